	.target	sm_90a

	.elftype	@"ET_EXEC"


//--------------------- .note.nv.tkinfo           --------------------------
	.section	.note.nv.tkinfo,"",@"SHT_NOTE"
	.sectionflags	@"SHF_NOTE_NV_TKINFO"
	.tkinfo
        /*0018*/ 	.word	0x00000002
        /*0030*/ 	.string	""
        /*0030*/ 	.string	"ptxas"
        /*0030*/ 	.string	"Cuda compilation tools, release 13.0, V13.0.88"
        /*0030*/ 	.string	"Build cuda_13.0.r13.0/compiler.36424714_0"
        /*0030*/ 	.string	"-arch sm_90a -m 64 "



//--------------------- .note.nv.cuinfo           --------------------------
	.section	.note.nv.cuinfo,"",@"SHT_NOTE"
	.sectionflags	@"SHF_NOTE_NV_CUINFO"
        /*0018*/ 	.short	0x0002
        /*001a*/ 	.short	0x005a
        /*001c*/ 	.short	0x0082
	.zero		2


//--------------------- .nv.info                  --------------------------
	.section	.nv.info,"",@"SHT_CUDA_INFO"
	.align	4


	//----- nvinfo : EIATTR_REGCOUNT
	.align		4
        /*0000*/ 	.byte	0x04, 0x2f
        /*0002*/ 	.short	(.L_27 - .L_26)
	.align		4
.L_26:
        /*0004*/ 	.word	index@(_ZN4mmha33masked_multihead_attention_kernelIfLi256ELi256ELi4ELi64ELi64ELb0ELb0EEEv26Multihead_attention_paramsIT_XT5_EE)
        /*0008*/ 	.word	0x000000a5


	//----- nvinfo : EIATTR_FRAME_SIZE
	.align		4
.L_27:
        /*000c*/ 	.byte	0x04, 0x11
        /*000e*/ 	.short	(.L_29 - .L_28)
	.align		4
.L_28:
        /*0010*/ 	.word	index@(_ZN4mmha33masked_multihead_attention_kernelIfLi256ELi256ELi4ELi64ELi64ELb0ELb0EEEv26Multihead_attention_paramsIT_XT5_EE)
        /*0014*/ 	.word	0x00000000


	//----- nvinfo : EIATTR_REGCOUNT
	.align		4
.L_29:
        /*0018*/ 	.byte	0x04, 0x2f
        /*001a*/ 	.short	(.L_31 - .L_30)
	.align		4
.L_30:
        /*001c*/ 	.word	index@(_ZN4mmha33masked_multihead_attention_kernelIfLi256ELi256ELi2ELi64ELi128ELb0ELb0EEEv26Multihead_attention_paramsIT_XT5_EE)
        /*0020*/ 	.word	0x000000ff


	//----- nvinfo : EIATTR_FRAME_SIZE
	.align		4
.L_31:
        /*0024*/ 	.byte	0x04, 0x11
        /*0026*/ 	.short	(.L_33 - .L_32)
	.align		4
.L_32:
        /*0028*/ 	.word	index@(_ZN4mmha33masked_multihead_attention_kernelIfLi256ELi256ELi2ELi64ELi128ELb0ELb0EEEv26Multihead_attention_paramsIT_XT5_EE)
        /*002c*/ 	.word	0x00000080


	//----- nvinfo : EIATTR_REGCOUNT
	.align		4
.L_33:
        /*0030*/ 	.byte	0x04, 0x2f
        /*0032*/ 	.short	(.L_35 - .L_34)
	.align		4
.L_34:
        /*0034*/ 	.word	index@(_ZN4mmha33masked_multihead_attention_kernelIfLi256ELi256ELi1ELi64ELi256ELb0ELb0EEEv26Multihead_attention_paramsIT_XT5_EE)
        /*0038*/ 	.word	0x000000ff


	//----- nvinfo : EIATTR_FRAME_SIZE
	.align		4
.L_35:
        /*003c*/ 	.byte	0x04, 0x11
        /*003e*/ 	.short	(.L_37 - .L_36)
	.align		4
.L_36:
        /*0040*/ 	.word	index@(_ZN4mmha33masked_multihead_attention_kernelIfLi256ELi256ELi1ELi64ELi256ELb0ELb0EEEv26Multihead_attention_paramsIT_XT5_EE)
        /*0044*/ 	.word	0x000004a8


	//----- nvinfo : EIATTR_REGCOUNT
	.align		4
.L_37:
        /*0048*/ 	.byte	0x04, 0x2f
        /*004a*/ 	.short	(.L_39 - .L_38)
	.align		4
.L_38:
        /*004c*/ 	.word	index@(_ZN4mmha33masked_multihead_attention_kernelIfLi256ELi256ELi4ELi64ELi64ELb0ELb1EEEv26Multihead_attention_paramsIT_XT5_EE)
        /*0050*/ 	.word	0x000000a7


	//----- nvinfo : EIATTR_FRAME_SIZE
	.align		4
.L_39:
        /*0054*/ 	.byte	0x04, 0x11
        /*0056*/ 	.short	(.L_41 - .L_40)
	.align		4
.L_40:
        /*0058*/ 	.word	index@(_ZN4mmha33masked_multihead_attention_kernelIfLi256ELi256ELi4ELi64ELi64ELb0ELb1EEEv26Multihead_attention_paramsIT_XT5_EE)
        /*005c*/ 	.word	0x00000000


	//----- nvinfo : EIATTR_REGCOUNT
	.align		4
.L_41:
        /*0060*/ 	.byte	0x04, 0x2f
        /*0062*/ 	.short	(.L_43 - .L_42)
	.align		4
.L_42:
        /*0064*/ 	.word	index@(_ZN4mmha33masked_multihead_attention_kernelIfLi256ELi256ELi2ELi64ELi128ELb0ELb1EEEv26Multihead_attention_paramsIT_XT5_EE)
        /*0068*/ 	.word	0x000000ff


	//----- nvinfo : EIATTR_FRAME_SIZE
	.align		4
.L_43:
        /*006c*/ 	.byte	0x04, 0x11
        /*006e*/ 	.short	(.L_45 - .L_44)
	.align		4
.L_44:
        /*0070*/ 	.word	index@(_ZN4mmha33masked_multihead_attention_kernelIfLi256ELi256ELi2ELi64ELi128ELb0ELb1EEEv26Multihead_attention_paramsIT_XT5_EE)
        /*0074*/ 	.word	0x00000090


	//----- nvinfo : EIATTR_REGCOUNT
	.align		4
.L_45:
        /*0078*/ 	.byte	0x04, 0x2f
        /*007a*/ 	.short	(.L_47 - .L_46)
	.align		4
.L_46:
        /*007c*/ 	.word	index@(_ZN4mmha33masked_multihead_attention_kernelIfLi256ELi256ELi1ELi64ELi256ELb0ELb1EEEv26Multihead_attention_paramsIT_XT5_EE)
        /*0080*/ 	.word	0x000000ff


	//----- nvinfo : EIATTR_FRAME_SIZE
	.align		4
.L_47:
        /*0084*/ 	.byte	0x04, 0x11
        /*0086*/ 	.short	(.L_49 - .L_48)
	.align		4
.L_48:
        /*0088*/ 	.word	index@(_ZN4mmha33masked_multihead_attention_kernelIfLi256ELi256ELi1ELi64ELi256ELb0ELb1EEEv26Multihead_attention_paramsIT_XT5_EE)
        /*008c*/ 	.word	0x000004b8


	//----- nvinfo : EIATTR_REGCOUNT
	.align		4
.L_49:
        /*0090*/ 	.byte	0x04, 0x2f
        /*0092*/ 	.short	(.L_51 - .L_50)
	.align		4
.L_50:
        /*0094*/ 	.word	index@(_ZN4mmha33masked_multihead_attention_kernelItLi256ELi256ELi4ELi32ELi64ELb0ELb0EEEv26Multihead_attention_paramsIT_XT5_EE)
        /*0098*/ 	.word	0x00000060


	//----- nvinfo : EIATTR_FRAME_SIZE
	.align		4
.L_51:
        /*009c*/ 	.byte	0x04, 0x11
        /*009e*/ 	.short	(.L_53 - .L_52)
	.align		4
.L_52:
        /*00a0*/ 	.word	index@(_ZN4mmha33masked_multihead_attention_kernelItLi256ELi256ELi4ELi32ELi64ELb0ELb0EEEv26Multihead_attention_paramsIT_XT5_EE)
        /*00a4*/ 	.word	0x00000000


	//----- nvinfo : EIATTR_REGCOUNT
	.align		4
.L_53:
        /*00a8*/ 	.byte	0x04, 0x2f
        /*00aa*/ 	.short	(.L_55 - .L_54)
	.align		4
.L_54:
        /*00ac*/ 	.word	index@(_ZN4mmha33masked_multihead_attention_kernelItLi256ELi256ELi2ELi32ELi128ELb0ELb0EEEv26Multihead_attention_paramsIT_XT5_EE)
        /*00b0*/ 	.word	0x000000a8


	//----- nvinfo : EIATTR_FRAME_SIZE
	.align		4
.L_55:
        /*00b4*/ 	.byte	0x04, 0x11
        /*00b6*/ 	.short	(.L_57 - .L_56)
	.align		4
.L_56:
        /*00b8*/ 	.word	index@(_ZN4mmha33masked_multihead_attention_kernelItLi256ELi256ELi2ELi32ELi128ELb0ELb0EEEv26Multihead_attention_paramsIT_XT5_EE)
        /*00bc*/ 	.word	0x00000000


	//----- nvinfo : EIATTR_REGCOUNT
	.align		4
.L_57:
        /*00c0*/ 	.byte	0x04, 0x2f
        /*00c2*/ 	.short	(.L_59 - .L_58)
	.align		4
.L_58:
        /*00c4*/ 	.word	index@(_ZN4mmha33masked_multihead_attention_kernelItLi256ELi256ELi1ELi32ELi256ELb0ELb0EEEv26Multihead_attention_paramsIT_XT5_EE)
        /*00c8*/ 	.word	0x000000ff


	//----- nvinfo : EIATTR_FRAME_SIZE
	.align		4
.L_59:
        /*00cc*/ 	.byte	0x04, 0x11
        /*00ce*/ 	.short	(.L_61 - .L_60)
	.align		4
.L_60:
        /*00d0*/ 	.word	index@(_ZN4mmha33masked_multihead_attention_kernelItLi256ELi256ELi1ELi32ELi256ELb0ELb0EEEv26Multihead_attention_paramsIT_XT5_EE)
        /*00d4*/ 	.word	0x00000060


	//----- nvinfo : EIATTR_REGCOUNT
	.align		4
.L_61:
        /*00d8*/ 	.byte	0x04, 0x2f
        /*00da*/ 	.short	(.L_63 - .L_62)
	.align		4
.L_62:
        /*00dc*/ 	.word	index@(_ZN4mmha33masked_multihead_attention_kernelItLi256ELi256ELi4ELi32ELi64ELb0ELb1EEEv26Multihead_attention_paramsIT_XT5_EE)
        /*00e0*/ 	.word	0x00000060


	//----- nvinfo : EIATTR_FRAME_SIZE
	.align		4
.L_63:
        /*00e4*/ 	.byte	0x04, 0x11
        /*00e6*/ 	.short	(.L_65 - .L_64)
	.align		4
.L_64:
        /*00e8*/ 	.word	index@(_ZN4mmha33masked_multihead_attention_kernelItLi256ELi256ELi4ELi32ELi64ELb0ELb1EEEv26Multihead_attention_paramsIT_XT5_EE)
        /*00ec*/ 	.word	0x00000000


	//----- nvinfo : EIATTR_REGCOUNT
	.align		4
.L_65:
        /*00f0*/ 	.byte	0x04, 0x2f
        /*00f2*/ 	.short	(.L_67 - .L_66)
	.align		4
.L_66:
        /*00f4*/ 	.word	index@(_ZN4mmha33masked_multihead_attention_kernelItLi256ELi256ELi2ELi32ELi128ELb0ELb1EEEv26Multihead_attention_paramsIT_XT5_EE)
        /*00f8*/ 	.word	0x000000a8


	//----- nvinfo : EIATTR_FRAME_SIZE
	.align		4
.L_67:
        /*00fc*/ 	.byte	0x04, 0x11
        /*00fe*/ 	.short	(.L_69 - .L_68)
	.align		4
.L_68:
        /*0100*/ 	.word	index@(_ZN4mmha33masked_multihead_attention_kernelItLi256ELi256ELi2ELi32ELi128ELb0ELb1EEEv26Multihead_attention_paramsIT_XT5_EE)
        /*0104*/ 	.word	0x00000000


	//----- nvinfo : EIATTR_REGCOUNT
	.align		4
.L_69:
        /*0108*/ 	.byte	0x04, 0x2f
        /*010a*/ 	.short	(.L_71 - .L_70)
	.align		4
.L_70:
        /*010c*/ 	.word	index@(_ZN4mmha33masked_multihead_attention_kernelItLi256ELi256ELi1ELi32ELi256ELb0ELb1EEEv26Multihead_attention_paramsIT_XT5_EE)
        /*0110*/ 	.word	0x000000ff


	//----- nvinfo : EIATTR_FRAME_SIZE
	.align		4
.L_71:
        /*0114*/ 	.byte	0x04, 0x11
        /*0116*/ 	.short	(.L_73 - .L_72)
	.align		4
.L_72:
        /*0118*/ 	.word	index@(_ZN4mmha33masked_multihead_attention_kernelItLi256ELi256ELi1ELi32ELi256ELb0ELb1EEEv26Multihead_attention_paramsIT_XT5_EE)
        /*011c*/ 	.word	0x00000068


	//----- nvinfo : EIATTR_REGCOUNT
	.align		4
.L_73:
        /*0120*/ 	.byte	0x04, 0x2f
        /*0122*/ 	.short	(.L_75 - .L_74)
	.align		4
.L_74:
        /*0124*/ 	.word	index@(_ZN4mmha33masked_multihead_attention_kernelIfLi256ELi256ELi4ELi64ELi64ELb1ELb0EEEv26Multihead_attention_paramsIT_XT5_EE)
        /*0128*/ 	.word	0x000000ee


	//----- nvinfo : EIATTR_FRAME_SIZE
	.align		4
.L_75:
        /*012c*/ 	.byte	0x04, 0x11
        /*012e*/ 	.short	(.L_77 - .L_76)
	.align		4
.L_76:
        /*0130*/ 	.word	index@(_ZN4mmha33masked_multihead_attention_kernelIfLi256ELi256ELi4ELi64ELi64ELb1ELb0EEEv26Multihead_attention_paramsIT_XT5_EE)
        /*0134*/ 	.word	0x00000000


	//----- nvinfo : EIATTR_REGCOUNT
	.align		4
.L_77:
        /*0138*/ 	.byte	0x04, 0x2f
        /*013a*/ 	.short	(.L_79 - .L_78)
	.align		4
.L_78:
        /*013c*/ 	.word	index@(_ZN4mmha33masked_multihead_attention_kernelIfLi256ELi256ELi2ELi64ELi128ELb1ELb0EEEv26Multihead_attention_paramsIT_XT5_EE)
        /*0140*/ 	.word	0x000000ff


	//----- nvinfo : EIATTR_FRAME_SIZE
	.align		4
.L_79:
        /*0144*/ 	.byte	0x04, 0x11
        /*0146*/ 	.short	(.L_81 - .L_80)
	.align		4
.L_80:
        /*0148*/ 	.word	index@(_ZN4mmha33masked_multihead_attention_kernelIfLi256ELi256ELi2ELi64ELi128ELb1ELb0EEEv26Multihead_attention_paramsIT_XT5_EE)
        /*014c*/ 	.word	0x000002e0


	//----- nvinfo : EIATTR_REGCOUNT
	.align		4
.L_81:
        /*0150*/ 	.byte	0x04, 0x2f
        /*0152*/ 	.short	(.L_83 - .L_82)
	.align		4
.L_82:
        /*0154*/ 	.word	index@(_ZN4mmha33masked_multihead_attention_kernelIfLi256ELi256ELi1ELi64ELi256ELb1ELb0EEEv26Multihead_attention_paramsIT_XT5_EE)
        /*0158*/ 	.word	0x000000ff


	//----- nvinfo : EIATTR_FRAME_SIZE
	.align		4
.L_83:
        /*015c*/ 	.byte	0x04, 0x11
        /*015e*/ 	.short	(.L_85 - .L_84)
	.align		4
.L_84:
        /*0160*/ 	.word	index@(_ZN4mmha33masked_multihead_attention_kernelIfLi256ELi256ELi1ELi64ELi256ELb1ELb0EEEv26Multihead_attention_paramsIT_XT5_EE)
        /*0164*/ 	.word	0x000007f8


	//----- nvinfo : EIATTR_REGCOUNT
	.align		4
.L_85:
        /*0168*/ 	.byte	0x04, 0x2f
        /*016a*/ 	.short	(.L_87 - .L_86)
	.align		4
.L_86:
        /*016c*/ 	.word	index@(_ZN4mmha33masked_multihead_attention_kernelIfLi256ELi256ELi4ELi64ELi64ELb1ELb1EEEv26Multihead_attention_paramsIT_XT5_EE)
        /*0170*/ 	.word	0x000000e5


	//----- nvinfo : EIATTR_FRAME_SIZE
	.align		4
.L_87:
        /*0174*/ 	.byte	0x04, 0x11
        /*0176*/ 	.short	(.L_89 - .L_88)
	.align		4
.L_88:
        /*0178*/ 	.word	index@(_ZN4mmha33masked_multihead_attention_kernelIfLi256ELi256ELi4ELi64ELi64ELb1ELb1EEEv26Multihead_attention_paramsIT_XT5_EE)
        /*017c*/ 	.word	0x00000000


	//----- nvinfo : EIATTR_REGCOUNT
	.align		4
.L_89:
        /*0180*/ 	.byte	0x04, 0x2f
        /*0182*/ 	.short	(.L_91 - .L_90)
	.align		4
.L_90:
        /*0184*/ 	.word	index@(_ZN4mmha33masked_multihead_attention_kernelIfLi256ELi256ELi2ELi64ELi128ELb1ELb1EEEv26Multihead_attention_paramsIT_XT5_EE)
        /*0188*/ 	.word	0x000000ff


	//----- nvinfo : EIATTR_FRAME_SIZE
	.align		4
.L_91:
        /*018c*/ 	.byte	0x04, 0x11
        /*018e*/ 	.short	(.L_93 - .L_92)
	.align		4
.L_92:
        /*0190*/ 	.word	index@(_ZN4mmha33masked_multihead_attention_kernelIfLi256ELi256ELi2ELi64ELi128ELb1ELb1EEEv26Multihead_attention_paramsIT_XT5_EE)
        /*0194*/ 	.word	0x000002e0


	//----- nvinfo : EIATTR_REGCOUNT
	.align		4
.L_93:
        /*0198*/ 	.byte	0x04, 0x2f
        /*019a*/ 	.short	(.L_95 - .L_94)
	.align		4
.L_94:
        /*019c*/ 	.word	index@(_ZN4mmha33masked_multihead_attention_kernelIfLi256ELi256ELi1ELi64ELi256ELb1ELb1EEEv26Multihead_attention_paramsIT_XT5_EE)
        /*01a0*/ 	.word	0x000000ff


	//----- nvinfo : EIATTR_FRAME_SIZE
	.align		4
.L_95:
        /*01a4*/ 	.byte	0x04, 0x11
        /*01a6*/ 	.short	(.L_97 - .L_96)
	.align		4
.L_96:
        /*01a8*/ 	.word	index@(_ZN4mmha33masked_multihead_attention_kernelIfLi256ELi256ELi1ELi64ELi256ELb1ELb1EEEv26Multihead_attention_paramsIT_XT5_EE)
        /*01ac*/ 	.word	0x00000828


	//----- nvinfo : EIATTR_REGCOUNT
	.align		4
.L_97:
        /*01b0*/ 	.byte	0x04, 0x2f
        /*01b2*/ 	.short	(.L_99 - .L_98)
	.align		4
.L_98:
        /*01b4*/ 	.word	index@(_ZN4mmha33masked_multihead_attention_kernelItLi256ELi256ELi4ELi32ELi64ELb1ELb0EEEv26Multihead_attention_paramsIT_XT5_EE)
        /*01b8*/ 	.word	0x0000007f


	//----- nvinfo : EIATTR_FRAME_SIZE
	.align		4
.L_99:
        /*01bc*/ 	.byte	0x04, 0x11
        /*01be*/ 	.short	(.L_101 - .L_100)
	.align		4
.L_100:
        /*01c0*/ 	.word	index@(_ZN4mmha33masked_multihead_attention_kernelItLi256ELi256ELi4ELi32ELi64ELb1ELb0EEEv26Multihead_attention_paramsIT_XT5_EE)
        /*01c4*/ 	.word	0x00000000


	//----- nvinfo : EIATTR_REGCOUNT
	.align		4
.L_101:
        /*01c8*/ 	.byte	0x04, 0x2f
        /*01ca*/ 	.short	(.L_103 - .L_102)
	.align		4
.L_102:
        /*01cc*/ 	.word	index@(_ZN4mmha33masked_multihead_attention_kernelItLi256ELi256ELi2ELi32ELi128ELb1ELb0EEEv26Multihead_attention_paramsIT_XT5_EE)
        /*01d0*/ 	.word	0x000000e9


	//----- nvinfo : EIATTR_FRAME_SIZE
	.align		4
.L_103:
        /*01d4*/ 	.byte	0x04, 0x11
        /*01d6*/ 	.short	(.L_105 - .L_104)
	.align		4
.L_104:
        /*01d8*/ 	.word	index@(_ZN4mmha33masked_multihead_attention_kernelItLi256ELi256ELi2ELi32ELi128ELb1ELb0EEEv26Multihead_attention_paramsIT_XT5_EE)
        /*01dc*/ 	.word	0x00000000


	//----- nvinfo : EIATTR_REGCOUNT
	.align		4
.L_105:
        /*01e0*/ 	.byte	0x04, 0x2f
        /*01e2*/ 	.short	(.L_107 - .L_106)
	.align		4
.L_106:
        /*01e4*/ 	.word	index@(_ZN4mmha33masked_multihead_attention_kernelItLi256ELi256ELi1ELi32ELi256ELb1ELb0EEEv26Multihead_attention_paramsIT_XT5_EE)
        /*01e8*/ 	.word	0x000000ff


	//----- nvinfo : EIATTR_FRAME_SIZE
	.align		4
.L_107:
        /*01ec*/ 	.byte	0x04, 0x11
        /*01ee*/ 	.short	(.L_109 - .L_108)
	.align		4
.L_108:
        /*01f0*/ 	.word	index@(_ZN4mmha33masked_multihead_attention_kernelItLi256ELi256ELi1ELi32ELi256ELb1ELb0EEEv26Multihead_attention_paramsIT_XT5_EE)
        /*01f4*/ 	.word	0x000002b8


	//----- nvinfo : EIATTR_REGCOUNT
	.align		4
.L_109:
        /*01f8*/ 	.byte	0x04, 0x2f
        /*01fa*/ 	.short	(.L_111 - .L_110)
	.align		4
.L_110:
        /*01fc*/ 	.word	index@(_ZN4mmha33masked_multihead_attention_kernelItLi256ELi256ELi4ELi32ELi64ELb1ELb1EEEv26Multihead_attention_paramsIT_XT5_EE)
        /*0200*/ 	.word	0x00000092


	//----- nvinfo : EIATTR_FRAME_SIZE
	.align		4
.L_111:
        /*0204*/ 	.byte	0x04, 0x11
        /*0206*/ 	.short	(.L_113 - .L_112)
	.align		4
.L_112:
        /*0208*/ 	.word	index@(_ZN4mmha33masked_multihead_attention_kernelItLi256ELi256ELi4ELi32ELi64ELb1ELb1EEEv26Multihead_attention_paramsIT_XT5_EE)
        /*020c*/ 	.word	0x00000000


	//----- nvinfo : EIATTR_REGCOUNT
	.align		4
.L_113:
        /*0210*/ 	.byte	0x04, 0x2f
        /*0212*/ 	.short	(.L_115 - .L_114)
	.align		4
.L_114:
        /*0214*/ 	.word	index@(_ZN4mmha33masked_multihead_attention_kernelItLi256ELi256ELi2ELi32ELi128ELb1ELb1EEEv26Multihead_attention_paramsIT_XT5_EE)
        /*0218*/ 	.word	0x000000eb


	//----- nvinfo : EIATTR_FRAME_SIZE
	.align		4
.L_115:
        /*021c*/ 	.byte	0x04, 0x11
        /*021e*/ 	.short	(.L_117 - .L_116)
	.align		4
.L_116:
        /*0220*/ 	.word	index@(_ZN4mmha33masked_multihead_attention_kernelItLi256ELi256ELi2ELi32ELi128ELb1ELb1EEEv26Multihead_attention_paramsIT_XT5_EE)
        /*0224*/ 	.word	0x00000000


	//----- nvinfo : EIATTR_REGCOUNT
	.align		4
.L_117:
        /*0228*/ 	.byte	0x04, 0x2f
        /*022a*/ 	.short	(.L_119 - .L_118)
	.align		4
.L_118:
        /*022c*/ 	.word	index@(_ZN4mmha33masked_multihead_attention_kernelItLi256ELi256ELi1ELi32ELi256ELb1ELb1EEEv26Multihead_attention_paramsIT_XT5_EE)
        /*0230*/ 	.word	0x000000ff


	//----- nvinfo : EIATTR_FRAME_SIZE
	.align		4
.L_119:
        /*0234*/ 	.byte	0x04, 0x11
        /*0236*/ 	.short	(.L_121 - .L_120)
	.align		4
.L_120:
        /*0238*/ 	.word	index@(_ZN4mmha33masked_multihead_attention_kernelItLi256ELi256ELi1ELi32ELi256ELb1ELb1EEEv26Multihead_attention_paramsIT_XT5_EE)
        /*023c*/ 	.word	0x000002c8


	//----- nvinfo : EIATTR_MIN_STACK_SIZE
	.align		4
.L_121:
        /*0240*/ 	.byte	0x04, 0x12
        /*0242*/ 	.short	(.L_123 - .L_122)
	.align		4
.L_122:
        /*0244*/ 	.word	index@(_ZN4mmha33masked_multihead_attention_kernelItLi256ELi256ELi1ELi32ELi256ELb1ELb1EEEv26Multihead_attention_paramsIT_XT5_EE)
        /*0248*/ 	.word	0x000002c8


	//----- nvinfo : EIATTR_MIN_STACK_SIZE
	.align		4
.L_123:
        /*024c*/ 	.byte	0x04, 0x12
        /*024e*/ 	.short	(.L_125 - .L_124)
	.align		4
.L_124:
        /*0250*/ 	.word	index@(_ZN4mmha33masked_multihead_attention_kernelItLi256ELi256ELi2ELi32ELi128ELb1ELb1EEEv26Multihead_attention_paramsIT_XT5_EE)
        /*0254*/ 	.word	0x00000000


	//----- nvinfo : EIATTR_MIN_STACK_SIZE
	.align		4
.L_125:
        /*0258*/ 	.byte	0x04, 0x12
        /*025a*/ 	.short	(.L_127 - .L_126)
	.align		4
.L_126:
        /*025c*/ 	.word	index@(_ZN4mmha33masked_multihead_attention_kernelItLi256ELi256ELi4ELi32ELi64ELb1ELb1EEEv26Multihead_attention_paramsIT_XT5_EE)
        /*0260*/ 	.word	0x00000000


	//----- nvinfo : EIATTR_MIN_STACK_SIZE
	.align		4
.L_127:
        /*0264*/ 	.byte	0x04, 0x12
        /*0266*/ 	.short	(.L_129 - .L_128)
	.align		4
.L_128:
        /*0268*/ 	.word	index@(_ZN4mmha33masked_multihead_attention_kernelItLi256ELi256ELi1ELi32ELi256ELb1ELb0EEEv26Multihead_attention_paramsIT_XT5_EE)
        /*026c*/ 	.word	0x000002b8


	//----- nvinfo : EIATTR_MIN_STACK_SIZE
	.align		4
.L_129:
        /*0270*/ 	.byte	0x04, 0x12
        /*0272*/ 	.short	(.L_131 - .L_130)
	.align		4
.L_130:
        /*0274*/ 	.word	index@(_ZN4mmha33masked_multihead_attention_kernelItLi256ELi256ELi2ELi32ELi128ELb1ELb0EEEv26Multihead_attention_paramsIT_XT5_EE)
        /*0278*/ 	.word	0x00000000


	//----- nvinfo : EIATTR_MIN_STACK_SIZE
	.align		4
.L_131:
        /*027c*/ 	.byte	0x04, 0x12
        /*027e*/ 	.short	(.L_133 - .L_132)
	.align		4
.L_132:
        /*0280*/ 	.word	index@(_ZN4mmha33masked_multihead_attention_kernelItLi256ELi256ELi4ELi32ELi64ELb1ELb0EEEv26Multihead_attention_paramsIT_XT5_EE)
        /*0284*/ 	.word	0x00000000


	//----- nvinfo : EIATTR_MIN_STACK_SIZE
	.align		4
.L_133:
        /*0288*/ 	.byte	0x04, 0x12
        /*028a*/ 	.short	(.L_135 - .L_134)
	.align		4
.L_134:
        /*028c*/ 	.word	index@(_ZN4mmha33masked_multihead_attention_kernelIfLi256ELi256ELi1ELi64ELi256ELb1ELb1EEEv26Multihead_attention_paramsIT_XT5_EE)
        /*0290*/ 	.word	0x00000828


	//----- nvinfo : EIATTR_MIN_STACK_SIZE
	.align		4
.L_135:
        /*0294*/ 	.byte	0x04, 0x12
        /*0296*/ 	.short	(.L_137 - .L_136)
	.align		4
.L_136:
        /*0298*/ 	.word	index@(_ZN4mmha33masked_multihead_attention_kernelIfLi256ELi256ELi2ELi64ELi128ELb1ELb1EEEv26Multihead_attention_paramsIT_XT5_EE)
        /*029c*/ 	.word	0x000002e0


	//----- nvinfo : EIATTR_MIN_STACK_SIZE
	.align		4
.L_137:
        /*02a0*/ 	.byte	0x04, 0x12
        /*02a2*/ 	.short	(.L_139 - .L_138)
	.align		4
.L_138:
        /*02a4*/ 	.word	index@(_ZN4mmha33masked_multihead_attention_kernelIfLi256ELi256ELi4ELi64ELi64ELb1ELb1EEEv26Multihead_attention_paramsIT_XT5_EE)
        /*02a8*/ 	.word	0x00000000


	//----- nvinfo : EIATTR_MIN_STACK_SIZE
	.align		4
.L_139:
        /*02ac*/ 	.byte	0x04, 0x12
        /*02ae*/ 	.short	(.L_141 - .L_140)
	.align		4
.L_140:
        /*02b0*/ 	.word	index@(_ZN4mmha33masked_multihead_attention_kernelIfLi256ELi256ELi1ELi64ELi256ELb1ELb0EEEv26Multihead_attention_paramsIT_XT5_EE)
        /*02b4*/ 	.word	0x000007f8


	//----- nvinfo : EIATTR_MIN_STACK_SIZE
	.align		4
.L_141:
        /*02b8*/ 	.byte	0x04, 0x12
        /*02ba*/ 	.short	(.L_143 - .L_142)
	.align		4
.L_142:
        /*02bc*/ 	.word	index@(_ZN4mmha33masked_multihead_attention_kernelIfLi256ELi256ELi2ELi64ELi128ELb1ELb0EEEv26Multihead_attention_paramsIT_XT5_EE)
        /*02c0*/ 	.word	0x000002e0


	//----- nvinfo : EIATTR_MIN_STACK_SIZE
	.align		4
.L_143:
        /*02c4*/ 	.byte	0x04, 0x12
        /*02c6*/ 	.short	(.L_145 - .L_144)
	.align		4
.L_144:
        /*02c8*/ 	.word	index@(_ZN4mmha33masked_multihead_attention_kernelIfLi256ELi256ELi4ELi64ELi64ELb1ELb0EEEv26Multihead_attention_paramsIT_XT5_EE)
        /*02cc*/ 	.word	0x00000000


	//----- nvinfo : EIATTR_MIN_STACK_SIZE
	.align		4
.L_145:
        /*02d0*/ 	.byte	0x04, 0x12
        /*02d2*/ 	.short	(.L_147 - .L_146)
	.align		4
.L_146:
        /*02d4*/ 	.word	index@(_ZN4mmha33masked_multihead_attention_kernelItLi256ELi256ELi1ELi32ELi256ELb0ELb1EEEv26Multihead_attention_paramsIT_XT5_EE)
        /*02d8*/ 	.word	0x00000068


	//----- nvinfo : EIATTR_MIN_STACK_SIZE
	.align		4
.L_147:
        /*02dc*/ 	.byte	0x04, 0x12
        /*02de*/ 	.short	(.L_149 - .L_148)
	.align		4
.L_148:
        /*02e0*/ 	.word	index@(_ZN4mmha33masked_multihead_attention_kernelItLi256ELi256ELi2ELi32ELi128ELb0ELb1EEEv26Multihead_attention_paramsIT_XT5_EE)
        /*02e4*/ 	.word	0x00000000


	//----- nvinfo : EIATTR_MIN_STACK_SIZE
	.align		4
.L_149:
        /*02e8*/ 	.byte	0x04, 0x12
        /*02ea*/ 	.short	(.L_151 - .L_150)
	.align		4
.L_150:
        /*02ec*/ 	.word	index@(_ZN4mmha33masked_multihead_attention_kernelItLi256ELi256ELi4ELi32ELi64ELb0ELb1EEEv26Multihead_attention_paramsIT_XT5_EE)
        /*02f0*/ 	.word	0x00000000


	//----- nvinfo : EIATTR_MIN_STACK_SIZE
	.align		4
.L_151:
        /*02f4*/ 	.byte	0x04, 0x12
        /*02f6*/ 	.short	(.L_153 - .L_152)
	.align		4
.L_152:
        /*02f8*/ 	.word	index@(_ZN4mmha33masked_multihead_attention_kernelItLi256ELi256ELi1ELi32ELi256ELb0ELb0EEEv26Multihead_attention_paramsIT_XT5_EE)
        /*02fc*/ 	.word	0x00000060


	//----- nvinfo : EIATTR_MIN_STACK_SIZE
	.align		4
.L_153:
        /*0300*/ 	.byte	0x04, 0x12
        /*0302*/ 	.short	(.L_155 - .L_154)
	.align		4
.L_154:
        /*0304*/ 	.word	index@(_ZN4mmha33masked_multihead_attention_kernelItLi256ELi256ELi2ELi32ELi128ELb0ELb0EEEv26Multihead_attention_paramsIT_XT5_EE)
        /*0308*/ 	.word	0x00000000


	//----- nvinfo : EIATTR_MIN_STACK_SIZE
	.align		4
.L_155:
        /*030c*/ 	.byte	0x04, 0x12
        /*030e*/ 	.short	(.L_157 - .L_156)
	.align		4
.L_156:
        /*0310*/ 	.word	index@(_ZN4mmha33masked_multihead_attention_kernelItLi256ELi256ELi4ELi32ELi64ELb0ELb0EEEv26Multihead_attention_paramsIT_XT5_EE)
        /*0314*/ 	.word	0x00000000


	//----- nvinfo : EIATTR_MIN_STACK_SIZE
	.align		4
.L_157:
        /*0318*/ 	.byte	0x04, 0x12
        /*031a*/ 	.short	(.L_159 - .L_158)
	.align		4
.L_158:
        /*031c*/ 	.word	index@(_ZN4mmha33masked_multihead_attention_kernelIfLi256ELi256ELi1ELi64ELi256ELb0ELb1EEEv26Multihead_attention_paramsIT_XT5_EE)
        /*0320*/ 	.word	0x000004b8


	//----- nvinfo : EIATTR_MIN_STACK_SIZE
	.align		4
.L_159:
        /*0324*/ 	.byte	0x04, 0x12
        /*0326*/ 	.short	(.L_161 - .L_160)
	.align		4
.L_160:
        /*0328*/ 	.word	index@(_ZN4mmha33masked_multihead_attention_kernelIfLi256ELi256ELi2ELi64ELi128ELb0ELb1EEEv26Multihead_attention_paramsIT_XT5_EE)
        /*032c*/ 	.word	0x00000090


	//----- nvinfo : EIATTR_MIN_STACK_SIZE
	.align		4
.L_161:
        /*0330*/ 	.byte	0x04, 0x12
        /*0332*/ 	.short	(.L_163 - .L_162)
	.align		4
.L_162:
        /*0334*/ 	.word	index@(_ZN4mmha33masked_multihead_attention_kernelIfLi256ELi256ELi4ELi64ELi64ELb0ELb1EEEv26Multihead_attention_paramsIT_XT5_EE)
        /*0338*/ 	.word	0x00000000


	//----- nvinfo : EIATTR_MIN_STACK_SIZE
	.align		4
.L_163:
        /*033c*/ 	.byte	0x04, 0x12
        /*033e*/ 	.short	(.L_165 - .L_164)
	.align		4
.L_164:
        /*0340*/ 	.word	index@(_ZN4mmha33masked_multihead_attention_kernelIfLi256ELi256ELi1ELi64ELi256ELb0ELb0EEEv26Multihead_attention_paramsIT_XT5_EE)
        /*0344*/ 	.word	0x000004a8


	//----- nvinfo : EIATTR_MIN_STACK_SIZE
	.align		4
.L_165:
        /*0348*/ 	.byte	0x04, 0x12
        /*034a*/ 	.short	(.L_167 - .L_166)
	.align		4
.L_166:
        /*034c*/ 	.word	index@(_ZN4mmha33masked_multihead_attention_kernelIfLi256ELi256ELi2ELi64ELi128ELb0ELb0EEEv26Multihead_attention_paramsIT_XT5_EE)
        /*0350*/ 	.word	0x00000080


	//----- nvinfo : EIATTR_MIN_STACK_SIZE
	.align		4
.L_167:
        /*0354*/ 	.byte	0x04, 0x12
        /*0356*/ 	.short	(.L_169 - .L_168)
	.align		4
.L_168:
        /*0358*/ 	.word	index@(_ZN4mmha33masked_multihead_attention_kernelIfLi256ELi256ELi4ELi64ELi64ELb0ELb0EEEv26Multihead_attention_paramsIT_XT5_EE)
        /*035c*/ 	.word	0x00000000
.L_169:


//--------------------- .nv.compat                --------------------------
	.section	.nv.compat,"",@"SHT_CUDA_COMPAT_INFO"
	.align	4
        /*0000*/ 	.byte	0x02, 0x09, 0x01, 0x00, 0x02, 0x02, 0x01, 0x00, 0x02, 0x05, 0x05, 0x00, 0x03, 0x07, 0x01, 0x01
        /*0010*/ 	.byte	0x02, 0x03, 0x00, 0x00, 0x02, 0x06, 0x01, 0x00, 0x04, 0x0b, 0x08, 0x00, 0x00, 0x00, 0x00, 0x00
        /*0020*/ 	.byte	0x00, 0x00, 0x00, 0x00


//--------------------- .nv.info._ZN4mmha33masked_multihead_attention_kernelItLi256ELi256ELi1ELi32ELi256ELb1ELb1EEEv26Multihead_attention_paramsIT_XT5_EE --------------------------
	.section	.nv.info._ZN4mmha33masked_multihead_attention_kernelItLi256ELi256ELi1ELi32ELi256ELb1ELb1EEEv26Multihead_attention_paramsIT_XT5_EE,"",@"SHT_CUDA_INFO"
	.sectionflags	@""
	.align	4


	//----- nvinfo : EIATTR_CUDA_API_VERSION
	.align		4
        /*0000*/ 	.byte	0x04, 0x37
        /*0002*/ 	.short	(.L_171 - .L_170)
.L_170:
        /*0004*/ 	.word	0x00000082


	//----- nvinfo : EIATTR_KPARAM_INFO
	.align		4
.L_171:
        /*0008*/ 	.byte	0x04, 0x17
        /*000a*/ 	.short	(.L_173 - .L_172)
.L_172:
        /*000c*/ 	.word	0x00000000
        /*0010*/ 	.short	0x0000
        /*0012*/ 	.short	0x0000
        /*0014*/ 	.byte	0x00, 0xf0, 0xa1, 0x04


	//----- nvinfo : EIATTR_SPARSE_MMA_MASK
	.align		4
.L_173:
        /*0018*/ 	.byte	0x03, 0x50
        /*001a*/ 	.short	0x0000


	//----- nvinfo : EIATTR_MAXREG_COUNT
	.align		4
        /*001c*/ 	.byte	0x03, 0x1b
        /*001e*/ 	.short	0x00ff


	//----- nvinfo : EIATTR_NUM_BARRIERS
	.align		4
        /*0020*/ 	.byte	0x02, 0x4c
        /*0022*/ 	.byte	0x01
	.zero		1


	//----- nvinfo : EIATTR_EXTERNS
	.align		4
        /*0024*/ 	.byte	0x04, 0x0f
        /*0026*/ 	.short	(.L_175 - .L_174)


	//   ....[0]....
	.align		4
.L_174:
        /*0028*/ 	.word	index@(__assertfail)


	//----- nvinfo : EIATTR_ANNOTATIONS
	.align		4
.L_175:
        /*002c*/ 	.byte	0x04, 0x55
        /*002e*/ 	.short	(.L_177 - .L_176)


	//   ....[0]....
.L_176:
        /*0030*/ 	.word	0x00000001
        /*0034*/ 	.byte	0xf0, 0x0a, 0x00, 0x00, 0x01, 0x00, 0x00, 0x00, 0x00, 0x0b, 0x00, 0x00, 0x01, 0x00, 0x00, 0x00
        /* <DEDUP_REMOVED lines=142> */
        /*0924*/ 	.byte	0x30, 0xcc, 0x00, 0x00, 0x01, 0x00, 0x00, 0x00, 0x20, 0xcd, 0x00, 0x00


	//----- nvinfo : EIATTR_MERCURY_ISA_VERSION
	.align		4
.L_177:
        /*0930*/ 	.byte	0x03, 0x5f
        /*0932*/ 	.short	0x0101


	//----- nvinfo : EIATTR_COOP_GROUP_MASK_REGIDS
	.align		4
        /*0934*/ 	.byte	0x04, 0x29
        /*0936*/ 	.short	(.L_179 - .L_178)


	//   ....[0]....
.L_178:
        /*0938*/ 	.word	0xffffffff


	//   ....[1]....
        /*093c*/ 	.word	0xffffffff


	//   ....[2]....
        /*0940*/ 	.word	0xffffffff


	//   ....[3]....
        /*0944*/ 	.word	0xffffffff


	//   ....[4]....
        /*0948*/ 	.word	0xffffffff


	//   ....[5]....
        /*094c*/ 	.word	0xffffffff


	//   ....[6]....
        /*0950*/ 	.word	0xffffffff


	//   ....[7]....
        /*0954*/ 	.word	0xffffffff


	//   ....[8]....
        /*0958*/ 	.word	0xffffffff


	//   ....[9]....
        /*095c*/ 	.word	0xffffffff


	//   ....[10]....
        /*0960*/ 	.word	0xffffffff


	//   ....[11]....
        /*0964*/ 	.word	0xffffffff


	//   ....[12]....
        /*0968*/ 	.word	0xffffffff


	//   ....[13]....
        /*096c*/ 	.word	0xffffffff


	//   ....[14]....
        /*0970*/ 	.word	0xffffffff


	//   ....[15]....
        /*0974*/ 	.word	0xffffffff


	//   ....[16]....
        /*0978*/ 	.word	0xffffffff


	//   ....[17]....
        /*097c*/ 	.word	0xffffffff


	//   ....[18]....
        /*0980*/ 	.word	0xffffffff


	//   ....[19]....
        /*0984*/ 	.word	0xffffffff


	//   ....[20]....
        /*0988*/ 	.word	0xffffffff


	//   ....[21]....
        /*098c*/ 	.word	0xffffffff


	//   ....[22]....
        /*0990*/ 	.word	0xffffffff


	//   ....[23]....
        /*0994*/ 	.word	0x0500000f


	//   ....[24]....
        /*0998*/ 	.word	0x0500000f


	//   ....[25]....
        /*099c*/ 	.word	0x0500000f


	//   ....[26]....
        /*09a0*/ 	.word	0x0500000f


	//   ....[27]....
        /*09a4*/ 	.word	0x0500000f


	//----- nvinfo : EIATTR_COOP_GROUP_INSTR_OFFSETS
	.align		4
.L_179:
        /*09a8*/ 	.byte	0x04, 0x28
        /*09aa*/ 	.short	(.L_181 - .L_180)


	//   ....[0]....
.L_180:
        /*09ac*/ 	.word	0x00002db0


	//   ....[1]....
        /*09b0*/ 	.word	0x00002dd0


	//   ....[2]....
        /*09b4*/ 	.word	0x00002df0


	//   ....[3]....
        /*09b8*/ 	.word	0x00002e10


	//   ....[4]....
        /*09bc*/ 	.word	0x00002e30


	//   ....[5]....
        /*09c0*/ 	.word	0x000098f0


	//   ....[6]....
        /*09c4*/ 	.word	0x000099b0


	//   ....[7]....
        /*09c8*/ 	.word	0x00009a40


	//   ....[8]....
        /*09cc*/ 	.word	0x00009aa0


	//   ....[9]....
        /*09d0*/ 	.word	0x00009b10


	//   ....[10]....
        /*09d4*/ 	.word	0x00009b80


	//   ....[11]....
        /*09d8*/ 	.word	0x00009ba0


	//   ....[12]....
        /*09dc*/ 	.word	0x00009bc0


	//   ....[13]....
        /*09e0*/ 	.word	0x00009bf0


	//   ....[14]....
        /*09e4*/ 	.word	0x0000a320


	//   ....[15]....
        /*09e8*/ 	.word	0x0000a410


	//   ....[16]....
        /*09ec*/ 	.word	0x0000a450


	//   ....[17]....
        /*09f0*/ 	.word	0x0000a4a0


	//   ....[18]....
        /*09f4*/ 	.word	0x0000a4e0


	//   ....[19]....
        /*09f8*/ 	.word	0x0000a540


	//   ....[20]....
        /*09fc*/ 	.word	0x0000a560


	//   ....[21]....
        /*0a00*/ 	.word	0x0000a590


	//   ....[22]....
        /*0a04*/ 	.word	0x0000a5b0


	//   ....[23]....
        /*0a08*/ 	.word	0x0000daf0


	//   ....[24]....
        /*0a0c*/ 	.word	0x0000db50


	//   ....[25]....
        /*0a10*/ 	.word	0x0000dbb0


	//   ....[26]....
        /*0a14*/ 	.word	0x0000dc10


	//   ....[27]....
        /*0a18*/ 	.word	0x0000dc70


	//----- nvinfo : EIATTR_SYSCALL_OFFSETS
	.align		4
.L_181:
        /*0a1c*/ 	.byte	0x04, 0x46
        /*0a1e*/ 	.short	(.L_183 - .L_182)


	//   ....[0]....
.L_182:
        /*0a20*/ 	.word	0x00001040


	//----- nvinfo : EIATTR_EXIT_INSTR_OFFSETS
	.align		4
.L_183:
        /*0a24*/ 	.byte	0x04, 0x1c
        /*0a26*/ 	.short	(.L_185 - .L_184)


	//   ....[0]....
.L_184:
        /*0a28*/ 	.word	0x000000c0


	//   ....[1]....
        /*0a2c*/ 	.word	0x0000d610


	//   ....[2]....
        /*0a30*/ 	.word	0x0000d700


	//   ....[3]....
        /*0a34*/ 	.word	0x0000daa0


	//----- nvinfo : EIATTR_CRS_STACK_SIZE
	.align		4
.L_185:
        /*0a38*/ 	.byte	0x04, 0x1e
        /*0a3a*/ 	.short	(.L_187 - .L_186)
.L_186:
        /*0a3c*/ 	.word	0x00000000


	//----- nvinfo : EIATTR_CBANK_PARAM_SIZE
	.align		4
.L_187:
        /*0a40*/ 	.byte	0x03, 0x19
        /*0a42*/ 	.short	0x0128


	//----- nvinfo : EIATTR_PARAM_CBANK
	.align		4
        /*0a44*/ 	.byte	0x04, 0x0a
        /*0a46*/ 	.short	(.L_189 - .L_188)
	.align		4
.L_188:
        /*0a48*/ 	.word	index@(.nv.constant0._ZN4mmha33masked_multihead_attention_kernelItLi256ELi256ELi1ELi32ELi256ELb1ELb1EEEv26Multihead_attention_paramsIT_XT5_EE)
        /*0a4c*/ 	.short	0x0210
        /*0a4e*/ 	.short	0x0128


	//----- nvinfo : EIATTR_SW_WAR
	.align		4
.L_189:
        /*0a50*/ 	.byte	0x04, 0x36
        /*0a52*/ 	.short	(.L_191 - .L_190)
.L_190:
        /*0a54*/ 	.word	0x00000008
.L_191:


//--------------------- .nv.info._ZN4mmha33masked_multihead_attention_kernelItLi256ELi256ELi2ELi32ELi128ELb1ELb1EEEv26Multihead_attention_paramsIT_XT5_EE --------------------------
	.section	.nv.info._ZN4mmha33masked_multihead_attention_kernelItLi256ELi256ELi2ELi32ELi128ELb1ELb1EEEv26Multihead_attention_paramsIT_XT5_EE,"",@"SHT_CUDA_INFO"
	.sectionflags	@""
	.align	4


	//----- nvinfo : EIATTR_CUDA_API_VERSION
	.align		4
        /*0000*/ 	.byte	0x04, 0x37
        /*0002*/ 	.short	(.L_193 - .L_192)
.L_192:
        /*0004*/ 	.word	0x00000082


	//----- nvinfo : EIATTR_KPARAM_INFO
	.align		4
.L_193:
        /*0008*/ 	.byte	0x04, 0x17
        /*000a*/ 	.short	(.L_195 - .L_194)
.L_194:
        /*000c*/ 	.word	0x00000000
        /*0010*/ 	.short	0x0000
        /*0012*/ 	.short	0x0000
        /*0014*/ 	.byte	0x00, 0xf0, 0xa1, 0x04


	//----- nvinfo : EIATTR_SPARSE_MMA_MASK
	.align		4
.L_195:
        /*0018*/ 	.byte	0x03, 0x50
        /*001a*/ 	.short	0x0000


	//----- nvinfo : EIATTR_MAXREG_COUNT
	.align		4
        /*001c*/ 	.byte	0x03, 0x1b
        /*001e*/ 	.short	0x00ff


	//----- nvinfo : EIATTR_NUM_BARRIERS
	.align		4
        /*0020*/ 	.byte	0x02, 0x4c
        /*0022*/ 	.byte	0x01
	.zero		1


	//----- nvinfo : EIATTR_EXTERNS
	.align		4
        /*0024*/ 	.byte	0x04, 0x0f
        /*0026*/ 	.short	(.L_197 - .L_196)


	//   ....[0]....
	.align		4
.L_196:
        /*0028*/ 	.word	index@(__assertfail)


	//----- nvinfo : EIATTR_MERCURY_ISA_VERSION
	.align		4
.L_197:
        /*002c*/ 	.byte	0x03, 0x5f
        /*002e*/ 	.short	0x0101


	//----- nvinfo : EIATTR_COOP_GROUP_MASK_REGIDS
	.align		4
        /*0030*/ 	.byte	0x04, 0x29
        /*0032*/ 	.short	(.L_199 - .L_198)


	//   ....[0]....
.L_198:
        /*0034*/ 	.word	0xffffffff


	//   ....[1]....
        /*0038*/ 	.word	0xffffffff


	//   ....[2]....
        /*003c*/ 	.word	0xffffffff


	//   ....[3]....
        /*0040*/ 	.word	0xffffffff


	//   ....[4]....
        /*0044*/ 	.word	0xffffffff


	//   ....[5]....
        /*0048*/ 	.word	0xffffffff


	//   ....[6]....
        /*004c*/ 	.word	0xffffffff


	//   ....[7]....
        /*0050*/ 	.word	0xffffffff


	//   ....[8]....
        /*0054*/ 	.word	0xffffffff


	//   ....[9]....
        /*0058*/ 	.word	0xffffffff


	//   ....[10]....
        /*005c*/ 	.word	0xffffffff


	//   ....[11]....
        /*0060*/ 	.word	0xffffffff


	//   ....[12]....
        /*0064*/ 	.word	0xffffffff


	//   ....[13]....
        /*0068*/ 	.word	0xffffffff


	//   ....[14]....
        /*006c*/ 	.word	0xffffffff


	//   ....[15]....
        /*0070*/ 	.word	0xffffffff


	//   ....[16]....
        /*0074*/ 	.word	0xffffffff


	//   ....[17]....
        /*0078*/ 	.word	0xffffffff


	//   ....[18]....
        /*007c*/ 	.word	0xffffffff


	//   ....[19]....
        /*0080*/ 	.word	0xffffffff


	//   ....[20]....
        /*0084*/ 	.word	0xffffffff


	//   ....[21]....
        /*0088*/ 	.word	0x0500000f


	//   ....[22]....
        /*008c*/ 	.word	0x0500000f


	//   ....[23]....
        /*0090*/ 	.word	0x0500000f


	//   ....[24]....
        /*0094*/ 	.word	0x0500000f


	//   ....[25]....
        /*0098*/ 	.word	0x0500000f


	//   ....[26]....
        /*009c*/ 	.word	0x0500000f


	//   ....[27]....
        /*00a0*/ 	.word	0x0500000f


	//   ....[28]....
        /*00a4*/ 	.word	0x0500000f


	//   ....[29]....
        /*00a8*/ 	.word	0x0500000f


	//   ....[30]....
        /*00ac*/ 	.word	0x0500000f


	//----- nvinfo : EIATTR_COOP_GROUP_INSTR_OFFSETS
	.align		4
.L_199:
        /*00b0*/ 	.byte	0x04, 0x28
        /*00b2*/ 	.short	(.L_201 - .L_200)


	//   ....[0]....
.L_200:
        /*00b4*/ 	.word	0x00002e00


	//   ....[1]....
        /*00b8*/ 	.word	0x00002e20


	//   ....[2]....
        /*00bc*/ 	.word	0x00002e40


	//   ....[3]....
        /*00c0*/ 	.word	0x00002e60


	//   ....[4]....
        /*00c4*/ 	.word	0x00002e80


	//   ....[5]....
        /*00c8*/ 	.word	0x00007620


	//   ....[6]....
        /*00cc*/ 	.word	0x000078b0


	//   ....[7]....
        /*00d0*/ 	.word	0x000078d0


	//   ....[8]....
        /*00d4*/ 	.word	0x000078f0


	//   ....[9]....
        /*00d8*/ 	.word	0x00007910


	//   ....[10]....
        /*00dc*/ 	.word	0x00007ae0


	//   ....[11]....
        /*00e0*/ 	.word	0x00007b00


	//   ....[12]....
        /*00e4*/ 	.word	0x00007b20


	//   ....[13]....
        /*00e8*/ 	.word	0x00008200


	//   ....[14]....
        /*00ec*/ 	.word	0x00008280


	//   ....[15]....
        /*00f0*/ 	.word	0x000082b0


	//   ....[16]....
        /*00f4*/ 	.word	0x00008300


	//   ....[17]....
        /*00f8*/ 	.word	0x00008350


	//   ....[18]....
        /*00fc*/ 	.word	0x000083c0


	//   ....[19]....
        /*0100*/ 	.word	0x000083e0


	//   ....[20]....
        /*0104*/ 	.word	0x00008400


	//   ....[21]....
        /*0108*/ 	.word	0x0000b550


	//   ....[22]....
        /*010c*/ 	.word	0x0000b5b0


	//   ....[23]....
        /*0110*/ 	.word	0x0000b610


	//   ....[24]....
        /*0114*/ 	.word	0x0000b670


	//   ....[25]....
        /*0118*/ 	.word	0x0000b6d0


	//   ....[26]....
        /*011c*/ 	.word	0x0000b750


	//   ....[27]....
        /*0120*/ 	.word	0x0000b7f0


	//   ....[28]....
        /*0124*/ 	.word	0x0000b870


	//   ....[29]....
        /*0128*/ 	.word	0x0000b8d0


	//   ....[30]....
        /*012c*/ 	.word	0x0000b930


	//----- nvinfo : EIATTR_SYSCALL_OFFSETS
	.align		4
.L_201:
        /*0130*/ 	.byte	0x04, 0x46
        /*0132*/ 	.short	(.L_203 - .L_202)


	//   ....[0]....
.L_202:
        /*0134*/ 	.word	0x00001090


	//----- nvinfo : EIATTR_EXIT_INSTR_OFFSETS
	.align		4
.L_203:
        /*0138*/ 	.byte	0x04, 0x1c
        /*013a*/ 	.short	(.L_205 - .L_204)


	//   ....[0]....
.L_204:
        /*013c*/ 	.word	0x000000b0


	//   ....[1]....
        /*0140*/ 	.word	0x0000b070


	//   ....[2]....
        /*0144*/ 	.word	0x0000b160


	//   ....[3]....
        /*0148*/ 	.word	0x0000b500


	//----- nvinfo : EIATTR_CRS_STACK_SIZE
	.align		4
.L_205:
        /*014c*/ 	.byte	0x04, 0x1e
        /*014e*/ 	.short	(.L_207 - .L_206)
.L_206:
        /*0150*/ 	.word	0x00000000


	//----- nvinfo : EIATTR_CBANK_PARAM_SIZE
	.align		4
.L_207:
        /*0154*/ 	.byte	0x03, 0x19
        /*0156*/ 	.short	0x0128


	//----- nvinfo : EIATTR_PARAM_CBANK
	.align		4
        /*0158*/ 	.byte	0x04, 0x0a
        /*015a*/ 	.short	(.L_209 - .L_208)
	.align		4
.L_208:
        /*015c*/ 	.word	index@(.nv.constant0._ZN4mmha33masked_multihead_attention_kernelItLi256ELi256ELi2ELi32ELi128ELb1ELb1EEEv26Multihead_attention_paramsIT_XT5_EE)
        /*0160*/ 	.short	0x0210
        /*0162*/ 	.short	0x0128


	//----- nvinfo : EIATTR_SW_WAR
	.align		4
.L_209:
        /*0164*/ 	.byte	0x04, 0x36
        /*0166*/ 	.short	(.L_211 - .L_210)
.L_210:
        /*0168*/ 	.word	0x00000008
.L_211:


//--------------------- .nv.info._ZN4mmha33masked_multihead_attention_kernelItLi256ELi256ELi4ELi32ELi64ELb1ELb1EEEv26Multihead_attention_paramsIT_XT5_EE --------------------------
	.section	.nv.info._ZN4mmha33masked_multihead_attention_kernelItLi256ELi256ELi4ELi32ELi64ELb1ELb1EEEv26Multihead_attention_paramsIT_XT5_EE,"",@"SHT_CUDA_INFO"
	.sectionflags	@""
	.align	4


	//----- nvinfo : EIATTR_CUDA_API_VERSION
	.align		4
        /*0000*/ 	.byte	0x04, 0x37
        /*0002*/ 	.short	(.L_213 - .L_212)
.L_212:
        /*0004*/ 	.word	0x00000082


	//----- nvinfo : EIATTR_KPARAM_INFO
	.align		4
.L_213:
        /*0008*/ 	.byte	0x04, 0x17
        /*000a*/ 	.short	(.L_215 - .L_214)
.L_214:
        /*000c*/ 	.word	0x00000000
        /*0010*/ 	.short	0x0000
        /*0012*/ 	.short	0x0000
        /*0014*/ 	.byte	0x00, 0xf0, 0xa1, 0x04


	//----- nvinfo : EIATTR_SPARSE_MMA_MASK
	.align		4
.L_215:
        /*0018*/ 	.byte	0x03, 0x50
        /*001a*/ 	.short	0x0000


	//----- nvinfo : EIATTR_MAXREG_COUNT
	.align		4
        /*001c*/ 	.byte	0x03, 0x1b
        /*001e*/ 	.short	0x00ff


	//----- nvinfo : EIATTR_NUM_BARRIERS
	.align		4
        /*0020*/ 	.byte	0x02, 0x4c
        /*0022*/ 	.byte	0x01
	.zero		1


	//----- nvinfo : EIATTR_EXTERNS
	.align		4
        /*0024*/ 	.byte	0x04, 0x0f
        /*0026*/ 	.short	(.L_217 - .L_216)


	//   ....[0]....
	.align		4
.L_216:
        /*0028*/ 	.word	index@(__assertfail)


	//----- nvinfo : EIATTR_MERCURY_ISA_VERSION
	.align		4
.L_217:
        /*002c*/ 	.byte	0x03, 0x5f
        /*002e*/ 	.short	0x0101


	//----- nvinfo : EIATTR_COOP_GROUP_MASK_REGIDS
	.align		4
        /*0030*/ 	.byte	0x04, 0x29
        /*0032*/ 	.short	(.L_219 - .L_218)


	//   ....[0]....
.L_218:
        /*0034*/ 	.word	0xffffffff


	//   ....[1]....
        /*0038*/ 	.word	0xffffffff


	//   ....[2]....
        /*003c*/ 	.word	0xffffffff


	//   ....[3]....
        /*0040*/ 	.word	0xffffffff


	//   ....[4]....
        /*0044*/ 	.word	0xffffffff


	//   ....[5]....
        /*0048*/ 	.word	0xffffffff


	//   ....[6]....
        /*004c*/ 	.word	0xffffffff


	//   ....[7]....
        /*0050*/ 	.word	0xffffffff


	//   ....[8]....
        /*0054*/ 	.word	0xffffffff


	//   ....[9]....
        /*0058*/ 	.word	0xffffffff


	//   ....[10]....
        /*005c*/ 	.word	0xffffffff


	//   ....[11]....
        /*0060*/ 	.word	0xffffffff


	//   ....[12]....
        /*0064*/ 	.word	0xffffffff


	//   ....[13]....
        /*0068*/ 	.word	0xffffffff


	//   ....[14]....
        /*006c*/ 	.word	0xffffffff


	//   ....[15]....
        /*0070*/ 	.word	0xffffffff


	//   ....[16]....
        /*0074*/ 	.word	0xffffffff


	//   ....[17]....
        /*0078*/ 	.word	0xffffffff


	//   ....[18]....
        /*007c*/ 	.word	0xffffffff


	//   ....[19]....
        /*0080*/ 	.word	0x0500000f


	//   ....[20]....
        /*0084*/ 	.word	0x0500000f


	//   ....[21]....
        /*0088*/ 	.word	0x0500000f


	//   ....[22]....
        /*008c*/ 	.word	0x0500000f


	//   ....[23]....
        /*0090*/ 	.word	0x0500000f


	//   ....[24]....
        /*0094*/ 	.word	0x0500000f


	//   ....[25]....
        /*0098*/ 	.word	0x0500000f


	//   ....[26]....
        /*009c*/ 	.word	0x0500000f


	//   ....[27]....
        /*00a0*/ 	.word	0x0500000f


	//   ....[28]....
        /*00a4*/ 	.word	0x0500000f


	//----- nvinfo : EIATTR_COOP_GROUP_INSTR_OFFSETS
	.align		4
.L_219:
        /*00a8*/ 	.byte	0x04, 0x28
        /*00aa*/ 	.short	(.L_221 - .L_220)


	//   ....[0]....
.L_220:
        /*00ac*/ 	.word	0x00002de0


	//   ....[1]....
        /*00b0*/ 	.word	0x00002e00


	//   ....[2]....
        /*00b4*/ 	.word	0x00002e20


	//   ....[3]....
        /*00b8*/ 	.word	0x00002e40


	//   ....[4]....
        /*00bc*/ 	.word	0x00002e60


	//   ....[5]....
        /*00c0*/ 	.word	0x00006ff0


	//   ....[6]....
        /*00c4*/ 	.word	0x00007010


	//   ....[7]....
        /*00c8*/ 	.word	0x000072b0


	//   ....[8]....
        /*00cc*/ 	.word	0x000072d0


	//   ....[9]....
        /*00d0*/ 	.word	0x000072f0


	//   ....[10]....
        /*00d4*/ 	.word	0x000074b0


	//   ....[11]....
        /*00d8*/ 	.word	0x000074d0


	//   ....[12]....
        /*00dc*/ 	.word	0x00007ba0


	//   ....[13]....
        /*00e0*/ 	.word	0x00007c20


	//   ....[14]....
        /*00e4*/ 	.word	0x00007c60


	//   ....[15]....
        /*00e8*/ 	.word	0x00007cb0


	//   ....[16]....
        /*00ec*/ 	.word	0x00007cf0


	//   ....[17]....
        /*00f0*/ 	.word	0x00007d60


	//   ....[18]....
        /*00f4*/ 	.word	0x00007d80


	//   ....[19]....
        /*00f8*/ 	.word	0x0000ad00


	//   ....[20]....
        /*00fc*/ 	.word	0x0000ad60


	//   ....[21]....
        /*0100*/ 	.word	0x0000adc0


	//   ....[22]....
        /*0104*/ 	.word	0x0000ae20


	//   ....[23]....
        /*0108*/ 	.word	0x0000ae80


	//   ....[24]....
        /*010c*/ 	.word	0x0000af00


	//   ....[25]....
        /*0110*/ 	.word	0x0000af80


	//   ....[26]....
        /*0114*/ 	.word	0x0000b010


	//   ....[27]....
        /*0118*/ 	.word	0x0000b090


	//   ....[28]....
        /*011c*/ 	.word	0x0000b0f0


	//----- nvinfo : EIATTR_SYSCALL_OFFSETS
	.align		4
.L_221:
        /*0120*/ 	.byte	0x04, 0x46
        /*0122*/ 	.short	(.L_223 - .L_222)


	//   ....[0]....
.L_222:
        /*0124*/ 	.word	0x00001070


	//----- nvinfo : EIATTR_EXIT_INSTR_OFFSETS
	.align		4
.L_223:
        /*0128*/ 	.byte	0x04, 0x1c
        /*012a*/ 	.short	(.L_225 - .L_224)


	//   ....[0]....
.L_224:
        /*012c*/ 	.word	0x000000b0


	//   ....[1]....
        /*0130*/ 	.word	0x0000a820


	//   ....[2]....
        /*0134*/ 	.word	0x0000a910


	//   ....[3]....
        /*0138*/ 	.word	0x0000acb0


	//----- nvinfo : EIATTR_CRS_STACK_SIZE
	.align		4
.L_225:
        /*013c*/ 	.byte	0x04, 0x1e
        /*013e*/ 	.short	(.L_227 - .L_226)
.L_226:
        /*0140*/ 	.word	0x00000000


	//----- nvinfo : EIATTR_CBANK_PARAM_SIZE
	.align		4
.L_227:
        /*0144*/ 	.byte	0x03, 0x19
        /*0146*/ 	.short	0x0128


	//----- nvinfo : EIATTR_PARAM_CBANK
	.align		4
        /*0148*/ 	.byte	0x04, 0x0a
        /*014a*/ 	.short	(.L_229 - .L_228)
	.align		4
.L_228:
        /*014c*/ 	.word	index@(.nv.constant0._ZN4mmha33masked_multihead_attention_kernelItLi256ELi256ELi4ELi32ELi64ELb1ELb1EEEv26Multihead_attention_paramsIT_XT5_EE)
        /*0150*/ 	.short	0x0210
        /*0152*/ 	.short	0x0128


	//----- nvinfo : EIATTR_SW_WAR
	.align		4
.L_229:
        /*0154*/ 	.byte	0x04, 0x36
        /*0156*/ 	.short	(.L_231 - .L_230)
.L_230:
        /*0158*/ 	.word	0x00000008
.L_231:


//--------------------- .nv.info._ZN4mmha33masked_multihead_attention_kernelItLi256ELi256ELi1ELi32ELi256ELb1ELb0EEEv26Multihead_attention_paramsIT_XT5_EE --------------------------
	.section	.nv.info._ZN4mmha33masked_multihead_attention_kernelItLi256ELi256ELi1ELi32ELi256ELb1ELb0EEEv26Multihead_attention_paramsIT_XT5_EE,"",@"SHT_CUDA_INFO"
	.sectionflags	@""
	.align	4


	//----- nvinfo : EIATTR_CUDA_API_VERSION
	.align		4
        /*0000*/ 	.byte	0x04, 0x37
        /*0002*/ 	.short	(.L_233 - .L_232)
.L_232:
        /*0004*/ 	.word	0x00000082


	//----- nvinfo : EIATTR_KPARAM_INFO
	.align		4
.L_233:
        /*0008*/ 	.byte	0x04, 0x17
        /*000a*/ 	.short	(.L_235 - .L_234)
.L_234:
        /*000c*/ 	.word	0x00000000
        /*0010*/ 	.short	0x0000
        /*0012*/ 	.short	0x0000
        /*0014*/ 	.byte	0x00, 0xf0, 0xa1, 0x04


	//----- nvinfo : EIATTR_SPARSE_MMA_MASK
	.align		4
.L_235:
        /*0018*/ 	.byte	0x03, 0x50
        /*001a*/ 	.short	0x0000


	//----- nvinfo : EIATTR_MAXREG_COUNT
	.align		4
        /*001c*/ 	.byte	0x03, 0x1b
        /*001e*/ 	.short	0x00ff


	//----- nvinfo : EIATTR_NUM_BARRIERS
	.align		4
        /*0020*/ 	.byte	0x02, 0x4c
        /*0022*/ 	.byte	0x01
	.zero		1


	//----- nvinfo : EIATTR_EXTERNS
	.align		4
        /*0024*/ 	.byte	0x04, 0x0f
        /*0026*/ 	.short	(.L_237 - .L_236)


	//   ....[0]....
	.align		4
.L_236:
        /*0028*/ 	.word	index@(__assertfail)


	//----- nvinfo : EIATTR_ANNOTATIONS
	.align		4
.L_237:
        /*002c*/ 	.byte	0x04, 0x55
        /*002e*/ 	.short	(.L_239 - .L_238)


	//   ....[0]....
.L_238:
        /* <DEDUP_REMOVED lines=150> */
        /*0984*/ 	.byte	0xa0, 0xc4, 0x00, 0x00


	//----- nvinfo : EIATTR_MERCURY_ISA_VERSION
	.align		4
.L_239:
        /*0988*/ 	.byte	0x03, 0x5f
        /*098a*/ 	.short	0x0101


	//----- nvinfo : EIATTR_COOP_GROUP_MASK_REGIDS
	.align		4
        /*098c*/ 	.byte	0x04, 0x29
        /*098e*/ 	.short	(.L_241 - .L_240)


	//   ....[0]....
.L_240:
        /*0990*/ 	.word	0xffffffff


	//   ....[1]....
        /*0994*/ 	.word	0xffffffff


	//   ....[2]....
        /*0998*/ 	.word	0xffffffff


	//   ....[3]....
        /*099c*/ 	.word	0xffffffff


	//   ....[4]....
        /*09a0*/ 	.word	0xffffffff


	//   ....[5]....
        /*09a4*/ 	.word	0xffffffff


	//   ....[6]....
        /*09a8*/ 	.word	0xffffffff


	//   ....[7]....
        /*09ac*/ 	.word	0xffffffff


	//   ....[8]....
        /*09b0*/ 	.word	0xffffffff


	//   ....[9]....
        /*09b4*/ 	.word	0xffffffff


	//   ....[10]....
        /*09b8*/ 	.word	0xffffffff


	//   ....[11]....
        /*09bc*/ 	.word	0xffffffff


	//   ....[12]....
        /*09c0*/ 	.word	0xffffffff


	//   ....[13]....
        /*09c4*/ 	.word	0xffffffff


	//   ....[14]....
        /*09c8*/ 	.word	0xffffffff


	//   ....[15]....
        /*09cc*/ 	.word	0xffffffff


	//   ....[16]....
        /*09d0*/ 	.word	0xffffffff


	//   ....[17]....
        /*09d4*/ 	.word	0xffffffff


	//   ....[18]....
        /*09d8*/ 	.word	0xffffffff


	//   ....[19]....
        /*09dc*/ 	.word	0xffffffff


	//   ....[20]....
        /*09e0*/ 	.word	0xffffffff


	//   ....[21]....
        /*09e4*/ 	.word	0xffffffff


	//   ....[22]....
        /*09e8*/ 	.word	0xffffffff


	//   ....[23]....
        /*09ec*/ 	.word	0x0500000f


	//   ....[24]....
        /*09f0*/ 	.word	0x0500000f


	//   ....[25]....
        /*09f4*/ 	.word	0x0500000f


	//   ....[26]....
        /*09f8*/ 	.word	0x0500000f


	//   ....[27]....
        /*09fc*/ 	.word	0x0500000f


	//----- nvinfo : EIATTR_COOP_GROUP_INSTR_OFFSETS
	.align		4
.L_241:
        /*0a00*/ 	.byte	0x04, 0x28
        /*0a02*/ 	.short	(.L_243 - .L_242)


	//   ....[0]....
.L_242:
        /*0a04*/ 	.word	0x00002e90


	//   ....[1]....
        /*0a08*/ 	.word	0x00002eb0


	//   ....[2]....
        /*0a0c*/ 	.word	0x00002ed0


	//   ....[3]....
        /*0a10*/ 	.word	0x00002ef0


	//   ....[4]....
        /*0a14*/ 	.word	0x00002f10


	//   ....[5]....
        /*0a18*/ 	.word	0x00009570


	//   ....[6]....
        /*0a1c*/ 	.word	0x000095b0


	//   ....[7]....
        /*0a20*/ 	.word	0x000095e0


	//   ....[8]....
        /*0a24*/ 	.word	0x00009610


	//   ....[9]....
        /*0a28*/ 	.word	0x00009670


	//   ....[10]....
        /*0a2c*/ 	.word	0x000096e0


	//   ....[11]....
        /*0a30*/ 	.word	0x00009700


	//   ....[12]....
        /*0a34*/ 	.word	0x00009720


	//   ....[13]....
        /*0a38*/ 	.word	0x00009750


	//   ....[14]....
        /*0a3c*/ 	.word	0x00009eb0


	//   ....[15]....
        /*0a40*/ 	.word	0x00009fb0


	//   ....[16]....
        /*0a44*/ 	.word	0x00009ff0


	//   ....[17]....
        /*0a48*/ 	.word	0x0000a040


	//   ....[18]....
        /*0a4c*/ 	.word	0x0000a080


	//   ....[19]....
        /*0a50*/ 	.word	0x0000a0e0


	//   ....[20]....
        /*0a54*/ 	.word	0x0000a100


	//   ....[21]....
        /*0a58*/ 	.word	0x0000a120


	//   ....[22]....
        /*0a5c*/ 	.word	0x0000a140


	//   ....[23]....
        /*0a60*/ 	.word	0x0000d290


	//   ....[24]....
        /*0a64*/ 	.word	0x0000d2f0


	//   ....[25]....
        /*0a68*/ 	.word	0x0000d350


	//   ....[26]....
        /*0a6c*/ 	.word	0x0000d3b0


	//   ....[27]....
        /*0a70*/ 	.word	0x0000d410


	//----- nvinfo : EIATTR_SYSCALL_OFFSETS
	.align		4
.L_243:
        /*0a74*/ 	.byte	0x04, 0x46
        /*0a76*/ 	.short	(.L_245 - .L_244)


	//   ....[0]....
.L_244:
        /*0a78*/ 	.word	0x00001110


	//----- nvinfo : EIATTR_EXIT_INSTR_OFFSETS
	.align		4
.L_245:
        /*0a7c*/ 	.byte	0x04, 0x1c
        /*0a7e*/ 	.short	(.L_247 - .L_246)


	//   ....[0]....
.L_246:
        /*0a80*/ 	.word	0x000000f0


	//   ....[1]....
        /*0a84*/ 	.word	0x0000cdb0


	//   ....[2]....
        /*0a88*/ 	.word	0x0000cea0


	//   ....[3]....
        /*0a8c*/ 	.word	0x0000d240


	//----- nvinfo : EIATTR_CRS_STACK_SIZE
	.align		4
.L_247:
        /*0a90*/ 	.byte	0x04, 0x1e
        /*0a92*/ 	.short	(.L_249 - .L_248)
.L_248:
        /*0a94*/ 	.word	0x00000000


	//----- nvinfo : EIATTR_CBANK_PARAM_SIZE
	.align		4
.L_249:
        /*0a98*/ 	.byte	0x03, 0x19
        /*0a9a*/ 	.short	0x0128


	//----- nvinfo : EIATTR_PARAM_CBANK
	.align		4
        /*0a9c*/ 	.byte	0x04, 0x0a
        /*0a9e*/ 	.short	(.L_251 - .L_250)
	.align		4
.L_250:
        /*0aa0*/ 	.word	index@(.nv.constant0._ZN4mmha33masked_multihead_attention_kernelItLi256ELi256ELi1ELi32ELi256ELb1ELb0EEEv26Multihead_attention_paramsIT_XT5_EE)
        /*0aa4*/ 	.short	0x0210
        /*0aa6*/ 	.short	0x0128


	//----- nvinfo : EIATTR_SW_WAR
	.align		4
.L_251:
        /*0aa8*/ 	.byte	0x04, 0x36
        /*0aaa*/ 	.short	(.L_253 - .L_252)
.L_252:
        /*0aac*/ 	.word	0x00000008
.L_253:


//--------------------- .nv.info._ZN4mmha33masked_multihead_attention_kernelItLi256ELi256ELi2ELi32ELi128ELb1ELb0EEEv26Multihead_attention_paramsIT_XT5_EE --------------------------
	.section	.nv.info._ZN4mmha33masked_multihead_attention_kernelItLi256ELi256ELi2ELi32ELi128ELb1ELb0EEEv26Multihead_attention_paramsIT_XT5_EE,"",@"SHT_CUDA_INFO"
	.sectionflags	@""
	.align	4


	//----- nvinfo : EIATTR_CUDA_API_VERSION
	.align		4
        /*0000*/ 	.byte	0x04, 0x37
        /*0002*/ 	.short	(.L_255 - .L_254)
.L_254:
        /*0004*/ 	.word	0x00000082


	//----- nvinfo : EIATTR_KPARAM_INFO
	.align		4
.L_255:
        /*0008*/ 	.byte	0x04, 0x17
        /*000a*/ 	.short	(.L_257 - .L_256)
.L_256:
        /*000c*/ 	.word	0x00000000
        /*0010*/ 	.short	0x0000
        /*0012*/ 	.short	0x0000
        /*0014*/ 	.byte	0x00, 0xf0, 0xa1, 0x04


	//----- nvinfo : EIATTR_SPARSE_MMA_MASK
	.align		4
.L_257:
        /*0018*/ 	.byte	0x03, 0x50
        /*001a*/ 	.short	0x0000


	//----- nvinfo : EIATTR_MAXREG_COUNT
	.align		4
        /*001c*/ 	.byte	0x03, 0x1b
        /*001e*/ 	.short	0x00ff


	//----- nvinfo : EIATTR_NUM_BARRIERS
	.align		4
        /*0020*/ 	.byte	0x02, 0x4c
        /*0022*/ 	.byte	0x01
	.zero		1


	//----- nvinfo : EIATTR_EXTERNS
	.align		4
        /*0024*/ 	.byte	0x04, 0x0f
        /*0026*/ 	.short	(.L_259 - .L_258)


	//   ....[0]....
	.align		4
.L_258:
        /*0028*/ 	.word	index@(__assertfail)


	//----- nvinfo : EIATTR_MERCURY_ISA_VERSION
	.align		4
.L_259:
        /*002c*/ 	.byte	0x03, 0x5f
        /*002e*/ 	.short	0x0101


	//----- nvinfo : EIATTR_COOP_GROUP_MASK_REGIDS
	.align		4
        /*0030*/ 	.byte	0x04, 0x29
        /*0032*/ 	.short	(.L_261 - .L_260)


	//   ....[0]....
.L_260:
        /*0034*/ 	.word	0xffffffff


	//   ....[1]....
        /*0038*/ 	.word	0xffffffff


	//   ....[2]....
        /*003c*/ 	.word	0xffffffff


	//   ....[3]....
        /*0040*/ 	.word	0xffffffff


	//   ....[4]....
        /*0044*/ 	.word	0xffffffff


	//   ....[5]....
        /*0048*/ 	.word	0xffffffff


	//   ....[6]....
        /*004c*/ 	.word	0xffffffff


	//   ....[7]....
        /*0050*/ 	.word	0xffffffff


	//   ....[8]....
        /*0054*/ 	.word	0xffffffff


	//   ....[9]....
        /*0058*/ 	.word	0xffffffff


	//   ....[10]....
        /*005c*/ 	.word	0xffffffff


	//   ....[11]....
        /*0060*/ 	.word	0xffffffff


	//   ....[12]....
        /*0064*/ 	.word	0xffffffff


	//   ....[13]....
        /*0068*/ 	.word	0xffffffff


	//   ....[14]....
        /*006c*/ 	.word	0xffffffff


	//   ....[15]....
        /*0070*/ 	.word	0xffffffff


	//   ....[16]....
        /*0074*/ 	.word	0xffffffff


	//   ....[17]....
        /*0078*/ 	.word	0xffffffff


	//   ....[18]....
        /*007c*/ 	.word	0xffffffff


	//   ....[19]....
        /*0080*/ 	.word	0xffffffff


	//   ....[20]....
        /*0084*/ 	.word	0xffffffff


	//   ....[21]....
        /*0088*/ 	.word	0x0500000f


	//   ....[22]....
        /*008c*/ 	.word	0x0500000f


	//   ....[23]....
        /*0090*/ 	.word	0x0500000f


	//   ....[24]....
        /*0094*/ 	.word	0x0500000f


	//   ....[25]....
        /*0098*/ 	.word	0x0500000f


	//   ....[26]....
        /*009c*/ 	.word	0x0500000f


	//   ....[27]....
        /*00a0*/ 	.word	0x0500000f


	//   ....[28]....
        /*00a4*/ 	.word	0x0500000f


	//   ....[29]....
        /*00a8*/ 	.word	0x0500000f


	//   ....[30]....
        /*00ac*/ 	.word	0x0500000f


	//----- nvinfo : EIATTR_COOP_GROUP_INSTR_OFFSETS
	.align		4
.L_261:
        /*00b0*/ 	.byte	0x04, 0x28
        /*00b2*/ 	.short	(.L_263 - .L_262)


	//   ....[0]....
.L_262:
        /*00b4*/ 	.word	0x00002e10


	//   ....[1]....
        /*00b8*/ 	.word	0x00002e30


	//   ....[2]....
        /*00bc*/ 	.word	0x00002e50


	//   ....[3]....
        /*00c0*/ 	.word	0x00002e70


	//   ....[4]....
        /*00c4*/ 	.word	0x00002e90


	//   ....[5]....
        /*00c8*/ 	.word	0x00006fa0


	//   ....[6]....
        /*00cc*/ 	.word	0x00007230


	//   ....[7]....
        /*00d0*/ 	.word	0x00007250


	//   ....[8]....
        /*00d4*/ 	.word	0x00007270


	//   ....[9]....
        /*00d8*/ 	.word	0x00007290


	//   ....[10]....
        /*00dc*/ 	.word	0x00007450


	//   ....[11]....
        /*00e0*/ 	.word	0x00007470


	//   ....[12]....
        /*00e4*/ 	.word	0x00007490


	//   ....[13]....
        /*00e8*/ 	.word	0x00007bc0


	//   ....[14]....
        /*00ec*/ 	.word	0x00007c40


	//   ....[15]....
        /*00f0*/ 	.word	0x00007c70


	//   ....[16]....
        /*00f4*/ 	.word	0x00007cc0


	//   ....[17]....
        /*00f8*/ 	.word	0x00007d10


	//   ....[18]....
        /*00fc*/ 	.word	0x00007d80


	//   ....[19]....
        /*0100*/ 	.word	0x00007da0


	//   ....[20]....
        /*0104*/ 	.word	0x00007dc0


	//   ....[21]....
        /*0108*/ 	.word	0x0000abb0


	//   ....[22]....
        /*010c*/ 	.word	0x0000ac10


	//   ....[23]....
        /*0110*/ 	.word	0x0000ac70


	//   ....[24]....
        /*0114*/ 	.word	0x0000acd0


	//   ....[25]....
        /*0118*/ 	.word	0x0000ad30


	//   ....[26]....
        /*011c*/ 	.word	0x0000adb0


	//   ....[27]....
        /*0120*/ 	.word	0x0000ae50


	//   ....[28]....
        /*0124*/ 	.word	0x0000aed0


	//   ....[29]....
        /*0128*/ 	.word	0x0000af30


	//   ....[30]....
        /*012c*/ 	.word	0x0000af90


	//----- nvinfo : EIATTR_SYSCALL_OFFSETS
	.align		4
.L_263:
        /*0130*/ 	.byte	0x04, 0x46
        /*0132*/ 	.short	(.L_265 - .L_264)


	//   ....[0]....
.L_264:
        /*0134*/ 	.word	0x000010a0


	//----- nvinfo : EIATTR_EXIT_INSTR_OFFSETS
	.align		4
.L_265:
        /*0138*/ 	.byte	0x04, 0x1c
        /*013a*/ 	.short	(.L_267 - .L_266)


	//   ....[0]....
.L_266:
        /*013c*/ 	.word	0x000000b0


	//   ....[1]....
        /*0140*/ 	.word	0x0000a6d0


	//   ....[2]....
        /*0144*/ 	.word	0x0000a7c0


	//   ....[3]....
        /*0148*/ 	.word	0x0000ab60


	//----- nvinfo : EIATTR_CRS_STACK_SIZE
	.align		4
.L_267:
        /*014c*/ 	.byte	0x04, 0x1e
        /*014e*/ 	.short	(.L_269 - .L_268)
.L_268:
        /*0150*/ 	.word	0x00000000


	//----- nvinfo : EIATTR_CBANK_PARAM_SIZE
	.align		4
.L_269:
        /*0154*/ 	.byte	0x03, 0x19
        /*0156*/ 	.short	0x0128


	//----- nvinfo : EIATTR_PARAM_CBANK
	.align		4
        /*0158*/ 	.byte	0x04, 0x0a
        /*015a*/ 	.short	(.L_271 - .L_270)
	.align		4
.L_270:
        /*015c*/ 	.word	index@(.nv.constant0._ZN4mmha33masked_multihead_attention_kernelItLi256ELi256ELi2ELi32ELi128ELb1ELb0EEEv26Multihead_attention_paramsIT_XT5_EE)
        /*0160*/ 	.short	0x0210
        /*0162*/ 	.short	0x0128


	//----- nvinfo : EIATTR_SW_WAR
	.align		4
.L_271:
        /*0164*/ 	.byte	0x04, 0x36
        /*0166*/ 	.short	(.L_273 - .L_272)
.L_272:
        /*0168*/ 	.word	0x00000008
.L_273:


//--------------------- .nv.info._ZN4mmha33masked_multihead_attention_kernelItLi256ELi256ELi4ELi32ELi64ELb1ELb0EEEv26Multihead_attention_paramsIT_XT5_EE --------------------------
	.section	.nv.info._ZN4mmha33masked_multihead_attention_kernelItLi256ELi256ELi4ELi32ELi64ELb1ELb0EEEv26Multihead_attention_paramsIT_XT5_EE,"",@"SHT_CUDA_INFO"
	.sectionflags	@""
	.align	4


	//----- nvinfo : EIATTR_CUDA_API_VERSION
	.align		4
        /*0000*/ 	.byte	0x04, 0x37
        /*0002*/ 	.short	(.L_275 - .L_274)
.L_274:
        /*0004*/ 	.word	0x00000082


	//----- nvinfo : EIATTR_KPARAM_INFO
	.align		4
.L_275:
        /*0008*/ 	.byte	0x04, 0x17
        /*000a*/ 	.short	(.L_277 - .L_276)
.L_276:
        /*000c*/ 	.word	0x00000000
        /*0010*/ 	.short	0x0000
        /*0012*/ 	.short	0x0000
        /*0014*/ 	.byte	0x00, 0xf0, 0xa1, 0x04


	//----- nvinfo : EIATTR_SPARSE_MMA_MASK
	.align		4
.L_277:
        /*0018*/ 	.byte	0x03, 0x50
        /*001a*/ 	.short	0x0000


	//----- nvinfo : EIATTR_MAXREG_COUNT
	.align		4
        /*001c*/ 	.byte	0x03, 0x1b
        /*001e*/ 	.short	0x00ff


	//----- nvinfo : EIATTR_NUM_BARRIERS
	.align		4
        /*0020*/ 	.byte	0x02, 0x4c
        /*0022*/ 	.byte	0x01
	.zero		1


	//----- nvinfo : EIATTR_EXTERNS
	.align		4
        /*0024*/ 	.byte	0x04, 0x0f
        /*0026*/ 	.short	(.L_279 - .L_278)


	//   ....[0]....
	.align		4
.L_278:
        /*0028*/ 	.word	index@(__assertfail)


	//----- nvinfo : EIATTR_MERCURY_ISA_VERSION
	.align		4
.L_279:
        /*002c*/ 	.byte	0x03, 0x5f
        /*002e*/ 	.short	0x0101


	//----- nvinfo : EIATTR_COOP_GROUP_MASK_REGIDS
	.align		4
        /*0030*/ 	.byte	0x04, 0x29
        /*0032*/ 	.short	(.L_281 - .L_280)


	//   ....[0]....
.L_280:
        /*0034*/ 	.word	0xffffffff


	//   ....[1]....
        /*0038*/ 	.word	0xffffffff


	//   ....[2]....
        /*003c*/ 	.word	0xffffffff


	//   ....[3]....
        /*0040*/ 	.word	0xffffffff


	//   ....[4]....
        /*0044*/ 	.word	0xffffffff


	//   ....[5]....
        /*0048*/ 	.word	0xffffffff


	//   ....[6]....
        /*004c*/ 	.word	0xffffffff


	//   ....[7]....
        /*0050*/ 	.word	0xffffffff


	//   ....[8]....
        /*0054*/ 	.word	0xffffffff


	//   ....[9]....
        /*0058*/ 	.word	0xffffffff


	//   ....[10]....
        /*005c*/ 	.word	0xffffffff


	//   ....[11]....
        /*0060*/ 	.word	0xffffffff


	//   ....[12]....
        /*0064*/ 	.word	0xffffffff


	//   ....[13]....
        /*0068*/ 	.word	0xffffffff


	//   ....[14]....
        /*006c*/ 	.word	0xffffffff


	//   ....[15]....
        /*0070*/ 	.word	0xffffffff


	//   ....[16]....
        /*0074*/ 	.word	0xffffffff


	//   ....[17]....
        /*0078*/ 	.word	0xffffffff


	//   ....[18]....
        /*007c*/ 	.word	0xffffffff


	//   ....[19]....
        /*0080*/ 	.word	0x0500000f


	//   ....[20]....
        /*0084*/ 	.word	0x0500000f


	//   ....[21]....
        /*0088*/ 	.word	0x0500000f


	//   ....[22]....
        /*008c*/ 	.word	0x0500000f


	//   ....[23]....
        /*0090*/ 	.word	0x0500000f


	//   ....[24]....
        /*0094*/ 	.word	0x0500000f


	//   ....[25]....
        /*0098*/ 	.word	0x0500000f


	//   ....[26]....
        /*009c*/ 	.word	0x0500000f


	//   ....[27]....
        /*00a0*/ 	.word	0x0500000f


	//   ....[28]....
        /*00a4*/ 	.word	0x0500000f


	//----- nvinfo : EIATTR_COOP_GROUP_INSTR_OFFSETS
	.align		4
.L_281:
        /*00a8*/ 	.byte	0x04, 0x28
        /*00aa*/ 	.short	(.L_283 - .L_282)


	//   ....[0]....
.L_282:
        /*00ac*/ 	.word	0x00002eb0


	//   ....[1]....
        /*00b0*/ 	.word	0x00002ed0


	//   ....[2]....
        /*00b4*/ 	.word	0x00002ef0


	//   ....[3]....
        /*00b8*/ 	.word	0x00002f10


	//   ....[4]....
        /*00bc*/ 	.word	0x00002f30


	//   ....[5]....
        /*00c0*/ 	.word	0x00006a90


	//   ....[6]....
        /*00c4*/ 	.word	0x00006ab0


	//   ....[7]....
        /*00c8*/ 	.word	0x00006db0


	//   ....[8]....
        /*00cc*/ 	.word	0x00006dd0


	//   ....[9]....
        /*00d0*/ 	.word	0x00006df0


	//   ....[10]....
        /*00d4*/ 	.word	0x00006f80


	//   ....[11]....
        /*00d8*/ 	.word	0x00006fb0


	//   ....[12]....
        /*00dc*/ 	.word	0x00007710


	//   ....[13]....
        /*00e0*/ 	.word	0x000077b0


	//   ....[14]....
        /*00e4*/ 	.word	0x000077e0


	//   ....[15]....
        /*00e8*/ 	.word	0x00007830


	//   ....[16]....
        /*00ec*/ 	.word	0x00007880


	//   ....[17]....
        /*00f0*/ 	.word	0x000078e0


	//   ....[18]....
        /*00f4*/ 	.word	0x00007900


	//   ....[19]....
        /*00f8*/ 	.word	0x0000a550


	//   ....[20]....
        /*00fc*/ 	.word	0x0000a5b0


	//   ....[21]....
        /*0100*/ 	.word	0x0000a610


	//   ....[22]....
        /*0104*/ 	.word	0x0000a670


	//   ....[23]....
        /*0108*/ 	.word	0x0000a6d0


	//   ....[24]....
        /*010c*/ 	.word	0x0000a750


	//   ....[25]....
        /*0110*/ 	.word	0x0000a7d0


	//   ....[26]....
        /*0114*/ 	.word	0x0000a860


	//   ....[27]....
        /*0118*/ 	.word	0x0000a8e0


	//   ....[28]....
        /*011c*/ 	.word	0x0000a940


	//----- nvinfo : EIATTR_SYSCALL_OFFSETS
	.align		4
.L_283:
        /*0120*/ 	.byte	0x04, 0x46
        /*0122*/ 	.short	(.L_285 - .L_284)


	//   ....[0]....
.L_284:
        /*0124*/ 	.word	0x00001140


	//----- nvinfo : EIATTR_EXIT_INSTR_OFFSETS
	.align		4
.L_285:
        /*0128*/ 	.byte	0x04, 0x1c
        /*012a*/ 	.short	(.L_287 - .L_286)


	//   ....[0]....
.L_286:
        /*012c*/ 	.word	0x00000130


	//   ....[1]....
        /*0130*/ 	.word	0x0000a070


	//   ....[2]....
        /*0134*/ 	.word	0x0000a160


	//   ....[3]....
        /*0138*/ 	.word	0x0000a500


	//----- nvinfo : EIATTR_CRS_STACK_SIZE
	.align		4
.L_287:
        /*013c*/ 	.byte	0x04, 0x1e
        /*013e*/ 	.short	(.L_289 - .L_288)
.L_288:
        /*0140*/ 	.word	0x00000000


	//----- nvinfo : EIATTR_CBANK_PARAM_SIZE
	.align		4
.L_289:
        /*0144*/ 	.byte	0x03, 0x19
        /*0146*/ 	.short	0x0128


	//----- nvinfo : EIATTR_PARAM_CBANK
	.align		4
        /*0148*/ 	.byte	0x04, 0x0a
        /*014a*/ 	.short	(.L_291 - .L_290)
	.align		4
.L_290:
        /*014c*/ 	.word	index@(.nv.constant0._ZN4mmha33masked_multihead_attention_kernelItLi256ELi256ELi4ELi32ELi64ELb1ELb0EEEv26Multihead_attention_paramsIT_XT5_EE)
        /*0150*/ 	.short	0x0210
        /*0152*/ 	.short	0x0128


	//----- nvinfo : EIATTR_SW_WAR
	.align		4
.L_291:
        /*0154*/ 	.byte	0x04, 0x36
        /*0156*/ 	.short	(.L_293 - .L_292)
.L_292:
        /*0158*/ 	.word	0x00000008
.L_293:


//--------------------- .nv.info._ZN4mmha33masked_multihead_attention_kernelIfLi256ELi256ELi1ELi64ELi256ELb1ELb1EEEv26Multihead_attention_paramsIT_XT5_EE --------------------------
	.section	.nv.info._ZN4mmha33masked_multihead_attention_kernelIfLi256ELi256ELi1ELi64ELi256ELb1ELb1EEEv26Multihead_attention_paramsIT_XT5_EE,"",@"SHT_CUDA_INFO"
	.sectionflags	@""
	.align	4


	//----- nvinfo : EIATTR_CUDA_API_VERSION
	.align		4
        /*0000*/ 	.byte	0x04, 0x37
        /*0002*/ 	.short	(.L_295 - .L_294)
.L_294:
        /*0004*/ 	.word	0x00000082


	//----- nvinfo : EIATTR_KPARAM_INFO
	.align		4
.L_295:
        /*0008*/ 	.byte	0x04, 0x17
        /*000a*/ 	.short	(.L_297 - .L_296)
.L_296:
        /*000c*/ 	.word	0x00000000
        /*0010*/ 	.short	0x0000
        /*0012*/ 	.short	0x0000
        /*0014*/ 	.byte	0x00, 0xf0, 0xa1, 0x04


	//----- nvinfo : EIATTR_SPARSE_MMA_MASK
	.align		4
.L_297:
        /*0018*/ 	.byte	0x03, 0x50
        /*001a*/ 	.short	0x0000


	//----- nvinfo : EIATTR_MAXREG_COUNT
	.align		4
        /*001c*/ 	.byte	0x03, 0x1b
        /*001e*/ 	.short	0x00ff


	//----- nvinfo : EIATTR_NUM_BARRIERS
	.align		4
        /*0020*/ 	.byte	0x02, 0x4c
        /*0022*/ 	.byte	0x01
	.zero		1


	//----- nvinfo : EIATTR_EXTERNS
	.align		4
        /*0024*/ 	.byte	0x04, 0x0f
        /*0026*/ 	.short	(.L_299 - .L_298)


	//   ....[0]....
	.align		4
.L_298:
        /*0028*/ 	.word	index@(__assertfail)


	//----- nvinfo : EIATTR_ANNOTATIONS
	.align		4
.L_299:
        /*002c*/ 	.byte	0x04, 0x55
        /*002e*/ 	.short	(.L_301 - .L_300)


	//   ....[0]....
.L_300:
        /* <DEDUP_REMOVED lines=949> */


	//----- nvinfo : EIATTR_MERCURY_ISA_VERSION
	.align		4
.L_301:
        /*3b68*/ 	.byte	0x03, 0x5f
        /*3b6a*/ 	.short	0x0101


	//----- nvinfo : EIATTR_INT_WARP_WIDE_INSTR_OFFSETS
	.align		4
        /*3b6c*/ 	.byte	0x04, 0x31
        /*3b6e*/ 	.short	(.L_303 - .L_302)


	//   ....[0]....
.L_302:
        /*3b70*/ 	.word	0x00001ee0


	//----- nvinfo : EIATTR_COOP_GROUP_MASK_REGIDS
	.align		4
.L_303:
        /*3b74*/ 	.byte	0x04, 0x29
        /*3b76*/ 	.short	(.L_305 - .L_304)


	//   ....[0]....
.L_304:
        /*3b78*/ 	.word	0xffffffff


	//   ....[1]....
        /*3b7c*/ 	.word	0xffffffff


	//   ....[2]....
        /*3b80*/ 	.word	0xffffffff


	//   ....[3]....
        /*3b84*/ 	.word	0xffffffff


	//   ....[4]....
        /*3b88*/ 	.word	0xffffffff


	//   ....[5]....
        /*3b8c*/ 	.word	0xffffffff


	//   ....[6]....
        /*3b90*/ 	.word	0xffffffff


	//   ....[7]....
        /*3b94*/ 	.word	0xffffffff


	//   ....[8]....
        /*3b98*/ 	.word	0xffffffff


	//   ....[9]....
        /*3b9c*/ 	.word	0xffffffff


	//   ....[10]....
        /*3ba0*/ 	.word	0xffffffff


	//   ....[11]....
        /*3ba4*/ 	.word	0xffffffff


	//   ....[12]....
        /*3ba8*/ 	.word	0xffffffff


	//   ....[13]....
        /*3bac*/ 	.word	0xffffffff


	//   ....[14]....
        /*3bb0*/ 	.word	0xffffffff


	//   ....[15]....
        /*3bb4*/ 	.word	0xffffffff


	//   ....[16]....
        /*3bb8*/ 	.word	0xffffffff


	//   ....[17]....
        /*3bbc*/ 	.word	0xffffffff


	//   ....[18]....
        /*3bc0*/ 	.word	0xffffffff


	//   ....[19]....
        /*3bc4*/ 	.word	0xffffffff


	//   ....[20]....
        /*3bc8*/ 	.word	0xffffffff


	//   ....[21]....
        /*3bcc*/ 	.word	0xffffffff


	//   ....[22]....
        /*3bd0*/ 	.word	0xffffffff


	//   ....[23]....
        /*3bd4*/ 	.word	0xffffffff


	//   ....[24]....
        /*3bd8*/ 	.word	0xffffffff


	//----- nvinfo : EIATTR_COOP_GROUP_INSTR_OFFSETS
	.align		4
.L_305:
        /*3bdc*/ 	.byte	0x04, 0x28
        /*3bde*/ 	.short	(.L_307 - .L_306)


	//   ....[0]....
.L_306:
        /*3be0*/ 	.word	0x00001e80


	//   ....[1]....
        /*3be4*/ 	.word	0x00001f30


	//   ....[2]....
        /*3be8*/ 	.word	0x00001f70


	//   ....[3]....
        /*3bec*/ 	.word	0x00001fb0


	//   ....[4]....
        /*3bf0*/ 	.word	0x00001fd0


	//   ....[5]....
        /*3bf4*/ 	.word	0x000020f0


	//   ....[6]....
        /*3bf8*/ 	.word	0x00002110


	//   ....[7]....
        /*3bfc*/ 	.word	0x000168a0


	//   ....[8]....
        /*3c00*/ 	.word	0x000168c0


	//   ....[9]....
        /*3c04*/ 	.word	0x000168e0


	//   ....[10]....
        /*3c08*/ 	.word	0x00016910


	//   ....[11]....
        /*3c0c*/ 	.word	0x00016950


	//   ....[12]....
        /*3c10*/ 	.word	0x000169e0


	//   ....[13]....
        /*3c14*/ 	.word	0x00016a00


	//   ....[14]....
        /*3c18*/ 	.word	0x00016a20


	//   ....[15]....
        /*3c1c*/ 	.word	0x00016a40


	//   ....[16]....
        /*3c20*/ 	.word	0x000171d0


	//   ....[17]....
        /*3c24*/ 	.word	0x00017270


	//   ....[18]....
        /*3c28*/ 	.word	0x000172b0


	//   ....[19]....
        /*3c2c*/ 	.word	0x000172e0


	//   ....[20]....
        /*3c30*/ 	.word	0x00017330


	//   ....[21]....
        /*3c34*/ 	.word	0x000173b0


	//   ....[22]....
        /*3c38*/ 	.word	0x000173d0


	//   ....[23]....
        /*3c3c*/ 	.word	0x000173f0


	//   ....[24]....
        /*3c40*/ 	.word	0x00017420


	//----- nvinfo : EIATTR_SYSCALL_OFFSETS
	.align		4
.L_307:
        /*3c44*/ 	.byte	0x04, 0x46
        /*3c46*/ 	.short	(.L_309 - .L_308)


	//   ....[0]....
.L_308:
        /*3c48*/ 	.word	0x00000f20


	//----- nvinfo : EIATTR_EXIT_INSTR_OFFSETS
	.align		4
.L_309:
        /*3c4c*/ 	.byte	0x04, 0x1c
        /*3c4e*/ 	.short	(.L_311 - .L_310)


	//   ....[0]....
.L_310:
        /*3c50*/ 	.word	0x000000c0


	//   ....[1]....
        /*3c54*/ 	.word	0x00019920


	//   ....[2]....
        /*3c58*/ 	.word	0x000199d0


	//   ....[3]....
        /*3c5c*/ 	.word	0x00019b90


	//----- nvinfo : EIATTR_CRS_STACK_SIZE
	.align		4
.L_311:
        /*3c60*/ 	.byte	0x04, 0x1e
        /*3c62*/ 	.short	(.L_313 - .L_312)
.L_312:
        /*3c64*/ 	.word	0x00000000


	//----- nvinfo : EIATTR_CBANK_PARAM_SIZE
	.align		4
.L_313:
        /*3c68*/ 	.byte	0x03, 0x19
        /*3c6a*/ 	.short	0x0128


	//----- nvinfo : EIATTR_PARAM_CBANK
	.align		4
        /*3c6c*/ 	.byte	0x04, 0x0a
        /*3c6e*/ 	.short	(.L_315 - .L_314)
	.align		4
.L_314:
        /*3c70*/ 	.word	index@(.nv.constant0._ZN4mmha33masked_multihead_attention_kernelIfLi256ELi256ELi1ELi64ELi256ELb1ELb1EEEv26Multihead_attention_paramsIT_XT5_EE)
        /*3c74*/ 	.short	0x0210
        /*3c76*/ 	.short	0x0128


	//----- nvinfo : EIATTR_SW_WAR
	.align		4
.L_315:
        /*3c78*/ 	.byte	0x04, 0x36
        /*3c7a*/ 	.short	(.L_317 - .L_316)
.L_316:
        /*3c7c*/ 	.word	0x00000008
.L_317:


//--------------------- .nv.info._ZN4mmha33masked_multihead_attention_kernelIfLi256ELi256ELi2ELi64ELi128ELb1ELb1EEEv26Multihead_attention_paramsIT_XT5_EE --------------------------
	.section	.nv.info._ZN4mmha33masked_multihead_attention_kernelIfLi256ELi256ELi2ELi64ELi128ELb1ELb1EEEv26Multihead_attention_paramsIT_XT5_EE,"",@"SHT_CUDA_INFO"
	.sectionflags	@""
	.align	4


	//----- nvinfo : EIATTR_CUDA_API_VERSION
	.align		4
        /*0000*/ 	.byte	0x04, 0x37
        /*0002*/ 	.short	(.L_319 - .L_318)
.L_318:
        /*0004*/ 	.word	0x00000082


	//----- nvinfo : EIATTR_KPARAM_INFO
	.align		4
.L_319:
        /*0008*/ 	.byte	0x04, 0x17
        /*000a*/ 	.short	(.L_321 - .L_320)
.L_320:
        /*000c*/ 	.word	0x00000000
        /*0010*/ 	.short	0x0000
        /*0012*/ 	.short	0x0000
        /*0014*/ 	.byte	0x00, 0xf0, 0xa1, 0x04


	//----- nvinfo : EIATTR_SPARSE_MMA_MASK
	.align		4
.L_321:
        /*0018*/ 	.byte	0x03, 0x50
        /*001a*/ 	.short	0x0000


	//----- nvinfo : EIATTR_MAXREG_COUNT
	.align		4
        /*001c*/ 	.byte	0x03, 0x1b
        /*001e*/ 	.short	0x00ff


	//----- nvinfo : EIATTR_NUM_BARRIERS
	.align		4
        /*0020*/ 	.byte	0x02, 0x4c
        /*0022*/ 	.byte	0x01
	.zero		1


	//----- nvinfo : EIATTR_EXTERNS
	.align		4
        /*0024*/ 	.byte	0x04, 0x0f
        /*0026*/ 	.short	(.L_323 - .L_322)


	//   ....[0]....
	.align		4
.L_322:
        /*0028*/ 	.word	index@(__assertfail)


	//----- nvinfo : EIATTR_ANNOTATIONS
	.align		4
.L_323:
        /*002c*/ 	.byte	0x04, 0x55
        /*002e*/ 	.short	(.L_325 - .L_324)


	//   ....[0]....
.L_324:
        /* <DEDUP_REMOVED lines=146> */


	//----- nvinfo : EIATTR_MERCURY_ISA_VERSION
	.align		4
.L_325:
        /*0938*/ 	.byte	0x03, 0x5f
        /*093a*/ 	.short	0x0101


	//----- nvinfo : EIATTR_INT_WARP_WIDE_INSTR_OFFSETS
	.align		4
        /*093c*/ 	.byte	0x04, 0x31
        /*093e*/ 	.short	(.L_327 - .L_326)


	//   ....[0]....
.L_326:
        /*0940*/ 	.word	0x00001ea0


	//----- nvinfo : EIATTR_COOP_GROUP_MASK_REGIDS
	.align		4
.L_327:
        /*0944*/ 	.byte	0x04, 0x29
        /*0946*/ 	.short	(.L_329 - .L_328)


	//   ....[0]....
.L_328:
        /*0948*/ 	.word	0xffffffff


	//   ....[1]....
        /*094c*/ 	.word	0xffffffff


	//   ....[2]....
        /*0950*/ 	.word	0xffffffff


	//   ....[3]....
        /*0954*/ 	.word	0xffffffff


	//   ....[4]....
        /*0958*/ 	.word	0xffffffff


	//   ....[5]....
        /*095c*/ 	.word	0xffffffff


	//   ....[6]....
        /*0960*/ 	.word	0xffffffff


	//   ....[7]....
        /*0964*/ 	.word	0xffffffff


	//   ....[8]....
        /*0968*/ 	.word	0xffffffff


	//   ....[9]....
        /*096c*/ 	.word	0xffffffff


	//   ....[10]....
        /*0970*/ 	.word	0xffffffff


	//   ....[11]....
        /*0974*/ 	.word	0xffffffff


	//   ....[12]....
        /*0978*/ 	.word	0xffffffff


	//   ....[13]....
        /*097c*/ 	.word	0xffffffff


	//   ....[14]....
        /*0980*/ 	.word	0xffffffff


	//   ....[15]....
        /*0984*/ 	.word	0xffffffff


	//   ....[16]....
        /*0988*/ 	.word	0xffffffff


	//   ....[17]....
        /*098c*/ 	.word	0xffffffff


	//   ....[18]....
        /*0990*/ 	.word	0xffffffff


	//   ....[19]....
        /*0994*/ 	.word	0xffffffff


	//   ....[20]....
        /*0998*/ 	.word	0xffffffff


	//   ....[21]....
        /*099c*/ 	.word	0xffffffff


	//   ....[22]....
        /*09a0*/ 	.word	0xffffffff


	//   ....[23]....
        /*09a4*/ 	.word	0x0500000f


	//   ....[24]....
        /*09a8*/ 	.word	0x0500000f


	//   ....[25]....
        /*09ac*/ 	.word	0x0500000f


	//   ....[26]....
        /*09b0*/ 	.word	0x0500000f


	//   ....[27]....
        /*09b4*/ 	.word	0x0500000f


	//----- nvinfo : EIATTR_COOP_GROUP_INSTR_OFFSETS
	.align		4
.L_329:
        /*09b8*/ 	.byte	0x04, 0x28
        /*09ba*/ 	.short	(.L_331 - .L_330)


	//   ....[0]....
.L_330:
        /*09bc*/ 	.word	0x00001e20


	//   ....[1]....
        /*09c0*/ 	.word	0x00001ef0


	//   ....[2]....
        /*09c4*/ 	.word	0x00001f20


	//   ....[3]....
        /*09c8*/ 	.word	0x00001f70


	//   ....[4]....
        /*09cc*/ 	.word	0x00001f90


	//   ....[5]....
        /*09d0*/ 	.word	0x00002020


	//   ....[6]....
        /*09d4*/ 	.word	0x00002050


	//   ....[7]....
        /*09d8*/ 	.word	0x0000c980


	//   ....[8]....
        /*09dc*/ 	.word	0x0000cc50


	//   ....[9]....
        /*09e0*/ 	.word	0x0000cc70


	//   ....[10]....
        /*09e4*/ 	.word	0x0000cc90


	//   ....[11]....
        /*09e8*/ 	.word	0x0000ccb0


	//   ....[12]....
        /*09ec*/ 	.word	0x0000ce50


	//   ....[13]....
        /*09f0*/ 	.word	0x0000ce70


	//   ....[14]....
        /*09f4*/ 	.word	0x0000ce90


	//   ....[15]....
        /*09f8*/ 	.word	0x0000d600


	//   ....[16]....
        /*09fc*/ 	.word	0x0000d6a0


	//   ....[17]....
        /*0a00*/ 	.word	0x0000d6f0


	//   ....[18]....
        /*0a04*/ 	.word	0x0000d720


	//   ....[19]....
        /*0a08*/ 	.word	0x0000d760


	//   ....[20]....
        /*0a0c*/ 	.word	0x0000d7e0


	//   ....[21]....
        /*0a10*/ 	.word	0x0000d800


	//   ....[22]....
        /*0a14*/ 	.word	0x0000d830


	//   ....[23]....
        /*0a18*/ 	.word	0x0000fe20


	//   ....[24]....
        /*0a1c*/ 	.word	0x0000fec0


	//   ....[25]....
        /*0a20*/ 	.word	0x0000ff40


	//   ....[26]....
        /*0a24*/ 	.word	0x0000ffa0


	//   ....[27]....
        /*0a28*/ 	.word	0x00010000


	//----- nvinfo : EIATTR_SYSCALL_OFFSETS
	.align		4
.L_331:
        /*0a2c*/ 	.byte	0x04, 0x46
        /*0a2e*/ 	.short	(.L_333 - .L_332)


	//   ....[0]....
.L_332:
        /*0a30*/ 	.word	0x00000ed0


	//----- nvinfo : EIATTR_EXIT_INSTR_OFFSETS
	.align		4
.L_333:
        /*0a34*/ 	.byte	0x04, 0x1c
        /*0a36*/ 	.short	(.L_335 - .L_334)


	//   ....[0]....
.L_334:
        /*0a38*/ 	.word	0x000000c0


	//   ....[1]....
        /*0a3c*/ 	.word	0x0000fb40


	//   ....[2]....
        /*0a40*/ 	.word	0x0000fbf0


	//   ....[3]....
        /*0a44*/ 	.word	0x0000fdb0


	//----- nvinfo : EIATTR_CRS_STACK_SIZE
	.align		4
.L_335:
        /*0a48*/ 	.byte	0x04, 0x1e
        /*0a4a*/ 	.short	(.L_337 - .L_336)
.L_336:
        /*0a4c*/ 	.word	0x00000000


	//----- nvinfo : EIATTR_CBANK_PARAM_SIZE
	.align		4
.L_337:
        /*0a50*/ 	.byte	0x03, 0x19
        /*0a52*/ 	.short	0x0128


	//----- nvinfo : EIATTR_PARAM_CBANK
	.align		4
        /*0a54*/ 	.byte	0x04, 0x0a
        /*0a56*/ 	.short	(.L_339 - .L_338)
	.align		4
.L_338:
        /*0a58*/ 	.word	index@(.nv.constant0._ZN4mmha33masked_multihead_attention_kernelIfLi256ELi256ELi2ELi64ELi128ELb1ELb1EEEv26Multihead_attention_paramsIT_XT5_EE)
        /*0a5c*/ 	.short	0x0210
        /*0a5e*/ 	.short	0x0128


	//----- nvinfo : EIATTR_SW_WAR
	.align		4
.L_339:
        /*0a60*/ 	.byte	0x04, 0x36
        /*0a62*/ 	.short	(.L_341 - .L_340)
.L_340:
        /*0a64*/ 	.word	0x00000008
.L_341:


//--------------------- .nv.info._ZN4mmha33masked_multihead_attention_kernelIfLi256ELi256ELi4ELi64ELi64ELb1ELb1EEEv26Multihead_attention_paramsIT_XT5_EE --------------------------
	.section	.nv.info._ZN4mmha33masked_multihead_attention_kernelIfLi256ELi256ELi4ELi64ELi64ELb1ELb1EEEv26Multihead_attention_paramsIT_XT5_EE,"",@"SHT_CUDA_INFO"
	.sectionflags	@""
	.align	4


	//----- nvinfo : EIATTR_CUDA_API_VERSION
	.align		4
        /*0000*/ 	.byte	0x04, 0x37
        /*0002*/ 	.short	(.L_343 - .L_342)
.L_342:
        /*0004*/ 	.word	0x00000082


	//----- nvinfo : EIATTR_KPARAM_INFO
	.align		4
.L_343:
        /*0008*/ 	.byte	0x04, 0x17
        /*000a*/ 	.short	(.L_345 - .L_344)
.L_344:
        /*000c*/ 	.word	0x00000000
        /*0010*/ 	.short	0x0000
        /*0012*/ 	.short	0x0000
        /*0014*/ 	.byte	0x00, 0xf0, 0xa1, 0x04


	//----- nvinfo : EIATTR_SPARSE_MMA_MASK
	.align		4
.L_345:
        /*0018*/ 	.byte	0x03, 0x50
        /*001a*/ 	.short	0x0000


	//----- nvinfo : EIATTR_MAXREG_COUNT
	.align		4
        /*001c*/ 	.byte	0x03, 0x1b
        /*001e*/ 	.short	0x00ff


	//----- nvinfo : EIATTR_NUM_BARRIERS
	.align		4
        /*0020*/ 	.byte	0x02, 0x4c
        /*0022*/ 	.byte	0x01
	.zero		1


	//----- nvinfo : EIATTR_EXTERNS
	.align		4
        /*0024*/ 	.byte	0x04, 0x0f
        /*0026*/ 	.short	(.L_347 - .L_346)


	//   ....[0]....
	.align		4
.L_346:
        /*0028*/ 	.word	index@(__assertfail)


	//----- nvinfo : EIATTR_MERCURY_ISA_VERSION
	.align		4
.L_347:
        /*002c*/ 	.byte	0x03, 0x5f
        /*002e*/ 	.short	0x0101


	//----- nvinfo : EIATTR_INT_WARP_WIDE_INSTR_OFFSETS
	.align		4
        /*0030*/ 	.byte	0x04, 0x31
        /*0032*/ 	.short	(.L_349 - .L_348)


	//   ....[0]....
.L_348:
        /*0034*/ 	.word	0x00001e60


	//----- nvinfo : EIATTR_COOP_GROUP_MASK_REGIDS
	.align		4
.L_349:
        /*0038*/ 	.byte	0x04, 0x29
        /*003a*/ 	.short	(.L_351 - .L_350)


	//   ....[0]....
.L_350:
        /*003c*/ 	.word	0xffffffff


	//   ....[1]....
        /*0040*/ 	.word	0xffffffff


	//   ....[2]....
        /*0044*/ 	.word	0xffffffff


	//   ....[3]....
        /*0048*/ 	.word	0xffffffff


	//   ....[4]....
        /*004c*/ 	.word	0xffffffff


	//   ....[5]....
        /*0050*/ 	.word	0xffffffff


	//   ....[6]....
        /*0054*/ 	.word	0xffffffff


	//   ....[7]....
        /*0058*/ 	.word	0xffffffff


	//   ....[8]....
        /*005c*/ 	.word	0xffffffff


	//   ....[9]....
        /*0060*/ 	.word	0xffffffff


	//   ....[10]....
        /*0064*/ 	.word	0xffffffff


	//   ....[11]....
        /*0068*/ 	.word	0xffffffff


	//   ....[12]....
        /*006c*/ 	.word	0xffffffff


	//   ....[13]....
        /*0070*/ 	.word	0xffffffff


	//   ....[14]....
        /*0074*/ 	.word	0xffffffff


	//   ....[15]....
        /*0078*/ 	.word	0xffffffff


	//   ....[16]....
        /*007c*/ 	.word	0xffffffff


	//   ....[17]....
        /*0080*/ 	.word	0xffffffff


	//   ....[18]....
        /*0084*/ 	.word	0xffffffff


	//   ....[19]....
        /*0088*/ 	.word	0xffffffff


	//   ....[20]....
        /*008c*/ 	.word	0xffffffff


	//   ....[21]....
        /*0090*/ 	.word	0x0500000f


	//   ....[22]....
        /*0094*/ 	.word	0x0500000f


	//   ....[23]....
        /*0098*/ 	.word	0x0500000f


	//   ....[24]....
        /*009c*/ 	.word	0x0500000f


	//   ....[25]....
        /*00a0*/ 	.word	0x0500000f


	//----- nvinfo : EIATTR_COOP_GROUP_INSTR_OFFSETS
	.align		4
.L_351:
        /*00a4*/ 	.byte	0x04, 0x28
        /*00a6*/ 	.short	(.L_353 - .L_352)


	//   ....[0]....
.L_352:
        /*00a8*/ 	.word	0x00001df0


	//   ....[1]....
        /*00ac*/ 	.word	0x00001eb0


	//   ....[2]....
        /*00b0*/ 	.word	0x00001ef0


	//   ....[3]....
        /*00b4*/ 	.word	0x00001f40


	//   ....[4]....
        /*00b8*/ 	.word	0x00001f70


	//   ....[5]....
        /*00bc*/ 	.word	0x00002010


	//   ....[6]....
        /*00c0*/ 	.word	0x00002030


	//   ....[7]....
        /*00c4*/ 	.word	0x0000aa70


	//   ....[8]....
        /*00c8*/ 	.word	0x0000aa90


	//   ....[9]....
        /*00cc*/ 	.word	0x0000ad10


	//   ....[10]....
        /*00d0*/ 	.word	0x0000ad30


	//   ....[11]....
        /*00d4*/ 	.word	0x0000ad50


	//   ....[12]....
        /*00d8*/ 	.word	0x0000aee0


	//   ....[13]....
        /*00dc*/ 	.word	0x0000af00


	//   ....[14]....
        /*00e0*/ 	.word	0x0000b650


	//   ....[15]....
        /*00e4*/ 	.word	0x0000b6f0


	//   ....[16]....
        /*00e8*/ 	.word	0x0000b730


	//   ....[17]....
        /*00ec*/ 	.word	0x0000b760


	//   ....[18]....
        /*00f0*/ 	.word	0x0000b7b0


	//   ....[19]....
        /*00f4*/ 	.word	0x0000b840


	//   ....[20]....
        /*00f8*/ 	.word	0x0000b860


	//   ....[21]....
        /*00fc*/ 	.word	0x0000dcd0


	//   ....[22]....
        /*0100*/ 	.word	0x0000dd50


	//   ....[23]....
        /*0104*/ 	.word	0x0000dde0


	//   ....[24]....
        /*0108*/ 	.word	0x0000de60


	//   ....[25]....
        /*010c*/ 	.word	0x0000dec0


	//----- nvinfo : EIATTR_SYSCALL_OFFSETS
	.align		4
.L_353:
        /*0110*/ 	.byte	0x04, 0x46
        /*0112*/ 	.short	(.L_355 - .L_354)


	//   ....[0]....
.L_354:
        /*0114*/ 	.word	0x00000ea0


	//----- nvinfo : EIATTR_EXIT_INSTR_OFFSETS
	.align		4
.L_355:
        /*0118*/ 	.byte	0x04, 0x1c
        /*011a*/ 	.short	(.L_357 - .L_356)


	//   ....[0]....
.L_356:
        /*011c*/ 	.word	0x000000b0


	//   ....[1]....
        /*0120*/ 	.word	0x0000da40


	//   ....[2]....
        /*0124*/ 	.word	0x0000dab0


	//   ....[3]....
        /*0128*/ 	.word	0x0000dc70


	//----- nvinfo : EIATTR_CRS_STACK_SIZE
	.align		4
.L_357:
        /*012c*/ 	.byte	0x04, 0x1e
        /*012e*/ 	.short	(.L_359 - .L_358)
.L_358:
        /*0130*/ 	.word	0x00000000


	//----- nvinfo : EIATTR_CBANK_PARAM_SIZE
	.align		4
.L_359:
        /*0134*/ 	.byte	0x03, 0x19
        /*0136*/ 	.short	0x0128


	//----- nvinfo : EIATTR_PARAM_CBANK
	.align		4
        /*0138*/ 	.byte	0x04, 0x0a
        /*013a*/ 	.short	(.L_361 - .L_360)
	.align		4
.L_360:
        /*013c*/ 	.word	index@(.nv.constant0._ZN4mmha33masked_multihead_attention_kernelIfLi256ELi256ELi4ELi64ELi64ELb1ELb1EEEv26Multihead_attention_paramsIT_XT5_EE)
        /*0140*/ 	.short	0x0210
        /*0142*/ 	.short	0x0128


	//----- nvinfo : EIATTR_SW_WAR
	.align		4
.L_361:
        /*0144*/ 	.byte	0x04, 0x36
        /*0146*/ 	.short	(.L_363 - .L_362)
.L_362:
        /*0148*/ 	.word	0x00000008
.L_363:


//--------------------- .nv.info._ZN4mmha33masked_multihead_attention_kernelIfLi256ELi256ELi1ELi64ELi256ELb1ELb0EEEv26Multihead_attention_paramsIT_XT5_EE --------------------------
	.section	.nv.info._ZN4mmha33masked_multihead_attention_kernelIfLi256ELi256ELi1ELi64ELi256ELb1ELb0EEEv26Multihead_attention_paramsIT_XT5_EE,"",@"SHT_CUDA_INFO"
	.sectionflags	@""
	.align	4


	//----- nvinfo : EIATTR_CUDA_API_VERSION
	.align		4
        /*0000*/ 	.byte	0x04, 0x37
        /*0002*/ 	.short	(.L_365 - .L_364)
.L_364:
        /*0004*/ 	.word	0x00000082


	//----- nvinfo : EIATTR_KPARAM_INFO
	.align		4
.L_365:
        /*0008*/ 	.byte	0x04, 0x17
        /*000a*/ 	.short	(.L_367 - .L_366)
.L_366:
        /*000c*/ 	.word	0x00000000
        /*0010*/ 	.short	0x0000
        /*0012*/ 	.short	0x0000
        /*0014*/ 	.byte	0x00, 0xf0, 0xa1, 0x04


	//----- nvinfo : EIATTR_SPARSE_MMA_MASK
	.align		4
.L_367:
        /*0018*/ 	.byte	0x03, 0x50
        /*001a*/ 	.short	0x0000


	//----- nvinfo : EIATTR_MAXREG_COUNT
	.align		4
        /*001c*/ 	.byte	0x03, 0x1b
        /*001e*/ 	.short	0x00ff


	//----- nvinfo : EIATTR_NUM_BARRIERS
	.align		4
        /*0020*/ 	.byte	0x02, 0x4c
        /*0022*/ 	.byte	0x01
	.zero		1


	//----- nvinfo : EIATTR_EXTERNS
	.align		4
        /*0024*/ 	.byte	0x04, 0x0f
        /*0026*/ 	.short	(.L_369 - .L_368)


	//   ....[0]....
	.align		4
.L_368:
        /*0028*/ 	.word	index@(__assertfail)


	//----- nvinfo : EIATTR_ANNOTATIONS
	.align		4
.L_369:
        /*002c*/ 	.byte	0x04, 0x55
        /*002e*/ 	.short	(.L_371 - .L_370)


	//   ....[0]....
.L_370:
        /* <DEDUP_REMOVED lines=1257> */


	//----- nvinfo : EIATTR_MERCURY_ISA_VERSION
	.align		4
.L_371:
        /*4ea8*/ 	.byte	0x03, 0x5f
        /*4eaa*/ 	.short	0x0101


	//----- nvinfo : EIATTR_INT_WARP_WIDE_INSTR_OFFSETS
	.align		4
        /*4eac*/ 	.byte	0x04, 0x31
        /*4eae*/ 	.short	(.L_373 - .L_372)


	//   ....[0]....
.L_372:
        /*4eb0*/ 	.word	0x00001ef0


	//----- nvinfo : EIATTR_COOP_GROUP_MASK_REGIDS
	.align		4
.L_373:
        /*4eb4*/ 	.byte	0x04, 0x29
        /*4eb6*/ 	.short	(.L_375 - .L_374)


	//   ....[0]....
.L_374:
        /*4eb8*/ 	.word	0xffffffff


	//   ....[1]....
        /*4ebc*/ 	.word	0xffffffff


	//   ....[2]....
        /*4ec0*/ 	.word	0xffffffff


	//   ....[3]....
        /*4ec4*/ 	.word	0xffffffff


	//   ....[4]....
        /*4ec8*/ 	.word	0xffffffff


	//   ....[5]....
        /*4ecc*/ 	.word	0xffffffff


	//   ....[6]....
        /*4ed0*/ 	.word	0xffffffff


	//   ....[7]....
        /*4ed4*/ 	.word	0xffffffff


	//   ....[8]....
        /*4ed8*/ 	.word	0xffffffff


	//   ....[9]....
        /*4edc*/ 	.word	0xffffffff


	//   ....[10]....
        /*4ee0*/ 	.word	0xffffffff


	//   ....[11]....
        /*4ee4*/ 	.word	0xffffffff


	//   ....[12]....
        /*4ee8*/ 	.word	0xffffffff


	//   ....[13]....
        /*4eec*/ 	.word	0xffffffff


	//   ....[14]....
        /*4ef0*/ 	.word	0xffffffff


	//   ....[15]....
        /*4ef4*/ 	.word	0xffffffff


	//   ....[16]....
        /*4ef8*/ 	.word	0xffffffff


	//   ....[17]....
        /*4efc*/ 	.word	0xffffffff


	//   ....[18]....
        /*4f00*/ 	.word	0xffffffff


	//   ....[19]....
        /*4f04*/ 	.word	0xffffffff


	//   ....[20]....
        /*4f08*/ 	.word	0xffffffff


	//   ....[21]....
        /*4f0c*/ 	.word	0xffffffff


	//   ....[22]....
        /*4f10*/ 	.word	0xffffffff


	//   ....[23]....
        /*4f14*/ 	.word	0xffffffff


	//   ....[24]....
        /*4f18*/ 	.word	0xffffffff


	//----- nvinfo : EIATTR_COOP_GROUP_INSTR_OFFSETS
	.align		4
.L_375:
        /*4f1c*/ 	.byte	0x04, 0x28
        /*4f1e*/ 	.short	(.L_377 - .L_376)


	//   ....[0]....
.L_376:
        /*4f20*/ 	.word	0x00001e90


	//   ....[1]....
        /*4f24*/ 	.word	0x00001f40


	//   ....[2]....
        /*4f28*/ 	.word	0x00001f80


	//   ....[3]....
        /*4f2c*/ 	.word	0x00001fc0


	//   ....[4]....
        /*4f30*/ 	.word	0x00001fe0


	//   ....[5]....
        /*4f34*/ 	.word	0x00002100


	//   ....[6]....
        /*4f38*/ 	.word	0x00002120


	//   ....[7]....
        /*4f3c*/ 	.word	0x000181e0


	//   ....[8]....
        /*4f40*/ 	.word	0x00018200


	//   ....[9]....
        /*4f44*/ 	.word	0x00018220


	//   ....[10]....
        /*4f48*/ 	.word	0x00018250


	//   ....[11]....
        /*4f4c*/ 	.word	0x00018290


	//   ....[12]....
        /*4f50*/ 	.word	0x00018320


	//   ....[13]....
        /*4f54*/ 	.word	0x00018340


	//   ....[14]....
        /*4f58*/ 	.word	0x00018360


	//   ....[15]....
        /*4f5c*/ 	.word	0x00018380


	//   ....[16]....
        /*4f60*/ 	.word	0x00018b10


	//   ....[17]....
        /*4f64*/ 	.word	0x00018bb0


	//   ....[18]....
        /*4f68*/ 	.word	0x00018bf0


	//   ....[19]....
        /*4f6c*/ 	.word	0x00018c20


	//   ....[20]....
        /*4f70*/ 	.word	0x00018c70


	//   ....[21]....
        /*4f74*/ 	.word	0x00018cf0


	//   ....[22]....
        /*4f78*/ 	.word	0x00018d10


	//   ....[23]....
        /*4f7c*/ 	.word	0x00018d30


	//   ....[24]....
        /*4f80*/ 	.word	0x00018d60


	//----- nvinfo : EIATTR_SYSCALL_OFFSETS
	.align		4
.L_377:
        /*4f84*/ 	.byte	0x04, 0x46
        /*4f86*/ 	.short	(.L_379 - .L_378)


	//   ....[0]....
.L_378:
        /*4f88*/ 	.word	0x00000f30


	//----- nvinfo : EIATTR_EXIT_INSTR_OFFSETS
	.align		4
.L_379:
        /*4f8c*/ 	.byte	0x04, 0x1c
        /*4f8e*/ 	.short	(.L_381 - .L_380)


	//   ....[0]....
.L_380:
        /*4f90*/ 	.word	0x000000c0


	//   ....[1]....
        /*4f94*/ 	.word	0x0001afb0


	//   ....[2]....
        /*4f98*/ 	.word	0x0001b060


	//   ....[3]....
        /*4f9c*/ 	.word	0x0001b220


	//----- nvinfo : EIATTR_CRS_STACK_SIZE
	.align		4
.L_381:
        /*4fa0*/ 	.byte	0x04, 0x1e
        /*4fa2*/ 	.short	(.L_383 - .L_382)
.L_382:
        /*4fa4*/ 	.word	0x00000000


	//----- nvinfo : EIATTR_CBANK_PARAM_SIZE
	.align		4
.L_383:
        /*4fa8*/ 	.byte	0x03, 0x19
        /*4faa*/ 	.short	0x0128


	//----- nvinfo : EIATTR_PARAM_CBANK
	.align		4
        /*4fac*/ 	.byte	0x04, 0x0a
        /*4fae*/ 	.short	(.L_385 - .L_384)
	.align		4
.L_384:
        /*4fb0*/ 	.word	index@(.nv.constant0._ZN4mmha33masked_multihead_attention_kernelIfLi256ELi256ELi1ELi64ELi256ELb1ELb0EEEv26Multihead_attention_paramsIT_XT5_EE)
        /*4fb4*/ 	.short	0x0210
        /*4fb6*/ 	.short	0x0128


	//----- nvinfo : EIATTR_SW_WAR
	.align		4
.L_385:
        /*4fb8*/ 	.byte	0x04, 0x36
        /*4fba*/ 	.short	(.L_387 - .L_386)
.L_386:
        /*4fbc*/ 	.word	0x00000008
.L_387:


//--------------------- .nv.info._ZN4mmha33masked_multihead_attention_kernelIfLi256ELi256ELi2ELi64ELi128ELb1ELb0EEEv26Multihead_attention_paramsIT_XT5_EE --------------------------
	.section	.nv.info._ZN4mmha33masked_multihead_attention_kernelIfLi256ELi256ELi2ELi64ELi128ELb1ELb0EEEv26Multihead_attention_paramsIT_XT5_EE,"",@"SHT_CUDA_INFO"
	.sectionflags	@""
	.align	4


	//----- nvinfo : EIATTR_CUDA_API_VERSION
	.align		4
        /*0000*/ 	.byte	0x04, 0x37
        /*0002*/ 	.short	(.L_389 - .L_388)
.L_388:
        /*0004*/ 	.word	0x00000082


	//----- nvinfo : EIATTR_KPARAM_INFO
	.align		4
.L_389:
        /*0008*/ 	.byte	0x04, 0x17
        /*000a*/ 	.short	(.L_391 - .L_390)
.L_390:
        /*000c*/ 	.word	0x00000000
        /*0010*/ 	.short	0x0000
        /*0012*/ 	.short	0x0000
        /*0014*/ 	.byte	0x00, 0xf0, 0xa1, 0x04


	//----- nvinfo : EIATTR_SPARSE_MMA_MASK
	.align		4
.L_391:
        /*0018*/ 	.byte	0x03, 0x50
        /*001a*/ 	.short	0x0000


	//----- nvinfo : EIATTR_MAXREG_COUNT
	.align		4
        /*001c*/ 	.byte	0x03, 0x1b
        /*001e*/ 	.short	0x00ff


	//----- nvinfo : EIATTR_NUM_BARRIERS
	.align		4
        /*0020*/ 	.byte	0x02, 0x4c
        /*0022*/ 	.byte	0x01
	.zero		1


	//----- nvinfo : EIATTR_EXTERNS
	.align		4
        /*0024*/ 	.byte	0x04, 0x0f
        /*0026*/ 	.short	(.L_393 - .L_392)


	//   ....[0]....
	.align		4
.L_392:
        /*0028*/ 	.word	index@(__assertfail)


	//----- nvinfo : EIATTR_ANNOTATIONS
	.align		4
.L_393:
        /*002c*/ 	.byte	0x04, 0x55
        /*002e*/ 	.short	(.L_395 - .L_394)


	//   ....[0]....
.L_394:
        /* <DEDUP_REMOVED lines=157> */


	//----- nvinfo : EIATTR_MERCURY_ISA_VERSION
	.align		4
.L_395:
        /*09f0*/ 	.byte	0x03, 0x5f
        /*09f2*/ 	.short	0x0101


	//----- nvinfo : EIATTR_INT_WARP_WIDE_INSTR_OFFSETS
	.align		4
        /*09f4*/ 	.byte	0x04, 0x31
        /*09f6*/ 	.short	(.L_397 - .L_396)


	//   ....[0]....
.L_396:
        /*09f8*/ 	.word	0x00001ea0


	//----- nvinfo : EIATTR_COOP_GROUP_MASK_REGIDS
	.align		4
.L_397:
        /*09fc*/ 	.byte	0x04, 0x29
        /*09fe*/ 	.short	(.L_399 - .L_398)


	//   ....[0]....
.L_398:
        /*0a00*/ 	.word	0xffffffff


	//   ....[1]....
        /*0a04*/ 	.word	0xffffffff


	//   ....[2]....
        /*0a08*/ 	.word	0xffffffff


	//   ....[3]....
        /*0a0c*/ 	.word	0xffffffff


	//   ....[4]....
        /*0a10*/ 	.word	0xffffffff


	//   ....[5]....
        /*0a14*/ 	.word	0xffffffff


	//   ....[6]....
        /*0a18*/ 	.word	0xffffffff


	//   ....[7]....
        /*0a1c*/ 	.word	0xffffffff


	//   ....[8]....
        /*0a20*/ 	.word	0xffffffff


	//   ....[9]....
        /*0a24*/ 	.word	0xffffffff


	//   ....[10]....
        /*0a28*/ 	.word	0xffffffff


	//   ....[11]....
        /*0a2c*/ 	.word	0xffffffff


	//   ....[12]....
        /*0a30*/ 	.word	0xffffffff


	//   ....[13]....
        /*0a34*/ 	.word	0xffffffff


	//   ....[14]....
        /*0a38*/ 	.word	0xffffffff


	//   ....[15]....
        /*0a3c*/ 	.word	0xffffffff


	//   ....[16]....
        /*0a40*/ 	.word	0xffffffff


	//   ....[17]....
        /*0a44*/ 	.word	0xffffffff


	//   ....[18]....
        /*0a48*/ 	.word	0xffffffff


	//   ....[19]....
        /*0a4c*/ 	.word	0xffffffff


	//   ....[20]....
        /*0a50*/ 	.word	0xffffffff


	//   ....[21]....
        /*0a54*/ 	.word	0xffffffff


	//   ....[22]....
        /*0a58*/ 	.word	0xffffffff


	//   ....[23]....
        /*0a5c*/ 	.word	0x0500000f


	//   ....[24]....
        /*0a60*/ 	.word	0x0500000f


	//   ....[25]....
        /*0a64*/ 	.word	0x0500000f


	//   ....[26]....
        /*0a68*/ 	.word	0x0500000f


	//   ....[27]....
        /*0a6c*/ 	.word	0x0500000f


	//----- nvinfo : EIATTR_COOP_GROUP_INSTR_OFFSETS
	.align		4
.L_399:
        /*0a70*/ 	.byte	0x04, 0x28
        /*0a72*/ 	.short	(.L_401 - .L_400)


	//   ....[0]....
.L_400:
        /*0a74*/ 	.word	0x00001e30


	//   ....[1]....
        /*0a78*/ 	.word	0x00001ef0


	//   ....[2]....
        /*0a7c*/ 	.word	0x00001f20


	//   ....[3]....
        /*0a80*/ 	.word	0x00001f70


	//   ....[4]....
        /*0a84*/ 	.word	0x00001f90


	//   ....[5]....
        /*0a88*/ 	.word	0x00002010


	//   ....[6]....
        /*0a8c*/ 	.word	0x00002040


	//   ....[7]....
        /*0a90*/ 	.word	0x0000c060


	//   ....[8]....
        /*0a94*/ 	.word	0x0000c380


	//   ....[9]....
        /*0a98*/ 	.word	0x0000c3a0


	//   ....[10]....
        /*0a9c*/ 	.word	0x0000c3c0


	//   ....[11]....
        /*0aa0*/ 	.word	0x0000c3e0


	//   ....[12]....
        /*0aa4*/ 	.word	0x0000c570


	//   ....[13]....
        /*0aa8*/ 	.word	0x0000c590


	//   ....[14]....
        /*0aac*/ 	.word	0x0000c5b0


	//   ....[15]....
        /*0ab0*/ 	.word	0x0000cd70


	//   ....[16]....
        /*0ab4*/ 	.word	0x0000ce10


	//   ....[17]....
        /*0ab8*/ 	.word	0x0000ce60


	//   ....[18]....
        /*0abc*/ 	.word	0x0000ce90


	//   ....[19]....
        /*0ac0*/ 	.word	0x0000ced0


	//   ....[20]....
        /*0ac4*/ 	.word	0x0000cf50


	//   ....[21]....
        /*0ac8*/ 	.word	0x0000cf70


	//   ....[22]....
        /*0acc*/ 	.word	0x0000cfa0


	//   ....[23]....
        /*0ad0*/ 	.word	0x0000f390


	//   ....[24]....
        /*0ad4*/ 	.word	0x0000f440


	//   ....[25]....
        /*0ad8*/ 	.word	0x0000f4c0


	//   ....[26]....
        /*0adc*/ 	.word	0x0000f520


	//   ....[27]....
        /*0ae0*/ 	.word	0x0000f580


	//----- nvinfo : EIATTR_SYSCALL_OFFSETS
	.align		4
.L_401:
        /*0ae4*/ 	.byte	0x04, 0x46
        /*0ae6*/ 	.short	(.L_403 - .L_402)


	//   ....[0]....
.L_402:
        /*0ae8*/ 	.word	0x00000ee0


	//----- nvinfo : EIATTR_EXIT_INSTR_OFFSETS
	.align		4
.L_403:
        /*0aec*/ 	.byte	0x04, 0x1c
        /*0aee*/ 	.short	(.L_405 - .L_404)


	//   ....[0]....
.L_404:
        /*0af0*/ 	.word	0x000000c0


	//   ....[1]....
        /*0af4*/ 	.word	0x0000f0b0


	//   ....[2]....
        /*0af8*/ 	.word	0x0000f160


	//   ....[3]....
        /*0afc*/ 	.word	0x0000f320


	//----- nvinfo : EIATTR_CRS_STACK_SIZE
	.align		4
.L_405:
        /*0b00*/ 	.byte	0x04, 0x1e
        /*0b02*/ 	.short	(.L_407 - .L_406)
.L_406:
        /*0b04*/ 	.word	0x00000000


	//----- nvinfo : EIATTR_CBANK_PARAM_SIZE
	.align		4
.L_407:
        /*0b08*/ 	.byte	0x03, 0x19
        /*0b0a*/ 	.short	0x0128


	//----- nvinfo : EIATTR_PARAM_CBANK
	.align		4
        /*0b0c*/ 	.byte	0x04, 0x0a
        /*0b0e*/ 	.short	(.L_409 - .L_408)
	.align		4
.L_408:
        /*0b10*/ 	.word	index@(.nv.constant0._ZN4mmha33masked_multihead_attention_kernelIfLi256ELi256ELi2ELi64ELi128ELb1ELb0EEEv26Multihead_attention_paramsIT_XT5_EE)
        /*0b14*/ 	.short	0x0210
        /*0b16*/ 	.short	0x0128


	//----- nvinfo : EIATTR_SW_WAR
	.align		4
.L_409:
        /*0b18*/ 	.byte	0x04, 0x36
        /*0b1a*/ 	.short	(.L_411 - .L_410)
.L_410:
        /*0b1c*/ 	.word	0x00000008
.L_411:


//--------------------- .nv.info._ZN4mmha33masked_multihead_attention_kernelIfLi256ELi256ELi4ELi64ELi64ELb1ELb0EEEv26Multihead_attention_paramsIT_XT5_EE --------------------------
	.section	.nv.info._ZN4mmha33masked_multihead_attention_kernelIfLi256ELi256ELi4ELi64ELi64ELb1ELb0EEEv26Multihead_attention_paramsIT_XT5_EE,"",@"SHT_CUDA_INFO"
	.sectionflags	@""
	.align	4


	//----- nvinfo : EIATTR_CUDA_API_VERSION
	.align		4
        /*0000*/ 	.byte	0x04, 0x37
        /*0002*/ 	.short	(.L_413 - .L_412)
.L_412:
        /*0004*/ 	.word	0x00000082


	//----- nvinfo : EIATTR_KPARAM_INFO
	.align		4
.L_413:
        /*0008*/ 	.byte	0x04, 0x17
        /*000a*/ 	.short	(.L_415 - .L_414)
.L_414:
        /*000c*/ 	.word	0x00000000
        /*0010*/ 	.short	0x0000
        /*0012*/ 	.short	0x0000
        /*0014*/ 	.byte	0x00, 0xf0, 0xa1, 0x04


	//----- nvinfo : EIATTR_SPARSE_MMA_MASK
	.align		4
.L_415:
        /*0018*/ 	.byte	0x03, 0x50
        /*001a*/ 	.short	0x0000


	//----- nvinfo : EIATTR_MAXREG_COUNT
	.align		4
        /*001c*/ 	.byte	0x03, 0x1b
        /*001e*/ 	.short	0x00ff


	//----- nvinfo : EIATTR_NUM_BARRIERS
	.align		4
        /*0020*/ 	.byte	0x02, 0x4c
        /*0022*/ 	.byte	0x01
	.zero		1


	//----- nvinfo : EIATTR_EXTERNS
	.align		4
        /*0024*/ 	.byte	0x04, 0x0f
        /*0026*/ 	.short	(.L_417 - .L_416)


	//   ....[0]....
	.align		4
.L_416:
        /*0028*/ 	.word	index@(__assertfail)


	//----- nvinfo : EIATTR_MERCURY_ISA_VERSION
	.align		4
.L_417:
        /*002c*/ 	.byte	0x03, 0x5f
        /*002e*/ 	.short	0x0101


	//----- nvinfo : EIATTR_INT_WARP_WIDE_INSTR_OFFSETS
	.align		4
        /*0030*/ 	.byte	0x04, 0x31
        /*0032*/ 	.short	(.L_419 - .L_418)


	//   ....[0]....
.L_418:
        /*0034*/ 	.word	0x00001e70


	//----- nvinfo : EIATTR_COOP_GROUP_MASK_REGIDS
	.align		4
.L_419:
        /*0038*/ 	.byte	0x04, 0x29
        /*003a*/ 	.short	(.L_421 - .L_420)


	//   ....[0]....
.L_420:
        /*003c*/ 	.word	0xffffffff


	//   ....[1]....
        /*0040*/ 	.word	0xffffffff


	//   ....[2]....
        /*0044*/ 	.word	0xffffffff


	//   ....[3]....
        /*0048*/ 	.word	0xffffffff


	//   ....[4]....
        /*004c*/ 	.word	0xffffffff


	//   ....[5]....
        /*0050*/ 	.word	0xffffffff


	//   ....[6]....
        /*0054*/ 	.word	0xffffffff


	//   ....[7]....
        /*0058*/ 	.word	0xffffffff


	//   ....[8]....
        /*005c*/ 	.word	0xffffffff


	//   ....[9]....
        /*0060*/ 	.word	0xffffffff


	//   ....[10]....
        /*0064*/ 	.word	0xffffffff


	//   ....[11]....
        /*0068*/ 	.word	0xffffffff


	//   ....[12]....
        /*006c*/ 	.word	0xffffffff


	//   ....[13]....
        /*0070*/ 	.word	0xffffffff


	//   ....[14]....
        /*0074*/ 	.word	0xffffffff


	//   ....[15]....
        /*0078*/ 	.word	0xffffffff


	//   ....[16]....
        /*007c*/ 	.word	0xffffffff


	//   ....[17]....
        /*0080*/ 	.word	0xffffffff


	//   ....[18]....
        /*0084*/ 	.word	0xffffffff


	//   ....[19]....
        /*0088*/ 	.word	0xffffffff


	//   ....[20]....
        /*008c*/ 	.word	0xffffffff


	//   ....[21]....
        /*0090*/ 	.word	0x0500000f


	//   ....[22]....
        /*0094*/ 	.word	0x0500000f


	//   ....[23]....
        /*0098*/ 	.word	0x0500000f


	//   ....[24]....
        /*009c*/ 	.word	0x0500000f


	//   ....[25]....
        /*00a0*/ 	.word	0x0500000f


	//----- nvinfo : EIATTR_COOP_GROUP_INSTR_OFFSETS
	.align		4
.L_421:
        /*00a4*/ 	.byte	0x04, 0x28
        /*00a6*/ 	.short	(.L_423 - .L_422)


	//   ....[0]....
.L_422:
        /*00a8*/ 	.word	0x00001e00


	//   ....[1]....
        /*00ac*/ 	.word	0x00001ec0


	//   ....[2]....
        /*00b0*/ 	.word	0x00001f00


	//   ....[3]....
        /*00b4*/ 	.word	0x00001f40


	//   ....[4]....
        /*00b8*/ 	.word	0x00001f60


	//   ....[5]....
        /*00bc*/ 	.word	0x00001ff0


	//   ....[6]....
        /*00c0*/ 	.word	0x00002020


	//   ....[7]....
        /*00c4*/ 	.word	0x00008e70


	//   ....[8]....
        /*00c8*/ 	.word	0x00008e90


	//   ....[9]....
        /*00cc*/ 	.word	0x00009110


	//   ....[10]....
        /*00d0*/ 	.word	0x00009130


	//   ....[11]....
        /*00d4*/ 	.word	0x00009150


	//   ....[12]....
        /*00d8*/ 	.word	0x000092e0


	//   ....[13]....
        /*00dc*/ 	.word	0x00009300


	//   ....[14]....
        /*00e0*/ 	.word	0x00009a40


	//   ....[15]....
        /*00e4*/ 	.word	0x00009ae0


	//   ....[16]....
        /*00e8*/ 	.word	0x00009b20


	//   ....[17]....
        /*00ec*/ 	.word	0x00009b50


	//   ....[18]....
        /*00f0*/ 	.word	0x00009ba0


	//   ....[19]....
        /*00f4*/ 	.word	0x00009c30


	//   ....[20]....
        /*00f8*/ 	.word	0x00009c50


	//   ....[21]....
        /*00fc*/ 	.word	0x0000bea0


	//   ....[22]....
        /*0100*/ 	.word	0x0000bf20


	//   ....[23]....
        /*0104*/ 	.word	0x0000bfb0


	//   ....[24]....
        /*0108*/ 	.word	0x0000c030


	//   ....[25]....
        /*010c*/ 	.word	0x0000c090


	//----- nvinfo : EIATTR_SYSCALL_OFFSETS
	.align		4
.L_423:
        /*0110*/ 	.byte	0x04, 0x46
        /*0112*/ 	.short	(.L_425 - .L_424)


	//   ....[0]....
.L_424:
        /*0114*/ 	.word	0x00000eb0


	//----- nvinfo : EIATTR_EXIT_INSTR_OFFSETS
	.align		4
.L_425:
        /*0118*/ 	.byte	0x04, 0x1c
        /*011a*/ 	.short	(.L_427 - .L_426)


	//   ....[0]....
.L_426:
        /*011c*/ 	.word	0x000000b0


	//   ....[1]....
        /*0120*/ 	.word	0x0000bc10


	//   ....[2]....
        /*0124*/ 	.word	0x0000bc80


	//   ....[3]....
        /*0128*/ 	.word	0x0000be40


	//----- nvinfo : EIATTR_CRS_STACK_SIZE
	.align		4
.L_427:
        /*012c*/ 	.byte	0x04, 0x1e
        /*012e*/ 	.short	(.L_429 - .L_428)
.L_428:
        /*0130*/ 	.word	0x00000000


	//----- nvinfo : EIATTR_CBANK_PARAM_SIZE
	.align		4
.L_429:
        /*0134*/ 	.byte	0x03, 0x19
        /*0136*/ 	.short	0x0128


	//----- nvinfo : EIATTR_PARAM_CBANK
	.align		4
        /*0138*/ 	.byte	0x04, 0x0a
        /*013a*/ 	.short	(.L_431 - .L_430)
	.align		4
.L_430:
        /*013c*/ 	.word	index@(.nv.constant0._ZN4mmha33masked_multihead_attention_kernelIfLi256ELi256ELi4ELi64ELi64ELb1ELb0EEEv26Multihead_attention_paramsIT_XT5_EE)
        /*0140*/ 	.short	0x0210
        /*0142*/ 	.short	0x0128


	//----- nvinfo : EIATTR_SW_WAR
	.align		4
.L_431:
        /*0144*/ 	.byte	0x04, 0x36
        /*0146*/ 	.short	(.L_433 - .L_432)
.L_432:
        /*0148*/ 	.word	0x00000008
.L_433:


//--------------------- .nv.info._ZN4mmha33masked_multihead_attention_kernelItLi256ELi256ELi1ELi32ELi256ELb0ELb1EEEv26Multihead_attention_paramsIT_XT5_EE --------------------------
	.section	.nv.info._ZN4mmha33masked_multihead_attention_kernelItLi256ELi256ELi1ELi32ELi256ELb0ELb1EEEv26Multihead_attention_paramsIT_XT5_EE,"",@"SHT_CUDA_INFO"
	.sectionflags	@""
	.align	4


	//----- nvinfo : EIATTR_CUDA_API_VERSION
	.align		4
        /*0000*/ 	.byte	0x04, 0x37
        /*0002*/ 	.short	(.L_435 - .L_434)
.L_434:
        /*0004*/ 	.word	0x00000082


	//----- nvinfo : EIATTR_KPARAM_INFO
	.align		4
.L_435:
        /*0008*/ 	.byte	0x04, 0x17
        /*000a*/ 	.short	(.L_437 - .L_436)
.L_436:
        /*000c*/ 	.word	0x00000000
        /*0010*/ 	.short	0x0000
        /*0012*/ 	.short	0x0000
        /*0014*/ 	.byte	0x00, 0xf0, 0xa1, 0x04


	//----- nvinfo : EIATTR_SPARSE_MMA_MASK
	.align		4
.L_437:
        /*0018*/ 	.byte	0x03, 0x50
        /*001a*/ 	.short	0x0000


	//----- nvinfo : EIATTR_MAXREG_COUNT
	.align		4
        /*001c*/ 	.byte	0x03, 0x1b
        /*001e*/ 	.short	0x00ff


	//----- nvinfo : EIATTR_NUM_BARRIERS
	.align		4
        /*0020*/ 	.byte	0x02, 0x4c
        /*0022*/ 	.byte	0x01
	.zero		1


	//----- nvinfo : EIATTR_EXTERNS
	.align		4
        /*0024*/ 	.byte	0x04, 0x0f
        /*0026*/ 	.short	(.L_439 - .L_438)


	//   ....[0]....
	.align		4
.L_438:
        /*0028*/ 	.word	index@(__assertfail)


	//----- nvinfo : EIATTR_ANNOTATIONS
	.align		4
.L_439:
        /*002c*/ 	.byte	0x04, 0x55
        /*002e*/ 	.short	(.L_441 - .L_440)


	//   ....[0]....
.L_440:
        /* <DEDUP_REMOVED lines=23> */


	//----- nvinfo : EIATTR_MERCURY_ISA_VERSION
	.align		4
.L_441:
        /*0188*/ 	.byte	0x03, 0x5f
        /*018a*/ 	.short	0x0101


	//----- nvinfo : EIATTR_INT_WARP_WIDE_INSTR_OFFSETS
	.align		4
        /*018c*/ 	.byte	0x04, 0x31
        /*018e*/ 	.short	(.L_443 - .L_442)


	//   ....[0]....
.L_442:
        /*0190*/ 	.word	0x00000e20


	//   ....[1]....
        /*0194*/ 	.word	0x00005e20


	//----- nvinfo : EIATTR_COOP_GROUP_MASK_REGIDS
	.align		4
.L_443:
        /*0198*/ 	.byte	0x04, 0x29
        /*019a*/ 	.short	(.L_445 - .L_444)


	//   ....[0]....
.L_444:
        /*019c*/ 	.word	0xffffffff


	//   ....[1]....
        /*01a0*/ 	.word	0xffffffff


	//   ....[2]....
        /*01a4*/ 	.word	0xffffffff


	//   ....[3]....
        /*01a8*/ 	.word	0xffffffff


	//   ....[4]....
        /*01ac*/ 	.word	0xffffffff


	//   ....[5]....
        /*01b0*/ 	.word	0xffffffff


	//   ....[6]....
        /*01b4*/ 	.word	0xffffffff


	//   ....[7]....
        /*01b8*/ 	.word	0xffffffff


	//   ....[8]....
        /*01bc*/ 	.word	0xffffffff


	//   ....[9]....
        /*01c0*/ 	.word	0xffffffff


	//   ....[10]....
        /*01c4*/ 	.word	0xffffffff


	//   ....[11]....
        /*01c8*/ 	.word	0xffffffff


	//   ....[12]....
        /*01cc*/ 	.word	0xffffffff


	//   ....[13]....
        /*01d0*/ 	.word	0xffffffff


	//   ....[14]....
        /*01d4*/ 	.word	0xffffffff


	//   ....[15]....
        /*01d8*/ 	.word	0xffffffff


	//   ....[16]....
        /*01dc*/ 	.word	0xffffffff


	//   ....[17]....
        /*01e0*/ 	.word	0xffffffff


	//   ....[18]....
        /*01e4*/ 	.word	0xffffffff


	//   ....[19]....
        /*01e8*/ 	.word	0xffffffff


	//   ....[20]....
        /*01ec*/ 	.word	0xffffffff


	//   ....[21]....
        /*01f0*/ 	.word	0xffffffff


	//   ....[22]....
        /*01f4*/ 	.word	0xffffffff


	//   ....[23]....
        /*01f8*/ 	.word	0x0500000f


	//   ....[24]....
        /*01fc*/ 	.word	0x0500000f


	//   ....[25]....
        /*0200*/ 	.word	0x0500000f


	//   ....[26]....
        /*0204*/ 	.word	0x0500000f


	//   ....[27]....
        /*0208*/ 	.word	0x0500000f


	//----- nvinfo : EIATTR_COOP_GROUP_INSTR_OFFSETS
	.align		4
.L_445:
        /*020c*/ 	.byte	0x04, 0x28
        /*020e*/ 	.short	(.L_447 - .L_446)


	//   ....[0]....
.L_446:
        /*0210*/ 	.word	0x00002720


	//   ....[1]....
        /*0214*/ 	.word	0x00002740


	//   ....[2]....
        /*0218*/ 	.word	0x00002760


	//   ....[3]....
        /*021c*/ 	.word	0x00002780


	//   ....[4]....
        /*0220*/ 	.word	0x000027a0


	//   ....[5]....
        /*0224*/ 	.word	0x00005890


	//   ....[6]....
        /*0228*/ 	.word	0x000058c0


	//   ....[7]....
        /*022c*/ 	.word	0x00005950


	//   ....[8]....
        /*0230*/ 	.word	0x000059a0


	//   ....[9]....
        /*0234*/ 	.word	0x00005a00


	//   ....[10]....
        /*0238*/ 	.word	0x00005a90


	//   ....[11]....
        /*023c*/ 	.word	0x00005ab0


	//   ....[12]....
        /*0240*/ 	.word	0x00005ad0


	//   ....[13]....
        /*0244*/ 	.word	0x00005af0


	//   ....[14]....
        /*0248*/ 	.word	0x00005d30


	//   ....[15]....
        /*024c*/ 	.word	0x00005df0


	//   ....[16]....
        /*0250*/ 	.word	0x00005e90


	//   ....[17]....
        /*0254*/ 	.word	0x00005ee0


	//   ....[18]....
        /*0258*/ 	.word	0x00005f20


	//   ....[19]....
        /*025c*/ 	.word	0x00006070


	//   ....[20]....
        /*0260*/ 	.word	0x00006090


	//   ....[21]....
        /*0264*/ 	.word	0x000060b0


	//   ....[22]....
        /*0268*/ 	.word	0x000060d0


	//   ....[23]....
        /*026c*/ 	.word	0x00008b90


	//   ....[24]....
        /*0270*/ 	.word	0x00008bf0


	//   ....[25]....
        /*0274*/ 	.word	0x00008c50


	//   ....[26]....
        /*0278*/ 	.word	0x00008cb0


	//   ....[27]....
        /*027c*/ 	.word	0x00008d10


	//----- nvinfo : EIATTR_SYSCALL_OFFSETS
	.align		4
.L_447:
        /*0280*/ 	.byte	0x04, 0x46
        /*0282*/ 	.short	(.L_449 - .L_448)


	//   ....[0]....
.L_448:
        /*0284*/ 	.word	0x00001370


	//----- nvinfo : EIATTR_EXIT_INSTR_OFFSETS
	.align		4
.L_449:
        /*0288*/ 	.byte	0x04, 0x1c
        /*028a*/ 	.short	(.L_451 - .L_450)


	//   ....[0]....
.L_450:
        /*028c*/ 	.word	0x000000e0


	//   ....[1]....
        /*0290*/ 	.word	0x000086b0


	//   ....[2]....
        /*0294*/ 	.word	0x000087a0


	//   ....[3]....
        /*0298*/ 	.word	0x00008b40


	//----- nvinfo : EIATTR_CRS_STACK_SIZE
	.align		4
.L_451:
        /*029c*/ 	.byte	0x04, 0x1e
        /*029e*/ 	.short	(.L_453 - .L_452)
.L_452:
        /*02a0*/ 	.word	0x00000000


	//----- nvinfo : EIATTR_CBANK_PARAM_SIZE
	.align		4
.L_453:
        /*02a4*/ 	.byte	0x03, 0x19
        /*02a6*/ 	.short	0x0128


	//----- nvinfo : EIATTR_PARAM_CBANK
	.align		4
        /*02a8*/ 	.byte	0x04, 0x0a
        /*02aa*/ 	.short	(.L_455 - .L_454)
	.align		4
.L_454:
        /*02ac*/ 	.word	index@(.nv.constant0._ZN4mmha33masked_multihead_attention_kernelItLi256ELi256ELi1ELi32ELi256ELb0ELb1EEEv26Multihead_attention_paramsIT_XT5_EE)
        /*02b0*/ 	.short	0x0210
        /*02b2*/ 	.short	0x0128


	//----- nvinfo : EIATTR_SW_WAR
	.align		4
.L_455:
        /*02b4*/ 	.byte	0x04, 0x36
        /*02b6*/ 	.short	(.L_457 - .L_456)
.L_456:
        /*02b8*/ 	.word	0x00000008
.L_457:


//--------------------- .nv.info._ZN4mmha33masked_multihead_attention_kernelItLi256ELi256ELi2ELi32ELi128ELb0ELb1EEEv26Multihead_attention_paramsIT_XT5_EE --------------------------
	.section	.nv.info._ZN4mmha33masked_multihead_attention_kernelItLi256ELi256ELi2ELi32ELi128ELb0ELb1EEEv26Multihead_attention_paramsIT_XT5_EE,"",@"SHT_CUDA_INFO"
	.sectionflags	@""
	.align	4


	//----- nvinfo : EIATTR_CUDA_API_VERSION
	.align		4
        /*0000*/ 	.byte	0x04, 0x37
        /*0002*/ 	.short	(.L_459 - .L_458)
.L_458:
        /*0004*/ 	.word	0x00000082


	//----- nvinfo : EIATTR_KPARAM_INFO
	.align		4
.L_459:
        /*0008*/ 	.byte	0x04, 0x17
        /*000a*/ 	.short	(.L_461 - .L_460)
.L_460:
        /*000c*/ 	.word	0x00000000
        /*0010*/ 	.short	0x0000
        /*0012*/ 	.short	0x0000
        /*0014*/ 	.byte	0x00, 0xf0, 0xa1, 0x04


	//----- nvinfo : EIATTR_SPARSE_MMA_MASK
	.align		4
.L_461:
        /*0018*/ 	.byte	0x03, 0x50
        /*001a*/ 	.short	0x0000


	//----- nvinfo : EIATTR_MAXREG_COUNT
	.align		4
        /*001c*/ 	.byte	0x03, 0x1b
        /*001e*/ 	.short	0x00ff


	//----- nvinfo : EIATTR_NUM_BARRIERS
	.align		4
        /*0020*/ 	.byte	0x02, 0x4c
        /*0022*/ 	.byte	0x01
	.zero		1


	//----- nvinfo : EIATTR_EXTERNS
	.align		4
        /*0024*/ 	.byte	0x04, 0x0f
        /*0026*/ 	.short	(.L_463 - .L_462)


	//   ....[0]....
	.align		4
.L_462:
        /*0028*/ 	.word	index@(__assertfail)


	//----- nvinfo : EIATTR_MERCURY_ISA_VERSION
	.align		4
.L_463:
        /*002c*/ 	.byte	0x03, 0x5f
        /*002e*/ 	.short	0x0101


	//----- nvinfo : EIATTR_INT_WARP_WIDE_INSTR_OFFSETS
	.align		4
        /*0030*/ 	.byte	0x04, 0x31
        /*0032*/ 	.short	(.L_465 - .L_464)


	//   ....[0]....
.L_464:
        /*0034*/ 	.word	0x00005420


	//----- nvinfo : EIATTR_COOP_GROUP_MASK_REGIDS
	.align		4
.L_465:
        /*0038*/ 	.byte	0x04, 0x29
        /*003a*/ 	.short	(.L_467 - .L_466)


	//   ....[0]....
.L_466:
        /*003c*/ 	.word	0xffffffff


	//   ....[1]....
        /*0040*/ 	.word	0xffffffff


	//   ....[2]....
        /*0044*/ 	.word	0xffffffff


	//   ....[3]....
        /*0048*/ 	.word	0xffffffff


	//   ....[4]....
        /*004c*/ 	.word	0xffffffff


	//   ....[5]....
        /*0050*/ 	.word	0xffffffff


	//   ....[6]....
        /*0054*/ 	.word	0xffffffff


	//   ....[7]....
        /*0058*/ 	.word	0xffffffff


	//   ....[8]....
        /*005c*/ 	.word	0xffffffff


	//   ....[9]....
        /*0060*/ 	.word	0xffffffff


	//   ....[10]....
        /*0064*/ 	.word	0xffffffff


	//   ....[11]....
        /*0068*/ 	.word	0xffffffff


	//   ....[12]....
        /*006c*/ 	.word	0xffffffff


	//   ....[13]....
        /*0070*/ 	.word	0xffffffff


	//   ....[14]....
        /*0074*/ 	.word	0xffffffff


	//   ....[15]....
        /*0078*/ 	.word	0xffffffff


	//   ....[16]....
        /*007c*/ 	.word	0xffffffff


	//   ....[17]....
        /*0080*/ 	.word	0xffffffff


	//   ....[18]....
        /*0084*/ 	.word	0xffffffff


	//   ....[19]....
        /*0088*/ 	.word	0xffffffff


	//   ....[20]....
        /*008c*/ 	.word	0xffffffff


	//   ....[21]....
        /*0090*/ 	.word	0x0500000f


	//   ....[22]....
        /*0094*/ 	.word	0x0500000f


	//   ....[23]....
        /*0098*/ 	.word	0x0500000f


	//   ....[24]....
        /*009c*/ 	.word	0x0500000f


	//   ....[25]....
        /*00a0*/ 	.word	0x0500000f


	//   ....[26]....
        /*00a4*/ 	.word	0x0500000f


	//   ....[27]....
        /*00a8*/ 	.word	0x0500000f


	//   ....[28]....
        /*00ac*/ 	.word	0x0500000f


	//   ....[29]....
        /*00b0*/ 	.word	0x0500000f


	//   ....[30]....
        /*00b4*/ 	.word	0x0500000f


	//----- nvinfo : EIATTR_COOP_GROUP_INSTR_OFFSETS
	.align		4
.L_467:
        /*00b8*/ 	.byte	0x04, 0x28
        /*00ba*/ 	.short	(.L_469 - .L_468)


	//   ....[0]....
.L_468:
        /*00bc*/ 	.word	0x00002580


	//   ....[1]....
        /*00c0*/ 	.word	0x000025a0


	//   ....[2]....
        /*00c4*/ 	.word	0x000025c0


	//   ....[3]....
        /*00c8*/ 	.word	0x000025e0


	//   ....[4]....
        /*00cc*/ 	.word	0x00002600


	//   ....[5]....
        /*00d0*/ 	.word	0x00004c70


	//   ....[6]....
        /*00d4*/ 	.word	0x00004f20


	//   ....[7]....
        /*00d8*/ 	.word	0x00004f40


	//   ....[8]....
        /*00dc*/ 	.word	0x00004f60


	//   ....[9]....
        /*00e0*/ 	.word	0x00004f80


	//   ....[10]....
        /*00e4*/ 	.word	0x00005140


	//   ....[11]....
        /*00e8*/ 	.word	0x00005160


	//   ....[12]....
        /*00ec*/ 	.word	0x00005180


	//   ....[13]....
        /*00f0*/ 	.word	0x000053b0


	//   ....[14]....
        /*00f4*/ 	.word	0x00005470


	//   ....[15]....
        /*00f8*/ 	.word	0x000054b0


	//   ....[16]....
        /*00fc*/ 	.word	0x00005510


	//   ....[17]....
        /*0100*/ 	.word	0x00005540


	//   ....[18]....
        /*0104*/ 	.word	0x00005650


	//   ....[19]....
        /*0108*/ 	.word	0x00005680


	//   ....[20]....
        /*010c*/ 	.word	0x000056d0


	//   ....[21]....
        /*0110*/ 	.word	0x00007ed0


	//   ....[22]....
        /*0114*/ 	.word	0x00007f30


	//   ....[23]....
        /*0118*/ 	.word	0x00007f90


	//   ....[24]....
        /*011c*/ 	.word	0x00007ff0


	//   ....[25]....
        /*0120*/ 	.word	0x00008050


	//   ....[26]....
        /*0124*/ 	.word	0x000080d0


	//   ....[27]....
        /*0128*/ 	.word	0x00008170


	//   ....[28]....
        /*012c*/ 	.word	0x000081f0


	//   ....[29]....
        /*0130*/ 	.word	0x00008250


	//   ....[30]....
        /*0134*/ 	.word	0x000082b0


	//----- nvinfo : EIATTR_SYSCALL_OFFSETS
	.align		4
.L_469:
        /*0138*/ 	.byte	0x04, 0x46
        /*013a*/ 	.short	(.L_471 - .L_470)


	//   ....[0]....
.L_470:
        /*013c*/ 	.word	0x000011e0


	//----- nvinfo : EIATTR_EXIT_INSTR_OFFSETS
	.align		4
.L_471:
        /*0140*/ 	.byte	0x04, 0x1c
        /*0142*/ 	.short	(.L_473 - .L_472)


	//   ....[0]....
.L_472:
        /*0144*/ 	.word	0x000000b0


	//   ....[1]....
        /*0148*/ 	.word	0x000079f0


	//   ....[2]....
        /*014c*/ 	.word	0x00007ae0


	//   ....[3]....
        /*0150*/ 	.word	0x00007e80


	//----- nvinfo : EIATTR_CRS_STACK_SIZE
	.align		4
.L_473:
        /*0154*/ 	.byte	0x04, 0x1e
        /*0156*/ 	.short	(.L_475 - .L_474)
.L_474:
        /*0158*/ 	.word	0x00000000


	//----- nvinfo : EIATTR_CBANK_PARAM_SIZE
	.align		4
.L_475:
        /*015c*/ 	.byte	0x03, 0x19
        /*015e*/ 	.short	0x0128


	//----- nvinfo : EIATTR_PARAM_CBANK
	.align		4
        /*0160*/ 	.byte	0x04, 0x0a
        /*0162*/ 	.short	(.L_477 - .L_476)
	.align		4
.L_476:
        /*0164*/ 	.word	index@(.nv.constant0._ZN4mmha33masked_multihead_attention_kernelItLi256ELi256ELi2ELi32ELi128ELb0ELb1EEEv26Multihead_attention_paramsIT_XT5_EE)
        /*0168*/ 	.short	0x0210
        /*016a*/ 	.short	0x0128


	//----- nvinfo : EIATTR_SW_WAR
	.align		4
.L_477:
        /*016c*/ 	.byte	0x04, 0x36
        /*016e*/ 	.short	(.L_479 - .L_478)
.L_478:
        /*0170*/ 	.word	0x00000008
.L_479:


//--------------------- .nv.info._ZN4mmha33masked_multihead_attention_kernelItLi256ELi256ELi4ELi32ELi64ELb0ELb1EEEv26Multihead_attention_paramsIT_XT5_EE --------------------------
	.section	.nv.info._ZN4mmha33masked_multihead_attention_kernelItLi256ELi256ELi4ELi32ELi64ELb0ELb1EEEv26Multihead_attention_paramsIT_XT5_EE,"",@"SHT_CUDA_INFO"
	.sectionflags	@""
	.align	4


	//----- nvinfo : EIATTR_CUDA_API_VERSION
	.align		4
        /*0000*/ 	.byte	0x04, 0x37
        /*0002*/ 	.short	(.L_481 - .L_480)
.L_480:
        /*0004*/ 	.word	0x00000082


	//----- nvinfo : EIATTR_KPARAM_INFO
	.align		4
.L_481:
        /*0008*/ 	.byte	0x04, 0x17
        /*000a*/ 	.short	(.L_483 - .L_482)
.L_482:
        /*000c*/ 	.word	0x00000000
        /*0010*/ 	.short	0x0000
        /*0012*/ 	.short	0x0000
        /*0014*/ 	.byte	0x00, 0xf0, 0xa1, 0x04


	//----- nvinfo : EIATTR_SPARSE_MMA_MASK
	.align		4
.L_483:
        /*0018*/ 	.byte	0x03, 0x50
        /*001a*/ 	.short	0x0000


	//----- nvinfo : EIATTR_MAXREG_COUNT
	.align		4
        /*001c*/ 	.byte	0x03, 0x1b
        /*001e*/ 	.short	0x00ff


	//----- nvinfo : EIATTR_NUM_BARRIERS
	.align		4
        /*0020*/ 	.byte	0x02, 0x4c
        /*0022*/ 	.byte	0x01
	.zero		1


	//----- nvinfo : EIATTR_EXTERNS
	.align		4
        /*0024*/ 	.byte	0x04, 0x0f
        /*0026*/ 	.short	(.L_485 - .L_484)


	//   ....[0]....
	.align		4
.L_484:
        /*0028*/ 	.word	index@(__assertfail)


	//----- nvinfo : EIATTR_MERCURY_ISA_VERSION
	.align		4
.L_485:
        /*002c*/ 	.byte	0x03, 0x5f
        /*002e*/ 	.short	0x0101


	//----- nvinfo : EIATTR_INT_WARP_WIDE_INSTR_OFFSETS
	.align		4
        /*0030*/ 	.byte	0x04, 0x31
        /*0032*/ 	.short	(.L_487 - .L_486)


	//   ....[0]....
.L_486:
        /*0034*/ 	.word	0x00000da0


	//   ....[1]....
        /*0038*/ 	.word	0x000054b0


	//----- nvinfo : EIATTR_COOP_GROUP_MASK_REGIDS
	.align		4
.L_487:
        /*003c*/ 	.byte	0x04, 0x29
        /*003e*/ 	.short	(.L_489 - .L_488)


	//   ....[0]....
.L_488:
        /*0040*/ 	.word	0xffffffff


	//   ....[1]....
        /*0044*/ 	.word	0xffffffff


	//   ....[2]....
        /*0048*/ 	.word	0xffffffff


	//   ....[3]....
        /*004c*/ 	.word	0xffffffff


	//   ....[4]....
        /*0050*/ 	.word	0xffffffff


	//   ....[5]....
        /*0054*/ 	.word	0xffffffff


	//   ....[6]....
        /*0058*/ 	.word	0xffffffff


	//   ....[7]....
        /*005c*/ 	.word	0xffffffff


	//   ....[8]....
        /*0060*/ 	.word	0xffffffff


	//   ....[9]....
        /*0064*/ 	.word	0xffffffff


	//   ....[10]....
        /*0068*/ 	.word	0xffffffff


	//   ....[11]....
        /*006c*/ 	.word	0xffffffff


	//   ....[12]....
        /*0070*/ 	.word	0xffffffff


	//   ....[13]....
        /*0074*/ 	.word	0xffffffff


	//   ....[14]....
        /*0078*/ 	.word	0xffffffff


	//   ....[15]....
        /*007c*/ 	.word	0xffffffff


	//   ....[16]....
        /*0080*/ 	.word	0xffffffff


	//   ....[17]....
        /*0084*/ 	.word	0xffffffff


	//   ....[18]....
        /*0088*/ 	.word	0xffffffff


	//   ....[19]....
        /*008c*/ 	.word	0x0500000f


	//   ....[20]....
        /*0090*/ 	.word	0x0500000f


	//   ....[21]....
        /*0094*/ 	.word	0x0500000f


	//   ....[22]....
        /*0098*/ 	.word	0x0500000f


	//   ....[23]....
        /*009c*/ 	.word	0x0500000f


	//   ....[24]....
        /*00a0*/ 	.word	0x0500000f


	//   ....[25]....
        /*00a4*/ 	.word	0x0500000f


	//   ....[26]....
        /*00a8*/ 	.word	0x0500000f


	//   ....[27]....
        /*00ac*/ 	.word	0x0500000f


	//   ....[28]....
        /*00b0*/ 	.word	0x0500000f


	//----- nvinfo : EIATTR_COOP_GROUP_INSTR_OFFSETS
	.align		4
.L_489:
        /*00b4*/ 	.byte	0x04, 0x28
        /*00b6*/ 	.short	(.L_491 - .L_490)


	//   ....[0]....
.L_490:
        /*00b8*/ 	.word	0x000026a0


	//   ....[1]....
        /*00bc*/ 	.word	0x000026c0


	//   ....[2]....
        /*00c0*/ 	.word	0x000026e0


	//   ....[3]....
        /*00c4*/ 	.word	0x00002700


	//   ....[4]....
        /*00c8*/ 	.word	0x00002720


	//   ....[5]....
        /*00cc*/ 	.word	0x00004c90


	//   ....[6]....
        /*00d0*/ 	.word	0x00004cb0


	//   ....[7]....
        /*00d4*/ 	.word	0x00004fc0


	//   ....[8]....
        /*00d8*/ 	.word	0x00004fe0


	//   ....[9]....
        /*00dc*/ 	.word	0x00005000


	//   ....[10]....
        /*00e0*/ 	.word	0x000051a0


	//   ....[11]....
        /*00e4*/ 	.word	0x000051c0


	//   ....[12]....
        /*00e8*/ 	.word	0x000053e0


	//   ....[13]....
        /*00ec*/ 	.word	0x00005480


	//   ....[14]....
        /*00f0*/ 	.word	0x00005510


	//   ....[15]....
        /*00f4*/ 	.word	0x00005560


	//   ....[16]....
        /*00f8*/ 	.word	0x000055a0


	//   ....[17]....
        /*00fc*/ 	.word	0x00005700


	//   ....[18]....
        /*0100*/ 	.word	0x00005720


	//   ....[19]....
        /*0104*/ 	.word	0x00007cc0


	//   ....[20]....
        /*0108*/ 	.word	0x00007d20


	//   ....[21]....
        /*010c*/ 	.word	0x00007d80


	//   ....[22]....
        /*0110*/ 	.word	0x00007de0


	//   ....[23]....
        /*0114*/ 	.word	0x00007e40


	//   ....[24]....
        /*0118*/ 	.word	0x00007ec0


	//   ....[25]....
        /*011c*/ 	.word	0x00007f40


	//   ....[26]....
        /*0120*/ 	.word	0x00007fd0


	//   ....[27]....
        /*0124*/ 	.word	0x00008050


	//   ....[28]....
        /*0128*/ 	.word	0x000080b0


	//----- nvinfo : EIATTR_SYSCALL_OFFSETS
	.align		4
.L_491:
        /*012c*/ 	.byte	0x04, 0x46
        /*012e*/ 	.short	(.L_493 - .L_492)


	//   ....[0]....
.L_492:
        /*0130*/ 	.word	0x00001300


	//----- nvinfo : EIATTR_EXIT_INSTR_OFFSETS
	.align		4
.L_493:
        /*0134*/ 	.byte	0x04, 0x1c
        /*0136*/ 	.short	(.L_495 - .L_494)


	//   ....[0]....
.L_494:
        /*0138*/ 	.word	0x000000d0


	//   ....[1]....
        /*013c*/ 	.word	0x000077e0


	//   ....[2]....
        /*0140*/ 	.word	0x000078d0


	//   ....[3]....
        /*0144*/ 	.word	0x00007c70


	//----- nvinfo : EIATTR_CRS_STACK_SIZE
	.align		4
.L_495:
        /*0148*/ 	.byte	0x04, 0x1e
        /*014a*/ 	.short	(.L_497 - .L_496)
.L_496:
        /*014c*/ 	.word	0x00000000


	//----- nvinfo : EIATTR_CBANK_PARAM_SIZE
	.align		4
.L_497:
        /*0150*/ 	.byte	0x03, 0x19
        /*0152*/ 	.short	0x0128


	//----- nvinfo : EIATTR_PARAM_CBANK
	.align		4
        /*0154*/ 	.byte	0x04, 0x0a
        /*0156*/ 	.short	(.L_499 - .L_498)
	.align		4
.L_498:
        /*0158*/ 	.word	index@(.nv.constant0._ZN4mmha33masked_multihead_attention_kernelItLi256ELi256ELi4ELi32ELi64ELb0ELb1EEEv26Multihead_attention_paramsIT_XT5_EE)
        /*015c*/ 	.short	0x0210
        /*015e*/ 	.short	0x0128


	//----- nvinfo : EIATTR_SW_WAR
	.align		4
.L_499:
        /*0160*/ 	.byte	0x04, 0x36
        /*0162*/ 	.short	(.L_501 - .L_500)
.L_500:
        /*0164*/ 	.word	0x00000008
.L_501:


//--------------------- .nv.info._ZN4mmha33masked_multihead_attention_kernelItLi256ELi256ELi1ELi32ELi256ELb0ELb0EEEv26Multihead_attention_paramsIT_XT5_EE --------------------------
	.section	.nv.info._ZN4mmha33masked_multihead_attention_kernelItLi256ELi256ELi1ELi32ELi256ELb0ELb0EEEv26Multihead_attention_paramsIT_XT5_EE,"",@"SHT_CUDA_INFO"
	.sectionflags	@""
	.align	4


	//----- nvinfo : EIATTR_CUDA_API_VERSION
	.align		4
        /*0000*/ 	.byte	0x04, 0x37
        /*0002*/ 	.short	(.L_503 - .L_502)
.L_502:
        /*0004*/ 	.word	0x00000082


	//----- nvinfo : EIATTR_KPARAM_INFO
	.align		4
.L_503:
        /*0008*/ 	.byte	0x04, 0x17
        /*000a*/ 	.short	(.L_505 - .L_504)
.L_504:
        /*000c*/ 	.word	0x00000000
        /*0010*/ 	.short	0x0000
        /*0012*/ 	.short	0x0000
        /*0014*/ 	.byte	0x00, 0xf0, 0xa1, 0x04


	//----- nvinfo : EIATTR_SPARSE_MMA_MASK
	.align		4
.L_505:
        /*0018*/ 	.byte	0x03, 0x50
        /*001a*/ 	.short	0x0000


	//----- nvinfo : EIATTR_MAXREG_COUNT
	.align		4
        /*001c*/ 	.byte	0x03, 0x1b
        /*001e*/ 	.short	0x00ff


	//----- nvinfo : EIATTR_NUM_BARRIERS
	.align		4
        /*0020*/ 	.byte	0x02, 0x4c
        /*0022*/ 	.byte	0x01
	.zero		1


	//----- nvinfo : EIATTR_EXTERNS
	.align		4
        /*0024*/ 	.byte	0x04, 0x0f
        /*0026*/ 	.short	(.L_507 - .L_506)


	//   ....[0]....
	.align		4
.L_506:
        /*0028*/ 	.word	index@(__assertfail)


	//----- nvinfo : EIATTR_ANNOTATIONS
	.align		4
.L_507:
        /*002c*/ 	.byte	0x04, 0x55
        /*002e*/ 	.short	(.L_509 - .L_508)


	//   ....[0]....
.L_508:
        /* <DEDUP_REMOVED lines=21> */


	//----- nvinfo : EIATTR_MERCURY_ISA_VERSION
	.align		4
.L_509:
        /*0168*/ 	.byte	0x03, 0x5f
        /*016a*/ 	.short	0x0101


	//----- nvinfo : EIATTR_INT_WARP_WIDE_INSTR_OFFSETS
	.align		4
        /*016c*/ 	.byte	0x04, 0x31
        /*016e*/ 	.short	(.L_511 - .L_510)


	//   ....[0]....
.L_510:
        /*0170*/ 	.word	0x00000e20


	//   ....[1]....
        /*0174*/ 	.word	0x00005370


	//----- nvinfo : EIATTR_COOP_GROUP_MASK_REGIDS
	.align		4
.L_511:
        /*0178*/ 	.byte	0x04, 0x29
        /*017a*/ 	.short	(.L_513 - .L_512)


	//   ....[0]....
.L_512:
        /*017c*/ 	.word	0xffffffff


	//   ....[1]....
        /*0180*/ 	.word	0xffffffff


	//   ....[2]....
        /*0184*/ 	.word	0xffffffff


	//   ....[3]....
        /*0188*/ 	.word	0xffffffff


	//   ....[4]....
        /*018c*/ 	.word	0xffffffff


	//   ....[5]....
        /*0190*/ 	.word	0xffffffff


	//   ....[6]....
        /*0194*/ 	.word	0xffffffff


	//   ....[7]....
        /*0198*/ 	.word	0xffffffff


	//   ....[8]....
        /*019c*/ 	.word	0xffffffff


	//   ....[9]....
        /*01a0*/ 	.word	0xffffffff


	//   ....[10]....
        /*01a4*/ 	.word	0xffffffff


	//   ....[11]....
        /*01a8*/ 	.word	0xffffffff


	//   ....[12]....
        /*01ac*/ 	.word	0xffffffff


	//   ....[13]....
        /*01b0*/ 	.word	0xffffffff


	//   ....[14]....
        /*01b4*/ 	.word	0xffffffff


	//   ....[15]....
        /*01b8*/ 	.word	0xffffffff


	//   ....[16]....
        /*01bc*/ 	.word	0xffffffff


	//   ....[17]....
        /*01c0*/ 	.word	0xffffffff


	//   ....[18]....
        /*01c4*/ 	.word	0xffffffff


	//   ....[19]....
        /*01c8*/ 	.word	0xffffffff


	//   ....[20]....
        /*01cc*/ 	.word	0xffffffff


	//   ....[21]....
        /*01d0*/ 	.word	0xffffffff


	//   ....[22]....
        /*01d4*/ 	.word	0xffffffff


	//   ....[23]....
        /*01d8*/ 	.word	0x0500000f


	//   ....[24]....
        /*01dc*/ 	.word	0x0500000f


	//   ....[25]....
        /*01e0*/ 	.word	0x0500000f


	//   ....[26]....
        /*01e4*/ 	.word	0x0500000f


	//   ....[27]....
        /*01e8*/ 	.word	0x0500000f


	//----- nvinfo : EIATTR_COOP_GROUP_INSTR_OFFSETS
	.align		4
.L_513:
        /*01ec*/ 	.byte	0x04, 0x28
        /*01ee*/ 	.short	(.L_515 - .L_514)


	//   ....[0]....
.L_514:
        /*01f0*/ 	.word	0x00002720


	//   ....[1]....
        /*01f4*/ 	.word	0x00002740


	//   ....[2]....
        /*01f8*/ 	.word	0x00002760


	//   ....[3]....
        /*01fc*/ 	.word	0x00002780


	//   ....[4]....
        /*0200*/ 	.word	0x000027a0


	//   ....[5]....
        /*0204*/ 	.word	0x00004de0


	//   ....[6]....
        /*0208*/ 	.word	0x00004e10


	//   ....[7]....
        /*020c*/ 	.word	0x00004ea0


	//   ....[8]....
        /*0210*/ 	.word	0x00004ef0


	//   ....[9]....
        /*0214*/ 	.word	0x00004f50


	//   ....[10]....
        /*0218*/ 	.word	0x00004fe0


	//   ....[11]....
        /*021c*/ 	.word	0x00005000


	//   ....[12]....
        /*0220*/ 	.word	0x00005020


	//   ....[13]....
        /*0224*/ 	.word	0x00005040


	//   ....[14]....
        /*0228*/ 	.word	0x00005280


	//   ....[15]....
        /*022c*/ 	.word	0x00005340


	//   ....[16]....
        /*0230*/ 	.word	0x000053e0


	//   ....[17]....
        /*0234*/ 	.word	0x00005420


	//   ....[18]....
        /*0238*/ 	.word	0x00005460


	//   ....[19]....
        /*023c*/ 	.word	0x000055c0


	//   ....[20]....
        /*0240*/ 	.word	0x000055e0


	//   ....[21]....
        /*0244*/ 	.word	0x00005600


	//   ....[22]....
        /*0248*/ 	.word	0x00005620


	//   ....[23]....
        /*024c*/ 	.word	0x00008080


	//   ....[24]....
        /*0250*/ 	.word	0x000080e0


	//   ....[25]....
        /*0254*/ 	.word	0x00008140


	//   ....[26]....
        /*0258*/ 	.word	0x000081a0


	//   ....[27]....
        /*025c*/ 	.word	0x00008200


	//----- nvinfo : EIATTR_SYSCALL_OFFSETS
	.align		4
.L_515:
        /*0260*/ 	.byte	0x04, 0x46
        /*0262*/ 	.short	(.L_517 - .L_516)


	//   ....[0]....
.L_516:
        /*0264*/ 	.word	0x00001370


	//----- nvinfo : EIATTR_EXIT_INSTR_OFFSETS
	.align		4
.L_517:
        /*0268*/ 	.byte	0x04, 0x1c
        /*026a*/ 	.short	(.L_519 - .L_518)


	//   ....[0]....
.L_518:
        /*026c*/ 	.word	0x000000e0


	//   ....[1]....
        /*0270*/ 	.word	0x00007ba0


	//   ....[2]....
        /*0274*/ 	.word	0x00007c90


	//   ....[3]....
        /*0278*/ 	.word	0x00008030


	//----- nvinfo : EIATTR_CRS_STACK_SIZE
	.align		4
.L_519:
        /*027c*/ 	.byte	0x04, 0x1e
        /*027e*/ 	.short	(.L_521 - .L_520)
.L_520:
        /*0280*/ 	.word	0x00000000


	//----- nvinfo : EIATTR_CBANK_PARAM_SIZE
	.align		4
.L_521:
        /*0284*/ 	.byte	0x03, 0x19
        /*0286*/ 	.short	0x0128


	//----- nvinfo : EIATTR_PARAM_CBANK
	.align		4
        /*0288*/ 	.byte	0x04, 0x0a
        /*028a*/ 	.short	(.L_523 - .L_522)
	.align		4
.L_522:
        /*028c*/ 	.word	index@(.nv.constant0._ZN4mmha33masked_multihead_attention_kernelItLi256ELi256ELi1ELi32ELi256ELb0ELb0EEEv26Multihead_attention_paramsIT_XT5_EE)
        /*0290*/ 	.short	0x0210
        /*0292*/ 	.short	0x0128


	//----- nvinfo : EIATTR_SW_WAR
	.align		4
.L_523:
        /*0294*/ 	.byte	0x04, 0x36
        /*0296*/ 	.short	(.L_525 - .L_524)
.L_524:
        /*0298*/ 	.word	0x00000008
.L_525:


//--------------------- .nv.info._ZN4mmha33masked_multihead_attention_kernelItLi256ELi256ELi2ELi32ELi128ELb0ELb0EEEv26Multihead_attention_paramsIT_XT5_EE --------------------------
	.section	.nv.info._ZN4mmha33masked_multihead_attention_kernelItLi256ELi256ELi2ELi32ELi128ELb0ELb0EEEv26Multihead_attention_paramsIT_XT5_EE,"",@"SHT_CUDA_INFO"
	.sectionflags	@""
	.align	4


	//----- nvinfo : EIATTR_CUDA_API_VERSION
	.align		4
        /*0000*/ 	.byte	0x04, 0x37
        /*0002*/ 	.short	(.L_527 - .L_526)
.L_526:
        /*0004*/ 	.word	0x00000082


	//----- nvinfo : EIATTR_KPARAM_INFO
	.align		4
.L_527:
        /*0008*/ 	.byte	0x04, 0x17
        /*000a*/ 	.short	(.L_529 - .L_528)
.L_528:
        /*000c*/ 	.word	0x00000000
        /*0010*/ 	.short	0x0000
        /*0012*/ 	.short	0x0000
        /*0014*/ 	.byte	0x00, 0xf0, 0xa1, 0x04


	//----- nvinfo : EIATTR_SPARSE_MMA_MASK
	.align		4
.L_529:
        /*0018*/ 	.byte	0x03, 0x50
        /*001a*/ 	.short	0x0000


	//----- nvinfo : EIATTR_MAXREG_COUNT
	.align		4
        /*001c*/ 	.byte	0x03, 0x1b
        /*001e*/ 	.short	0x00ff


	//----- nvinfo : EIATTR_NUM_BARRIERS
	.align		4
        /*0020*/ 	.byte	0x02, 0x4c
        /*0022*/ 	.byte	0x01
	.zero		1


	//----- nvinfo : EIATTR_EXTERNS
	.align		4
        /*0024*/ 	.byte	0x04, 0x0f
        /*0026*/ 	.short	(.L_531 - .L_530)


	//   ....[0]....
	.align		4
.L_530:
        /*0028*/ 	.word	index@(__assertfail)


	//----- nvinfo : EIATTR_MERCURY_ISA_VERSION
	.align		4
.L_531:
        /*002c*/ 	.byte	0x03, 0x5f
        /*002e*/ 	.short	0x0101


	//----- nvinfo : EIATTR_INT_WARP_WIDE_INSTR_OFFSETS
	.align		4
        /*0030*/ 	.byte	0x04, 0x31
        /*0032*/ 	.short	(.L_533 - .L_532)


	//   ....[0]....
.L_532:
        /*0034*/ 	.word	0x000049c0


	//----- nvinfo : EIATTR_COOP_GROUP_MASK_REGIDS
	.align		4
.L_533:
        /*0038*/ 	.byte	0x04, 0x29
        /*003a*/ 	.short	(.L_535 - .L_534)


	//   ....[0]....
.L_534:
        /*003c*/ 	.word	0xffffffff


	//   ....[1]....
        /*0040*/ 	.word	0xffffffff


	//   ....[2]....
        /*0044*/ 	.word	0xffffffff


	//   ....[3]....
        /*0048*/ 	.word	0xffffffff


	//   ....[4]....
        /*004c*/ 	.word	0xffffffff


	//   ....[5]....
        /*0050*/ 	.word	0xffffffff


	//   ....[6]....
        /*0054*/ 	.word	0xffffffff


	//   ....[7]....
        /*0058*/ 	.word	0xffffffff


	//   ....[8]....
        /*005c*/ 	.word	0xffffffff


	//   ....[9]....
        /*0060*/ 	.word	0xffffffff


	//   ....[10]....
        /*0064*/ 	.word	0xffffffff


	//   ....[11]....
        /*0068*/ 	.word	0xffffffff


	//   ....[12]....
        /*006c*/ 	.word	0xffffffff


	//   ....[13]....
        /*0070*/ 	.word	0xffffffff


	//   ....[14]....
        /*0074*/ 	.word	0xffffffff


	//   ....[15]....
        /*0078*/ 	.word	0xffffffff


	//   ....[16]....
        /*007c*/ 	.word	0xffffffff


	//   ....[17]....
        /*0080*/ 	.word	0xffffffff


	//   ....[18]....
        /*0084*/ 	.word	0xffffffff


	//   ....[19]....
        /*0088*/ 	.word	0xffffffff


	//   ....[20]....
        /*008c*/ 	.word	0xffffffff


	//   ....[21]....
        /*0090*/ 	.word	0x0500000f


	//   ....[22]....
        /*0094*/ 	.word	0x0500000f


	//   ....[23]....
        /*0098*/ 	.word	0x0500000f


	//   ....[24]....
        /*009c*/ 	.word	0x0500000f


	//   ....[25]....
        /*00a0*/ 	.word	0x0500000f


	//   ....[26]....
        /*00a4*/ 	.word	0x0500000f


	//   ....[27]....
        /*00a8*/ 	.word	0x0500000f


	//   ....[28]....
        /*00ac*/ 	.word	0x0500000f


	//   ....[29]....
        /*00b0*/ 	.word	0x0500000f


	//   ....[30]....
        /*00b4*/ 	.word	0x0500000f


	//----- nvinfo : EIATTR_COOP_GROUP_INSTR_OFFSETS
	.align		4
.L_535:
        /*00b8*/ 	.byte	0x04, 0x28
        /*00ba*/ 	.short	(.L_537 - .L_536)


	//   ....[0]....
.L_536:
        /*00bc*/ 	.word	0x00002580


	//   ....[1]....
        /*00c0*/ 	.word	0x000025a0


	//   ....[2]....
        /*00c4*/ 	.word	0x000025c0


	//   ....[3]....
        /*00c8*/ 	.word	0x000025e0


	//   ....[4]....
        /*00cc*/ 	.word	0x00002600


	//   ....[5]....
        /*00d0*/ 	.word	0x00004210


	//   ....[6]....
        /*00d4*/ 	.word	0x000044c0


	//   ....[7]....
        /*00d8*/ 	.word	0x000044e0


	//   ....[8]....
        /*00dc*/ 	.word	0x00004500


	//   ....[9]....
        /*00e0*/ 	.word	0x00004520


	//   ....[10]....
        /*00e4*/ 	.word	0x000046e0


	//   ....[11]....
        /*00e8*/ 	.word	0x00004700


	//   ....[12]....
        /*00ec*/ 	.word	0x00004720


	//   ....[13]....
        /*00f0*/ 	.word	0x00004950


	//   ....[14]....
        /*00f4*/ 	.word	0x00004a10


	//   ....[15]....
        /*00f8*/ 	.word	0x00004a50


	//   ....[16]....
        /*00fc*/ 	.word	0x00004ab0


	//   ....[17]....
        /*0100*/ 	.word	0x00004af0


	//   ....[18]....
        /*0104*/ 	.word	0x00004bd0


	//   ....[19]....
        /*0108*/ 	.word	0x00004bf0


	//   ....[20]....
        /*010c*/ 	.word	0x00004c30


	//   ....[21]....
        /*0110*/ 	.word	0x00007390


	//   ....[22]....
        /*0114*/ 	.word	0x000073f0


	//   ....[23]....
        /*0118*/ 	.word	0x00007450


	//   ....[24]....
        /*011c*/ 	.word	0x000074b0


	//   ....[25]....
        /*0120*/ 	.word	0x00007510


	//   ....[26]....
        /*0124*/ 	.word	0x00007590


	//   ....[27]....
        /*0128*/ 	.word	0x00007630


	//   ....[28]....
        /*012c*/ 	.word	0x000076b0


	//   ....[29]....
        /*0130*/ 	.word	0x00007710


	//   ....[30]....
        /*0134*/ 	.word	0x00007770


	//----- nvinfo : EIATTR_SYSCALL_OFFSETS
	.align		4
.L_537:
        /*0138*/ 	.byte	0x04, 0x46
        /*013a*/ 	.short	(.L_539 - .L_538)


	//   ....[0]....
.L_538:
        /*013c*/ 	.word	0x000011e0


	//----- nvinfo : EIATTR_EXIT_INSTR_OFFSETS
	.align		4
.L_539:
        /*0140*/ 	.byte	0x04, 0x1c
        /*0142*/ 	.short	(.L_541 - .L_540)


	//   ....[0]....
.L_540:
        /*0144*/ 	.word	0x000000b0


	//   ....[1]....
        /*0148*/ 	.word	0x00006eb0


	//   ....[2]....
        /*014c*/ 	.word	0x00006fa0


	//   ....[3]....
        /*0150*/ 	.word	0x00007340


	//----- nvinfo : EIATTR_CRS_STACK_SIZE
	.align		4
.L_541:
        /*0154*/ 	.byte	0x04, 0x1e
        /*0156*/ 	.short	(.L_543 - .L_542)
.L_542:
        /*0158*/ 	.word	0x00000000


	//----- nvinfo : EIATTR_CBANK_PARAM_SIZE
	.align		4
.L_543:
        /*015c*/ 	.byte	0x03, 0x19
        /*015e*/ 	.short	0x0128


	//----- nvinfo : EIATTR_PARAM_CBANK
	.align		4
        /*0160*/ 	.byte	0x04, 0x0a
        /*0162*/ 	.short	(.L_545 - .L_544)
	.align		4
.L_544:
        /*0164*/ 	.word	index@(.nv.constant0._ZN4mmha33masked_multihead_attention_kernelItLi256ELi256ELi2ELi32ELi128ELb0ELb0EEEv26Multihead_attention_paramsIT_XT5_EE)
        /*0168*/ 	.short	0x0210
        /*016a*/ 	.short	0x0128


	//----- nvinfo : EIATTR_SW_WAR
	.align		4
.L_545:
        /*016c*/ 	.byte	0x04, 0x36
        /*016e*/ 	.short	(.L_547 - .L_546)
.L_546:
        /*0170*/ 	.word	0x00000008
.L_547:


//--------------------- .nv.info._ZN4mmha33masked_multihead_attention_kernelItLi256ELi256ELi4ELi32ELi64ELb0ELb0EEEv26Multihead_attention_paramsIT_XT5_EE --------------------------
	.section	.nv.info._ZN4mmha33masked_multihead_attention_kernelItLi256ELi256ELi4ELi32ELi64ELb0ELb0EEEv26Multihead_attention_paramsIT_XT5_EE,"",@"SHT_CUDA_INFO"
	.sectionflags	@""
	.align	4


	//----- nvinfo : EIATTR_CUDA_API_VERSION
	.align		4
        /*0000*/ 	.byte	0x04, 0x37
        /*0002*/ 	.short	(.L_549 - .L_548)
.L_548:
        /*0004*/ 	.word	0x00000082


	//----- nvinfo : EIATTR_KPARAM_INFO
	.align		4
.L_549:
        /*0008*/ 	.byte	0x04, 0x17
        /*000a*/ 	.short	(.L_551 - .L_550)
.L_550:
        /*000c*/ 	.word	0x00000000
        /*0010*/ 	.short	0x0000
        /*0012*/ 	.short	0x0000
        /*0014*/ 	.byte	0x00, 0xf0, 0xa1, 0x04


	//----- nvinfo : EIATTR_SPARSE_MMA_MASK
	.align		4
.L_551:
        /*0018*/ 	.byte	0x03, 0x50
        /*001a*/ 	.short	0x0000


	//----- nvinfo : EIATTR_MAXREG_COUNT
	.align		4
        /*001c*/ 	.byte	0x03, 0x1b
        /*001e*/ 	.short	0x00ff


	//----- nvinfo : EIATTR_NUM_BARRIERS
	.align		4
        /*0020*/ 	.byte	0x02, 0x4c
        /*0022*/ 	.byte	0x01
	.zero		1


	//----- nvinfo : EIATTR_EXTERNS
	.align		4
        /*0024*/ 	.byte	0x04, 0x0f
        /*0026*/ 	.short	(.L_553 - .L_552)


	//   ....[0]....
	.align		4
.L_552:
        /*0028*/ 	.word	index@(__assertfail)


	//----- nvinfo : EIATTR_MERCURY_ISA_VERSION
	.align		4
.L_553:
        /*002c*/ 	.byte	0x03, 0x5f
        /*002e*/ 	.short	0x0101


	//----- nvinfo : EIATTR_COOP_GROUP_MASK_REGIDS
	.align		4
        /*0030*/ 	.byte	0x04, 0x29
        /*0032*/ 	.short	(.L_555 - .L_554)


	//   ....[0]....
.L_554:
        /*0034*/ 	.word	0xffffffff


	//   ....[1]....
        /*0038*/ 	.word	0xffffffff


	//   ....[2]....
        /*003c*/ 	.word	0xffffffff


	//   ....[3]....
        /*0040*/ 	.word	0xffffffff


	//   ....[4]....
        /*0044*/ 	.word	0xffffffff


	//   ....[5]....
        /*0048*/ 	.word	0xffffffff


	//   ....[6]....
        /*004c*/ 	.word	0xffffffff


	//   ....[7]....
        /*0050*/ 	.word	0xffffffff


	//   ....[8]....
        /*0054*/ 	.word	0xffffffff


	//   ....[9]....
        /*0058*/ 	.word	0xffffffff


	//   ....[10]....
        /*005c*/ 	.word	0xffffffff


	//   ....[11]....
        /*0060*/ 	.word	0xffffffff


	//   ....[12]....
        /*0064*/ 	.word	0xffffffff


	//   ....[13]....
        /*0068*/ 	.word	0xffffffff


	//   ....[14]....
        /*006c*/ 	.word	0xffffffff


	//   ....[15]....
        /*0070*/ 	.word	0xffffffff


	//   ....[16]....
        /*0074*/ 	.word	0xffffffff


	//   ....[17]....
        /*0078*/ 	.word	0xffffffff


	//   ....[18]....
        /*007c*/ 	.word	0xffffffff


	//   ....[19]....
        /*0080*/ 	.word	0x0500000f


	//   ....[20]....
        /*0084*/ 	.word	0x0500000f


	//   ....[21]....
        /*0088*/ 	.word	0x0500000f


	//   ....[22]....
        /*008c*/ 	.word	0x0500000f


	//   ....[23]....
        /*0090*/ 	.word	0x0500000f


	//   ....[24]....
        /*0094*/ 	.word	0x0500000f


	//   ....[25]....
        /*0098*/ 	.word	0x0500000f


	//   ....[26]....
        /*009c*/ 	.word	0x0500000f


	//   ....[27]....
        /*00a0*/ 	.word	0x0500000f


	//   ....[28]....
        /*00a4*/ 	.word	0x0500000f


	//----- nvinfo : EIATTR_COOP_GROUP_INSTR_OFFSETS
	.align		4
.L_555:
        /*00a8*/ 	.byte	0x04, 0x28
        /*00aa*/ 	.short	(.L_557 - .L_556)


	//   ....[0]....
.L_556:
        /*00ac*/ 	.word	0x000025a0


	//   ....[1]....
        /*00b0*/ 	.word	0x000025c0


	//   ....[2]....
        /*00b4*/ 	.word	0x000025e0


	//   ....[3]....
        /*00b8*/ 	.word	0x00002600


	//   ....[4]....
        /*00bc*/ 	.word	0x00002620


	//   ....[5]....
        /*00c0*/ 	.word	0x00004220


	//   ....[6]....
        /*00c4*/ 	.word	0x00004240


	//   ....[7]....
        /*00c8*/ 	.word	0x00004530


	//   ....[8]....
        /*00cc*/ 	.word	0x00004550


	//   ....[9]....
        /*00d0*/ 	.word	0x00004570


	//   ....[10]....
        /*00d4*/ 	.word	0x00004710


	//   ....[11]....
        /*00d8*/ 	.word	0x00004730


	//   ....[12]....
        /*00dc*/ 	.word	0x00004950


	//   ....[13]....
        /*00e0*/ 	.word	0x00004990


	//   ....[14]....
        /*00e4*/ 	.word	0x00004a20


	//   ....[15]....
        /*00e8*/ 	.word	0x00004a80


	//   ....[16]....
        /*00ec*/ 	.word	0x00004ae0


	//   ....[17]....
        /*00f0*/ 	.word	0x00004ba0


	//   ....[18]....
        /*00f4*/ 	.word	0x00004bf0


	//   ....[19]....
        /*00f8*/ 	.word	0x00007240


	//   ....[20]....
        /*00fc*/ 	.word	0x000072a0


	//   ....[21]....
        /*0100*/ 	.word	0x00007300


	//   ....[22]....
        /*0104*/ 	.word	0x00007360


	//   ....[23]....
        /*0108*/ 	.word	0x000073c0


	//   ....[24]....
        /*010c*/ 	.word	0x00007440


	//   ....[25]....
        /*0110*/ 	.word	0x000074c0


	//   ....[26]....
        /*0114*/ 	.word	0x00007550


	//   ....[27]....
        /*0118*/ 	.word	0x000075d0


	//   ....[28]....
        /*011c*/ 	.word	0x00007630


	//----- nvinfo : EIATTR_SYSCALL_OFFSETS
	.align		4
.L_557:
        /*0120*/ 	.byte	0x04, 0x46
        /*0122*/ 	.short	(.L_559 - .L_558)


	//   ....[0]....
.L_558:
        /*0124*/ 	.word	0x00001200


	//----- nvinfo : EIATTR_EXIT_INSTR_OFFSETS
	.align		4
.L_559:
        /*0128*/ 	.byte	0x04, 0x1c
        /*012a*/ 	.short	(.L_561 - .L_560)


	//   ....[0]....
.L_560:
        /*012c*/ 	.word	0x000000b0


	//   ....[1]....
        /*0130*/ 	.word	0x00006d60


	//   ....[2]....
        /*0134*/ 	.word	0x00006e50


	//   ....[3]....
        /*0138*/ 	.word	0x000071f0


	//----- nvinfo : EIATTR_CRS_STACK_SIZE
	.align		4
.L_561:
        /*013c*/ 	.byte	0x04, 0x1e
        /*013e*/ 	.short	(.L_563 - .L_562)
.L_562:
        /*0140*/ 	.word	0x00000000


	//----- nvinfo : EIATTR_CBANK_PARAM_SIZE
	.align		4
.L_563:
        /*0144*/ 	.byte	0x03, 0x19
        /*0146*/ 	.short	0x0128


	//----- nvinfo : EIATTR_PARAM_CBANK
	.align		4
        /*0148*/ 	.byte	0x04, 0x0a
        /*014a*/ 	.short	(.L_565 - .L_564)
	.align		4
.L_564:
        /*014c*/ 	.word	index@(.nv.constant0._ZN4mmha33masked_multihead_attention_kernelItLi256ELi256ELi4ELi32ELi64ELb0ELb0EEEv26Multihead_attention_paramsIT_XT5_EE)
        /*0150*/ 	.short	0x0210
        /*0152*/ 	.short	0x0128


	//----- nvinfo : EIATTR_SW_WAR
	.align		4
.L_565:
        /*0154*/ 	.byte	0x04, 0x36
        /*0156*/ 	.short	(.L_567 - .L_566)
.L_566:
        /*0158*/ 	.word	0x00000008
.L_567:


//--------------------- .nv.info._ZN4mmha33masked_multihead_attention_kernelIfLi256ELi256ELi1ELi64ELi256ELb0ELb1EEEv26Multihead_attention_paramsIT_XT5_EE --------------------------
	.section	.nv.info._ZN4mmha33masked_multihead_attention_kernelIfLi256ELi256ELi1ELi64ELi256ELb0ELb1EEEv26Multihead_attention_paramsIT_XT5_EE,"",@"SHT_CUDA_INFO"
	.sectionflags	@""
	.align	4


	//----- nvinfo : EIATTR_CUDA_API_VERSION
	.align		4
        /*0000*/ 	.byte	0x04, 0x37
        /*0002*/ 	.short	(.L_569 - .L_568)
.L_568:
        /*0004*/ 	.word	0x00000082


	//----- nvinfo : EIATTR_KPARAM_INFO
	.align		4
.L_569:
        /*0008*/ 	.byte	0x04, 0x17
        /*000a*/ 	.short	(.L_571 - .L_570)
.L_570:
        /*000c*/ 	.word	0x00000000
        /*0010*/ 	.short	0x0000
        /*0012*/ 	.short	0x0000
        /*0014*/ 	.byte	0x00, 0xf0, 0xa1, 0x04


	//----- nvinfo : EIATTR_SPARSE_MMA_MASK
	.align		4
.L_571:
        /*0018*/ 	.byte	0x03, 0x50
        /*001a*/ 	.short	0x0000


	//----- nvinfo : EIATTR_MAXREG_COUNT
	.align		4
        /*001c*/ 	.byte	0x03, 0x1b
        /*001e*/ 	.short	0x00ff


	//----- nvinfo : EIATTR_NUM_BARRIERS
	.align		4
        /*0020*/ 	.byte	0x02, 0x4c
        /*0022*/ 	.byte	0x01
	.zero		1


	//----- nvinfo : EIATTR_EXTERNS
	.align		4
        /*0024*/ 	.byte	0x04, 0x0f
        /*0026*/ 	.short	(.L_573 - .L_572)


	//   ....[0]....
	.align		4
.L_572:
        /*0028*/ 	.word	index@(__assertfail)


	//----- nvinfo : EIATTR_ANNOTATIONS
	.align		4
.L_573:
        /*002c*/ 	.byte	0x04, 0x55
        /*002e*/ 	.short	(.L_575 - .L_574)


	//   ....[0]....
.L_574:
        /* <DEDUP_REMOVED lines=246> */


	//----- nvinfo : EIATTR_MERCURY_ISA_VERSION
	.align		4
.L_575:
        /*0f80*/ 	.byte	0x03, 0x5f
        /*0f82*/ 	.short	0x0101


	//----- nvinfo : EIATTR_INT_WARP_WIDE_INSTR_OFFSETS
	.align		4
        /*0f84*/ 	.byte	0x04, 0x31
        /*0f86*/ 	.short	(.L_577 - .L_576)


	//   ....[0]....
.L_576:
        /*0f88*/ 	.word	0x00000c00


	//   ....[1]....
        /*0f8c*/ 	.word	0x00001be0


	//----- nvinfo : EIATTR_COOP_GROUP_MASK_REGIDS
	.align		4
.L_577:
        /*0f90*/ 	.byte	0x04, 0x29
        /*0f92*/ 	.short	(.L_579 - .L_578)


	//   ....[0]....
.L_578:
        /*0f94*/ 	.word	0xffffffff


	//   ....[1]....
        /*0f98*/ 	.word	0xffffffff


	//   ....[2]....
        /*0f9c*/ 	.word	0xffffffff


	//   ....[3]....
        /*0fa0*/ 	.word	0xffffffff


	//   ....[4]....
        /*0fa4*/ 	.word	0xffffffff


	//   ....[5]....
        /*0fa8*/ 	.word	0xffffffff


	//   ....[6]....
        /*0fac*/ 	.word	0xffffffff


	//   ....[7]....
        /*0fb0*/ 	.word	0xffffffff


	//   ....[8]....
        /*0fb4*/ 	.word	0xffffffff


	//   ....[9]....
        /*0fb8*/ 	.word	0xffffffff


	//   ....[10]....
        /*0fbc*/ 	.word	0xffffffff


	//   ....[11]....
        /*0fc0*/ 	.word	0xffffffff


	//   ....[12]....
        /*0fc4*/ 	.word	0xffffffff


	//   ....[13]....
        /*0fc8*/ 	.word	0xffffffff


	//   ....[14]....
        /*0fcc*/ 	.word	0xffffffff


	//   ....[15]....
        /*0fd0*/ 	.word	0xffffffff


	//   ....[16]....
        /*0fd4*/ 	.word	0xffffffff


	//   ....[17]....
        /*0fd8*/ 	.word	0xffffffff


	//   ....[18]....
        /*0fdc*/ 	.word	0xffffffff


	//   ....[19]....
        /*0fe0*/ 	.word	0xffffffff


	//   ....[20]....
        /*0fe4*/ 	.word	0xffffffff


	//   ....[21]....
        /*0fe8*/ 	.word	0xffffffff


	//   ....[22]....
        /*0fec*/ 	.word	0xffffffff


	//   ....[23]....
        /*0ff0*/ 	.word	0xffffffff


	//   ....[24]....
        /*0ff4*/ 	.word	0xffffffff


	//----- nvinfo : EIATTR_COOP_GROUP_INSTR_OFFSETS
	.align		4
.L_579:
        /*0ff8*/ 	.byte	0x04, 0x28
        /*0ffa*/ 	.short	(.L_581 - .L_580)


	//   ....[0]....
.L_580:
        /*0ffc*/ 	.word	0x00001b70


	//   ....[1]....
        /*1000*/ 	.word	0x00001c30


	//   ....[2]....
        /*1004*/ 	.word	0x00001c60


	//   ....[3]....
        /*1008*/ 	.word	0x00001c90


	//   ....[4]....
        /*100c*/ 	.word	0x00001cd0


	//   ....[5]....
        /*1010*/ 	.word	0x00001d90


	//   ....[6]....
        /*1014*/ 	.word	0x00001db0


	//   ....[7]....
        /*1018*/ 	.word	0x00008ca0


	//   ....[8]....
        /*101c*/ 	.word	0x00008cd0


	//   ....[9]....
        /*1020*/ 	.word	0x00008d70


	//   ....[10]....
        /*1024*/ 	.word	0x00008db0


	//   ....[11]....
        /*1028*/ 	.word	0x00008e20


	//   ....[12]....
        /*102c*/ 	.word	0x00008e80


	//   ....[13]....
        /*1030*/ 	.word	0x00008ea0


	//   ....[14]....
        /*1034*/ 	.word	0x00008ec0


	//   ....[15]....
        /*1038*/ 	.word	0x00008ef0


	//   ....[16]....
        /*103c*/ 	.word	0x00009120


	//   ....[17]....
        /*1040*/ 	.word	0x00009190


	//   ....[18]....
        /*1044*/ 	.word	0x00009220


	//   ....[19]....
        /*1048*/ 	.word	0x00009270


	//   ....[20]....
        /*104c*/ 	.word	0x000092c0


	//   ....[21]....
        /*1050*/ 	.word	0x00009350


	//   ....[22]....
        /*1054*/ 	.word	0x00009370


	//   ....[23]....
        /*1058*/ 	.word	0x00009390


	//   ....[24]....
        /*105c*/ 	.word	0x000093b0


	//----- nvinfo : EIATTR_SYSCALL_OFFSETS
	.align		4
.L_581:
        /*1060*/ 	.byte	0x04, 0x46
        /*1062*/ 	.short	(.L_583 - .L_582)


	//   ....[0]....
.L_582:
        /*1064*/ 	.word	0x00001140


	//----- nvinfo : EIATTR_EXIT_INSTR_OFFSETS
	.align		4
.L_583:
        /*1068*/ 	.byte	0x04, 0x1c
        /*106a*/ 	.short	(.L_585 - .L_584)


	//   ....[0]....
.L_584:
        /*106c*/ 	.word	0x000000e0


	//   ....[1]....
        /*1070*/ 	.word	0x0000b710


	//   ....[2]....
        /*1074*/ 	.word	0x0000b7c0


	//   ....[3]....
        /*1078*/ 	.word	0x0000b980


	//----- nvinfo : EIATTR_CRS_STACK_SIZE
	.align		4
.L_585:
        /*107c*/ 	.byte	0x04, 0x1e
        /*107e*/ 	.short	(.L_587 - .L_586)
.L_586:
        /*1080*/ 	.word	0x00000000


	//----- nvinfo : EIATTR_CBANK_PARAM_SIZE
	.align		4
.L_587:
        /*1084*/ 	.byte	0x03, 0x19
        /*1086*/ 	.short	0x0128


	//----- nvinfo : EIATTR_PARAM_CBANK
	.align		4
        /*1088*/ 	.byte	0x04, 0x0a
        /*108a*/ 	.short	(.L_589 - .L_588)
	.align		4
.L_588:
        /*108c*/ 	.word	index@(.nv.constant0._ZN4mmha33masked_multihead_attention_kernelIfLi256ELi256ELi1ELi64ELi256ELb0ELb1EEEv26Multihead_attention_paramsIT_XT5_EE)
        /*1090*/ 	.short	0x0210
        /*1092*/ 	.short	0x0128


	//----- nvinfo : EIATTR_SW_WAR
	.align		4
.L_589:
        /*1094*/ 	.byte	0x04, 0x36
        /*1096*/ 	.short	(.L_591 - .L_590)
.L_590:
        /*1098*/ 	.word	0x00000008
.L_591:


//--------------------- .nv.info._ZN4mmha33masked_multihead_attention_kernelIfLi256ELi256ELi2ELi64ELi128ELb0ELb1EEEv26Multihead_attention_paramsIT_XT5_EE --------------------------
	.section	.nv.info._ZN4mmha33masked_multihead_attention_kernelIfLi256ELi256ELi2ELi64ELi128ELb0ELb1EEEv26Multihead_attention_paramsIT_XT5_EE,"",@"SHT_CUDA_INFO"
	.sectionflags	@""
	.align	4


	//----- nvinfo : EIATTR_CUDA_API_VERSION
	.align		4
        /*0000*/ 	.byte	0x04, 0x37
        /*0002*/ 	.short	(.L_593 - .L_592)
.L_592:
        /*0004*/ 	.word	0x00000082


	//----- nvinfo : EIATTR_KPARAM_INFO
	.align		4
.L_593:
        /*0008*/ 	.byte	0x04, 0x17
        /*000a*/ 	.short	(.L_595 - .L_594)
.L_594:
        /*000c*/ 	.word	0x00000000
        /*0010*/ 	.short	0x0000
        /*0012*/ 	.short	0x0000
        /*0014*/ 	.byte	0x00, 0xf0, 0xa1, 0x04


	//----- nvinfo : EIATTR_SPARSE_MMA_MASK
	.align		4
.L_595:
        /*0018*/ 	.byte	0x03, 0x50
        /*001a*/ 	.short	0x0000


	//----- nvinfo : EIATTR_MAXREG_COUNT
	.align		4
        /*001c*/ 	.byte	0x03, 0x1b
        /*001e*/ 	.short	0x00ff


	//----- nvinfo : EIATTR_NUM_BARRIERS
	.align		4
        /*0020*/ 	.byte	0x02, 0x4c
        /*0022*/ 	.byte	0x01
	.zero		1


	//----- nvinfo : EIATTR_EXTERNS
	.align		4
        /*0024*/ 	.byte	0x04, 0x0f
        /*0026*/ 	.short	(.L_597 - .L_596)


	//   ....[0]....
	.align		4
.L_596:
        /*0028*/ 	.word	index@(__assertfail)


	//----- nvinfo : EIATTR_ANNOTATIONS
	.align		4
.L_597:
        /*002c*/ 	.byte	0x04, 0x55
        /*002e*/ 	.short	(.L_599 - .L_598)


	//   ....[0]....
.L_598:
        /* <DEDUP_REMOVED lines=31> */


	//----- nvinfo : EIATTR_MERCURY_ISA_VERSION
	.align		4
.L_599:
        /*0208*/ 	.byte	0x03, 0x5f
        /*020a*/ 	.short	0x0101


	//----- nvinfo : EIATTR_INT_WARP_WIDE_INSTR_OFFSETS
	.align		4
        /*020c*/ 	.byte	0x04, 0x31
        /*020e*/ 	.short	(.L_601 - .L_600)


	//   ....[0]....
.L_600:
        /*0210*/ 	.word	0x00000c00


	//   ....[1]....
        /*0214*/ 	.word	0x00001be0


	//----- nvinfo : EIATTR_COOP_GROUP_MASK_REGIDS
	.align		4
.L_601:
        /*0218*/ 	.byte	0x04, 0x29
        /*021a*/ 	.short	(.L_603 - .L_602)


	//   ....[0]....
.L_602:
        /*021c*/ 	.word	0xffffffff


	//   ....[1]....
        /*0220*/ 	.word	0xffffffff


	//   ....[2]....
        /*0224*/ 	.word	0xffffffff


	//   ....[3]....
        /*0228*/ 	.word	0xffffffff


	//   ....[4]....
        /*022c*/ 	.word	0xffffffff


	//   ....[5]....
        /*0230*/ 	.word	0xffffffff


	//   ....[6]....
        /*0234*/ 	.word	0xffffffff


	//   ....[7]....
        /*0238*/ 	.word	0xffffffff


	//   ....[8]....
        /*023c*/ 	.word	0xffffffff


	//   ....[9]....
        /*0240*/ 	.word	0xffffffff


	//   ....[10]....
        /*0244*/ 	.word	0xffffffff


	//   ....[11]....
        /*0248*/ 	.word	0xffffffff


	//   ....[12]....
        /*024c*/ 	.word	0xffffffff


	//   ....[13]....
        /*0250*/ 	.word	0xffffffff


	//   ....[14]....
        /*0254*/ 	.word	0xffffffff


	//   ....[15]....
        /*0258*/ 	.word	0xffffffff


	//   ....[16]....
        /*025c*/ 	.word	0xffffffff


	//   ....[17]....
        /*0260*/ 	.word	0xffffffff


	//   ....[18]....
        /*0264*/ 	.word	0xffffffff


	//   ....[19]....
        /*0268*/ 	.word	0xffffffff


	//   ....[20]....
        /*026c*/ 	.word	0xffffffff


	//   ....[21]....
        /*0270*/ 	.word	0xffffffff


	//   ....[22]....
        /*0274*/ 	.word	0xffffffff


	//   ....[23]....
        /*0278*/ 	.word	0x0500000f


	//   ....[24]....
        /*027c*/ 	.word	0x0500000f


	//   ....[25]....
        /*0280*/ 	.word	0x0500000f


	//   ....[26]....
        /*0284*/ 	.word	0x0500000f


	//   ....[27]....
        /*0288*/ 	.word	0x0500000f


	//----- nvinfo : EIATTR_COOP_GROUP_INSTR_OFFSETS
	.align		4
.L_603:
        /*028c*/ 	.byte	0x04, 0x28
        /*028e*/ 	.short	(.L_605 - .L_604)


	//   ....[0]....
.L_604:
        /*0290*/ 	.word	0x00001b70


	//   ....[1]....
        /*0294*/ 	.word	0x00001c30


	//   ....[2]....
        /*0298*/ 	.word	0x00001c60


	//   ....[3]....
        /*029c*/ 	.word	0x00001c90


	//   ....[4]....
        /*02a0*/ 	.word	0x00001cd0


	//   ....[5]....
        /*02a4*/ 	.word	0x00001d70


	//   ....[6]....
        /*02a8*/ 	.word	0x00001d90


	//   ....[7]....
        /*02ac*/ 	.word	0x00006780


	//   ....[8]....
        /*02b0*/ 	.word	0x00006ac0


	//   ....[9]....
        /*02b4*/ 	.word	0x00006ae0


	//   ....[10]....
        /*02b8*/ 	.word	0x00006b00


	//   ....[11]....
        /*02bc*/ 	.word	0x00006b20


	//   ....[12]....
        /*02c0*/ 	.word	0x00006ce0


	//   ....[13]....
        /*02c4*/ 	.word	0x00006d00


	//   ....[14]....
        /*02c8*/ 	.word	0x00006d20


	//   ....[15]....
        /*02cc*/ 	.word	0x00006f30


	//   ....[16]....
        /*02d0*/ 	.word	0x00007000


	//   ....[17]....
        /*02d4*/ 	.word	0x00007050


	//   ....[18]....
        /*02d8*/ 	.word	0x00007080


	//   ....[19]....
        /*02dc*/ 	.word	0x000070c0


	//   ....[20]....
        /*02e0*/ 	.word	0x00007150


	//   ....[21]....
        /*02e4*/ 	.word	0x00007170


	//   ....[22]....
        /*02e8*/ 	.word	0x00007190


	//   ....[23]....
        /*02ec*/ 	.word	0x00009670


	//   ....[24]....
        /*02f0*/ 	.word	0x00009710


	//   ....[25]....
        /*02f4*/ 	.word	0x00009790


	//   ....[26]....
        /*02f8*/ 	.word	0x000097f0


	//   ....[27]....
        /*02fc*/ 	.word	0x00009850


	//----- nvinfo : EIATTR_SYSCALL_OFFSETS
	.align		4
.L_605:
        /*0300*/ 	.byte	0x04, 0x46
        /*0302*/ 	.short	(.L_607 - .L_606)


	//   ....[0]....
.L_606:
        /*0304*/ 	.word	0x00001140


	//----- nvinfo : EIATTR_EXIT_INSTR_OFFSETS
	.align		4
.L_607:
        /*0308*/ 	.byte	0x04, 0x1c
        /*030a*/ 	.short	(.L_609 - .L_608)


	//   ....[0]....
.L_608:
        /*030c*/ 	.word	0x000000e0


	//   ....[1]....
        /*0310*/ 	.word	0x00009390


	//   ....[2]....
        /*0314*/ 	.word	0x00009440


	//   ....[3]....
        /*0318*/ 	.word	0x00009600


	//----- nvinfo : EIATTR_CRS_STACK_SIZE
	.align		4
.L_609:
        /*031c*/ 	.byte	0x04, 0x1e
        /*031e*/ 	.short	(.L_611 - .L_610)
.L_610:
        /*0320*/ 	.word	0x00000000


	//----- nvinfo : EIATTR_CBANK_PARAM_SIZE
	.align		4
.L_611:
        /*0324*/ 	.byte	0x03, 0x19
        /*0326*/ 	.short	0x0128


	//----- nvinfo : EIATTR_PARAM_CBANK
	.align		4
        /*0328*/ 	.byte	0x04, 0x0a
        /*032a*/ 	.short	(.L_613 - .L_612)
	.align		4
.L_612:
        /*032c*/ 	.word	index@(.nv.constant0._ZN4mmha33masked_multihead_attention_kernelIfLi256ELi256ELi2ELi64ELi128ELb0ELb1EEEv26Multihead_attention_paramsIT_XT5_EE)
        /*0330*/ 	.short	0x0210
        /*0332*/ 	.short	0x0128


	//----- nvinfo : EIATTR_SW_WAR
	.align		4
.L_613:
        /*0334*/ 	.byte	0x04, 0x36
        /*0336*/ 	.short	(.L_615 - .L_614)
.L_614:
        /*0338*/ 	.word	0x00000008
.L_615:


//--------------------- .nv.info._ZN4mmha33masked_multihead_attention_kernelIfLi256ELi256ELi4ELi64ELi64ELb0ELb1EEEv26Multihead_attention_paramsIT_XT5_EE --------------------------
	.section	.nv.info._ZN4mmha33masked_multihead_attention_kernelIfLi256ELi256ELi4ELi64ELi64ELb0ELb1EEEv26Multihead_attention_paramsIT_XT5_EE,"",@"SHT_CUDA_INFO"
	.sectionflags	@""
	.align	4


	//----- nvinfo : EIATTR_CUDA_API_VERSION
	.align		4
        /*0000*/ 	.byte	0x04, 0x37
        /*0002*/ 	.short	(.L_617 - .L_616)
.L_616:
        /*0004*/ 	.word	0x00000082


	//----- nvinfo : EIATTR_KPARAM_INFO
	.align		4
.L_617:
        /*0008*/ 	.byte	0x04, 0x17
        /*000a*/ 	.short	(.L_619 - .L_618)
.L_618:
        /*000c*/ 	.word	0x00000000
        /*0010*/ 	.short	0x0000
        /*0012*/ 	.short	0x0000
        /*0014*/ 	.byte	0x00, 0xf0, 0xa1, 0x04


	//----- nvinfo : EIATTR_SPARSE_MMA_MASK
	.align		4
.L_619:
        /*0018*/ 	.byte	0x03, 0x50
        /*001a*/ 	.short	0x0000


	//----- nvinfo : EIATTR_MAXREG_COUNT
	.align		4
        /*001c*/ 	.byte	0x03, 0x1b
        /*001e*/ 	.short	0x00ff


	//----- nvinfo : EIATTR_NUM_BARRIERS
	.align		4
        /*0020*/ 	.byte	0x02, 0x4c
        /*0022*/ 	.byte	0x01
	.zero		1


	//----- nvinfo : EIATTR_EXTERNS
	.align		4
        /*0024*/ 	.byte	0x04, 0x0f
        /*0026*/ 	.short	(.L_621 - .L_620)


	//   ....[0]....
	.align		4
.L_620:
        /*0028*/ 	.word	index@(__assertfail)


	//----- nvinfo : EIATTR_MERCURY_ISA_VERSION
	.align		4
.L_621:
        /*002c*/ 	.byte	0x03, 0x5f
        /*002e*/ 	.short	0x0101


	//----- nvinfo : EIATTR_INT_WARP_WIDE_INSTR_OFFSETS
	.align		4
        /*0030*/ 	.byte	0x04, 0x31
        /*0032*/ 	.short	(.L_623 - .L_622)


	//   ....[0]....
.L_622:
        /*0034*/ 	.word	0x00001a30


	//----- nvinfo : EIATTR_COOP_GROUP_MASK_REGIDS
	.align		4
.L_623:
        /*0038*/ 	.byte	0x04, 0x29
        /*003a*/ 	.short	(.L_625 - .L_624)


	//   ....[0]....
.L_624:
        /*003c*/ 	.word	0xffffffff


	//   ....[1]....
        /*0040*/ 	.word	0xffffffff


	//   ....[2]....
        /*0044*/ 	.word	0xffffffff


	//   ....[3]....
        /*0048*/ 	.word	0xffffffff


	//   ....[4]....
        /*004c*/ 	.word	0xffffffff


	//   ....[5]....
        /*0050*/ 	.word	0xffffffff


	//   ....[6]....
        /*0054*/ 	.word	0xffffffff


	//   ....[7]....
        /*0058*/ 	.word	0xffffffff


	//   ....[8]....
        /*005c*/ 	.word	0xffffffff


	//   ....[9]....
        /*0060*/ 	.word	0xffffffff


	//   ....[10]....
        /*0064*/ 	.word	0xffffffff


	//   ....[11]....
        /*0068*/ 	.word	0xffffffff


	//   ....[12]....
        /*006c*/ 	.word	0xffffffff


	//   ....[13]....
        /*0070*/ 	.word	0xffffffff


	//   ....[14]....
        /*0074*/ 	.word	0xffffffff


	//   ....[15]....
        /*0078*/ 	.word	0xffffffff


	//   ....[16]....
        /*007c*/ 	.word	0xffffffff


	//   ....[17]....
        /*0080*/ 	.word	0xffffffff


	//   ....[18]....
        /*0084*/ 	.word	0xffffffff


	//   ....[19]....
        /*0088*/ 	.word	0xffffffff


	//   ....[20]....
        /*008c*/ 	.word	0xffffffff


	//   ....[21]....
        /*0090*/ 	.word	0x0500000f


	//   ....[22]....
        /*0094*/ 	.word	0x0500000f


	//   ....[23]....
        /*0098*/ 	.word	0x0500000f


	//   ....[24]....
        /*009c*/ 	.word	0x0500000f


	//   ....[25]....
        /*00a0*/ 	.word	0x0500000f


	//----- nvinfo : EIATTR_COOP_GROUP_INSTR_OFFSETS
	.align		4
.L_625:
        /*00a4*/ 	.byte	0x04, 0x28
        /*00a6*/ 	.short	(.L_627 - .L_626)


	//   ....[0]....
.L_626:
        /*00a8*/ 	.word	0x000019d0


	//   ....[1]....
        /*00ac*/ 	.word	0x00001a80


	//   ....[2]....
        /*00b0*/ 	.word	0x00001ac0


	//   ....[3]....
        /*00b4*/ 	.word	0x00001b00


	//   ....[4]....
        /*00b8*/ 	.word	0x00001b20


	//   ....[5]....
        /*00bc*/ 	.word	0x00001bc0


	//   ....[6]....
        /*00c0*/ 	.word	0x00001be0


	//   ....[7]....
        /*00c4*/ 	.word	0x00005d60


	//   ....[8]....
        /*00c8*/ 	.word	0x00005d80


	//   ....[9]....
        /*00cc*/ 	.word	0x00005fe0


	//   ....[10]....
        /*00d0*/ 	.word	0x00006000


	//   ....[11]....
        /*00d4*/ 	.word	0x00006020


	//   ....[12]....
        /*00d8*/ 	.word	0x000061d0


	//   ....[13]....
        /*00dc*/ 	.word	0x000061f0


	//   ....[14]....
        /*00e0*/ 	.word	0x000063e0


	//   ....[15]....
        /*00e4*/ 	.word	0x00006480


	//   ....[16]....
        /*00e8*/ 	.word	0x000064d0


	//   ....[17]....
        /*00ec*/ 	.word	0x00006500


	//   ....[18]....
        /*00f0*/ 	.word	0x00006540


	//   ....[19]....
        /*00f4*/ 	.word	0x000065c0


	//   ....[20]....
        /*00f8*/ 	.word	0x000065f0


	//   ....[21]....
        /*00fc*/ 	.word	0x000088a0


	//   ....[22]....
        /*0100*/ 	.word	0x00008920


	//   ....[23]....
        /*0104*/ 	.word	0x000089b0


	//   ....[24]....
        /*0108*/ 	.word	0x00008a30


	//   ....[25]....
        /*010c*/ 	.word	0x00008a90


	//----- nvinfo : EIATTR_SYSCALL_OFFSETS
	.align		4
.L_627:
        /*0110*/ 	.byte	0x04, 0x46
        /*0112*/ 	.short	(.L_629 - .L_628)


	//   ....[0]....
.L_628:
        /*0114*/ 	.word	0x00000fb0


	//----- nvinfo : EIATTR_EXIT_INSTR_OFFSETS
	.align		4
.L_629:
        /*0118*/ 	.byte	0x04, 0x1c
        /*011a*/ 	.short	(.L_631 - .L_630)


	//   ....[0]....
.L_630:
        /*011c*/ 	.word	0x000000b0


	//   ....[1]....
        /*0120*/ 	.word	0x00008610


	//   ....[2]....
        /*0124*/ 	.word	0x00008680


	//   ....[3]....
        /*0128*/ 	.word	0x00008840


	//----- nvinfo : EIATTR_CRS_STACK_SIZE
	.align		4
.L_631:
        /*012c*/ 	.byte	0x04, 0x1e
        /*012e*/ 	.short	(.L_633 - .L_632)
.L_632:
        /*0130*/ 	.word	0x00000000


	//----- nvinfo : EIATTR_CBANK_PARAM_SIZE
	.align		4
.L_633:
        /*0134*/ 	.byte	0x03, 0x19
        /*0136*/ 	.short	0x0128


	//----- nvinfo : EIATTR_PARAM_CBANK
	.align		4
        /*0138*/ 	.byte	0x04, 0x0a
        /*013a*/ 	.short	(.L_635 - .L_634)
	.align		4
.L_634:
        /*013c*/ 	.word	index@(.nv.constant0._ZN4mmha33masked_multihead_attention_kernelIfLi256ELi256ELi4ELi64ELi64ELb0ELb1EEEv26Multihead_attention_paramsIT_XT5_EE)
        /*0140*/ 	.short	0x0210
        /*0142*/ 	.short	0x0128


	//----- nvinfo : EIATTR_SW_WAR
	.align		4
.L_635:
        /*0144*/ 	.byte	0x04, 0x36
        /*0146*/ 	.short	(.L_637 - .L_636)
.L_636:
        /*0148*/ 	.word	0x00000008
.L_637:


//--------------------- .nv.info._ZN4mmha33masked_multihead_attention_kernelIfLi256ELi256ELi1ELi64ELi256ELb0ELb0EEEv26Multihead_attention_paramsIT_XT5_EE --------------------------
	.section	.nv.info._ZN4mmha33masked_multihead_attention_kernelIfLi256ELi256ELi1ELi64ELi256ELb0ELb0EEEv26Multihead_attention_paramsIT_XT5_EE,"",@"SHT_CUDA_INFO"
	.sectionflags	@""
	.align	4


	//----- nvinfo : EIATTR_CUDA_API_VERSION
	.align		4
        /*0000*/ 	.byte	0x04, 0x37
        /*0002*/ 	.short	(.L_639 - .L_638)
.L_638:
        /*0004*/ 	.word	0x00000082


	//----- nvinfo : EIATTR_KPARAM_INFO
	.align		4
.L_639:
        /*0008*/ 	.byte	0x04, 0x17
        /*000a*/ 	.short	(.L_641 - .L_640)
.L_640:
        /*000c*/ 	.word	0x00000000
        /*0010*/ 	.short	0x0000
        /*0012*/ 	.short	0x0000
        /*0014*/ 	.byte	0x00, 0xf0, 0xa1, 0x04


	//----- nvinfo : EIATTR_SPARSE_MMA_MASK
	.align		4
.L_641:
        /*0018*/ 	.byte	0x03, 0x50
        /*001a*/ 	.short	0x0000


	//----- nvinfo : EIATTR_MAXREG_COUNT
	.align		4
        /*001c*/ 	.byte	0x03, 0x1b
        /*001e*/ 	.short	0x00ff


	//----- nvinfo : EIATTR_NUM_BARRIERS
	.align		4
        /*0020*/ 	.byte	0x02, 0x4c
        /*0022*/ 	.byte	0x01
	.zero		1


	//----- nvinfo : EIATTR_EXTERNS
	.align		4
        /*0024*/ 	.byte	0x04, 0x0f
        /*0026*/ 	.short	(.L_643 - .L_642)


	//   ....[0]....
	.align		4
.L_642:
        /*0028*/ 	.word	index@(__assertfail)


	//----- nvinfo : EIATTR_ANNOTATIONS
	.align		4
.L_643:
        /*002c*/ 	.byte	0x04, 0x55
        /*002e*/ 	.short	(.L_645 - .L_644)


	//   ....[0]....
.L_644:
        /* <DEDUP_REMOVED lines=240> */


	//----- nvinfo : EIATTR_MERCURY_ISA_VERSION
	.align		4
.L_645:
        /*0f20*/ 	.byte	0x03, 0x5f
        /*0f22*/ 	.short	0x0101


	//----- nvinfo : EIATTR_INT_WARP_WIDE_INSTR_OFFSETS
	.align		4
        /*0f24*/ 	.byte	0x04, 0x31
        /*0f26*/ 	.short	(.L_647 - .L_646)


	//   ....[0]....
.L_646:
        /*0f28*/ 	.word	0x00000c00


	//   ....[1]....
        /*0f2c*/ 	.word	0x00001be0


	//----- nvinfo : EIATTR_COOP_GROUP_MASK_REGIDS
	.align		4
.L_647:
        /*0f30*/ 	.byte	0x04, 0x29
        /*0f32*/ 	.short	(.L_649 - .L_648)


	//   ....[0]....
.L_648:
        /*0f34*/ 	.word	0xffffffff


	//   ....[1]....
        /*0f38*/ 	.word	0xffffffff


	//   ....[2]....
        /*0f3c*/ 	.word	0xffffffff


	//   ....[3]....
        /*0f40*/ 	.word	0xffffffff


	//   ....[4]....
        /*0f44*/ 	.word	0xffffffff


	//   ....[5]....
        /*0f48*/ 	.word	0xffffffff


	//   ....[6]....
        /*0f4c*/ 	.word	0xffffffff


	//   ....[7]....
        /*0f50*/ 	.word	0xffffffff


	//   ....[8]....
        /*0f54*/ 	.word	0xffffffff


	//   ....[9]....
        /*0f58*/ 	.word	0xffffffff


	//   ....[10]....
        /*0f5c*/ 	.word	0xffffffff


	//   ....[11]....
        /*0f60*/ 	.word	0xffffffff


	//   ....[12]....
        /*0f64*/ 	.word	0xffffffff


	//   ....[13]....
        /*0f68*/ 	.word	0xffffffff


	//   ....[14]....
        /*0f6c*/ 	.word	0xffffffff


	//   ....[15]....
        /*0f70*/ 	.word	0xffffffff


	//   ....[16]....
        /*0f74*/ 	.word	0xffffffff


	//   ....[17]....
        /*0f78*/ 	.word	0xffffffff


	//   ....[18]....
        /*0f7c*/ 	.word	0xffffffff


	//   ....[19]....
        /*0f80*/ 	.word	0xffffffff


	//   ....[20]....
        /*0f84*/ 	.word	0xffffffff


	//   ....[21]....
        /*0f88*/ 	.word	0xffffffff


	//   ....[22]....
        /*0f8c*/ 	.word	0xffffffff


	//   ....[23]....
        /*0f90*/ 	.word	0xffffffff


	//   ....[24]....
        /*0f94*/ 	.word	0xffffffff


	//----- nvinfo : EIATTR_COOP_GROUP_INSTR_OFFSETS
	.align		4
.L_649:
        /*0f98*/ 	.byte	0x04, 0x28
        /*0f9a*/ 	.short	(.L_651 - .L_650)


	//   ....[0]....
.L_650:
        /*0f9c*/ 	.word	0x00001b70


	//   ....[1]....
        /*0fa0*/ 	.word	0x00001c30


	//   ....[2]....
        /*0fa4*/ 	.word	0x00001c60


	//   ....[3]....
        /*0fa8*/ 	.word	0x00001c90


	//   ....[4]....
        /*0fac*/ 	.word	0x00001cd0


	//   ....[5]....
        /*0fb0*/ 	.word	0x00001d70


	//   ....[6]....
        /*0fb4*/ 	.word	0x00001d90


	//   ....[7]....
        /*0fb8*/ 	.word	0x000077e0


	//   ....[8]....
        /*0fbc*/ 	.word	0x00007840


	//   ....[9]....
        /*0fc0*/ 	.word	0x000078c0


	//   ....[10]....
        /*0fc4*/ 	.word	0x00007930


	//   ....[11]....
        /*0fc8*/ 	.word	0x00007990


	//   ....[12]....
        /*0fcc*/ 	.word	0x00007a00


	//   ....[13]....
        /*0fd0*/ 	.word	0x00007a30


	//   ....[14]....
        /*0fd4*/ 	.word	0x00007a60


	//   ....[15]....
        /*0fd8*/ 	.word	0x00007a80


	//   ....[16]....
        /*0fdc*/ 	.word	0x00007c80


	//   ....[17]....
        /*0fe0*/ 	.word	0x00007cf0


	//   ....[18]....
        /*0fe4*/ 	.word	0x00007d80


	//   ....[19]....
        /*0fe8*/ 	.word	0x00007dd0


	//   ....[20]....
        /*0fec*/ 	.word	0x00007e20


	//   ....[21]....
        /*0ff0*/ 	.word	0x00007eb0


	//   ....[22]....
        /*0ff4*/ 	.word	0x00007ed0


	//   ....[23]....
        /*0ff8*/ 	.word	0x00007ef0


	//   ....[24]....
        /*0ffc*/ 	.word	0x00007f10


	//----- nvinfo : EIATTR_SYSCALL_OFFSETS
	.align		4
.L_651:
        /*1000*/ 	.byte	0x04, 0x46
        /*1002*/ 	.short	(.L_653 - .L_652)


	//   ....[0]....
.L_652:
        /*1004*/ 	.word	0x00001140


	//----- nvinfo : EIATTR_EXIT_INSTR_OFFSETS
	.align		4
.L_653:
        /*1008*/ 	.byte	0x04, 0x1c
        /*100a*/ 	.short	(.L_655 - .L_654)


	//   ....[0]....
.L_654:
        /*100c*/ 	.word	0x000000e0


	//   ....[1]....
        /*1010*/ 	.word	0x0000a6d0


	//   ....[2]....
        /*1014*/ 	.word	0x0000a780


	//   ....[3]....
        /*1018*/ 	.word	0x0000a940


	//----- nvinfo : EIATTR_CRS_STACK_SIZE
	.align		4
.L_655:
        /*101c*/ 	.byte	0x04, 0x1e
        /*101e*/ 	.short	(.L_657 - .L_656)
.L_656:
        /*1020*/ 	.word	0x00000000


	//----- nvinfo : EIATTR_CBANK_PARAM_SIZE
	.align		4
.L_657:
        /*1024*/ 	.byte	0x03, 0x19
        /*1026*/ 	.short	0x0128


	//----- nvinfo : EIATTR_PARAM_CBANK
	.align		4
        /*1028*/ 	.byte	0x04, 0x0a
        /*102a*/ 	.short	(.L_659 - .L_658)
	.align		4
.L_658:
        /*102c*/ 	.word	index@(.nv.constant0._ZN4mmha33masked_multihead_attention_kernelIfLi256ELi256ELi1ELi64ELi256ELb0ELb0EEEv26Multihead_attention_paramsIT_XT5_EE)
        /*1030*/ 	.short	0x0210
        /*1032*/ 	.short	0x0128


	//----- nvinfo : EIATTR_SW_WAR
	.align		4
.L_659:
        /*1034*/ 	.byte	0x04, 0x36
        /*1036*/ 	.short	(.L_661 - .L_660)
.L_660:
        /*1038*/ 	.word	0x00000008
.L_661:


//--------------------- .nv.info._ZN4mmha33masked_multihead_attention_kernelIfLi256ELi256ELi2ELi64ELi128ELb0ELb0EEEv26Multihead_attention_paramsIT_XT5_EE --------------------------
	.section	.nv.info._ZN4mmha33masked_multihead_attention_kernelIfLi256ELi256ELi2ELi64ELi128ELb0ELb0EEEv26Multihead_attention_paramsIT_XT5_EE,"",@"SHT_CUDA_INFO"
	.sectionflags	@""
	.align	4


	//----- nvinfo : EIATTR_CUDA_API_VERSION
	.align		4
        /*0000*/ 	.byte	0x04, 0x37
        /*0002*/ 	.short	(.L_663 - .L_662)
.L_662:
        /*0004*/ 	.word	0x00000082


	//----- nvinfo : EIATTR_KPARAM_INFO
	.align		4
.L_663:
        /*0008*/ 	.byte	0x04, 0x17
        /*000a*/ 	.short	(.L_665 - .L_664)
.L_664:
        /*000c*/ 	.word	0x00000000
        /*0010*/ 	.short	0x0000
        /*0012*/ 	.short	0x0000
        /*0014*/ 	.byte	0x00, 0xf0, 0xa1, 0x04


	//----- nvinfo : EIATTR_SPARSE_MMA_MASK
	.align		4
.L_665:
        /*0018*/ 	.byte	0x03, 0x50
        /*001a*/ 	.short	0x0000


	//----- nvinfo : EIATTR_MAXREG_COUNT
	.align		4
        /*001c*/ 	.byte	0x03, 0x1b
        /*001e*/ 	.short	0x00ff


	//----- nvinfo : EIATTR_NUM_BARRIERS
	.align		4
        /*0020*/ 	.byte	0x02, 0x4c
        /*0022*/ 	.byte	0x01
	.zero		1


	//----- nvinfo : EIATTR_EXTERNS
	.align		4
        /*0024*/ 	.byte	0x04, 0x0f
        /*0026*/ 	.short	(.L_667 - .L_666)


	//   ....[0]....
	.align		4
.L_666:
        /*0028*/ 	.word	index@(__assertfail)


	//----- nvinfo : EIATTR_ANNOTATIONS
	.align		4
.L_667:
        /*002c*/ 	.byte	0x04, 0x55
        /*002e*/ 	.short	(.L_669 - .L_668)


	//   ....[0]....
.L_668:
        /* <DEDUP_REMOVED lines=28> */


	//----- nvinfo : EIATTR_MERCURY_ISA_VERSION
	.align		4
.L_669:
        /*01d8*/ 	.byte	0x03, 0x5f
        /*01da*/ 	.short	0x0101


	//----- nvinfo : EIATTR_INT_WARP_WIDE_INSTR_OFFSETS
	.align		4
        /*01dc*/ 	.byte	0x04, 0x31
        /*01de*/ 	.short	(.L_671 - .L_670)


	//   ....[0]....
.L_670:
        /*01e0*/ 	.word	0x00000c00


	//   ....[1]....
        /*01e4*/ 	.word	0x00001be0


	//----- nvinfo : EIATTR_COOP_GROUP_MASK_REGIDS
	.align		4
.L_671:
        /*01e8*/ 	.byte	0x04, 0x29
        /*01ea*/ 	.short	(.L_673 - .L_672)


	//   ....[0]....
.L_672:
        /*01ec*/ 	.word	0xffffffff


	//   ....[1]....
        /*01f0*/ 	.word	0xffffffff


	//   ....[2]....
        /*01f4*/ 	.word	0xffffffff


	//   ....[3]....
        /*01f8*/ 	.word	0xffffffff


	//   ....[4]....
        /*01fc*/ 	.word	0xffffffff


	//   ....[5]....
        /*0200*/ 	.word	0xffffffff


	//   ....[6]....
        /*0204*/ 	.word	0xffffffff


	//   ....[7]....
        /*0208*/ 	.word	0xffffffff


	//   ....[8]....
        /*020c*/ 	.word	0xffffffff


	//   ....[9]....
        /*0210*/ 	.word	0xffffffff


	//   ....[10]....
        /*0214*/ 	.word	0xffffffff


	//   ....[11]....
        /*0218*/ 	.word	0xffffffff


	//   ....[12]....
        /*021c*/ 	.word	0xffffffff


	//   ....[13]....
        /*0220*/ 	.word	0xffffffff


	//   ....[14]....
        /*0224*/ 	.word	0xffffffff


	//   ....[15]....
        /*0228*/ 	.word	0xffffffff


	//   ....[16]....
        /*022c*/ 	.word	0xffffffff


	//   ....[17]....
        /*0230*/ 	.word	0xffffffff


	//   ....[18]....
        /*0234*/ 	.word	0xffffffff


	//   ....[19]....
        /*0238*/ 	.word	0xffffffff


	//   ....[20]....
        /*023c*/ 	.word	0xffffffff


	//   ....[21]....
        /*0240*/ 	.word	0xffffffff


	//   ....[22]....
        /*0244*/ 	.word	0xffffffff


	//   ....[23]....
        /*0248*/ 	.word	0x0500000f


	//   ....[24]....
        /*024c*/ 	.word	0x0500000f


	//   ....[25]....
        /*0250*/ 	.word	0x0500000f


	//   ....[26]....
        /*0254*/ 	.word	0x0500000f


	//   ....[27]....
        /*0258*/ 	.word	0x0500000f


	//----- nvinfo : EIATTR_COOP_GROUP_INSTR_OFFSETS
	.align		4
.L_673:
        /*025c*/ 	.byte	0x04, 0x28
        /*025e*/ 	.short	(.L_675 - .L_674)


	//   ....[0]....
.L_674:
        /*0260*/ 	.word	0x00001b70


	//   ....[1]....
        /*0264*/ 	.word	0x00001c30


	//   ....[2]....
        /*0268*/ 	.word	0x00001c60


	//   ....[3]....
        /*026c*/ 	.word	0x00001c90


	//   ....[4]....
        /*0270*/ 	.word	0x00001cd0


	//   ....[5]....
        /*0274*/ 	.word	0x00001d70


	//   ....[6]....
        /*0278*/ 	.word	0x00001d90


	//   ....[7]....
        /*027c*/ 	.word	0x00005380


	//   ....[8]....
        /*0280*/ 	.word	0x00005660


	//   ....[9]....
        /*0284*/ 	.word	0x00005680


	//   ....[10]....
        /*0288*/ 	.word	0x000056a0


	//   ....[11]....
        /*028c*/ 	.word	0x000056c0


	//   ....[12]....
        /*0290*/ 	.word	0x00005880


	//   ....[13]....
        /*0294*/ 	.word	0x000058a0


	//   ....[14]....
        /*0298*/ 	.word	0x000058c0


	//   ....[15]....
        /*029c*/ 	.word	0x00005ad0


	//   ....[16]....
        /*02a0*/ 	.word	0x00005ba0


	//   ....[17]....
        /*02a4*/ 	.word	0x00005bf0


	//   ....[18]....
        /*02a8*/ 	.word	0x00005c20


	//   ....[19]....
        /*02ac*/ 	.word	0x00005c60


	//   ....[20]....
        /*02b0*/ 	.word	0x00005cf0


	//   ....[21]....
        /*02b4*/ 	.word	0x00005d10


	//   ....[22]....
        /*02b8*/ 	.word	0x00005d30


	//   ....[23]....
        /*02bc*/ 	.word	0x000086e0


	//   ....[24]....
        /*02c0*/ 	.word	0x00008780


	//   ....[25]....
        /*02c4*/ 	.word	0x00008800


	//   ....[26]....
        /*02c8*/ 	.word	0x00008860


	//   ....[27]....
        /*02cc*/ 	.word	0x000088c0


	//----- nvinfo : EIATTR_SYSCALL_OFFSETS
	.align		4
.L_675:
        /*02d0*/ 	.byte	0x04, 0x46
        /*02d2*/ 	.short	(.L_677 - .L_676)


	//   ....[0]....
.L_676:
        /*02d4*/ 	.word	0x00001140


	//----- nvinfo : EIATTR_EXIT_INSTR_OFFSETS
	.align		4
.L_677:
        /*02d8*/ 	.byte	0x04, 0x1c
        /*02da*/ 	.short	(.L_679 - .L_678)


	//   ....[0]....
.L_678:
        /*02dc*/ 	.word	0x000000e0


	//   ....[1]....
        /*02e0*/ 	.word	0x00008400


	//   ....[2]....
        /*02e4*/ 	.word	0x000084b0


	//   ....[3]....
        /*02e8*/ 	.word	0x00008670


	//----- nvinfo : EIATTR_CRS_STACK_SIZE
	.align		4
.L_679:
        /*02ec*/ 	.byte	0x04, 0x1e
        /*02ee*/ 	.short	(.L_681 - .L_680)
.L_680:
        /*02f0*/ 	.word	0x00000000


	//----- nvinfo : EIATTR_CBANK_PARAM_SIZE
	.align		4
.L_681:
        /*02f4*/ 	.byte	0x03, 0x19
        /*02f6*/ 	.short	0x0128


	//----- nvinfo : EIATTR_PARAM_CBANK
	.align		4
        /*02f8*/ 	.byte	0x04, 0x0a
        /*02fa*/ 	.short	(.L_683 - .L_682)
	.align		4
.L_682:
        /*02fc*/ 	.word	index@(.nv.constant0._ZN4mmha33masked_multihead_attention_kernelIfLi256ELi256ELi2ELi64ELi128ELb0ELb0EEEv26Multihead_attention_paramsIT_XT5_EE)
        /*0300*/ 	.short	0x0210
        /*0302*/ 	.short	0x0128


	//----- nvinfo : EIATTR_SW_WAR
	.align		4
.L_683:
        /*0304*/ 	.byte	0x04, 0x36
        /*0306*/ 	.short	(.L_685 - .L_684)
.L_684:
        /*0308*/ 	.word	0x00000008
.L_685:


//--------------------- .nv.info._ZN4mmha33masked_multihead_attention_kernelIfLi256ELi256ELi4ELi64ELi64ELb0ELb0EEEv26Multihead_attention_paramsIT_XT5_EE --------------------------
	.section	.nv.info._ZN4mmha33masked_multihead_attention_kernelIfLi256ELi256ELi4ELi64ELi64ELb0ELb0EEEv26Multihead_attention_paramsIT_XT5_EE,"",@"SHT_CUDA_INFO"
	.sectionflags	@""
	.align	4


	//----- nvinfo : EIATTR_CUDA_API_VERSION
	.align		4
        /*0000*/ 	.byte	0x04, 0x37
        /*0002*/ 	.short	(.L_687 - .L_686)
.L_686:
        /*0004*/ 	.word	0x00000082


	//----- nvinfo : EIATTR_KPARAM_INFO
	.align		4
.L_687:
        /*0008*/ 	.byte	0x04, 0x17
        /*000a*/ 	.short	(.L_689 - .L_688)
.L_688:
        /*000c*/ 	.word	0x00000000
        /*0010*/ 	.short	0x0000
        /*0012*/ 	.short	0x0000
        /*0014*/ 	.byte	0x00, 0xf0, 0xa1, 0x04


	//----- nvinfo : EIATTR_SPARSE_MMA_MASK
	.align		4
.L_689:
        /*0018*/ 	.byte	0x03, 0x50
        /*001a*/ 	.short	0x0000


	//----- nvinfo : EIATTR_MAXREG_COUNT
	.align		4
        /*001c*/ 	.byte	0x03, 0x1b
        /*001e*/ 	.short	0x00ff


	//----- nvinfo : EIATTR_NUM_BARRIERS
	.align		4
        /*0020*/ 	.byte	0x02, 0x4c
        /*0022*/ 	.byte	0x01
	.zero		1


	//----- nvinfo : EIATTR_EXTERNS
	.align		4
        /*0024*/ 	.byte	0x04, 0x0f
        /*0026*/ 	.short	(.L_691 - .L_690)


	//   ....[0]....
	.align		4
.L_690:
        /*0028*/ 	.word	index@(__assertfail)


	//----- nvinfo : EIATTR_MERCURY_ISA_VERSION
	.align		4
.L_691:
        /*002c*/ 	.byte	0x03, 0x5f
        /*002e*/ 	.short	0x0101


	//----- nvinfo : EIATTR_INT_WARP_WIDE_INSTR_OFFSETS
	.align		4
        /*0030*/ 	.byte	0x04, 0x31
        /*0032*/ 	.short	(.L_693 - .L_692)


	//   ....[0]....
.L_692:
        /*0034*/ 	.word	0x00001a40


	//----- nvinfo : EIATTR_COOP_GROUP_MASK_REGIDS
	.align		4
.L_693:
        /*0038*/ 	.byte	0x04, 0x29
        /*003a*/ 	.short	(.L_695 - .L_694)


	//   ....[0]....
.L_694:
        /*003c*/ 	.word	0xffffffff


	//   ....[1]....
        /*0040*/ 	.word	0xffffffff


	//   ....[2]....
        /*0044*/ 	.word	0xffffffff


	//   ....[3]....
        /*0048*/ 	.word	0xffffffff


	//   ....[4]....
        /*004c*/ 	.word	0xffffffff


	//   ....[5]....
        /*0050*/ 	.word	0xffffffff


	//   ....[6]....
        /*0054*/ 	.word	0xffffffff


	//   ....[7]....
        /*0058*/ 	.word	0xffffffff


	//   ....[8]....
        /*005c*/ 	.word	0xffffffff


	//   ....[9]....
        /*0060*/ 	.word	0xffffffff


	//   ....[10]....
        /*0064*/ 	.word	0xffffffff


	//   ....[11]....
        /*0068*/ 	.word	0xffffffff


	//   ....[12]....
        /*006c*/ 	.word	0xffffffff


	//   ....[13]....
        /*0070*/ 	.word	0xffffffff


	//   ....[14]....
        /*0074*/ 	.word	0xffffffff


	//   ....[15]....
        /*0078*/ 	.word	0xffffffff


	//   ....[16]....
        /*007c*/ 	.word	0xffffffff


	//   ....[17]....
        /*0080*/ 	.word	0xffffffff


	//   ....[18]....
        /*0084*/ 	.word	0xffffffff


	//   ....[19]....
        /*0088*/ 	.word	0xffffffff


	//   ....[20]....
        /*008c*/ 	.word	0xffffffff


	//   ....[21]....
        /*0090*/ 	.word	0x0500000f


	//   ....[22]....
        /*0094*/ 	.word	0x0500000f


	//   ....[23]....
        /*0098*/ 	.word	0x0500000f


	//   ....[24]....
        /*009c*/ 	.word	0x0500000f


	//   ....[25]....
        /*00a0*/ 	.word	0x0500000f


	//----- nvinfo : EIATTR_COOP_GROUP_INSTR_OFFSETS
	.align		4
.L_695:
        /*00a4*/ 	.byte	0x04, 0x28
        /*00a6*/ 	.short	(.L_697 - .L_696)


	//   ....[0]....
.L_696:
        /*00a8*/ 	.word	0x000019d0


	//   ....[1]....
        /*00ac*/ 	.word	0x00001a90


	//   ....[2]....
        /*00b0*/ 	.word	0x00001ad0


	//   ....[3]....
        /*00b4*/ 	.word	0x00001b10


	//   ....[4]....
        /*00b8*/ 	.word	0x00001b30


	//   ....[5]....
        /*00bc*/ 	.word	0x00001bc0


	//   ....[6]....
        /*00c0*/ 	.word	0x00001be0


	//   ....[7]....
        /*00c4*/ 	.word	0x00004900


	//   ....[8]....
        /*00c8*/ 	.word	0x00004920


	//   ....[9]....
        /*00cc*/ 	.word	0x00004b80


	//   ....[10]....
        /*00d0*/ 	.word	0x00004ba0


	//   ....[11]....
        /*00d4*/ 	.word	0x00004bc0


	//   ....[12]....
        /*00d8*/ 	.word	0x00004d70


	//   ....[13]....
        /*00dc*/ 	.word	0x00004d90


	//   ....[14]....
        /*00e0*/ 	.word	0x00004f80


	//   ....[15]....
        /*00e4*/ 	.word	0x00005010


	//   ....[16]....
        /*00e8*/ 	.word	0x00005060


	//   ....[17]....
        /*00ec*/ 	.word	0x00005090


	//   ....[18]....
        /*00f0*/ 	.word	0x000050e0


	//   ....[19]....
        /*00f4*/ 	.word	0x00005160


	//   ....[20]....
        /*00f8*/ 	.word	0x00005190


	//   ....[21]....
        /*00fc*/ 	.word	0x000078d0


	//   ....[22]....
        /*0100*/ 	.word	0x00007950


	//   ....[23]....
        /*0104*/ 	.word	0x000079e0


	//   ....[24]....
        /*0108*/ 	.word	0x00007a60


	//   ....[25]....
        /*010c*/ 	.word	0x00007ac0


	//----- nvinfo : EIATTR_SYSCALL_OFFSETS
	.align		4
.L_697:
        /*0110*/ 	.byte	0x04, 0x46
        /*0112*/ 	.short	(.L_699 - .L_698)


	//   ....[0]....
.L_698:
        /*0114*/ 	.word	0x00000fb0


	//----- nvinfo : EIATTR_EXIT_INSTR_OFFSETS
	.align		4
.L_699:
        /*0118*/ 	.byte	0x04, 0x1c
        /*011a*/ 	.short	(.L_701 - .L_700)


	//   ....[0]....
.L_700:
        /*011c*/ 	.word	0x000000b0


	//   ....[1]....
        /*0120*/ 	.word	0x00007640


	//   ....[2]....
        /*0124*/ 	.word	0x000076b0


	//   ....[3]....
        /*0128*/ 	.word	0x00007870


	//----- nvinfo : EIATTR_CRS_STACK_SIZE
	.align		4
.L_701:
        /*012c*/ 	.byte	0x04, 0x1e
        /*012e*/ 	.short	(.L_703 - .L_702)
.L_702:
        /*0130*/ 	.word	0x00000000


	//----- nvinfo : EIATTR_CBANK_PARAM_SIZE
	.align		4
.L_703:
        /*0134*/ 	.byte	0x03, 0x19
        /*0136*/ 	.short	0x0128


	//----- nvinfo : EIATTR_PARAM_CBANK
	.align		4
        /*0138*/ 	.byte	0x04, 0x0a
        /*013a*/ 	.short	(.L_705 - .L_704)
	.align		4
.L_704:
        /*013c*/ 	.word	index@(.nv.constant0._ZN4mmha33masked_multihead_attention_kernelIfLi256ELi256ELi4ELi64ELi64ELb0ELb0EEEv26Multihead_attention_paramsIT_XT5_EE)
        /*0140*/ 	.short	0x0210
        /*0142*/ 	.short	0x0128


	//----- nvinfo : EIATTR_SW_WAR
	.align		4
.L_705:
        /*0144*/ 	.byte	0x04, 0x36
        /*0146*/ 	.short	(.L_707 - .L_706)
.L_706:
        /*0148*/ 	.word	0x00000008
.L_707:


//--------------------- .nv.callgraph             --------------------------
	.section	.nv.callgraph,"",@"SHT_CUDA_CALLGRAPH"
	.align	4
	.sectionentsize	8
	.align		4
        /*0000*/ 	.word	0x00000000
	.align		4
        /*0004*/ 	.word	0xffffffff
	.align		4
        /*0008*/ 	.word	index@(_ZN4mmha33masked_multihead_attention_kernelItLi256ELi256ELi1ELi32ELi256ELb1ELb1EEEv26Multihead_attention_paramsIT_XT5_EE)
	.align		4
        /*000c*/ 	.word	index@(__assertfail)
	.align		4
        /*0010*/ 	.word	index@(_ZN4mmha33masked_multihead_attention_kernelItLi256ELi256ELi2ELi32ELi128ELb1ELb1EEEv26Multihead_attention_paramsIT_XT5_EE)
	.align		4
        /*0014*/ 	.word	index@(__assertfail)
	.align		4
        /*0018*/ 	.word	index@(_ZN4mmha33masked_multihead_attention_kernelItLi256ELi256ELi4ELi32ELi64ELb1ELb1EEEv26Multihead_attention_paramsIT_XT5_EE)
	.align		4
        /*001c*/ 	.word	index@(__assertfail)
	.align		4
        /*0020*/ 	.word	index@(_ZN4mmha33masked_multihead_attention_kernelItLi256ELi256ELi1ELi32ELi256ELb1ELb0EEEv26Multihead_attention_paramsIT_XT5_EE)
	.align		4
        /*0024*/ 	.word	index@(__assertfail)
	.align		4
        /*0028*/ 	.word	index@(_ZN4mmha33masked_multihead_attention_kernelItLi256ELi256ELi2ELi32ELi128ELb1ELb0EEEv26Multihead_attention_paramsIT_XT5_EE)
	.align		4
        /*002c*/ 	.word	index@(__assertfail)
	.align		4
        /*0030*/ 	.word	index@(_ZN4mmha33masked_multihead_attention_kernelItLi256ELi256ELi4ELi32ELi64ELb1ELb0EEEv26Multihead_attention_paramsIT_XT5_EE)
	.align		4
        /*0034*/ 	.word	index@(__assertfail)
	.align		4
        /*0038*/ 	.word	index@(_ZN4mmha33masked_multihead_attention_kernelIfLi256ELi256ELi1ELi64ELi256ELb1ELb1EEEv26Multihead_attention_paramsIT_XT5_EE)
	.align		4
        /*003c*/ 	.word	index@(__assertfail)
	.align		4
        /*0040*/ 	.word	index@(_ZN4mmha33masked_multihead_attention_kernelIfLi256ELi256ELi2ELi64ELi128ELb1ELb1EEEv26Multihead_attention_paramsIT_XT5_EE)
	.align		4
        /*0044*/ 	.word	index@(__assertfail)
	.align		4
        /*0048*/ 	.word	index@(_ZN4mmha33masked_multihead_attention_kernelIfLi256ELi256ELi4ELi64ELi64ELb1ELb1EEEv26Multihead_attention_paramsIT_XT5_EE)
	.align		4
        /*004c*/ 	.word	index@(__assertfail)
	.align		4
        /*0050*/ 	.word	index@(_ZN4mmha33masked_multihead_attention_kernelIfLi256ELi256ELi1ELi64ELi256ELb1ELb0EEEv26Multihead_attention_paramsIT_XT5_EE)
	.align		4
        /*0054*/ 	.word	index@(__assertfail)
	.align		4
        /*0058*/ 	.word	index@(_ZN4mmha33masked_multihead_attention_kernelIfLi256ELi256ELi2ELi64ELi128ELb1ELb0EEEv26Multihead_attention_paramsIT_XT5_EE)
	.align		4
        /*005c*/ 	.word	index@(__assertfail)
	.align		4
        /*0060*/ 	.word	index@(_ZN4mmha33masked_multihead_attention_kernelIfLi256ELi256ELi4ELi64ELi64ELb1ELb0EEEv26Multihead_attention_paramsIT_XT5_EE)
	.align		4
        /*0064*/ 	.word	index@(__assertfail)
	.align		4
        /*0068*/ 	.word	index@(_ZN4mmha33masked_multihead_attention_kernelItLi256ELi256ELi1ELi32ELi256ELb0ELb1EEEv26Multihead_attention_paramsIT_XT5_EE)
	.align		4
        /*006c*/ 	.word	index@(__assertfail)
	.align		4
        /*0070*/ 	.word	index@(_ZN4mmha33masked_multihead_attention_kernelItLi256ELi256ELi2ELi32ELi128ELb0ELb1EEEv26Multihead_attention_paramsIT_XT5_EE)
	.align		4
        /*0074*/ 	.word	index@(__assertfail)
	.align		4
        /*0078*/ 	.word	index@(_ZN4mmha33masked_multihead_attention_kernelItLi256ELi256ELi4ELi32ELi64ELb0ELb1EEEv26Multihead_attention_paramsIT_XT5_EE)
	.align		4
        /*007c*/ 	.word	index@(__assertfail)
	.align		4
        /*0080*/ 	.word	index@(_ZN4mmha33masked_multihead_attention_kernelItLi256ELi256ELi1ELi32ELi256ELb0ELb0EEEv26Multihead_attention_paramsIT_XT5_EE)
	.align		4
        /*0084*/ 	.word	index@(__assertfail)
	.align		4
        /*0088*/ 	.word	index@(_ZN4mmha33masked_multihead_attention_kernelItLi256ELi256ELi2ELi32ELi128ELb0ELb0EEEv26Multihead_attention_paramsIT_XT5_EE)
	.align		4
        /*008c*/ 	.word	index@(__assertfail)
	.align		4
        /*0090*/ 	.word	index@(_ZN4mmha33masked_multihead_attention_kernelItLi256ELi256ELi4ELi32ELi64ELb0ELb0EEEv26Multihead_attention_paramsIT_XT5_EE)
	.align		4
        /*0094*/ 	.word	index@(__assertfail)
	.align		4
        /*0098*/ 	.word	index@(_ZN4mmha33masked_multihead_attention_kernelIfLi256ELi256ELi1ELi64ELi256ELb0ELb1EEEv26Multihead_attention_paramsIT_XT5_EE)
	.align		4
        /*009c*/ 	.word	index@(__assertfail)
	.align		4
        /*00a0*/ 	.word	index@(_ZN4mmha33masked_multihead_attention_kernelIfLi256ELi256ELi2ELi64ELi128ELb0ELb1EEEv26Multihead_attention_paramsIT_XT5_EE)
	.align		4
        /*00a4*/ 	.word	index@(__assertfail)
	.align		4
        /*00a8*/ 	.word	index@(_ZN4mmha33masked_multihead_attention_kernelIfLi256ELi256ELi4ELi64ELi64ELb0ELb1EEEv26Multihead_attention_paramsIT_XT5_EE)
	.align		4
        /*00ac*/ 	.word	index@(__assertfail)
	.align		4
        /*00b0*/ 	.word	index@(_ZN4mmha33masked_multihead_attention_kernelIfLi256ELi256ELi1ELi64ELi256ELb0ELb0EEEv26Multihead_attention_paramsIT_XT5_EE)
	.align		4
        /*00b4*/ 	.word	index@(__assertfail)
	.align		4
        /*00b8*/ 	.word	index@(_ZN4mmha33masked_multihead_attention_kernelIfLi256ELi256ELi2ELi64ELi128ELb0ELb0EEEv26Multihead_attention_paramsIT_XT5_EE)
	.align		4
        /*00bc*/ 	.word	index@(__assertfail)
	.align		4
        /*00c0*/ 	.word	index@(_ZN4mmha33masked_multihead_attention_kernelIfLi256ELi256ELi4ELi64ELi64ELb0ELb0EEEv26Multihead_attention_paramsIT_XT5_EE)
	.align		4
        /*00c4*/ 	.word	index@(__assertfail)
	.align		4
        /*00c8*/ 	.word	0x00000000
	.align		4
        /*00cc*/ 	.word	0xfffffffe
	.align		4
        /*00d0*/ 	.word	0x00000000
	.align		4
        /*00d4*/ 	.word	0xfffffffd
	.align		4
        /*00d8*/ 	.word	0x00000000
	.align		4
        /*00dc*/ 	.word	0xfffffffc


//--------------------- .nv.constant4             --------------------------
	.section	.nv.constant4,"a",@progbits
	.align	8
	.align		8
.nv.constant4:
        /*0000*/ 	.dword	__assertfail
	.align		8
        /*0008*/ 	.dword	__unnamed_1
	.align		8
        /*0010*/ 	.dword	__unnamed_2
	.align		8
        /*0018*/ 	.dword	__unnamed_3
	.align		8
        /*0020*/ 	.dword	__unnamed_4
	.align		8
        /*0028*/ 	.dword	__unnamed_5
	.align		8
        /*0030*/ 	.dword	__unnamed_6
	.align		8
        /*0038*/ 	.dword	__unnamed_7
	.align		8
        /*0040*/ 	.dword	__unnamed_8
	.align		8
        /*0048*/ 	.dword	__unnamed_9
	.align		8
        /*0050*/ 	.dword	__unnamed_10
	.align		8
        /*0058*/ 	.dword	__unnamed_11
	.align		8
        /*0060*/ 	.dword	__unnamed_12
	.align		8
        /*0068*/ 	.dword	__unnamed_13
	.align		8
        /*0070*/ 	.dword	__unnamed_14
	.align		8
        /*0078*/ 	.dword	__unnamed_15
	.align		8
        /*0080*/ 	.dword	__unnamed_16
	.align		8
        /*0088*/ 	.dword	__unnamed_17
	.align		8
        /*0090*/ 	.dword	__unnamed_18
	.align		8
        /*0098*/ 	.dword	__unnamed_19
	.align		8
        /*00a0*/ 	.dword	__unnamed_20
	.align		8
        /*00a8*/ 	.dword	__unnamed_21
	.align		8
        /*00b0*/ 	.dword	__unnamed_22
	.align		8
        /*00b8*/ 	.dword	__unnamed_23
	.align		8
        /*00c0*/ 	.dword	__unnamed_24
	.align		8
        /*00c8*/ 	.dword	$str
	.align		8
        /*00d0*/ 	.dword	$str$1


//--------------------- .text._ZN4mmha33masked_multihead_attention_kernelItLi256ELi256ELi1ELi32ELi256ELb1ELb1EEEv26Multihead_attention_paramsIT_XT5_EE --------------------------
	.section	.text._ZN4mmha33masked_multihead_attention_kernelItLi256ELi256ELi1ELi32ELi256ELb1ELb1EEEv26Multihead_attention_paramsIT_XT5_EE,"ax",@progbits
	.align	128
        .global         _ZN4mmha33masked_multihead_attention_kernelItLi256ELi256ELi1ELi32ELi256ELb1ELb1EEEv26Multihead_attention_paramsIT_XT5_EE
        .type           _ZN4mmha33masked_multihead_attention_kernelItLi256ELi256ELi1ELi32ELi256ELb1ELb1EEEv26Multihead_attention_paramsIT_XT5_EE,@function
        .size           _ZN4mmha33masked_multihead_attention_kernelItLi256ELi256ELi1ELi32ELi256ELb1ELb1EEEv26Multihead_attention_paramsIT_XT5_EE,(.L_x_3292 - _ZN4mmha33masked_multihead_attention_kernelItLi256ELi256ELi1ELi32ELi256ELb1ELb1EEEv26Multihead_attention_paramsIT_XT5_EE)
        .other          _ZN4mmha33masked_multihead_attention_kernelItLi256ELi256ELi1ELi32ELi256ELb1ELb1EEEv26Multihead_attention_paramsIT_XT5_EE,@"STO_CUDA_ENTRY STV_DEFAULT"
_ZN4mmha33masked_multihead_attention_kernelItLi256ELi256ELi1ELi32ELi256ELb1ELb1EEEv26Multihead_attention_paramsIT_XT5_EE:
.text._ZN4mmha33masked_multihead_attention_kernelItLi256ELi256ELi1ELi32ELi256ELb1ELb1EEEv26Multihead_attention_paramsIT_XT5_EE:
[----:B------:R-:W0:Y:S08]  /*0000*/  LDC R1, c[0x0][0x28] ;  /* 0x00000a00ff017b82 */ /* 0x000e300000000800 */
[----:B------:R-:W1:Y:S01]  /*0010*/  LDC.64 R2, c[0x0][0x320] ;  /* 0x0000c800ff027b82 */ /* 0x000e620000000a00 */
[----:B------:R-:W2:Y:S01]  /*0020*/  S2R R15, SR_CTAID.Y ;  /* 0x00000000000f7919 */ /* 0x000ea20000002600 */
[----:B------:R-:W-:Y:S01]  /*0030*/  ULDC.64 UR36, c[0x0][0x208] ;  /* 0x0000820000247ab9 */ /* 0x000fe20000000a00 */
[----:B0-----:R-:W-:-:S02]  /*0040*/  IADD3 R1, R1, -0x2c8, RZ ;  /* 0xfffffd3801017810 */ /* 0x001fc40007ffe0ff */
[----:B-1----:R-:W-:-:S04]  /*0050*/  ISETP.NE.U32.AND P0, PT, R2, RZ, PT ;  /* 0x000000ff0200720c */ /* 0x002fc80003f05070 */
[----:B------:R-:W-:-:S13]  /*0060*/  ISETP.NE.AND.EX P0, PT, R3, RZ, PT, P0 ;  /* 0x000000ff0300720c */ /* 0x000fda0003f05300 */
[----:B--2---:R-:W-:Y:S05]  /*0070*/  @!P0 BRA `(.L_x_0) ;  /* 0x0000000000148947 */ /* 0x004fea0003800000 */
[----:B------:R-:W-:-:S04]  /*0080*/  IADD3 R2, P0, R15, R2, RZ ;  /* 0x000000020f027210 */ /* 0x000fc80007f1e0ff */
[----:B------:R-:W-:-:S05]  /*0090*/  LEA.HI.X.SX32 R3, R15, R3, 0x1, P0 ;  /* 0x000000030f037211 */ /* 0x000fca00000f0eff */
[----:B------:R-:W2:Y:S02]  /*00a0*/  LDG.E.U8 R2, desc[UR36][R2.64] ;  /* 0x0000002402027981 */ /* 0x000ea4000c1e1100 */
[----:B--2---:R-:W-:-:S13]  /*00b0*/  ISETP.NE.AND P0, PT, R2, 0x1, PT ;  /* 0x000000010200780c */ /* 0x004fda0003f05270 */
[----:B------:R-:W-:Y:S05]  /*00c0*/  @!P0 EXIT ;  /* 0x000000000000894d */ /* 0x000fea0003800000 */
.L_x_0:
[----:B------:R-:W0:Y:S01]  /*00d0*/  LDC R7, c[0x0][0x280] ;  /* 0x0000a000ff077b82 */ /* 0x000e220000000800 */
[----:B------:R-:W-:Y:S01]  /*00e0*/  IABS R10, R15 ;  /* 0x0000000f000a7213 */ /* 0x000fe20000000000 */
[----:B------:R-:W-:Y:S01]  /*00f0*/  IMAD.MOV.U32 R251, RZ, RZ, RZ ;  /* 0x000000fffffb7224 */ /* 0x000fe200078e00ff */
[----:B------:R-:W-:-:S05]  /*0100*/  LOP3.LUT R2, R2, 0xffffffef, RZ, 0xc0, !PT ;  /* 0xffffffef02027812 */ /* 0x000fca00078ec0ff */
[----:B------:R-:W1:Y:S08]  /*0110*/  LDC.64 R8, c[0x0][0x2f0] ;  /* 0x0000bc00ff087b82 */ /* 0x000e700000000a00 */
[----:B------:R-:W2:Y:S08]  /*0120*/  LDC R22, c[0x0][0x29c] ;  /* 0x0000a700ff167b82 */ /* 0x000eb00000000800 */
[----:B------:R-:W3:Y:S01]  /*0130*/  LDC.64 R248, c[0x0][0x328] ;  /* 0x0000ca00fff87b82 */ /* 0x000ee20000000a00 */
[----:B0-----:R-:W-:Y:S01]  /*0140*/  IABS R6, R7 ;  /* 0x0000000700067213 */ /* 0x001fe20000000000 */
[----:B------:R-:W0:Y:S01]  /*0150*/  S2R R16, SR_TID.X ;  /* 0x0000000000107919 */ /* 0x000e220000002100 */
[----:B------:R-:W-:-:S02]  /*0160*/  ULDC UR5, c[0x0][0x288] ;  /* 0x0000a20000057ab9 */ /* 0x000fc40000000800 */
[----:B------:R-:W4:Y:S01]  /*0170*/  I2F.RP R0, R6 ;  /* 0x0000000600007306 */ /* 0x000f220000209400 */
[----:B-1----:R-:W-:Y:S01]  /*0180*/  ISETP.NE.U32.AND P0, PT, R8, RZ, PT ;  /* 0x000000ff0800720c */ /* 0x002fe20003f05070 */
[----:B------:R-:W1:Y:S01]  /*0190*/  S2R R44, SR_CTAID.X ;  /* 0x00000000002c7919 */ /* 0x000e620000002500 */
[----:B------:R-:W1:Y:S02]  /*01a0*/  S2UR UR38, SR_CgaCtaId ;  /* 0x00000000002679c3 */ /* 0x000e640000008800 */
[----:B------:R-:W-:-:S04]  /*01b0*/  ISETP.NE.AND.EX P0, PT, R9, RZ, PT, P0 ;  /* 0x000000ff0900720c */ /* 0x000fc80003f05300 */
[----:B--2---:R-:W-:Y:S02]  /*01c0*/  ISETP.EQ.AND P3, PT, R22, RZ, P0 ;  /* 0x000000ff1600720c */ /* 0x004fe40000762270 */
[----:B------:R-:W2:Y:S01]  /*01d0*/  LDC.64 R18, c[0x0][0x2a8] ;  /* 0x0000aa00ff127b82 */ /* 0x000ea20000000a00 */
[----:B----4-:R-:W4:Y:S01]  /*01e0*/  MUFU.RCP R0, R0 ;  /* 0x0000000000007308 */ /* 0x010f220000001000 */
[----:B---3--:R-:W-:Y:S01]  /*01f0*/  IMAD.WIDE R248, R15, 0x4, R248 ;  /* 0x000000040ff87825 */ /* 0x008fe200078e02f8 */
[----:B------:R-:W-:Y:S01]  /*0200*/  UMOV UR4, 0x400 ;  /* 0x0000040000047882 */ /* 0x000fe20000000000 */
[----:B------:R-:W-:Y:S01]  /*0210*/  BSSY B0, `(.L_x_1) ;  /* 0x0000054000007945 */ /* 0x000fe20003800000 */
[----:B------:R-:W-:Y:S02]  /*0220*/  CS2R R34, SRZ ;  /* 0x0000000000227805 */ /* 0x000fe4000001ff00 */
[----:B------:R-:W-:-:S04]  /*0230*/  CS2R R32, SRZ ;  /* 0x0000000000207805 */ /* 0x000fc8000001ff00 */
[----:B------:R-:W-:Y:S01]  /*0240*/  @P3 LOP3.LUT R2, R2, 0x10, RZ, 0xfc, !PT ;  /* 0x0000001002023812 */ /* 0x000fe200078efcff */
[----:B------:R3:W5:Y:S01]  /*0250*/  LDG.E R248, desc[UR36][R248.64] ;  /* 0x00000024f8f87981 */ /* 0x000762000c1e1900 */
[----:B----4-:R-:W-:-:S04]  /*0260*/  IADD3 R4, R0, 0xffffffe, RZ ;  /* 0x0ffffffe00047810 */ /* 0x010fc80007ffe0ff */
[----:B------:R4:W0:Y:S02]  /*0270*/  F2I.FTZ.U32.TRUNC.NTZ R5, R4 ;  /* 0x0000000400057305 */ /* 0x000824000021f000 */
[----:B----4-:R-:W-:Y:S01]  /*0280*/  HFMA2.MMA R4, -RZ, RZ, 0, 0 ;  /* 0x00000000ff047435 */ /* 0x010fe200000001ff */
[----:B0-----:R-:W-:-:S05]  /*0290*/  IADD3 R3, RZ, -R5, RZ ;  /* 0x80000005ff037210 */ /* 0x001fca0007ffe0ff */
[----:B------:R-:W-:-:S04]  /*02a0*/  IMAD R3, R3, R6, RZ ;  /* 0x0000000603037224 */ /* 0x000fc800078e02ff */
[----:B------:R-:W-:Y:S01]  /*02b0*/  IMAD.HI.U32 R5, R5, R3, R4 ;  /* 0x0000000305057227 */ /* 0x000fe200078e0004 */
[----:B------:R-:W-:-:S05]  /*02c0*/  MOV R3, R10 ;  /* 0x0000000a00037202 */ /* 0x000fca0000000f00 */
[----:B------:R-:W-:-:S04]  /*02d0*/  IMAD.HI.U32 R0, R5, R3, RZ ;  /* 0x0000000305007227 */ /* 0x000fc800078e00ff */
[----:B------:R-:W-:-:S04]  /*02e0*/  IMAD.MOV R4, RZ, RZ, -R0 ;  /* 0x000000ffff047224 */ /* 0x000fc800078e0a00 */
[C---:B------:R-:W-:Y:S02]  /*02f0*/  IMAD R3, R6.reuse, R4, R3 ;  /* 0x0000000406037224 */ /* 0x040fe400078e0203 */
[----:B------:R-:W0:Y:S03]  /*0300*/  @P3 LDC.64 R4, c[0x0][0x2f0] ;  /* 0x0000bc00ff043b82 */ /* 0x000e260000000a00 */
[----:B------:R-:W-:-:S13]  /*0310*/  ISETP.GT.U32.AND P1, PT, R6, R3, PT ;  /* 0x000000030600720c */ /* 0x000fda0003f24070 */
[-C--:B------:R-:W-:Y:S02]  /*0320*/  @!P1 IADD3 R3, R3, -R6.reuse, RZ ;  /* 0x8000000603039210 */ /* 0x080fe40007ffe0ff */
[----:B------:R-:W-:Y:S02]  /*0330*/  @!P1 IADD3 R0, R0, 0x1, RZ ;  /* 0x0000000100009810 */ /* 0x000fe40007ffe0ff */
[----:B------:R-:W-:Y:S02]  /*0340*/  ISETP.GE.U32.AND P0, PT, R3, R6, PT ;  /* 0x000000060300720c */ /* 0x000fe40003f06070 */
[----:B------:R-:W-:Y:S02]  /*0350*/  LOP3.LUT R3, R15, R7, RZ, 0x3c, !PT ;  /* 0x000000070f037212 */ /* 0x000fe400078e3cff */
[----:B------:R-:W-:Y:S02]  /*0360*/  ISETP.NE.AND P1, PT, R7, RZ, PT ;  /* 0x000000ff0700720c */ /* 0x000fe40003f25270 */
[----:B------:R-:W-:-:S02]  /*0370*/  ISETP.GE.AND P2, PT, R3, RZ, PT ;  /* 0x000000ff0300720c */ /* 0x000fc40003f46270 */
[----:B------:R-:W4:Y:S05]  /*0380*/  LDC R3, c[0x0][0x278] ;  /* 0x00009e00ff037b82 */ /* 0x000f2a0000000800 */
[----:B------:R-:W-:-:S04]  /*0390*/  @P0 IADD3 R0, R0, 0x1, RZ ;  /* 0x0000000100000810 */ /* 0x000fc80007ffe0ff */
[----:B------:R-:W-:-:S04]  /*03a0*/  MOV R17, R0 ;  /* 0x0000000000117202 */ /* 0x000fc80000000f00 */
[----:B------:R-:W-:Y:S02]  /*03b0*/  @!P2 IADD3 R17, -R17, RZ, RZ ;  /* 0x000000ff1111a210 */ /* 0x000fe40007ffe1ff */
[----:B------:R-:W-:-:S05]  /*03c0*/  @!P1 LOP3.LUT R17, RZ, R7, RZ, 0x33, !PT ;  /* 0x00000007ff119212 */ /* 0x000fca00078e33ff */
[----:B0-----:R-:W-:-:S05]  /*03d0*/  @P3 IMAD.WIDE R4, R17, 0x4, R4 ;  /* 0x0000000411043825 */ /* 0x001fca00078e0204 */
[----:B------:R3:W5:Y:S01]  /*03e0*/  @P3 LDG.E R251, desc[UR36][R4.64] ;  /* 0x0000002404fb3981 */ /* 0x000762000c1e1900 */
[----:B------:R-:W-:Y:S01]  /*03f0*/  ISETP.GT.AND P5, PT, R16, 0x1f, PT ;  /* 0x0000001f1000780c */ /* 0x000fe20003fa4270 */
[----:B-1----:R-:W-:Y:S01]  /*0400*/  IMAD R100, R15, UR5, R44 ;  /* 0x000000050f647c24 */ /* 0x002fe2000f8e022c */
[----:B------:R-:W-:Y:S01]  /*0410*/  SHF.L.U32 R0, R44, 0x8, RZ ;  /* 0x000000082c007819 */ /* 0x000fe200000006ff */
[----:B------:R-:W-:Y:S01]  /*0420*/  UIADD3 UR4, UR4, 0x440, URZ ;  /* 0x0000044004047890 */ /* 0x000fe2000fffe03f */
[----:B----4-:R-:W-:Y:S02]  /*0430*/  ISETP.NE.AND P0, PT, R3, RZ, PT ;  /* 0x000000ff0300720c */ /* 0x010fe40003f05270 */
[----:B------:R-:W-:Y:S01]  /*0440*/  SHF.L.U32 R100, R100, 0x8, RZ ;  /* 0x0000000864647819 */ /* 0x000fe200000006ff */
[----:B------:R-:W-:Y:S01]  /*0450*/  IMAD R3, R15, R3, R0 ;  /* 0x000000030f037224 */ /* 0x000fe200078e0200 */
[----:B------:R-:W-:Y:S01]  /*0460*/  ULEA UR38, UR38, UR4, 0x18 ;  /* 0x0000000426267291 */ /* 0x000fe2000f8ec03f */
[----:B------:R-:W-:-:S02]  /*0470*/  ISETP.LT.AND P2, PT, R16, 0x20, P3 ;  /* 0x000000201000780c */ /* 0x000fc40001f41270 */
[----:B------:R-:W-:Y:S02]  /*0480*/  SHF.L.U32 R13, R16, 0x3, RZ ;  /* 0x00000003100d7819 */ /* 0x000fe400000006ff */
[----:B------:R-:W-:Y:S01]  /*0490*/  SEL R3, R100, R3, !P0 ;  /* 0x0000000364037207 */ /* 0x000fe20004000000 */
[----:B--23--:R-:W-:Y:S08]  /*04a0*/  @P5 BRA `(.L_x_2) ;  /* 0x0000000000a85947 */ /* 0x00cff00003800000 */
[----:B------:R-:W0:Y:S01]  /*04b0*/  LDC R4, c[0x0][0x308] ;  /* 0x0000c200ff047b82 */ /* 0x000e220000000800 */
[----:B------:R-:W-:Y:S02]  /*04c0*/  IADD3 R3, R3, R13, RZ ;  /* 0x0000000d03037210 */ /* 0x000fe40007ffe0ff */
[----:B0-----:R-:W-:-:S13]  /*04d0*/  ISETP.NE.AND P0, PT, R4, 0x2, PT ;  /* 0x000000020400780c */ /* 0x001fda0003f05270 */
[----:B------:R-:W0:Y:S02]  /*04e0*/  @P0 LDC.64 R32, c[0x0][0x218] ;  /* 0x00008600ff200b82 */ /* 0x000e240000000a00 */
[----:B0-----:R-:W-:-:S06]  /*04f0*/  @P0 IMAD.WIDE R32, R3, 0x2, R32 ;  /* 0x0000000203200825 */ /* 0x001fcc00078e0220 */
[----:B------:R-:W5:Y:S01]  /*0500*/  @P0 LDG.E.128 R32, desc[UR36][R32.64] ;  /* 0x0000002420200981 */ /* 0x000f62000c1e1d00 */
[----:B------:R-:W-:Y:S05]  /*0510*/  @P0 BRA `(.L_x_2) ;  /* 0x00000000008c0947 */ /* 0x000fea0003800000 */
[----:B------:R-:W-:Y:S02]  /*0520*/  ULDC.64 UR6, c[0x0][0x218] ;  /* 0x0000860000067ab9 */ /* 0x000fe40000000a00 */
[----:B------:R-:W-:-:S04]  /*0530*/  IADD3 R6, P0, R3, UR6, RZ ;  /* 0x0000000603067c10 */ /* 0x000fc8000ff1e0ff */
[----:B------:R-:W-:-:S05]  /*0540*/  LEA.HI.X.SX32 R7, R3, UR7, 0x1, P0 ;  /* 0x0000000703077c11 */ /* 0x000fca00080f0eff */
[----:B------:R-:W2:Y:S01]  /*0550*/  LDG.E.64 R20, desc[UR36][R6.64] ;  /* 0x0000002406147981 */ /* 0x000ea2000c1e1b00 */
[----:B------:R-:W0:Y:S03]  /*0560*/  LDC.64 R4, c[0x0][0x2f8] ;  /* 0x0000be00ff047b82 */ /* 0x000e260000000a00 */
[----:B0-----:R0:W3:Y:S01]  /*0570*/  LDG.E R12, desc[UR36][R4.64] ;  /* 0x00000024040c7981 */ /* 0x0010e2000c1e1900 */
[C---:B--2---:R-:W-:Y:S01]  /*0580*/  SHF.R.U64 R14, R20.reuse, 0x10, R21 ;  /* 0x00000010140e7819 */ /* 0x044fe20000001215 */
[----:B------:R-:W3:Y:S01]  /*0590*/  I2F.S8 R8, R20 ;  /* 0x0000001400087306 */ /* 0x000ee20000001400 */
[----:B------:R-:W-:Y:S02]  /*05a0*/  PRMT R3, R20, 0x9910, RZ ;  /* 0x0000991014037816 */ /* 0x000fe400000000ff */
[----:B0-----:R-:W-:Y:S02]  /*05b0*/  PRMT R5, R21, 0x9910, RZ ;  /* 0x0000991015057816 */ /* 0x001fe400000000ff */
[----:B------:R-:W-:-:S02]  /*05c0*/  PRMT R4, R14, 0x9910, RZ ;  /* 0x000099100e047816 */ /* 0x000fc400000000ff */
[--C-:B------:R-:W-:Y:S01]  /*05d0*/  SHF.R.U32.HI R10, RZ, 0x10, R21.reuse ;  /* 0x00000010ff0a7819 */ /* 0x100fe20000011615 */
[----:B------:R-:W0:Y:S01]  /*05e0*/  I2F.S8 R9, R21 ;  /* 0x0000001500097306 */ /* 0x000e220000001400 */
[----:B------:R-:W-:Y:S02]  /*05f0*/  SHF.R.S32.HI R11, RZ, 0x18, R21 ;  /* 0x00000018ff0b7819 */ /* 0x000fe40000011415 */
[----:B------:R-:W-:Y:S02]  /*0600*/  SHF.R.S32.HI R3, RZ, 0x8, R3 ;  /* 0x00000008ff037819 */ /* 0x000fe40000011403 */
[----:B------:R-:W-:Y:S02]  /*0610*/  SHF.R.S32.HI R5, RZ, 0x8, R5 ;  /* 0x00000008ff057819 */ /* 0x000fe40000011405 */
[----:B------:R-:W-:Y:S01]  /*0620*/  SHF.R.S32.HI R4, RZ, 0x8, R4 ;  /* 0x00000008ff047819 */ /* 0x000fe20000011404 */
[----:B------:R-:W1:Y:S08]  /*0630*/  I2F.S8 R10, R10 ;  /* 0x0000000a000a7306 */ /* 0x000e700000001400 */
[----:B------:R-:W2:Y:S01]  /*0640*/  I2F.S16 R11, R11 ;  /* 0x0000000b000b7306 */ /* 0x000ea20000101400 */
[-C--:B---3--:R-:W-:Y:S01]  /*0650*/  FMUL.FTZ R8, R8, R12.reuse ;  /* 0x0000000c08087220 */ /* 0x088fe20000410000 */
[-C--:B0-----:R-:W-:Y:S01]  /*0660*/  FMUL.FTZ R9, R9, R12.reuse ;  /* 0x0000000c09097220 */ /* 0x081fe20000410000 */
[----:B-1----:R-:W-:-:S05]  /*0670*/  FMUL.FTZ R10, R10, R12 ;  /* 0x0000000c0a0a7220 */ /* 0x002fca0000410000 */
[----:B------:R-:W0:Y:S01]  /*0680*/  I2F.S8 R6, R14 ;  /* 0x0000000e00067306 */ /* 0x000e220000001400 */
[----:B--2---:R-:W-:-:S07]  /*0690*/  FMUL.FTZ R11, R11, R12 ;  /* 0x0000000c0b0b7220 */ /* 0x004fce0000410000 */
[----:B------:R-:W1:Y:S01]  /*06a0*/  I2F.S16 R3, R3 ;  /* 0x0000000300037306 */ /* 0x000e620000101400 */
[----:B-----5:R-:W-:Y:S01]  /*06b0*/  F2FP.F16.F32.PACK_AB R35, R11, R10 ;  /* 0x0000000a0b23723e */ /* 0x020fe200000000ff */
[----:B0-----:R-:W-:-:S06]  /*06c0*/  FMUL.FTZ R6, R6, R12 ;  /* 0x0000000c06067220 */ /* 0x001fcc0000410000 */
[----:B------:R-:W0:Y:S01]  /*06d0*/  I2F.S16 R5, R5 ;  /* 0x0000000500057306 */ /* 0x000e220000101400 */
[----:B-1----:R-:W-:-:S07]  /*06e0*/  FMUL.FTZ R3, R3, R12 ;  /* 0x0000000c03037220 */ /* 0x002fce0000410000 */
[----:B------:R-:W1:Y:S01]  /*06f0*/  I2F.S16 R4, R4 ;  /* 0x0000000400047306 */ /* 0x000e620000101400 */
[----:B------:R-:W-:Y:S01]  /*0700*/  F2FP.F16.F32.PACK_AB R32, R3, R8 ;  /* 0x000000080320723e */ /* 0x000fe200000000ff */
[----:B0-----:R-:W-:-:S05]  /*0710*/  FMUL.FTZ R34, R5, R12 ;  /* 0x0000000c05227220 */ /* 0x001fca0000410000 */
[----:B------:R-:W-:Y:S01]  /*0720*/  F2FP.F16.F32.PACK_AB R34, R34, R9 ;  /* 0x000000092222723e */ /* 0x000fe200000000ff */
[----:B-1----:R-:W-:-:S05]  /*0730*/  FMUL.FTZ R33, R4, R12 ;  /* 0x0000000c04217220 */ /* 0x002fca0000410000 */
[----:B------:R-:W-:-:S07]  /*0740*/  F2FP.F16.F32.PACK_AB R33, R33, R6 ;  /* 0x000000062121723e */ /* 0x000fce00000000ff */
.L_x_2:
[----:B------:R-:W-:Y:S05]  /*0750*/  BSYNC B0 ;  /* 0x0000000000007941 */ /* 0x000fea0003800000 */
.L_x_1:
[----:B------:R-:W-:Y:S01]  /*0760*/  ISETP.NE.U32.AND P1, PT, R18, RZ, PT ;  /* 0x000000ff1200720c */ /* 0x000fe20003f25070 */
[----:B------:R-:W-:Y:S01]  /*0770*/  IMAD.MOV.U32 R46, RZ, RZ, RZ ;  /* 0x000000ffff2e7224 */ /* 0x000fe200078e00ff */
[----:B------:R-:W-:Y:S01]  /*0780*/  SHF.R.S32.HI R12, RZ, 0x1f, R15 ;  /* 0x0000001fff0c7819 */ /* 0x000fe2000001140f */
[----:B------:R-:W0:Y:S01]  /*0790*/  @P2 LDC.64 R8, c[0x0][0x2e0] ;  /* 0x0000b800ff082b82 */ /* 0x000e220000000a00 */
[----:B------:R-:W-:Y:S01]  /*07a0*/  ISETP.NE.AND.EX P1, PT, R19, RZ, PT, P1 ;  /* 0x000000ff1300720c */ /* 0x000fe20003f25310 */
[----:B-----5:R-:W-:Y:S01]  /*07b0*/  @P2 IMAD R4, R251, UR5, R44 ;  /* 0x00000005fb042c24 */ /* 0x020fe2000f8e022c */
[----:B------:R-:W-:Y:S01]  /*07c0*/  ULDC.64 UR6, c[0x0][0x220] ;  /* 0x0000880000067ab9 */ /* 0x000fe20000000a00 */
[----:B------:R-:W-:Y:S02]  /*07d0*/  CS2R R36, SRZ ;  /* 0x0000000000247805 */ /* 0x000fe4000001ff00 */
[----:B------:R-:W-:Y:S02]  /*07e0*/  ISETP.EQ.U32.AND P0, PT, RZ, UR6, PT ;  /* 0x00000006ff007c0c */ /* 0x000fe4000bf02070 */
[----:B------:R-:W-:-:S02]  /*07f0*/  CS2R R38, SRZ ;  /* 0x0000000000267805 */ /* 0x000fc4000001ff00 */
[----:B------:R-:W-:Y:S02]  /*0800*/  @P2 LEA R3, R4, R13, 0x8 ;  /* 0x0000000d04032211 */ /* 0x000fe400078e40ff */
[----:B------:R-:W-:Y:S01]  /*0810*/  ISETP.EQ.OR.EX P0, PT, RZ, UR7, P5, P0 ;  /* 0x00000007ff007c0c */ /* 0x000fe2000af02700 */
[----:B------:R-:W1:Y:S01]  /*0820*/  @!P5 LDC.64 R4, c[0x0][0x248] ;  /* 0x00009200ff04db82 */ /* 0x000e620000000a00 */
[----:B------:R-:W-:-:S04]  /*0830*/  @P1 LEA R10, P3, R15, R18, 0x2 ;  /* 0x000000120f0a1211 */ /* 0x000fc800078610ff */
[----:B------:R-:W-:-:S03]  /*0840*/  @P1 LEA.HI.X R11, R15, R19, R12, 0x2, P3 ;  /* 0x000000130f0b1211 */ /* 0x000fc600018f140c */
[----:B------:R-:W2:Y:S02]  /*0850*/  LDC R12, c[0x0][0x284] ;  /* 0x0000a100ff0c7b82 */ /* 0x000ea40000000800 */
[----:B------:R-:W3:Y:S01]  /*0860*/  @P1 LDG.E R46, desc[UR36][R10.64] ;  /* 0x000000240a2e1981 */ /* 0x000ee2000c1e1900 */
[----:B0-----:R-:W-:Y:S01]  /*0870*/  @P2 IMAD.WIDE R8, R3, 0x2, R8 ;  /* 0x0000000203082825 */ /* 0x001fe200078e0208 */
[----:B------:R-:W-:Y:S02]  /*0880*/  IADD3 R18, R248, -0x1, RZ ;  /* 0xfffffffff8127810 */ /* 0x000fe40007ffe0ff */
[-C--:B------:R-:W-:Y:S02]  /*0890*/  IADD3 R3, R0, R13.reuse, RZ ;  /* 0x0000000d00037210 */ /* 0x080fe40007ffe0ff */
[----:B------:R-:W0:Y:S01]  /*08a0*/  @!P0 LDC.64 R6, c[0x0][0x220] ;  /* 0x00008800ff068b82 */ /* 0x000e220000000a00 */
[----:B------:R-:W-:Y:S01]  /*08b0*/  IADD3 R19, R100, R13, RZ ;  /* 0x0000000d64137210 */ /* 0x000fe20007ffe0ff */
[----:B------:R2:W5:Y:S01]  /*08c0*/  @P2 LDG.E.128 R40, desc[UR36][R8.64] ;  /* 0x0000002408282981 */ /* 0x000562000c1e1d00 */
[----:B------:R-:W-:-:S02]  /*08d0*/  @!P5 SHF.L.U32 R0, R18, 0x3, RZ ;  /* 0x000000031200d819 */ /* 0x000fc400000006ff */
[----:B--2---:R-:W-:-:S03]  /*08e0*/  IABS R9, R12 ;  /* 0x0000000c00097213 */ /* 0x004fc60000000000 */
[----:B------:R-:W-:Y:S02]  /*08f0*/  @!P5 IMAD R15, R19, R12, R0 ;  /* 0x0000000c130fd224 */ /* 0x000fe400078e0200 */
[----:B------:R-:W2:Y:S01]  /*0900*/  I2F.RP R0, R9 ;  /* 0x0000000900007306 */ /* 0x000ea20000209400 */
[----:B0-----:R-:W-:-:S05]  /*0910*/  @!P0 IMAD.WIDE R6, R3, 0x2, R6 ;  /* 0x0000000203068825 */ /* 0x001fca00078e0206 */
[----:B------:R0:W5:Y:S02]  /*0920*/  @!P0 LDG.E.128 R36, desc[UR36][R6.64] ;  /* 0x0000002406248981 */ /* 0x000164000c1e1d00 */
[----:B--2---:R-:W0:Y:S02]  /*0930*/  MUFU.RCP R0, R0 ;  /* 0x0000000000007308 */ /* 0x004e240000001000 */
[----:B0-----:R-:W-:-:S06]  /*0940*/  IADD3 R6, R0, 0xffffffe, RZ ;  /* 0x0ffffffe00067810 */ /* 0x001fcc0007ffe0ff */
[----:B------:R0:W2:Y:S01]  /*0950*/  F2I.FTZ.U32.TRUNC.NTZ R7, R6 ;  /* 0x0000000600077305 */ /* 0x0000a2000021f000 */
[----:B------:R-:W-:Y:S02]  /*0960*/  CS2R R24, SRZ ;  /* 0x0000000000187805 */ /* 0x000fe4000001ff00 */
[----:B------:R-:W-:Y:S01]  /*0970*/  CS2R R26, SRZ ;  /* 0x00000000001a7805 */ /* 0x000fe2000001ff00 */
[----:B-1----:R-:W-:-:S05]  /*0980*/  @!P5 IMAD.WIDE R4, R15, 0x2, R4 ;  /* 0x000000020f04d825 */ /* 0x002fca00078e0204 */
[----:B------:R1:W5:Y:S01]  /*0990*/  @!P5 LDG.E.128 R24, desc[UR36][R4.64] ;  /* 0x000000240418d981 */ /* 0x000362000c1e1d00 */
[----:B0-----:R-:W-:Y:S01]  /*09a0*/  HFMA2.MMA R6, -RZ, RZ, 0, 0 ;  /* 0x00000000ff067435 */ /* 0x001fe200000001ff */
[----:B--2---:R-:W-:-:S04]  /*09b0*/  IMAD.MOV R8, RZ, RZ, -R7 ;  /* 0x000000ffff087224 */ /* 0x004fc800078e0a07 */
[----:B------:R-:W-:Y:S01]  /*09c0*/  IMAD R11, R8, R9, RZ ;  /* 0x00000009080b7224 */ /* 0x000fe200078e02ff */
[----:B-1----:R-:W-:-:S04]  /*09d0*/  IABS R4, R18 ;  /* 0x0000001200047213 */ /* 0x002fc80000000000 */
[----:B------:R-:W-:Y:S01]  /*09e0*/  IMAD.HI.U32 R7, R7, R11, R6 ;  /* 0x0000000b07077227 */ /* 0x000fe200078e0006 */
[----:B------:R-:W-:Y:S01]  /*09f0*/  ISETP.GE.AND P3, PT, R18, RZ, PT ;  /* 0x000000ff1200720c */ /* 0x000fe20003f66270 */
[----:B------:R-:W0:Y:S04]  /*0a00*/  LDC R6, c[0x0][0x290] ;  /* 0x0000a400ff067b82 */ /* 0x000e280000000800 */
[----:B------:R-:W-:-:S05]  /*0a10*/  IMAD.HI.U32 R7, R7, R4, RZ ;  /* 0x0000000407077227 */ /* 0x000fca00078e00ff */
[----:B------:R-:W-:-:S05]  /*0a20*/  IADD3 R7, -R7, RZ, RZ ;  /* 0x000000ff07077210 */ /* 0x000fca0007ffe1ff */
[----:B------:R-:W-:-:S05]  /*0a30*/  IMAD R0, R9, R7, R4 ;  /* 0x0000000709007224 */ /* 0x000fca00078e0204 */
[----:B------:R-:W-:-:S13]  /*0a40*/  ISETP.GT.U32.AND P0, PT, R9, R0, PT ;  /* 0x000000000900720c */ /* 0x000fda0003f04070 */
[----:B------:R-:W-:-:S04]  /*0a50*/  @!P0 IADD3 R0, R0, -R9, RZ ;  /* 0x8000000900008210 */ /* 0x000fc80007ffe0ff */
[----:B------:R-:W-:Y:S02]  /*0a60*/  ISETP.GT.U32.AND P1, PT, R9, R0, PT ;  /* 0x000000000900720c */ /* 0x000fe40003f24070 */
[----:B------:R-:W-:-:S11]  /*0a70*/  ISETP.NE.AND P0, PT, R12, RZ, PT ;  /* 0x000000ff0c00720c */ /* 0x000fd60003f05270 */
[----:B------:R-:W-:-:S04]  /*0a80*/  @!P1 IADD3 R0, R0, -R9, RZ ;  /* 0x8000000900009210 */ /* 0x000fc80007ffe0ff */
[----:B------:R-:W-:-:S05]  /*0a90*/  MOV R48, R0 ;  /* 0x0000000000307202 */ /* 0x000fca0000000f00 */
[----:B------:R-:W-:Y:S01]  /*0aa0*/  @!P3 IMAD.MOV R48, RZ, RZ, -R48 ;  /* 0x000000ffff30b224 */ /* 0x000fe200078e0a30 */
[----:B------:R-:W-:Y:S02]  /*0ab0*/  @!P0 LOP3.LUT R48, RZ, R12, RZ, 0x33, !PT ;  /* 0x0000000cff308212 */ /* 0x000fe400078e33ff */
[----:B------:R-:W-:Y:S02]  /*0ac0*/  ISETP.NE.AND P4, PT, R22, RZ, PT ;  /* 0x000000ff1600720c */ /* 0x000fe40003f85270 */
[----:B------:R-:W-:Y:S02]  /*0ad0*/  CS2R R30, SRZ ;  /* 0x00000000001e7805 */ /* 0x000fe4000001ff00 */
[----:B------:R-:W-:Y:S01]  /*0ae0*/  CS2R R28, SRZ ;  /* 0x00000000001c7805 */ /* 0x000fe2000001ff00 */
[----:B---3--:R1:W-:Y:S04]  /*0af0*/  STL [R1+0x260], R46 ;  /* 0x0002602e01007387 */ /* 0x0083e80000100800 */
[----:B------:R1:W-:Y:S04]  /*0b00*/  STL [R1+0x270], R48 ;  /* 0x0002703001007387 */ /* 0x0003e80000100800 */
[----:B0-----:R-:W-:Y:S05]  /*0b10*/  @P4 BRA `(.L_x_3) ;  /* 0x00000000002c4947 */ /* 0x001fea0003800000 */
[----:B------:R-:W-:Y:S01]  /*0b20*/  ULDC.64 UR6, c[0x0][0x230] ;  /* 0x00008c0000067ab9 */ /* 0x000fe20000000a00 */
[----:B------:R-:W-:Y:S01]  /*0b30*/  BSSY B0, `(.L_x_3) ;  /* 0x0000009000007945 */ /* 0x000fe20003800000 */
[----:B------:R-:W-:Y:S02]  /*0b40*/  ISETP.EQ.U32.AND P0, PT, RZ, UR6, PT ;  /* 0x00000006ff007c0c */ /* 0x000fe4000bf02070 */
[----:B------:R-:W-:Y:S02]  /*0b50*/  CS2R R28, SRZ ;  /* 0x00000000001c7805 */ /* 0x000fe4000001ff00 */
[----:B------:R-:W-:Y:S02]  /*0b60*/  CS2R R30, SRZ ;  /* 0x00000000001e7805 */ /* 0x000fe4000001ff00 */
[----:B------:R-:W-:-:S13]  /*0b70*/  ISETP.EQ.OR.EX P0, PT, RZ, UR7, P5, P0 ;  /* 0x00000007ff007c0c */ /* 0x000fda000af02700 */
[----:B------:R-:W-:Y:S05]  /*0b80*/  @P0 BRA `(.L_x_4) ;  /* 0x00000000000c0947 */ /* 0x000fea0003800000 */
[----:B------:R-:W0:Y:S02]  /*0b90*/  LDC.64 R28, c[0x0][0x230] ;  /* 0x00008c00ff1c7b82 */ /* 0x000e240000000a00 */
[----:B0-----:R-:W-:-:S06]  /*0ba0*/  IMAD.WIDE R28, R3, 0x2, R28 ;  /* 0x00000002031c7825 */ /* 0x001fcc00078e021c */
[----:B------:R-:W5:Y:S02]  /*0bb0*/  LDG.E.128 R28, desc[UR36][R28.64] ;  /* 0x000000241c1c7981 */ /* 0x000f64000c1e1d00 */
.L_x_4:
[----:B------:R-:W-:Y:S05]  /*0bc0*/  BSYNC B0 ;  /* 0x0000000000007941 */ /* 0x000fea0003800000 */
.L_x_3:
[----:B------:R-:W-:Y:S05]  /*0bd0*/  @P4 BRA `(.L_x_5) ;  /* 0x0000000000104947 */ /* 0x000fea0003800000 */
[----:B-----5:R-:W-:Y:S01]  /*0be0*/  HFMA2.MMA R25, R25, 1, 1, R29 ;  /* 0x3c003c0019197835 */ /* 0x020fe2000000001d */
[----:B------:R-:W-:Y:S01]  /*0bf0*/  HADD2 R24, R24, R28 ;  /* 0x0000001c18187230 */ /* 0x000fe20000000000 */
[----:B------:R-:W-:Y:S01]  /*0c00*/  HFMA2.MMA R27, R27, 1, 1, R31 ;  /* 0x3c003c001b1b7835 */ /* 0x000fe2000000001f */
[----:B------:R-:W-:-:S10]  /*0c10*/  HADD2 R26, R26, R30 ;  /* 0x0000001e1a1a7230 */ /* 0x000fd40000000000 */
.L_x_5:
[----:B------:R-:W-:Y:S01]  /*0c20*/  ULDC.U8 UR4, c[0x0][0x294] ;  /* 0x0000a50000047ab9 */ /* 0x000fe20000000000 */
[----:B-----5:R-:W-:Y:S01]  /*0c30*/  @P2 HMUL2 R24, R24, R40 ;  /* 0x0000002818182232 */ /* 0x020fe20000000000 */
[----:B------:R-:W-:Y:S01]  /*0c40*/  @P2 HFMA2.MMA R25, R25, R41, -RZ ;  /* 0x0000002919192235 */ /* 0x000fe200001000ff */
[----:B------:R-:W-:Y:S01]  /*0c50*/  @P2 HMUL2 R26, R26, R42 ;  /* 0x0000002a1a1a2232 */ /* 0x000fe20000000000 */
[----:B------:R-:W-:Y:S01]  /*0c60*/  @P2 HFMA2.MMA R27, R27, R43, -RZ ;  /* 0x0000002b1b1b2235 */ /* 0x000fe200001000ff */
[----:B------:R-:W-:Y:S01]  /*0c70*/  ISETP.NE.AND P1, PT, R22, RZ, PT ;  /* 0x000000ff1600720c */ /* 0x000fe20003f25270 */
[----:B------:R-:W-:Y:S01]  /*0c80*/  HFMA2.MMA R33, R33, 1, 1, R37 ;  /* 0x3c003c0021217835 */ /* 0x000fe20000000025 */
[----:B------:R-:W-:Y:S01]  /*0c90*/  ISETP.GT.AND P2, PT, R6, RZ, PT ;  /* 0x000000ff0600720c */ /* 0x000fe20003f44270 */
[----:B------:R-:W-:Y:S01]  /*0ca0*/  HFMA2.MMA R35, R35, 1, 1, R39 ;  /* 0x3c003c0023237835 */ /* 0x000fe20000000027 */
[----:B------:R-:W-:Y:S01]  /*0cb0*/  ISETP.NE.AND P1, PT, RZ, UR4, PT ;  /* 0x00000004ff007c0c */ /* 0x000fe2000bf25270 */
[----:B------:R-:W-:Y:S01]  /*0cc0*/  HADD2 R32, R32, R36 ;  /* 0x0000002420207230 */ /* 0x000fe20000000000 */
[----:B------:R-:W-:Y:S01]  /*0cd0*/  ISETP.GE.AND P0, PT, R16, 0x20, PT ;  /* 0x000000201000780c */ /* 0x000fe20003f06270 */
[----:B------:R-:W-:-:S02]  /*0ce0*/  HADD2 R34, R34, R38 ;  /* 0x0000002622227230 */ /* 0x000fc40000000000 */
[----:B------:R-:W-:-:S08]  /*0cf0*/  IMAD R17, R17, UR5, RZ ;  /* 0x0000000511117c24 */ /* 0x000fd0000f8e02ff */
[----:B------:R-:W-:Y:S05]  /*0d00*/  @!P1 BRA P2, `(.L_x_6) ;  /* 0x0000001400009947 */ /* 0x000fea0001000000 */
[----:B------:R-:W-:-:S13]  /*0d10*/  ISETP.LT.OR P1, PT, R6, 0x1, !P1 ;  /* 0x000000010600780c */ /* 0x000fda0004f21670 */
[----:B------:R-:W-:Y:S05]  /*0d20*/  @P1 BRA `(.L_x_7) ;  /* 0x0000001c00a01947 */ /* 0x000fea0003800000 */
[----:B------:R-:W-:Y:S02]  /*0d30*/  LEA.HI R0, R6, R6, RZ, 0x1 ;  /* 0x0000000606007211 */ /* 0x000fe400078f08ff */
[----:B------:R-:W-:Y:S02]  /*0d40*/  IABS R9, R13 ;  /* 0x0000000d00097213 */ /* 0x000fe40000000000 */
[----:B------:R-:W-:-:S04]  /*0d50*/  SHF.R.S32.HI R36, RZ, 0x1, R0 ;  /* 0x00000001ff247819 */ /* 0x000fc80000011400 */
[-C--:B------:R-:W-:Y:S02]  /*0d60*/  IABS R3, R36.reuse ;  /* 0x0000002400037213 */ /* 0x080fe40000000000 */
[----:B------:R-:W-:Y:S02]  /*0d70*/  IABS R10, R36 ;  /* 0x00000024000a7213 */ /* 0x000fe40000000000 */
[----:B------:R-:W0:Y:S08]  /*0d80*/  I2F.RP R0, R3 ;  /* 0x0000000300007306 */ /* 0x000e300000209400 */
[----:B0-----:R-:W0:Y:S02]  /*0d90*/  MUFU.RCP R0, R0 ;  /* 0x0000000000007308 */ /* 0x001e240000001000 */
[----:B0-----:R-:W-:-:S02]  /*0da0*/  IADD3 R4, R0, 0xffffffe, RZ ;  /* 0x0ffffffe00047810 */ /* 0x001fc40007ffe0ff */
[----:B------:R-:W-:-:S04]  /*0db0*/  IADD3 R0, RZ, -R10, RZ ;  /* 0x8000000aff007210 */ /* 0x000fc80007ffe0ff */
[----:B------:R0:W2:Y:S02]  /*0dc0*/  F2I.FTZ.U32.TRUNC.NTZ R5, R4 ;  /* 0x0000000400057305 */ /* 0x0000a4000021f000 */
[----:B0-----:R-:W-:Y:S01]  /*0dd0*/  HFMA2.MMA R4, -RZ, RZ, 0, 0 ;  /* 0x00000000ff047435 */ /* 0x001fe200000001ff */
[----:B--2---:R-:W-:-:S05]  /*0de0*/  IADD3 R8, RZ, -R5, RZ ;  /* 0x80000005ff087210 */ /* 0x004fca0007ffe0ff */
[----:B------:R-:W-:Y:S01]  /*0df0*/  IMAD R7, R8, R3, RZ ;  /* 0x0000000308077224 */ /* 0x000fe200078e02ff */
[----:B------:R-:W-:-:S03]  /*0e00*/  MOV R8, R9 ;  /* 0x0000000900087202 */ /* 0x000fc60000000f00 */
[----:B------:R-:W-:-:S06]  /*0e10*/  IMAD.HI.U32 R5, R5, R7, R4 ;  /* 0x0000000705057227 */ /* 0x000fcc00078e0004 */
[----:B------:R-:W-:-:S04]  /*0e20*/  IMAD.HI.U32 R5, R5, R8, RZ ;  /* 0x0000000805057227 */ /* 0x000fc800078e00ff */
[----:B------:R-:W-:-:S05]  /*0e30*/  IMAD R0, R5, R0, R8 ;  /* 0x0000000005007224 */ /* 0x000fca00078e0208 */
[----:B------:R-:W-:-:S13]  /*0e40*/  ISETP.GT.U32.AND P1, PT, R3, R0, PT ;  /* 0x000000000300720c */ /* 0x000fda0003f24070 */
[----:B------:R-:W-:Y:S01]  /*0e50*/  @!P1 IMAD.IADD R0, R0, 0x1, -R3 ;  /* 0x0000000100009824 */ /* 0x000fe200078e0a03 */
[----:B------:R-:W-:-:S04]  /*0e60*/  @!P1 IADD3 R5, R5, 0x1, RZ ;  /* 0x0000000105059810 */ /* 0x000fc80007ffe0ff */
[----:B------:R-:W-:Y:S02]  /*0e70*/  ISETP.GE.U32.AND P2, PT, R0, R3, PT ;  /* 0x000000030000720c */ /* 0x000fe40003f46070 */
[----:B------:R-:W-:-:S04]  /*0e80*/  LOP3.LUT R0, R13, R36, RZ, 0x3c, !PT ;  /* 0x000000240d007212 */ /* 0x000fc800078e3cff */
[----:B------:R-:W-:-:S07]  /*0e90*/  ISETP.GE.AND P1, PT, R0, RZ, PT ;  /* 0x000000ff0000720c */ /* 0x000fce0003f26270 */
[----:B------:R-:W-:Y:S02]  /*0ea0*/  @P2 IADD3 R5, R5, 0x1, RZ ;  /* 0x0000000105052810 */ /* 0x000fe40007ffe0ff */
[----:B------:R-:W-:Y:S02]  /*0eb0*/  ISETP.NE.AND P2, PT, R36, RZ, PT ;  /* 0x000000ff2400720c */ /* 0x000fe40003f45270 */
[----:B------:R-:W-:-:S04]  /*0ec0*/  MOV R23, R5 ;  /* 0x0000000500177202 */ /* 0x000fc80000000f00 */
[----:B------:R-:W-:Y:S02]  /*0ed0*/  @!P1 IADD3 R23, -R23, RZ, RZ ;  /* 0x000000ff17179210 */ /* 0x000fe40007ffe1ff */
[----:B------:R-:W-:Y:S02]  /*0ee0*/  ISETP.LT.AND P1, PT, R13, R6, !P0 ;  /* 0x000000060d00720c */ /* 0x000fe40004721270 */
[----:B------:R-:W-:Y:S02]  /*0ef0*/  LOP3.LUT P0, RZ, R36, 0x7, RZ, 0xc0, !PT ;  /* 0x0000000724ff7812 */ /* 0x000fe4000780c0ff */
[----:B------:R-:W-:Y:S02]  /*0f00*/  P2R R38, PR, RZ, 0x2 ;  /* 0x00000002ff267803 */ /* 0x000fe40000000000 */
[----:B------:R-:W-:-:S04]  /*0f10*/  @!P2 LOP3.LUT R23, RZ, R36, RZ, 0x33, !PT ;  /* 0x00000024ff17a212 */ /* 0x000fc800078e33ff */
[----:B------:R-:W-:-:S05]  /*0f20*/  IADD3 R0, -R23, RZ, RZ ;  /* 0x000000ff17007210 */ /* 0x000fca0007ffe1ff */
[----:B------:R-:W-:Y:S01]  /*0f30*/  IMAD R37, R36, R0, R13 ;  /* 0x0000000024257224 */ /* 0x000fe200078e020d */
[----:B------:R-:W-:Y:S06]  /*0f40*/  @!P0 BRA `(.L_x_8) ;  /* 0x0000000000408947 */ /* 0x000fec0003800000 */
[----:B------:R-:W-:Y:S01]  /*0f50*/  MOV R0, 0x0 ;  /* 0x0000000000007802 */ /* 0x000fe20000000f00 */
[----:B------:R-:W-:Y:S01]  /*0f60*/  ULDC.64 UR4, c[0x4][0xc8] ;  /* 0x0100320000047ab9 */ /* 0x000fe20000000a00 */
[----:B------:R-:W-:Y:S01]  /*0f70*/  ULDC.64 UR6, c[0x4][0xc0] ;  /* 0x0100300000067ab9 */ /* 0x000fe20000000a00 */
[----:B------:R-:W-:Y:S01]  /*0f80*/  IMAD.U32 R4, RZ, RZ, UR4 ;  /* 0x00000004ff047e24 */ /* 0x000fe2000f8e00ff */
[----:B------:R0:W2:Y:S01]  /*0f90*/  LDC.64 R14, c[0x4][R0] ;  /* 0x01000000000e7b82 */ /* 0x0000a20000000a00 */
[----:B------:R-:W-:Y:S01]  /*0fa0*/  MOV R5, UR5 ;  /* 0x0000000500057c02 */ /* 0x000fe20008000f00 */
[----:B------:R-:W-:Y:S01]  /*0fb0*/  ULDC.64 UR4, c[0x4][0xd0] ;  /* 0x0100340000047ab9 */ /* 0x000fe20000000a00 */
[----:B------:R-:W-:Y:S01]  /*0fc0*/  MOV R10, UR6 ;  /* 0x00000006000a7c02 */ /* 0x000fe20008000f00 */
[----:B------:R-:W-:Y:S01]  /*0fd0*/  IMAD.MOV.U32 R8, RZ, RZ, 0x53f ;  /* 0x0000053fff087424 */ /* 0x000fe200078e00ff */
[----:B------:R-:W-:Y:S02]  /*0fe0*/  MOV R6, UR4 ;  /* 0x0000000400067c02 */ /* 0x000fe40008000f00 */
[----:B------:R-:W-:-:S02]  /*0ff0*/  MOV R7, UR5 ;  /* 0x0000000500077c02 */ /* 0x000fc40008000f00 */
[----:B------:R-:W-:Y:S02]  /*1000*/  MOV R11, UR7 ;  /* 0x00000007000b7c02 */ /* 0x000fe40008000f00 */
[----:B------:R-:W-:Y:S02]  /*1010*/  MOV R12, 0x1 ;  /* 0x00000001000c7802 */ /* 0x000fe40000000f00 */
[----:B0-----:R-:W-:-:S07]  /*1020*/  MOV R13, RZ ;  /* 0x000000ff000d7202 */ /* 0x001fce0000000f00 */
[----:B------:R-:W-:-:S07]  /*1030*/  LEPC R20, `(.L_x_8) ;  /* 0x000000001014794e */ /* 0x000fce0000000000 */
[----:B-12---:R-:W-:Y:S05]  /*1040*/  CALL.ABS.NOINC R14 ;  /* 0x000000000e007343 */ /* 0x006fea0003c00000 */
.L_x_8:
[----:B------:R-:W0:Y:S01]  /*1050*/  LDC R5, c[0x0][0x290] ;  /* 0x0000a400ff057b82 */ /* 0x000e220000000800 */
[----:B------:R-:W-:Y:S01]  /*1060*/  ISETP.NE.AND P6, PT, R38, RZ, PT ;  /* 0x000000ff2600720c */ /* 0x000fe20003fc5270 */
[----:B------:R-:W-:-:S05]  /*1070*/  IMAD R0, R36, R23, R37 ;  /* 0x0000001724007224 */ /* 0x000fca00078e0225 */
[----:B------:R-:W-:-:S04]  /*1080*/  LEA R38, R0, UR38, 0x1 ;  /* 0x0000002600267c11 */ /* 0x000fc8000f8e08ff */
[----:B0-----:R-:W-:-:S03]  /*1090*/  LEA R39, R5, R38, 0x1 ;  /* 0x0000002605277211 */ /* 0x001fc600078e08ff */
[----:B------:R-:W-:Y:S05]  /*10a0*/  @!P6 BRA `(.L_x_9) ;  /* 0x00000000000ce947 */ /* 0x000fea0003800000 */
[----:B------:R-:W-:Y:S01]  /*10b0*/  ISETP.NE.AND P5, PT, R22, RZ, PT ;  /* 0x000000ff1600720c */ /* 0x000fe20003fa5270 */
[----:B------:R0:W-:-:S12]  /*10c0*/  STS.128 [R38], R32 ;  /* 0x0000002026007388 */ /* 0x0001d80000000c00 */
[----:B------:R0:W-:Y:S02]  /*10d0*/  @!P5 STS.128 [R39], R24 ;  /* 0x000000182700d388 */ /* 0x0001e40000000c00 */
.L_x_9:
[----:B------:R-:W-:Y:S05]  /*10e0*/  WARPSYNC.ALL ;  /* 0x0000000000007948 */ /* 0x000fea0003800000 */
[----:B------:R-:W-:Y:S06]  /*10f0*/  BAR.SYNC.DEFER_BLOCKING 0x0 ;  /* 0x0000000000007b1d */ /* 0x000fec0000010000 */
[----:B------:R-:W-:Y:S05]  /*1100*/  @!P6 BRA.U `(.L_x_10) ;  /* 0x0000000d00dce947 */ /* 0x000fea0003800000 */
[----:B------:R-:W-:Y:S01]  /*1110*/  SHF.R.S32.HI R0, RZ, 0x1f, R5 ;  /* 0x0000001fff007819 */ /* 0x000fe20000011405 */
[----:B------:R-:W-:Y:S01]  /*1120*/  BSSY B0, `(.L_x_10) ;  /* 0x00000f5000007945 */ /* 0x000fe20003800000 */
[----:B------:R-:W-:Y:S02]  /*1130*/  LEA.HI R3, R37, R37, RZ, 0x1 ;  /* 0x0000002525037211 */ /* 0x000fe400078f08ff */
[----:B------:R-:W-:Y:S02]  /*1140*/  LEA.HI R0, R0, R5, RZ, 0x2 ;  /* 0x0000000500007211 */ /* 0x000fe400078f10ff */
[----:B------:R-:W-:Y:S02]  /*1150*/  SHF.R.S32.HI R3, RZ, 0x1, R3 ;  /* 0x00000001ff037819 */ /* 0x000fe40000011403 */
[----:B------:R-:W-:-:S05]  /*1160*/  SHF.R.S32.HI R0, RZ, 0x2, R0 ;  /* 0x00000002ff007819 */ /* 0x000fca0000011400 */
[----:B------:R-:W-:Y:S01]  /*1170*/  IMAD R3, R23, R0, R3 ;  /* 0x0000000017037224 */ /* 0x000fe200078e0203 */
[----:B------:R-:W-:Y:S06]  /*1180*/  @!P6 BRA `(.L_x_11) ;  /* 0x0000000c00b8e947 */ /* 0x000fec0003800000 */
[----:B------:R-:W-:Y:S01]  /*1190*/  LEA R37, R3, UR38, 0x1 ;  /* 0x0000002603257c11 */ /* 0x000fe2000f8e08ff */
[----:B------:R-:W-:Y:S01]  /*11a0*/  BSSY B1, `(.L_x_12) ;  /* 0x00000dc000017945 */ /* 0x000fe20003800000 */
[----:B------:R-:W-:Y:S02]  /*11b0*/  ISETP.NE.AND P0, PT, R22, RZ, PT ;  /* 0x000000ff1600720c */ /* 0x000fe40003f05270 */
[----:B------:R-:W-:Y:S01]  /*11c0*/  LEA R41, R36, R37, 0x1 ;  /* 0x0000002524297211 */ /* 0x000fe200078e08ff */
[----:B------:R-:W2:Y:S04]  /*11d0*/  LDS.64 R6, [R37] ;  /* 0x0000000025067984 */ /* 0x000ea80000000a00 */
[----:B------:R-:W0:Y:S01]  /*11e0*/  LDS.64 R8, [R41] ;  /* 0x0000000029087984 */ /* 0x000e220000000a00 */
[----:B--2---:R-:W-:-:S02]  /*11f0*/  SHF.R.U64 R4, R6, 0x10, R7 ;  /* 0x0000001006047819 */ /* 0x004fc40000001207 */
[----:B------:R-:W-:Y:S02]  /*1200*/  SHF.R.U32.HI R0, RZ, 0x10, R7 ;  /* 0x00000010ff007819 */ /* 0x000fe40000011607 */
[--C-:B0-----:R-:W-:Y:S02]  /*1210*/  SHF.R.U64 R33, R8, 0x10, R9.reuse ;  /* 0x0000001008217819 */ /* 0x101fe40000001209 */
[--C-:B------:R-:W-:Y:S02]  /*1220*/  SHF.R.U32.HI R35, RZ, 0x10, R9.reuse ;  /* 0x00000010ff237819 */ /* 0x100fe40000011609 */
[----:B------:R-:W-:Y:S02]  /*1230*/  PRMT R32, R6, 0x5410, R8 ;  /* 0x0000541006207816 */ /* 0x000fe40000000008 */
[----:B------:R-:W-:Y:S02]  /*1240*/  PRMT R34, R7, 0x5410, R9 ;  /* 0x0000541007227816 */ /* 0x000fe40000000009 */
[----:B------:R-:W-:-:S02]  /*1250*/  PRMT R33, R4, 0x5410, R33 ;  /* 0x0000541004217816 */ /* 0x000fc40000000021 */
[----:B------:R-:W-:Y:S01]  /*1260*/  PRMT R35, R0, 0x5410, R35 ;  /* 0x0000541000237816 */ /* 0x000fe20000000023 */
[----:B------:R-:W-:Y:S06]  /*1270*/  @!P0 BRA `(.L_x_13) ;  /* 0x0000000400288947 */ /* 0x000fec0003800000 */
[----:B------:R-:W-:-:S04]  /*1280*/  SHF.R.S32.HI R0, RZ, 0x1f, R3 ;  /* 0x0000001fff007819 */ /* 0x000fc80000011403 */
[----:B------:R-:W-:-:S04]  /*1290*/  LEA.HI R0, R0, R3, RZ, 0x2 ;  /* 0x0000000300007211 */ /* 0x000fc800078f10ff */
[----:B------:R-:W-:-:S04]  /*12a0*/  SHF.L.U32 R0, R0, 0x1, RZ ;  /* 0x0000000100007819 */ /* 0x000fc800000006ff */
[----:B------:R-:W-:-:S04]  /*12b0*/  LOP3.LUT R6, R0, 0xfffffff8, RZ, 0xc0, !PT ;  /* 0xfffffff800067812 */ /* 0x000fc800078ec0ff */
[----:B------:R-:W-:-:S13]  /*12c0*/  ISETP.GE.AND P0, PT, R6, R5, PT ;  /* 0x000000050600720c */ /* 0x000fda0003f06270 */
[----:B------:R-:W-:Y:S05]  /*12d0*/  @P0 BRA `(.L_x_14) ;  /* 0x0000000c00200947 */ /* 0x000fea0003800000 */
[----:B------:R-:W-:Y:S01]  /*12e0*/  I2FP.F32.S32 R0, R5 ;  /* 0x0000000500007245 */ /* 0x000fe20000201400 */
[C---:B------:R-:W-:Y:S01]  /*12f0*/  VIADD R4, R6.reuse, 0x2 ;  /* 0x0000000206047836 */ /* 0x040fe20000000000 */
[C---:B------:R-:W-:Y:S01]  /*1300*/  IADD3 R5, R6.reuse, 0x4, RZ ;  /* 0x0000000406057810 */ /* 0x040fe20007ffe0ff */
[----:B------:R-:W-:Y:S01]  /*1310*/  ULDC UR4, c[0x0][0x29c] ;  /* 0x0000a70000047ab9 */ /* 0x000fe20000000800 */
[----:B------:R0:W2:Y:S01]  /*1320*/  MUFU.RCP R7, R0 ;  /* 0x0000000000077308 */ /* 0x0000a20000001000 */
[----:B------:R-:W-:Y:S02]  /*1330*/  I2FP.F32.S32 R3, R6 ;  /* 0x0000000600037245 */ /* 0x000fe40000201400 */
[----:B------:R-:W-:Y:S02]  /*1340*/  I2FP.F32.S32 R5, R5 ;  /* 0x0000000500057245 */ /* 0x000fe40000201400 */
[----:B------:R-:W-:Y:S02]  /*1350*/  I2FP.F32.S32 R4, R4 ;  /* 0x0000000400047245 */ /* 0x000fe40000201400 */
[----:B0-----:R-:W-:-:S04]  /*1360*/  IADD3 R0, R6, 0x6, RZ ;  /* 0x0000000606007810 */ /* 0x001fc80007ffe0ff */
[----:B------:R-:W-:Y:S01]  /*1370*/  I2FP.F32.S32 R0, R0 ;  /* 0x0000000000007245 */ /* 0x000fe20000201400 */
[-C--:B--2---:R-:W-:Y:S01]  /*1380*/  FMUL.FTZ R3, R3, R7.reuse ;  /* 0x0000000703037220 */ /* 0x084fe20000410000 */
[-C--:B------:R-:W-:Y:S01]  /*1390*/  FMUL.FTZ R5, R5, R7.reuse ;  /* 0x0000000705057220 */ /* 0x080fe20000410000 */
[-C--:B------:R-:W-:Y:S02]  /*13a0*/  FMUL.FTZ R4, R4, R7.reuse ;  /* 0x0000000704047220 */ /* 0x080fe40000410000 */
[----:B------:R-:W-:Y:S01]  /*13b0*/  FMUL.FTZ R3, R3, 13.28771209716796875 ;  /* 0x41549a7803037820 */ /* 0x000fe20000410000 */
[----:B------:R-:W-:Y:S01]  /*13c0*/  FMUL.FTZ R6, R5, 13.28771209716796875 ;  /* 0x41549a7805067820 */ /* 0x000fe20000410000 */
[----:B------:R-:W-:Y:S01]  /*13d0*/  FMUL.FTZ R4, R4, 13.28771209716796875 ;  /* 0x41549a7804047820 */ /* 0x000fe20000410000 */
[----:B------:R-:W-:Y:S01]  /*13e0*/  FMUL.FTZ R5, R0, R7 ;  /* 0x0000000700057220 */ /* 0x000fe20000410000 */
[----:B------:R-:W-:Y:S01]  /*13f0*/  I2FP.F32.S32 R0, UR4 ;  /* 0x0000000400007c45 */ /* 0x000fe20008201400 */
[----:B------:R-:W-:Y:S02]  /*1400*/  MUFU.EX2 R13, -R6 ;  /* 0x80000006000d7308 */ /* 0x000fe40000000800 */
[----:B------:R-:W-:-:S06]  /*1410*/  FMUL.FTZ R9, R5, 13.28771209716796875 ;  /* 0x41549a7805097820 */ /* 0x000fcc0000410000 */
[----:B------:R-:W0:Y:S08]  /*1420*/  MUFU.EX2 R11, -R4 ;  /* 0x80000004000b7308 */ /* 0x000e300000000800 */
[----:B------:R-:W2:Y:S08]  /*1430*/  MUFU.EX2 R3, -R3 ;  /* 0x8000000300037308 */ /* 0x000eb00000000800 */
[----:B------:R-:W3:Y:S01]  /*1440*/  MUFU.EX2 R9, -R9 ;  /* 0x8000000900097308 */ /* 0x000ee20000000800 */
[----:B0-----:R-:W-:-:S04]  /*1450*/  FMUL.FTZ R5, R0, R11 ;  /* 0x0000000b00057220 */ /* 0x001fc80000410000 */
[----:B------:R-:W-:Y:S01]  /*1460*/  FMUL.RZ R15, R5, 0.15915493667125701904 ;  /* 0x3e22f983050f7820 */ /* 0x000fe2000040c000 */
[C---:B------:R-:W-:Y:S01]  /*1470*/  FMUL.FTZ R5, R0.reuse, R13 ;  /* 0x0000000d00057220 */ /* 0x040fe20000410000 */
[----:B--2---:R-:W-:-:S03]  /*1480*/  FMUL.FTZ R3, R0, R3 ;  /* 0x0000000300037220 */ /* 0x004fc60000410000 */
[----:B------:R-:W-:Y:S01]  /*1490*/  FMUL.RZ R5, R5, 0.15915493667125701904 ;  /* 0x3e22f98305057820 */ /* 0x000fe2000040c000 */
[----:B------:R-:W-:Y:S01]  /*14a0*/  MUFU.SIN R8, R15 ;  /* 0x0000000f00087308 */ /* 0x000fe20000000400 */
[----:B------:R-:W-:Y:S01]  /*14b0*/  FMUL.RZ R12, R3, 0.15915493667125701904 ;  /* 0x3e22f983030c7820 */ /* 0x000fe2000040c000 */
[----:B---3--:R-:W-:Y:S01]  /*14c0*/  FMUL.FTZ R0, R0, R9 ;  /* 0x0000000900007220 */ /* 0x008fe20000410000 */
[----:B------:R-:W-:-:S05]  /*14d0*/  HADD2.F32 R9, -RZ, R33.H1_H1 ;  /* 0x30000021ff097230 */ /* 0x000fca0000004100 */
[----:B------:R-:W-:Y:S01]  /*14e0*/  MUFU.COS R3, R12 ;  /* 0x0000000c00037308 */ /* 0x000fe20000000000 */
[----:B------:R-:W-:Y:S02]  /*14f0*/  HADD2.F32 R33, -RZ, R33.H0_H0 ;  /* 0x20000021ff217230 */ /* 0x000fe40000004100 */
[----:B------:R-:W-:Y:S01]  /*1500*/  FMUL.RZ R20, R0, 0.15915493667125701904 ;  /* 0x3e22f98300147820 */ /* 0x000fe2000040c000 */
[--C-:B------:R-:W-:Y:S02]  /*1510*/  HADD2.F32 R0, -RZ, R32.reuse.H1_H1 ;  /* 0x30000020ff007230 */ /* 0x100fe40000004100 */
[----:B------:R-:W-:Y:S02]  /*1520*/  HADD2.F32 R32, -RZ, R32.H0_H0 ;  /* 0x20000020ff207230 */ /* 0x000fe40000004100 */
[----:B------:R0:W2:Y:S08]  /*1530*/  MUFU.SIN R4, R12 ;  /* 0x0000000c00047308 */ /* 0x0000b00000000400 */
[----:B------:R-:W3:Y:S01]  /*1540*/  MUFU.SIN R11, R5 ;  /* 0x00000005000b7308 */ /* 0x000ee20000000400 */
[----:B0-----:R-:W-:-:S02]  /*1550*/  HADD2.F32 R12, -RZ, R34.H1_H1 ;  /* 0x30000022ff0c7230 */ /* 0x001fc40000004100 */
[----:B------:R-:W-:-:S05]  /*1560*/  HADD2.F32 R34, -RZ, R34.H0_H0 ;  /* 0x20000022ff227230 */ /* 0x000fca0000004100 */
[----:B------:R-:W-:Y:S01]  /*1570*/  MUFU.SIN R14, R20 ;  /* 0x00000014000e7308 */ /* 0x000fe20000000400 */
[----:B--2---:R-:W-:-:S04]  /*1580*/  FMUL.FTZ R6, R4, R0 ;  /* 0x0000000004067220 */ /* 0x004fc80000410000 */
[----:B------:R-:W-:-:S03]  /*1590*/  FFMA.FTZ R6, R3, R32, -R6 ;  /* 0x0000002003067223 */ /* 0x000fc60000010806 */
[----:B------:R0:W2:Y:S08]  /*15a0*/  MUFU.COS R7, R15 ;  /* 0x0000000f00077308 */ /* 0x0000b00000000000 */
[----:B------:R4:W5:Y:S01]  /*15b0*/  MUFU.COS R10, R5 ;  /* 0x00000005000a7308 */ /* 0x0009620000000000 */
[--C-:B0-----:R-:W-:Y:S02]  /*15c0*/  HADD2.F32 R15, -RZ, R35.reuse.H1_H1 ;  /* 0x30000023ff0f7230 */ /* 0x101fe40000004100 */
[----:B------:R-:W-:-:S05]  /*15d0*/  HADD2.F32 R35, -RZ, R35.H0_H0 ;  /* 0x20000023ff237230 */ /* 0x000fca0000004100 */
[----:B------:R-:W0:Y:S01]  /*15e0*/  MUFU.COS R13, R20 ;  /* 0x00000014000d7308 */ /* 0x000e220000000000 */
[----:B----4-:R-:W-:Y:S01]  /*15f0*/  FMUL.FTZ R5, R3, R0 ;  /* 0x0000000003057220 */ /* 0x010fe20000410000 */
[-C--:B------:R-:W-:Y:S01]  /*1600*/  FMUL.FTZ R0, R8, R9.reuse ;  /* 0x0000000908007220 */ /* 0x080fe20000410000 */
[----:B---3--:R-:W-:Y:S01]  /*1610*/  FMUL.FTZ R3, R11, R12 ;  /* 0x0000000c0b037220 */ /* 0x008fe20000410000 */
[C---:B--2---:R-:W-:Y:S01]  /*1620*/  FMUL.FTZ R9, R7.reuse, R9 ;  /* 0x0000000907097220 */ /* 0x044fe20000410000 */
[----:B------:R-:W-:Y:S01]  /*1630*/  FFMA.FTZ R5, R4, R32, R5 ;  /* 0x0000002004057223 */ /* 0x000fe20000010005 */
[----:B------:R-:W-:Y:S01]  /*1640*/  FMUL.FTZ R4, R14, R15 ;  /* 0x0000000f0e047220 */ /* 0x000fe20000410000 */
[-C--:B------:R-:W-:Y:S01]  /*1650*/  FFMA.FTZ R0, R7, R33.reuse, -R0 ;  /* 0x0000002107007223 */ /* 0x080fe20000010800 */
[----:B------:R-:W-:Y:S01]  /*1660*/  FFMA.FTZ R33, R8, R33, R9 ;  /* 0x0000002108217223 */ /* 0x000fe20000010009 */
[C---:B-----5:R-:W-:Y:S01]  /*1670*/  FMUL.FTZ R12, R10.reuse, R12 ;  /* 0x0000000c0a0c7220 */ /* 0x060fe20000410000 */
[----:B------:R-:W-:Y:S01]  /*1680*/  FFMA.FTZ R3, R10, R34, -R3 ;  /* 0x000000220a037223 */ /* 0x000fe20000010803 */
[----:B------:R-:W-:-:S02]  /*1690*/  F2FP.F16.F32.PACK_AB R32, R5, R6 ;  /* 0x000000060520723e */ /* 0x000fc400000000ff */
[----:B------:R-:W-:Y:S01]  /*16a0*/  FFMA.FTZ R34, R11, R34, R12 ;  /* 0x000000220b227223 */ /* 0x000fe2000001000c */
[----:B------:R-:W-:Y:S01]  /*16b0*/  F2FP.F16.F32.PACK_AB R33, R33, R0 ;  /* 0x000000002121723e */ /* 0x000fe200000000ff */
[C---:B0-----:R-:W-:Y:S01]  /*16c0*/  FMUL.FTZ R15, R13.reuse, R15 ;  /* 0x0000000f0d0f7220 */ /* 0x041fe20000410000 */
[----:B------:R-:W-:Y:S02]  /*16d0*/  FFMA.FTZ R4, R13, R35, -R4 ;  /* 0x000000230d047223 */ /* 0x000fe40000010804 */
[----:B------:R-:W-:Y:S01]  /*16e0*/  F2FP.F16.F32.PACK_AB R34, R34, R3 ;  /* 0x000000032222723e */ /* 0x000fe200000000ff */
[----:B------:R-:W-:-:S05]  /*16f0*/  FFMA.FTZ R35, R14, R35, R15 ;  /* 0x000000230e237223 */ /* 0x000fca000001000f */
[----:B------:R-:W-:Y:S01]  /*1700*/  F2FP.F16.F32.PACK_AB R35, R35, R4 ;  /* 0x000000042323723e */ /* 0x000fe200000000ff */
[----:B------:R-:W-:Y:S06]  /*1710*/  BRA `(.L_x_14) ;  /* 0x0000000800107947 */ /* 0x000fec0003800000 */
.L_x_13:
[C---:B------:R-:W-:Y:S01]  /*1720*/  LEA R43, R5.reuse, R37, 0x1 ;  /* 0x00000025052b7211 */ /* 0x040fe200078e08ff */
[----:B------:R-:W-:Y:S01]  /*1730*/  BSSY B2, `(.L_x_15) ;  /* 0x0000072000027945 */ /* 0x000fe20003800000 */
[----:B------:R-:W-:Y:S02]  /*1740*/  LEA R45, R5, R41, 0x1 ;  /* 0x00000029052d7211 */ /* 0x000fe400078e08ff */
[----:B------:R-:W-:Y:S01]  /*1750*/  SHF.R.S32.HI R0, RZ, 0x1f, R3 ;  /* 0x0000001fff007819 */ /* 0x000fe20000011403 */
[----:B------:R-:W0:Y:S03]  /*1760*/  LDS.64 R8, [R43] ;  /* 0x000000002b087984 */ /* 0x000e260000000a00 */
[----:B------:R-:W-:Y:S01]  /*1770*/  LEA.HI R0, R0, R3, RZ, 0x2 ;  /* 0x0000000300007211 */ /* 0x000fe200078f10ff */
[----:B------:R-:W2:Y:S03]  /*1780*/  LDS.64 R10, [R45] ;  /* 0x000000002d0a7984 */ /* 0x000ea60000000a00 */
[----:B------:R-:W-:-:S04]  /*1790*/  SHF.L.U32 R0, R0, 0x1, RZ ;  /* 0x0000000100007819 */ /* 0x000fc800000006ff */
[----:B------:R-:W-:-:S04]  /*17a0*/  LOP3.LUT R6, R0, 0xfffffff8, RZ, 0xc0, !PT ;  /* 0xfffffff800067812 */ /* 0x000fc800078ec0ff */
[----:B------:R-:W-:Y:S02]  /*17b0*/  ISETP.GE.AND P0, PT, R6, R5, PT ;  /* 0x000000050600720c */ /* 0x000fe40003f06270 */
[--C-:B0-----:R-:W-:Y:S02]  /*17c0*/  SHF.R.U64 R4, R8, 0x10, R9.reuse ;  /* 0x0000001008047819 */ /* 0x101fe40000001209 */
[----:B------:R-:W-:Y:S02]  /*17d0*/  SHF.R.U32.HI R0, RZ, 0x10, R9 ;  /* 0x00000010ff007819 */ /* 0x000fe40000011609 */
[--C-:B--2---:R-:W-:Y:S02]  /*17e0*/  SHF.R.U64 R25, R10, 0x10, R11.reuse ;  /* 0x000000100a197819 */ /* 0x104fe4000000120b */
[----:B------:R-:W-:Y:S02]  /*17f0*/  SHF.R.U32.HI R27, RZ, 0x10, R11 ;  /* 0x00000010ff1b7819 */ /* 0x000fe4000001160b */
[----:B------:R-:W-:-:S02]  /*1800*/  PRMT R24, R8, 0x5410, R10 ;  /* 0x0000541008187816 */ /* 0x000fc4000000000a */
[----:B------:R-:W-:Y:S02]  /*1810*/  PRMT R26, R9, 0x5410, R11 ;  /* 0x00005410091a7816 */ /* 0x000fe4000000000b */
[----:B------:R-:W-:Y:S02]  /*1820*/  PRMT R25, R4, 0x5410, R25 ;  /* 0x0000541004197816 */ /* 0x000fe40000000019 */
[----:B------:R-:W-:Y:S01]  /*1830*/  PRMT R27, R0, 0x5410, R27 ;  /* 0x00005410001b7816 */ /* 0x000fe2000000001b */
[----:B------:R-:W-:Y:S06]  /*1840*/  @P0 BRA `(.L_x_16) ;  /* 0x0000000400800947 */ /* 0x000fec0003800000 */
[----:B------:R-:W-:Y:S01]  /*1850*/  I2FP.F32.S32 R5, R5 ;  /* 0x0000000500057245 */ /* 0x000fe20000201400 */
[C---:B------:R-:W-:Y:S01]  /*1860*/  VIADD R3, R6.reuse, 0x2 ;  /* 0x0000000206037836 */ /* 0x040fe20000000000 */
[----:B------:R-:W-:Y:S01]  /*1870*/  I2FP.F32.S32 R0, R6 ;  /* 0x0000000600007245 */ /* 0x000fe20000201400 */
[----:B------:R-:W-:Y:S01]  /*1880*/  ULDC UR4, c[0x0][0x29c] ;  /* 0x0000a70000047ab9 */ /* 0x000fe20000000800 */
[----:B------:R0:W2:Y:S01]  /*1890*/  MUFU.RCP R7, R5 ;  /* 0x0000000500077308 */ /* 0x0000a20000001000 */
[--C-:B------:R-:W-:Y:S01]  /*18a0*/  HADD2.F32 R36, -RZ, R32.reuse.H1_H1 ;  /* 0x30000020ff247230 */ /* 0x100fe20000004100 */
[----:B------:R-:W-:Y:S01]  /*18b0*/  I2FP.F32.S32 R4, R3 ;  /* 0x0000000300047245 */ /* 0x000fe20000201400 */
[----:B------:R-:W-:Y:S02]  /*18c0*/  HADD2.F32 R47, -RZ, R32.H0_H0 ;  /* 0x20000020ff2f7230 */ /* 0x000fe40000004100 */
[--C-:B------:R-:W-:Y:S02]  /*18d0*/  HADD2.F32 R32, -RZ, R33.reuse.H1_H1 ;  /* 0x30000021ff207230 */ /* 0x100fe40000004100 */
[----:B------:R-:W-:Y:S01]  /*18e0*/  HADD2.F32 R14, -RZ, R26.H1_H1 ;  /* 0x3000001aff0e7230 */ /* 0x000fe20000004100 */
[----:B0-----:R-:W-:Y:S01]  /*18f0*/  IADD3 R5, R6, 0x6, RZ ;  /* 0x0000000606057810 */ /* 0x001fe20007ffe0ff */
[----:B------:R-:W-:-:S02]  /*1900*/  HADD2.F32 R33, -RZ, R33.H0_H0 ;  /* 0x20000021ff217230 */ /* 0x000fc40000004100 */
[----:B------:R-:W-:Y:S01]  /*1910*/  HADD2.F32 R40, -RZ, R34.H1_H1 ;  /* 0x30000022ff287230 */ /* 0x000fe20000004100 */
[----:B------:R-:W-:Y:S01]  /*1920*/  I2FP.F32.S32 R5, R5 ;  /* 0x0000000500057245 */ /* 0x000fe20000201400 */
[----:B------:R-:W-:Y:S02]  /*1930*/  HADD2.F32 R26, -RZ, R26.H0_H0 ;  /* 0x2000001aff1a7230 */ /* 0x000fe40000004100 */
[----:B------:R-:W-:Y:S02]  /*1940*/  HADD2.F32 R34, -RZ, R34.H0_H0 ;  /* 0x20000022ff227230 */ /* 0x000fe40000004100 */
[-C--:B--2---:R-:W-:Y:S01]  /*1950*/  FMUL.FTZ R0, R0, R7.reuse ;  /* 0x0000000700007220 */ /* 0x084fe20000410000 */
[-C--:B------:R-:W-:Y:S01]  /*1960*/  FMUL.FTZ R4, R4, R7.reuse ;  /* 0x0000000704047220 */ /* 0x080fe20000410000 */
[----:B------:R-:W-:Y:S01]  /*1970*/  FMUL.FTZ R5, R5, R7 ;  /* 0x0000000705057220 */ /* 0x000fe20000410000 */
[----:B------:R-:W-:Y:S02]  /*1980*/  HADD2.F32 R21, -RZ, R27.H1_H1 ;  /* 0x3000001bff157230 */ /* 0x000fe40000004100 */
[----:B------:R-:W-:Y:S01]  /*1990*/  FMUL.FTZ R3, R0, 13.28771209716796875 ;  /* 0x41549a7800037820 */ /* 0x000fe20000410000 */
[----:B------:R-:W-:Y:S01]  /*19a0*/  IADD3 R0, R6, 0x4, RZ ;  /* 0x0000000406007810 */ /* 0x000fe20007ffe0ff */
[----:B------:R-:W-:Y:S01]  /*19b0*/  FMUL.FTZ R4, R4, 13.28771209716796875 ;  /* 0x41549a7804047820 */ /* 0x000fe20000410000 */
[----:B------:R-:W-:-:S02]  /*19c0*/  HADD2.F32 R42, -RZ, R35.H1_H1 ;  /* 0x30000023ff2a7230 */ /* 0x000fc40000004100 */
[----:B------:R-:W-:Y:S01]  /*19d0*/  I2FP.F32.S32 R0, R0 ;  /* 0x0000000000007245 */ /* 0x000fe20000201400 */
[----:B------:R-:W0:Y:S01]  /*19e0*/  MUFU.EX2 R3, -R3 ;  /* 0x8000000300037308 */ /* 0x000e220000000800 */
[----:B------:R-:W-:Y:S02]  /*19f0*/  HADD2.F32 R27, -RZ, R27.H0_H0 ;  /* 0x2000001bff1b7230 */ /* 0x000fe40000004100 */
[----:B------:R-:W-:Y:S02]  /*1a00*/  HADD2.F32 R35, -RZ, R35.H0_H0 ;  /* 0x20000023ff237230 */ /* 0x000fe40000004100 */
[----:B------:R-:W-:Y:S01]  /*1a10*/  FMUL.FTZ R0, R0, R7 ;  /* 0x0000000700007220 */ /* 0x000fe20000410000 */
[----:B------:R-:W-:Y:S02]  /*1a20*/  FMUL.FTZ R7, R5, 13.28771209716796875 ;  /* 0x41549a7805077820 */ /* 0x000fe40000410000 */
[----:B------:R-:W2:Y:S01]  /*1a30*/  MUFU.EX2 R9, -R4 ;  /* 0x8000000400097308 */ /* 0x000ea20000000800 */
[----:B------:R-:W-:Y:S01]  /*1a40*/  FMUL.FTZ R6, R0, 13.28771209716796875 ;  /* 0x41549a7800067820 */ /* 0x000fe20000410000 */
[----:B------:R-:W-:-:S04]  /*1a50*/  IADD3 R0, -R46, UR4, RZ ;  /* 0x000000042e007c10 */ /* 0x000fc8000fffe1ff */
[----:B------:R-:W-:Y:S02]  /*1a60*/  I2FP.F32.S32 R0, R0 ;  /* 0x0000000000007245 */ /* 0x000fe40000201400 */
[----:B------:R3:W4:Y:S03]  /*1a70*/  MUFU.EX2 R11, -R6 ;  /* 0x80000006000b7308 */ /* 0x0007260000000800 */
[----:B0-----:R-:W-:-:S04]  /*1a80*/  FMUL.FTZ R3, R0, R3 ;  /* 0x0000000300037220 */ /* 0x001fc80000410000 */
[----:B------:R-:W-:Y:S01]  /*1a90*/  FMUL.RZ R8, R3, 0.15915493667125701904 ;  /* 0x3e22f98303087820 */ /* 0x000fe2000040c000 */
[----:B------:R-:W0:Y:S01]  /*1aa0*/  MUFU.EX2 R7, -R7 ;  /* 0x8000000700077308 */ /* 0x000e220000000800 */
[C---:B--2---:R-:W-:Y:S01]  /*1ab0*/  FMUL.FTZ R5, R0.reuse, R9 ;  /* 0x0000000900057220 */ /* 0x044fe20000410000 */
[--C-:B---3--:R-:W-:Y:S02]  /*1ac0*/  HADD2.F32 R6, -RZ, R24.reuse.H1_H1 ;  /* 0x30000018ff067230 */ /* 0x108fe40000004100 */
[----:B------:R-:W-:Y:S02]  /*1ad0*/  HADD2.F32 R24, -RZ, R24.H0_H0 ;  /* 0x20000018ff187230 */ /* 0x000fe40000004100 */
[----:B------:R-:W-:Y:S02]  /*1ae0*/  FMUL.RZ R13, R5, 0.15915493667125701904 ;  /* 0x3e22f983050d7820 */ /* 0x000fe4000040c000 */
[----:B------:R-:W2:Y:S01]  /*1af0*/  MUFU.COS R3, R8 ;  /* 0x0000000800037308 */ /* 0x000ea20000000000 */
[----:B----4-:R-:W-:Y:S01]  /*1b00*/  FMUL.FTZ R5, R0, R11 ;  /* 0x0000000b00057220 */ /* 0x010fe20000410000 */
[----:B------:R-:W-:-:S02]  /*1b10*/  HADD2.F32 R11, -RZ, R25.H1_H1 ;  /* 0x30000019ff0b7230 */ /* 0x000fc40000004100 */
[----:B------:R-:W-:Y:S02]  /*1b20*/  HADD2.F32 R25, -RZ, R25.H0_H0 ;  /* 0x20000019ff197230 */ /* 0x000fe40000004100 */
[----:B------:R-:W-:Y:S02]  /*1b30*/  FMUL.RZ R20, R5, 0.15915493667125701904 ;  /* 0x3e22f98305147820 */ /* 0x000fe4000040c000 */
[----:B------:R-:W3:Y:S01]  /*1b40*/  MUFU.SIN R4, R8 ;  /* 0x0000000800047308 */ /* 0x000ee20000000400 */
[----:B0-----:R-:W-:-:S04]  /*1b50*/  FMUL.FTZ R0, R0, R7 ;  /* 0x0000000700007220 */ /* 0x001fc80000410000 */
[----:B------:R-:W-:-:S03]  /*1b60*/  FMUL.RZ R23, R0, 0.15915493667125701904 ;  /* 0x3e22f98300177820 */ /* 0x000fc6000040c000 */
[----:B------:R-:W0:Y:S01]  /*1b70*/  MUFU.SIN R10, R13 ;  /* 0x0000000d000a7308 */ /* 0x000e220000000400 */
[----:B--2---:R-:W-:Y:S01]  /*1b80*/  FMUL.FTZ R5, R36, R3 ;  /* 0x0000000324057220 */ /* 0x004fe20000410000 */
[----:B------:R-:W-:-:S06]  /*1b90*/  FMUL.FTZ R7, R3, R6 ;  /* 0x0000000603077220 */ /* 0x000fcc0000410000 */
[----:B------:R-:W2:Y:S01]  /*1ba0*/  MUFU.COS R9, R13 ;  /* 0x0000000d00097308 */ /* 0x000ea20000000000 */
[----:B---3--:R-:W-:Y:S01]  /*1bb0*/  FMUL.FTZ R0, R36, R4 ;  /* 0x0000000424007220 */ /* 0x008fe20000410000 */
[C---:B------:R-:W-:Y:S01]  /*1bc0*/  FMUL.FTZ R8, R4.reuse, R6 ;  /* 0x0000000604087220 */ /* 0x040fe20000410000 */
[C---:B------:R-:W-:Y:S01]  /*1bd0*/  FFMA.FTZ R5, R47.reuse, R4, R5 ;  /* 0x000000042f057223 */ /* 0x040fe20000010005 */
[-C--:B------:R-:W-:Y:S01]  /*1be0*/  FFMA.FTZ R7, R4, R24.reuse, R7 ;  /* 0x0000001804077223 */ /* 0x080fe20000010007 */
[----:B------:R-:W-:Y:S01]  /*1bf0*/  FFMA.FTZ R0, R47, R3, -R0 ;  /* 0x000000032f007223 */ /* 0x000fe20000010800 */
[----:B------:R-:W-:Y:S02]  /*1c00*/  FFMA.FTZ R8, R3, R24, -R8 ;  /* 0x0000001803087223 */ /* 0x000fe40000010808 */
[----:B------:R-:W3:Y:S01]  /*1c10*/  MUFU.SIN R13, R20 ;  /* 0x00000014000d7308 */ /* 0x000ee20000000400 */
[----:B0-----:R-:W-:Y:S01]  /*1c20*/  FMUL.FTZ R6, R10, R11 ;  /* 0x0000000b0a067220 */ /* 0x001fe20000410000 */
[----:B------:R-:W-:Y:S01]  /*1c30*/  FMUL.FTZ R4, R32, R10 ;  /* 0x0000000a20047220 */ /* 0x000fe20000410000 */
[----:B------:R-:W-:-:S05]  /*1c40*/  F2FP.F16.F32.PACK_AB R24, R7, R8 ;  /* 0x000000080718723e */ /* 0x000fca00000000ff */
[----:B------:R-:W0:Y:S01]  /*1c50*/  MUFU.COS R12, R20 ;  /* 0x00000014000c7308 */ /* 0x000e220000000000 */
[C---:B--2---:R-:W-:Y:S01]  /*1c60*/  FMUL.FTZ R11, R9.reuse, R11 ;  /* 0x0000000b090b7220 */ /* 0x044fe20000410000 */
[----:B------:R-:W-:Y:S01]  /*1c70*/  FMUL.FTZ R3, R32, R9 ;  /* 0x0000000920037220 */ /* 0x000fe20000410000 */
[----:B------:R-:W-:Y:S01]  /*1c80*/  FFMA.FTZ R6, R9, R25, -R6 ;  /* 0x0000001909067223 */ /* 0x000fe20000010806 */
[C---:B------:R-:W-:Y:S01]  /*1c90*/  FFMA.FTZ R4, R33.reuse, R9, -R4 ;  /* 0x0000000921047223 */ /* 0x040fe20000010804 */
[----:B------:R-:W-:Y:S01]  /*1ca0*/  FFMA.FTZ R25, R10, R25, R11 ;  /* 0x000000190a197223 */ /* 0x000fe2000001000b */
[----:B------:R-:W-:Y:S01]  /*1cb0*/  FFMA.FTZ R3, R33, R10, R3 ;  /* 0x0000000a21037223 */ /* 0x000fe20000010003 */
[----:B------:R-:W-:Y:S01]  /*1cc0*/  F2FP.F16.F32.PACK_AB R32, R5, R0 ;  /* 0x000000000520723e */ /* 0x000fe200000000ff */
[----:B------:R-:W2:Y:S01]  /*1cd0*/  MUFU.SIN R20, R23 ;  /* 0x0000001700147308 */ /* 0x000ea20000000400 */
[----:B---3--:R-:W-:Y:S01]  /*1ce0*/  FMUL.FTZ R11, R13, R14 ;  /* 0x0000000e0d0b7220 */ /* 0x008fe20000410000 */
[----:B------:R-:W-:Y:S01]  /*1cf0*/  FMUL.FTZ R9, R40, R13 ;  /* 0x0000000d28097220 */ /* 0x000fe20000410000 */
[----:B------:R-:W-:-:S02]  /*1d00*/  F2FP.F16.F32.PACK_AB R33, R3, R4 ;  /* 0x000000040321723e */ /* 0x000fc400000000ff */
[----:B------:R-:W-:-:S03]  /*1d10*/  F2FP.F16.F32.PACK_AB R25, R25, R6 ;  /* 0x000000061919723e */ /* 0x000fc600000000ff */
[----:B------:R-:W3:Y:S01]  /*1d20*/  MUFU.COS R15, R23 ;  /* 0x00000017000f7308 */ /* 0x000ee20000000000 */
[----:B0-----:R-:W-:Y:S01]  /*1d30*/  FMUL.FTZ R14, R12, R14 ;  /* 0x0000000e0c0e7220 */ /* 0x001fe20000410000 */
[----:B------:R-:W-:Y:S01]  /*1d40*/  FMUL.FTZ R10, R40, R12 ;  /* 0x0000000c280a7220 */ /* 0x000fe20000410000 */
[----:B------:R-:W-:Y:S01]  /*1d50*/  FFMA.FTZ R11, R12, R26, -R11 ;  /* 0x0000001a0c0b7223 */ /* 0x000fe2000001080b */
[C---:B------:R-:W-:Y:S01]  /*1d60*/  FFMA.FTZ R9, R34.reuse, R12, -R9 ;  /* 0x0000000c22097223 */ /* 0x040fe20000010809 */
[----:B------:R-:W-:Y:S01]  /*1d70*/  FFMA.FTZ R26, R13, R26, R14 ;  /* 0x0000001a0d1a7223 */ /* 0x000fe2000001000e */
[----:B------:R-:W-:Y:S01]  /*1d80*/  FFMA.FTZ R10, R34, R13, R10 ;  /* 0x0000000d220a7223 */ /* 0x000fe2000001000a */
[----:B--2---:R-:W-:Y:S01]  /*1d90*/  FMUL.FTZ R14, R20, R21 ;  /* 0x00000015140e7220 */ /* 0x004fe20000410000 */
[----:B------:R-:W-:-:S03]  /*1da0*/  FMUL.FTZ R12, R42, R20 ;  /* 0x000000142a0c7220 */ /* 0x000fc60000410000 */
[----:B------:R-:W-:Y:S02]  /*1db0*/  F2FP.F16.F32.PACK_AB R34, R10, R9 ;  /* 0x000000090a22723e */ /* 0x000fe400000000ff */
[----:B------:R-:W-:Y:S01]  /*1dc0*/  F2FP.F16.F32.PACK_AB R26, R26, R11 ;  /* 0x0000000b1a1a723e */ /* 0x000fe200000000ff */
[----:B---3--:R-:W-:Y:S01]  /*1dd0*/  FMUL.FTZ R13, R42, R15 ;  /* 0x0000000f2a0d7220 */ /* 0x008fe20000410000 */
[C---:B------:R-:W-:Y:S01]  /*1de0*/  FMUL.FTZ R21, R15.reuse, R21 ;  /* 0x000000150f157220 */ /* 0x040fe20000410000 */
[----:B------:R-:W-:Y:S01]  /*1df0*/  FFMA.FTZ R14, R15, R27, -R14 ;  /* 0x0000001b0f0e7223 */ /* 0x000fe2000001080e */
[C---:B------:R-:W-:Y:S01]  /*1e00*/  FFMA.FTZ R12, R35.reuse, R15, -R12 ;  /* 0x0000000f230c7223 */ /* 0x040fe2000001080c */
[----:B------:R-:W-:Y:S01]  /*1e10*/  FFMA.FTZ R13, R35, R20, R13 ;  /* 0x00000014230d7223 */ /* 0x000fe2000001000d */
[----:B------:R-:W-:-:S04]  /*1e20*/  FFMA.FTZ R27, R20, R27, R21 ;  /* 0x0000001b141b7223 */ /* 0x000fc80000010015 */
[----:B------:R-:W-:Y:S02]  /*1e30*/  F2FP.F16.F32.PACK_AB R35, R13, R12 ;  /* 0x0000000c0d23723e */ /* 0x000fe400000000ff */
[----:B------:R-:W-:-:S07]  /*1e40*/  F2FP.F16.F32.PACK_AB R27, R27, R14 ;  /* 0x0000000e1b1b723e */ /* 0x000fce00000000ff */
.L_x_16:
[----:B------:R-:W-:Y:S05]  /*1e50*/  BSYNC B2 ;  /* 0x0000000000027941 */ /* 0x000fea0003800000 */
.L_x_15:
[C---:B------:R-:W-:Y:S02]  /*1e60*/  LOP3.LUT R4, R25.reuse, 0xffff, RZ, 0xc0, !PT ;  /* 0x0000ffff19047812 */ /* 0x040fe400078ec0ff */
[----:B------:R-:W-:Y:S02]  /*1e70*/  PRMT R6, R25, 0x7732, RZ ;  /* 0x0000773219067816 */ /* 0x000fe400000000ff */
[----:B------:R-:W-:Y:S01]  /*1e80*/  PRMT R0, R27, 0x7732, RZ ;  /* 0x000077321b007816 */ /* 0x000fe200000000ff */
[----:B------:R-:W-:Y:S01]  /*1e90*/  IMAD.WIDE.U32 R4, R4, 0x10000, RZ ;  /* 0x0001000004047825 */ /* 0x000fe200078e00ff */
[----:B------:R-:W-:Y:S02]  /*1ea0*/  PRMT R3, R26, 0x7732, RZ ;  /* 0x000077321a037816 */ /* 0x000fe400000000ff */
[----:B------:R-:W-:Y:S01]  /*1eb0*/  PRMT R8, R24, 0x7732, RZ ;  /* 0x0000773218087816 */ /* 0x000fe200000000ff */
[----:B------:R-:W-:Y:S01]  /*1ec0*/  IMAD.WIDE.U32 R6, R6, 0x10000, RZ ;  /* 0x0001000006067825 */ /* 0x000fe200078e00ff */
[----:B------:R-:W-:-:S02]  /*1ed0*/  PRMT R11, R26, 0x5410, R27 ;  /* 0x000054101a0b7816 */ /* 0x000fc4000000001b */
[----:B------:R-:W-:Y:S02]  /*1ee0*/  PRMT R9, R3, 0x5410, R0 ;  /* 0x0000541003097816 */ /* 0x000fe40000000000 */
[----:B------:R-:W-:Y:S02]  /*1ef0*/  MOV R3, R8 ;  /* 0x0000000800037202 */ /* 0x000fe40000000f00 */
[----:B------:R-:W-:Y:S02]  /*1f00*/  LOP3.LUT R5, R11, R5, RZ, 0xfc, !PT ;  /* 0x000000050b057212 */ /* 0x000fe400078efcff */
[----:B------:R-:W-:Y:S02]  /*1f10*/  LOP3.LUT R4, R4, 0xffff, R24, 0xf8, !PT ;  /* 0x0000ffff04047812 */ /* 0x000fe400078ef818 */
[----:B------:R-:W-:Y:S02]  /*1f20*/  LOP3.LUT R7, R9, R7, RZ, 0xfc, !PT ;  /* 0x0000000709077212 */ /* 0x000fe400078efcff */
[----:B------:R-:W-:Y:S01]  /*1f30*/  LOP3.LUT R6, R6, R3, RZ, 0xfc, !PT ;  /* 0x0000000306067212 */ /* 0x000fe200078efcff */
[----:B------:R0:W-:Y:S04]  /*1f40*/  STS.64 [R43], R4 ;  /* 0x000000042b007388 */ /* 0x0001e80000000a00 */
[----:B------:R0:W-:Y:S02]  /*1f50*/  STS.64 [R45], R6 ;  /* 0x000000062d007388 */ /* 0x0001e40000000a00 */
.L_x_14:
[----:B------:R-:W-:Y:S05]  /*1f60*/  BSYNC B1 ;  /* 0x0000000000017941 */ /* 0x000fea0003800000 */
.L_x_12:
[C---:B0-----:R-:W-:Y:S02]  /*1f70*/  LOP3.LUT R4, R33.reuse, 0xffff, RZ, 0xc0, !PT ;  /* 0x0000ffff21047812 */ /* 0x041fe400078ec0ff */
        /* <DEDUP_REMOVED lines=15> */
.L_x_11:
[----:B------:R-:W-:Y:S05]  /*2070*/  BSYNC B0 ;  /* 0x0000000000007941 */ /* 0x000fea0003800000 */
.L_x_10:
[----:B------:R-:W-:Y:S06]  /*2080*/  BAR.SYNC.DEFER_BLOCKING 0x0 ;  /* 0x0000000000007b1d */ /* 0x000fec0000010000 */
[----:B------:R-:W-:Y:S04]  /*2090*/  BSSY B0, `(.L_x_17) ;  /* 0x0000005000007945 */ /* 0x000fe80003800000 */
[----:B------:R-:W-:Y:S05]  /*20a0*/  @!P6 BRA `(.L_x_18) ;  /* 0x00000000000ce947 */ /* 0x000fea0003800000 */
[----:B------:R-:W-:Y:S01]  /*20b0*/  ISETP.NE.AND P0, PT, R22, RZ, PT ;  /* 0x000000ff1600720c */ /* 0x000fe20003f05270 */
[----:B0-----:R3:W4:-:S12]  /*20c0*/  LDS.128 R32, [R38] ;  /* 0x0000000026207984 */ /* 0x0017180000000c00 */
[----:B------:R3:W0:Y:S02]  /*20d0*/  @!P0 LDS.128 R24, [R39] ;  /* 0x0000000027188984 */ /* 0x0006240000000c00 */
.L_x_18:
[----:B------:R-:W-:Y:S05]  /*20e0*/  BSYNC B0 ;  /* 0x0000000000007941 */ /* 0x000fea0003800000 */
.L_x_17:
[----:B------:R-:W-:Y:S06]  /*20f0*/  BAR.SYNC.DEFER_BLOCKING 0x0 ;  /* 0x0000000000007b1d */ /* 0x000fec0000010000 */
[----:B------:R-:W-:Y:S05]  /*2100*/  BRA `(.L_x_7) ;  /* 0x0000000800a87947 */ /* 0x000fea0003800000 */
.L_x_6:
[----:B------:R-:W-:Y:S01]  /*2110*/  ISETP.NE.AND P0, PT, R22, RZ, PT ;  /* 0x000000ff1600720c */ /* 0x000fe20003f05270 */
[----:B------:R-:W-:Y:S01]  /*2120*/  BSSY B0, `(.L_x_7) ;  /* 0x00000a8000007945 */ /* 0x000fe20003800000 */
[----:B------:R-:W-:-:S11]  /*2130*/  IADD3 R22, -R46, R22, RZ ;  /* 0x000000162e167210 */ /* 0x000fd60007ffe1ff */
[----:B------:R-:W-:Y:S05]  /*2140*/  @!P0 BRA `(.L_x_19) ;  /* 0x0000000400148947 */ /* 0x000fea0003800000 */
[----:B------:R-:W-:-:S13]  /*2150*/  ISETP.GE.AND P0, PT, R13, R6, PT ;  /* 0x000000060d00720c */ /* 0x000fda0003f06270 */
[----:B------:R-:W-:Y:S05]  /*2160*/  @P0 BRA `(.L_x_20) ;  /* 0x00000008008c0947 */ /* 0x000fea0003800000 */
[----:B------:R-:W-:Y:S01]  /*2170*/  I2FP.F32.S32 R6, R6 ;  /* 0x0000000600067245 */ /* 0x000fe20000201400 */
[----:B------:R-:W-:Y:S01]  /*2180*/  VIADD R3, R13, 0x2 ;  /* 0x000000020d037836 */ /* 0x000fe20000000000 */
[----:B------:R-:W-:Y:S01]  /*2190*/  I2FP.F32.S32 R0, R13 ;  /* 0x0000000d00007245 */ /* 0x000fe20000201400 */
[--C-:B------:R-:W-:Y:S01]  /*21a0*/  HADD2.F32 R15, -RZ, R33.reuse.H1_H1 ;  /* 0x30000021ff0f7230 */ /* 0x100fe20000004100 */
[----:B------:R-:W0:Y:S01]  /*21b0*/  MUFU.RCP R9, R6 ;  /* 0x0000000600097308 */ /* 0x000e220000001000 */
[----:B------:R-:W-:Y:S01]  /*21c0*/  HADD2.F32 R33, -RZ, R33.H0_H0 ;  /* 0x20000021ff217230 */ /* 0x000fe20000004100 */
[----:B------:R-:W-:Y:S01]  /*21d0*/  I2FP.F32.S32 R4, R3 ;  /* 0x0000000300047245 */ /* 0x000fe20000201400 */
[--C-:B------:R-:W-:Y:S02]  /*21e0*/  HADD2.F32 R20, -RZ, R34.reuse.H1_H1 ;  /* 0x30000022ff147230 */ /* 0x100fe40000004100 */
[----:B------:R-:W-:Y:S02]  /*21f0*/  HADD2.F32 R21, -RZ, R35.H1_H1 ;  /* 0x30000023ff157230 */ /* 0x000fe40000004100 */
[----:B------:R-:W-:-:S02]  /*2200*/  HADD2.F32 R34, -RZ, R34.H0_H0 ;  /* 0x20000022ff227230 */ /* 0x000fc40000004100 */
[----:B------:R-:W-:Y:S02]  /*2210*/  HADD2.F32 R35, -RZ, R35.H0_H0 ;  /* 0x20000023ff237230 */ /* 0x000fe40000004100 */
[-C--:B0-----:R-:W-:Y:S01]  /*2220*/  FMUL.FTZ R0, R0, R9.reuse ;  /* 0x0000000900007220 */ /* 0x081fe20000410000 */
[----:B------:R-:W-:-:S03]  /*2230*/  FMUL.FTZ R4, R4, R9 ;  /* 0x0000000904047220 */ /* 0x000fc60000410000 */
[----:B------:R-:W-:Y:S01]  /*2240*/  FMUL.FTZ R3, R0, 13.28771209716796875 ;  /* 0x41549a7800037820 */ /* 0x000fe20000410000 */
[C---:B------:R-:W-:Y:S01]  /*2250*/  IADD3 R0, R13.reuse, 0x4, RZ ;  /* 0x000000040d007810 */ /* 0x040fe20007ffe0ff */
[----:B------:R-:W-:Y:S01]  /*2260*/  FMUL.FTZ R4, R4, 13.28771209716796875 ;  /* 0x41549a7804047820 */ /* 0x000fe20000410000 */
[----:B------:R-:W-:Y:S02]  /*2270*/  IADD3 R13, R13, 0x6, RZ ;  /* 0x000000060d0d7810 */ /* 0x000fe40007ffe0ff */
[----:B------:R-:W-:Y:S01]  /*2280*/  I2FP.F32.S32 R0, R0 ;  /* 0x0000000000007245 */ /* 0x000fe20000201400 */
[----:B------:R-:W0:Y:S01]  /*2290*/  MUFU.EX2 R3, -R3 ;  /* 0x8000000300037308 */ /* 0x000e220000000800 */
[----:B------:R-:W-:-:S03]  /*22a0*/  I2FP.F32.S32 R13, R13 ;  /* 0x0000000d000d7245 */ /* 0x000fc60000201400 */
[-C--:B------:R-:W-:Y:S02]  /*22b0*/  FMUL.FTZ R0, R0, R9.reuse ;  /* 0x0000000900007220 */ /* 0x080fe40000410000 */
[----:B------:R-:W-:Y:S02]  /*22c0*/  FMUL.FTZ R13, R13, R9 ;  /* 0x000000090d0d7220 */ /* 0x000fe40000410000 */
[----:B------:R-:W-:Y:S01]  /*22d0*/  FMUL.FTZ R7, R0, 13.28771209716796875 ;  /* 0x41549a7800077820 */ /* 0x000fe20000410000 */
[----:B------:R-:W2:Y:S01]  /*22e0*/  MUFU.EX2 R5, -R4 ;  /* 0x8000000400057308 */ /* 0x000ea20000000800 */
[----:B------:R-:W-:Y:S01]  /*22f0*/  FMUL.FTZ R13, R13, 13.28771209716796875 ;  /* 0x41549a780d0d7820 */ /* 0x000fe20000410000 */
[----:B------:R-:W-:-:S06]  /*2300*/  I2FP.F32.S32 R0, R22 ;  /* 0x0000001600007245 */ /* 0x000fcc0000201400 */
[----:B------:R-:W3:Y:S01]  /*2310*/  MUFU.EX2 R7, -R7 ;  /* 0x8000000700077308 */ /* 0x000ee20000000800 */
[----:B0-----:R-:W-:-:S04]  /*2320*/  FMUL.FTZ R3, R0, R3 ;  /* 0x0000000300037220 */ /* 0x001fc80000410000 */
[----:B------:R-:W-:-:S03]  /*2330*/  FMUL.RZ R8, R3, 0.15915493667125701904 ;  /* 0x3e22f98303087820 */ /* 0x000fc6000040c000 */
[----:B------:R-:W0:Y:S01]  /*2340*/  MUFU.EX2 R13, -R13 ;  /* 0x8000000d000d7308 */ /* 0x000e220000000800 */
[----:B--2---:R-:W-:-:S04]  /*2350*/  FMUL.FTZ R5, R0, R5 ;  /* 0x0000000500057220 */ /* 0x004fc80000410000 */
[----:B------:R-:W-:-:S03]  /*2360*/  FMUL.RZ R9, R5, 0.15915493667125701904 ;  /* 0x3e22f98305097820 */ /* 0x000fc6000040c000 */
[----:B------:R-:W-:Y:S01]  /*2370*/  MUFU.COS R3, R8 ;  /* 0x0000000800037308 */ /* 0x000fe20000000000 */
[----:B---3--:R-:W-:-:S04]  /*2380*/  FMUL.FTZ R5, R0, R7 ;  /* 0x0000000700057220 */ /* 0x008fc80000410000 */
[----:B------:R-:W-:-:S03]  /*2390*/  FMUL.RZ R5, R5, 0.15915493667125701904 ;  /* 0x3e22f98305057820 */ /* 0x000fc6000040c000 */
[----:B------:R2:W3:Y:S01]  /*23a0*/  MUFU.SIN R4, R8 ;  /* 0x0000000800047308 */ /* 0x0004e20000000400 */
[----:B0-----:R-:W-:-:S04]  /*23b0*/  FMUL.FTZ R0, R0, R13 ;  /* 0x0000000d00007220 */ /* 0x001fc80000410000 */
[----:B------:R-:W-:-:S03]  /*23c0*/  FMUL.RZ R14, R0, 0.15915493667125701904 ;  /* 0x3e22f983000e7820 */ /* 0x000fc6000040c000 */
[----:B------:R-:W-:Y:S01]  /*23d0*/  MUFU.COS R6, R9 ;  /* 0x0000000900067308 */ /* 0x000fe20000000000 */
[--C-:B--2---:R-:W-:Y:S02]  /*23e0*/  HADD2.F32 R8, -RZ, R32.reuse.H1_H1 ;  /* 0x30000020ff087230 */ /* 0x104fe40000004100 */
[----:B------:R-:W-:-:S05]  /*23f0*/  HADD2.F32 R32, -RZ, R32.H0_H0 ;  /* 0x20000020ff207230 */ /* 0x000fca0000004100 */
[----:B------:R-:W0:Y:S01]  /*2400*/  MUFU.SIN R7, R9 ;  /* 0x0000000900077308 */ /* 0x000e220000000400 */
[----:B---3--:R-:W-:-:S04]  /*2410*/  FMUL.FTZ R0, R4, R8 ;  /* 0x0000000804007220 */ /* 0x008fc80000410000 */
[----:B------:R-:W-:-:S03]  /*2420*/  FFMA.FTZ R0, R3, R32, -R0 ;  /* 0x0000002003007223 */ /* 0x000fc60000010800 */
[----:B------:R-:W2:Y:S08]  /*2430*/  MUFU.COS R10, R5 ;  /* 0x00000005000a7308 */ /* 0x000eb00000000000 */
[----:B------:R3:W4:Y:S01]  /*2440*/  MUFU.SIN R11, R5 ;  /* 0x00000005000b7308 */ /* 0x0007220000000400 */
[----:B0-----:R-:W-:-:S04]  /*2450*/  FMUL.FTZ R9, R7, R15 ;  /* 0x0000000f07097220 */ /* 0x001fc80000410000 */
[----:B------:R-:W-:-:S03]  /*2460*/  FFMA.FTZ R9, R6, R33, -R9 ;  /* 0x0000002106097223 */ /* 0x000fc60000010809 */
[----:B------:R-:W0:Y:S01]  /*2470*/  MUFU.SIN R13, R14 ;  /* 0x0000000e000d7308 */ /* 0x000e220000000400 */
[----:B---3--:R-:W-:Y:S01]  /*2480*/  FMUL.FTZ R5, R3, R8 ;  /* 0x0000000803057220 */ /* 0x008fe20000410000 */
[----:B------:R-:W-:-:S03]  /*2490*/  FMUL.FTZ R8, R6, R15 ;  /* 0x0000000f06087220 */ /* 0x000fc60000410000 */
[----:B------:R-:W-:Y:S01]  /*24a0*/  FFMA.FTZ R5, R4, R32, R5 ;  /* 0x0000002004057223 */ /* 0x000fe20000010005 */
[----:B------:R-:W-:Y:S01]  /*24b0*/  FFMA.FTZ R8, R7, R33, R8 ;  /* 0x0000002107087223 */ /* 0x000fe20000010008 */
[-C--:B--2---:R-:W-:Y:S01]  /*24c0*/  FMUL.FTZ R4, R10, R20.reuse ;  /* 0x000000140a047220 */ /* 0x084fe20000410000 */
[----:B------:R-:W2:Y:S01]  /*24d0*/  MUFU.COS R12, R14 ;  /* 0x0000000e000c7308 */ /* 0x000ea20000000000 */
[----:B----4-:R-:W-:Y:S01]  /*24e0*/  FMUL.FTZ R3, R11, R20 ;  /* 0x000000140b037220 */ /* 0x010fe20000410000 */
[----:B------:R-:W-:Y:S01]  /*24f0*/  F2FP.F16.F32.PACK_AB R32, R5, R0 ;  /* 0x000000000520723e */ /* 0x000fe200000000ff */
[-C--:B------:R-:W-:Y:S01]  /*2500*/  FFMA.FTZ R4, R11, R34.reuse, R4 ;  /* 0x000000220b047223 */ /* 0x080fe20000010004 */
[----:B------:R-:W-:Y:S01]  /*2510*/  F2FP.F16.F32.PACK_AB R33, R8, R9 ;  /* 0x000000090821723e */ /* 0x000fe200000000ff */
[----:B------:R-:W-:Y:S01]  /*2520*/  FFMA.FTZ R3, R10, R34, -R3 ;  /* 0x000000220a037223 */ /* 0x000fe20000010803 */
[----:B0-----:R-:W-:-:S04]  /*2530*/  FMUL.FTZ R7, R13, R21 ;  /* 0x000000150d077220 */ /* 0x001fc80000410000 */
[----:B------:R-:W-:Y:S01]  /*2540*/  F2FP.F16.F32.PACK_AB R34, R4, R3 ;  /* 0x000000030422723e */ /* 0x000fe200000000ff */
[C---:B--2---:R-:W-:Y:S01]  /*2550*/  FMUL.FTZ R6, R12.reuse, R21 ;  /* 0x000000150c067220 */ /* 0x044fe20000410000 */
[----:B------:R-:W-:-:S03]  /*2560*/  FFMA.FTZ R7, R12, R35, -R7 ;  /* 0x000000230c077223 */ /* 0x000fc60000010807 */
[----:B------:R-:W-:-:S05]  /*2570*/  FFMA.FTZ R6, R13, R35, R6 ;  /* 0x000000230d067223 */ /* 0x000fca0000010006 */
[----:B------:R-:W-:Y:S01]  /*2580*/  F2FP.F16.F32.PACK_AB R35, R6, R7 ;  /* 0x000000070623723e */ /* 0x000fe200000000ff */
[----:B------:R-:W-:Y:S06]  /*2590*/  BRA `(.L_x_20) ;  /* 0x0000000400807947 */ /* 0x000fec0003800000 */
.L_x_19:
[----:B------:R-:W-:-:S13]  /*25a0*/  ISETP.GE.AND P0, PT, R13, R6, PT ;  /* 0x000000060d00720c */ /* 0x000fda0003f06270 */
[----:B------:R-:W-:Y:S05]  /*25b0*/  @P0 BRA `(.L_x_20) ;  /* 0x0000000400780947 */ /* 0x000fea0003800000 */
[----:B------:R-:W-:Y:S01]  /*25c0*/  I2FP.F32.S32 R6, R6 ;  /* 0x0000000600067245 */ /* 0x000fe20000201400 */
[----:B------:R-:W-:Y:S01]  /*25d0*/  HADD2.F32 R23, -RZ, R26.H0_H0 ;  /* 0x2000001aff177230 */ /* 0x000fe20000004100 */
[----:B------:R-:W-:Y:S01]  /*25e0*/  I2FP.F32.S32 R0, R13 ;  /* 0x0000000d00007245 */ /* 0x000fe20000201400 */
[--C-:B------:R-:W-:Y:S01]  /*25f0*/  HADD2.F32 R38, -RZ, R27.reuse.H1_H1 ;  /* 0x3000001bff267230 */ /* 0x100fe20000004100 */
[----:B------:R0:W2:Y:S01]  /*2600*/  MUFU.RCP R3, R6 ;  /* 0x0000000600037308 */ /* 0x0000a20000001000 */
[C---:B------:R-:W-:Y:S01]  /*2610*/  IADD3 R4, R13.reuse, 0x2, RZ ;  /* 0x000000020d047810 */ /* 0x040fe20007ffe0ff */
[----:B------:R-:W-:Y:S01]  /*2620*/  HADD2.F32 R37, -RZ, R27.H0_H0 ;  /* 0x2000001bff257230 */ /* 0x000fe20000004100 */
[C---:B------:R-:W-:Y:S01]  /*2630*/  IADD3 R7, R13.reuse, 0x4, RZ ;  /* 0x000000040d077810 */ /* 0x040fe20007ffe0ff */
[----:B------:R-:W-:Y:S01]  /*2640*/  HADD2.F32 R12, -RZ, R33.H1_H1 ;  /* 0x30000021ff0c7230 */ /* 0x000fe20000004100 */
[----:B------:R-:W-:Y:S01]  /*2650*/  I2FP.F32.S32 R4, R4 ;  /* 0x0000000400047245 */ /* 0x000fe20000201400 */
[----:B------:R-:W-:Y:S01]  /*2660*/  HADD2.F32 R14, -RZ, R25.H1_H1 ;  /* 0x30000019ff0e7230 */ /* 0x000fe20000004100 */
[----:B------:R-:W-:Y:S01]  /*2670*/  I2FP.F32.S32 R8, R7 ;  /* 0x0000000700087245 */ /* 0x000fe20000201400 */
[----:B------:R-:W-:Y:S01]  /*2680*/  HADD2.F32 R33, -RZ, R33.H0_H0 ;  /* 0x20000021ff217230 */ /* 0x000fe20000004100 */
[----:B------:R-:W-:Y:S01]  /*2690*/  IADD3 R13, R13, 0x6, RZ ;  /* 0x000000060d0d7810 */ /* 0x000fe20007ffe0ff */
[----:B------:R-:W-:Y:S01]  /*26a0*/  HADD2.F32 R25, -RZ, R25.H0_H0 ;  /* 0x20000019ff197230 */ /* 0x000fe20000004100 */
[----:B------:R-:W-:Y:S01]  /*26b0*/  I2FP.F32.S32 R22, R22 ;  /* 0x0000001600167245 */ /* 0x000fe20000201400 */
[--C-:B------:R-:W-:Y:S01]  /*26c0*/  HADD2.F32 R21, -RZ, R34.reuse.H1_H1 ;  /* 0x30000022ff157230 */ /* 0x100fe20000004100 */
[----:B0-----:R-:W-:Y:S01]  /*26d0*/  I2FP.F32.S32 R6, R13 ;  /* 0x0000000d00067245 */ /* 0x001fe20000201400 */
[----:B------:R-:W-:-:S02]  /*26e0*/  HADD2.F32 R34, -RZ, R34.H0_H0 ;  /* 0x20000022ff227230 */ /* 0x000fc40000004100 */
[--C-:B------:R-:W-:Y:S02]  /*26f0*/  HADD2.F32 R36, -RZ, R35.reuse.H1_H1 ;  /* 0x30000023ff247230 */ /* 0x100fe40000004100 */
[-C--:B--2---:R-:W-:Y:S01]  /*2700*/  FMUL.FTZ R0, R0, R3.reuse ;  /* 0x0000000300007220 */ /* 0x084fe20000410000 */
[-C--:B------:R-:W-:Y:S01]  /*2710*/  FMUL.FTZ R4, R4, R3.reuse ;  /* 0x0000000304047220 */ /* 0x080fe20000410000 */
[-C--:B------:R-:W-:Y:S01]  /*2720*/  FMUL.FTZ R8, R8, R3.reuse ;  /* 0x0000000308087220 */ /* 0x080fe20000410000 */
[----:B------:R-:W-:Y:S01]  /*2730*/  FMUL.FTZ R6, R6, R3 ;  /* 0x0000000306067220 */ /* 0x000fe20000410000 */
[----:B------:R-:W-:Y:S01]  /*2740*/  FMUL.FTZ R0, R0, 13.28771209716796875 ;  /* 0x41549a7800007820 */ /* 0x000fe20000410000 */
[----:B------:R-:W-:Y:S01]  /*2750*/  FMUL.FTZ R4, R4, 13.28771209716796875 ;  /* 0x41549a7804047820 */ /* 0x000fe20000410000 */
[----:B------:R-:W-:Y:S01]  /*2760*/  FMUL.FTZ R8, R8, 13.28771209716796875 ;  /* 0x41549a7808087820 */ /* 0x000fe20000410000 */
[----:B------:R-:W-:Y:S01]  /*2770*/  FMUL.FTZ R6, R6, 13.28771209716796875 ;  /* 0x41549a7806067820 */ /* 0x000fe20000410000 */
[----:B------:R0:W2:Y:S01]  /*2780*/  MUFU.EX2 R5, -R0 ;  /* 0x8000000000057308 */ /* 0x0000a20000000800 */
[----:B------:R-:W-:-:S07]  /*2790*/  HADD2.F32 R35, -RZ, R35.H0_H0 ;  /* 0x20000023ff237230 */ /* 0x000fce0000004100 */
[----:B------:R-:W3:Y:S01]  /*27a0*/  MUFU.EX2 R9, -R4 ;  /* 0x8000000400097308 */ /* 0x000ee20000000800 */
[--C-:B0-----:R-:W-:Y:S02]  /*27b0*/  HADD2.F32 R0, -RZ, R32.reuse.H1_H1 ;  /* 0x30000020ff007230 */ /* 0x101fe40000004100 */
[----:B------:R-:W-:-:S05]  /*27c0*/  HADD2.F32 R32, -RZ, R32.H0_H0 ;  /* 0x20000020ff207230 */ /* 0x000fca0000004100 */
[----:B------:R-:W0:Y:S01]  /*27d0*/  MUFU.EX2 R3, -R8 ;  /* 0x8000000800037308 */ /* 0x000e220000000800 */
[----:B--2---:R-:W-:-:S04]  /*27e0*/  FMUL.FTZ R5, R22, R5 ;  /* 0x0000000516057220 */ /* 0x004fc80000410000 */
[----:B------:R-:W-:-:S03]  /*27f0*/  FMUL.RZ R5, R5, 0.15915493667125701904 ;  /* 0x3e22f98305057820 */ /* 0x000fc6000040c000 */
[----:B------:R-:W2:Y:S01]  /*2800*/  MUFU.EX2 R11, -R6 ;  /* 0x80000006000b7308 */ /* 0x000ea20000000800 */
[----:B---3--:R-:W-:-:S04]  /*2810*/  FMUL.FTZ R9, R22, R9 ;  /* 0x0000000916097220 */ /* 0x008fc80000410000 */
[----:B------:R-:W-:-:S03]  /*2820*/  FMUL.RZ R9, R9, 0.15915493667125701904 ;  /* 0x3e22f98309097820 */ /* 0x000fc6000040c000 */
[----:B------:R-:W3:Y:S01]  /*2830*/  MUFU.COS R7, R5 ;  /* 0x0000000500077308 */ /* 0x000ee20000000000 */
[----:B0-----:R-:W-:-:S04]  /*2840*/  FMUL.FTZ R3, R22, R3 ;  /* 0x0000000316037220 */ /* 0x001fc80000410000 */
[----:B------:R-:W-:Y:S01]  /*2850*/  FMUL.RZ R10, R3, 0.15915493667125701904 ;  /* 0x3e22f983030a7820 */ /* 0x000fe2000040c000 */
[----:B------:R-:W-:Y:S02]  /*2860*/  HADD2.F32 R3, -RZ, R24.H1_H1 ;  /* 0x30000018ff037230 */ /* 0x000fe40000004100 */
[----:B------:R3:W0:Y:S01]  /*2870*/  MUFU.SIN R4, R5 ;  /* 0x0000000500047308 */ /* 0x0006220000000400 */
[----:B--2---:R-:W-:Y:S01]  /*2880*/  FMUL.FTZ R11, R22, R11 ;  /* 0x0000000b160b7220 */ /* 0x004fe20000410000 */
[----:B------:R-:W-:-:S06]  /*2890*/  HADD2.F32 R22, -RZ, R26.H1_H1 ;  /* 0x3000001aff167230 */ /* 0x000fcc0000004100 */
[----:B------:R-:W-:Y:S01]  /*28a0*/  MUFU.SIN R8, R9 ;  /* 0x0000000900087308 */ /* 0x000fe20000000400 */
[----:B---3--:R-:W-:-:S07]  /*28b0*/  FMUL.FTZ R5, R7, R0 ;  /* 0x0000000007057220 */ /* 0x008fce0000410000 */
[----:B------:R2:W3:Y:S01]  /*28c0*/  MUFU.COS R13, R9 ;  /* 0x00000009000d7308 */ /* 0x0004e20000000000 */
[C---:B0-----:R-:W-:Y:S01]  /*28d0*/  FMUL.FTZ R6, R4.reuse, R0 ;  /* 0x0000000004067220 */ /* 0x041fe20000410000 */
[-C--:B------:R-:W-:Y:S01]  /*28e0*/  FMUL.FTZ R0, R4, R3.reuse ;  /* 0x0000000304007220 */ /* 0x080fe20000410000 */
[----:B------:R-:W-:-:S05]  /*28f0*/  FMUL.FTZ R3, R7, R3 ;  /* 0x0000000307037220 */ /* 0x000fca0000410000 */
[----:B------:R-:W0:Y:S01]  /*2900*/  MUFU.SIN R20, R10 ;  /* 0x0000000a00147308 */ /* 0x000e220000000400 */
[----:B--2---:R-:W-:Y:S02]  /*2910*/  HADD2.F32 R9, -RZ, R24.H0_H0 ;  /* 0x20000018ff097230 */ /* 0x004fe40000004100 */
[----:B------:R-:W-:Y:S01]  /*2920*/  FMUL.RZ R24, R11, 0.15915493667125701904 ;  /* 0x3e22f9830b187820 */ /* 0x000fe2000040c000 */
[C---:B------:R-:W-:Y:S02]  /*2930*/  FFMA.FTZ R11, R4.reuse, R32, R5 ;  /* 0x00000020040b7223 */ /* 0x040fe40000010005 */
[-C--:B------:R-:W-:Y:S01]  /*2940*/  FFMA.FTZ R0, R7, R9.reuse, -R0 ;  /* 0x0000000907007223 */ /* 0x080fe20000010800 */
[----:B------:R-:W-:Y:S01]  /*2950*/  FFMA.FTZ R3, R4, R9, R3 ;  /* 0x0000000904037223 */ /* 0x000fe20000010003 */
[----:B------:R2:W4:Y:S01]  /*2960*/  MUFU.COS R15, R10 ;  /* 0x0000000a000f7308 */ /* 0x0005220000000000 */
[-C--:B---3--:R-:W-:Y:S01]  /*2970*/  FMUL.FTZ R5, R13, R14.reuse ;  /* 0x0000000e0d057220 */ /* 0x088fe20000410000 */
[----:B------:R-:W-:-:S03]  /*2980*/  FMUL.FTZ R4, R8, R14 ;  /* 0x0000000e08047220 */ /* 0x000fc60000410000 */
[CC--:B------:R-:W-:Y:S01]  /*2990*/  FFMA.FTZ R5, R8.reuse, R25.reuse, R5 ;  /* 0x0000001908057223 */ /* 0x0c0fe20000010005 */
[----:B------:R-:W-:Y:S02]  /*29a0*/  FFMA.FTZ R4, R13, R25, -R4 ;  /* 0x000000190d047223 */ /* 0x000fe40000010804 */
[----:B------:R-:W3:Y:S01]  /*29b0*/  MUFU.SIN R26, R24 ;  /* 0x00000018001a7308 */ /* 0x000ee20000000400 */
[----:B--2---:R-:W-:Y:S01]  /*29c0*/  FFMA.FTZ R10, R7, R32, -R6 ;  /* 0x00000020070a7223 */ /* 0x004fe20000010806 */
[CC--:B------:R-:W-:Y:S01]  /*29d0*/  FMUL.FTZ R6, R8.reuse, R12.reuse ;  /* 0x0000000c08067220 */ /* 0x0c0fe20000410000 */
[----:B------:R-:W-:Y:S01]  /*29e0*/  FMUL.FTZ R7, R13, R12 ;  /* 0x0000000c0d077220 */ /* 0x000fe20000410000 */
[----:B------:R-:W-:Y:S02]  /*29f0*/  F2FP.F16.F32.PACK_AB R25, R5, R4 ;  /* 0x000000040519723e */ /* 0x000fe400000000ff */
[-C--:B------:R-:W-:Y:S01]  /*2a00*/  FFMA.FTZ R12, R13, R33.reuse, -R6 ;  /* 0x000000210d0c7223 */ /* 0x080fe20000010806 */
[----:B------:R-:W-:Y:S01]  /*2a10*/  FFMA.FTZ R33, R8, R33, R7 ;  /* 0x0000002108217223 */ /* 0x000fe20000010007 */
[----:B------:R2:W5:Y:S01]  /*2a20*/  MUFU.COS R27, R24 ;  /* 0x00000018001b7308 */ /* 0x0005620000000000 */
[CC--:B0-----:R-:W-:Y:S01]  /*2a30*/  FMUL.FTZ R8, R20.reuse, R21.reuse ;  /* 0x0000001514087220 */ /* 0x0c1fe20000410000 */
[CC--:B------:R-:W-:Y:S01]  /*2a40*/  FMUL.FTZ R6, R20.reuse, R22.reuse ;  /* 0x0000001614067220 */ /* 0x0c0fe20000410000 */
[C---:B----4-:R-:W-:Y:S01]  /*2a50*/  FMUL.FTZ R21, R15.reuse, R21 ;  /* 0x000000150f157220 */ /* 0x050fe20000410000 */
[C---:B------:R-:W-:Y:S01]  /*2a60*/  FMUL.FTZ R7, R15.reuse, R22 ;  /* 0x000000160f077220 */ /* 0x040fe20000410000 */
[CC--:B------:R-:W-:Y:S01]  /*2a70*/  FFMA.FTZ R13, R15.reuse, R34.reuse, -R8 ;  /* 0x000000220f0d7223 */ /* 0x0c0fe20000010808 */
[-C--:B------:R-:W-:Y:S01]  /*2a80*/  FFMA.FTZ R6, R15, R23.reuse, -R6 ;  /* 0x000000170f067223 */ /* 0x080fe20000010806 */
[C---:B------:R-:W-:Y:S01]  /*2a90*/  FFMA.FTZ R34, R20.reuse, R34, R21 ;  /* 0x0000002214227223 */ /* 0x040fe20000010015 */
[----:B------:R-:W-:Y:S01]  /*2aa0*/  FFMA.FTZ R7, R20, R23, R7 ;  /* 0x0000001714077223 */ /* 0x000fe20000010007 */
[C---:B---3--:R-:W-:Y:S01]  /*2ab0*/  FMUL.FTZ R14, R26.reuse, R36 ;  /* 0x000000241a0e7220 */ /* 0x048fe20000410000 */
[----:B------:R-:W-:Y:S01]  /*2ac0*/  FMUL.FTZ R8, R26, R38 ;  /* 0x000000261a087220 */ /* 0x000fe20000410000 */
[----:B------:R-:W-:-:S02]  /*2ad0*/  F2FP.F16.F32.PACK_AB R32, R11, R10 ;  /* 0x0000000a0b20723e */ /* 0x000fc400000000ff */
[----:B--2---:R-:W-:Y:S02]  /*2ae0*/  F2FP.F16.F32.PACK_AB R24, R3, R0 ;  /* 0x000000000318723e */ /* 0x004fe400000000ff */
[----:B------:R-:W-:Y:S01]  /*2af0*/  F2FP.F16.F32.PACK_AB R33, R33, R12 ;  /* 0x0000000c2121723e */ /* 0x000fe200000000ff */
[C---:B-----5:R-:W-:Y:S01]  /*2b00*/  FMUL.FTZ R15, R27.reuse, R36 ;  /* 0x000000241b0f7220 */ /* 0x060fe20000410000 */
[C---:B------:R-:W-:Y:S01]  /*2b10*/  FMUL.FTZ R9, R27.reuse, R38 ;  /* 0x000000261b097220 */ /* 0x040fe20000410000 */
[C---:B------:R-:W-:Y:S01]  /*2b20*/  FFMA.FTZ R14, R27.reuse, R35, -R14 ;  /* 0x000000231b0e7223 */ /* 0x040fe2000001080e */
[----:B------:R-:W-:Y:S01]  /*2b30*/  FFMA.FTZ R8, R27, R37, -R8 ;  /* 0x000000251b087223 */ /* 0x000fe20000010808 */
[C---:B------:R-:W-:Y:S01]  /*2b40*/  FFMA.FTZ R35, R26.reuse, R35, R15 ;  /* 0x000000231a237223 */ /* 0x040fe2000001000f */
[----:B------:R-:W-:Y:S01]  /*2b50*/  FFMA.FTZ R9, R26, R37, R9 ;  /* 0x000000251a097223 */ /* 0x000fe20000010009 */
[----:B------:R-:W-:Y:S02]  /*2b60*/  F2FP.F16.F32.PACK_AB R34, R34, R13 ;  /* 0x0000000d2222723e */ /* 0x000fe400000000ff */
[----:B------:R-:W-:-:S02]  /*2b70*/  F2FP.F16.F32.PACK_AB R26, R7, R6 ;  /* 0x00000006071a723e */ /* 0x000fc400000000ff */
[----:B------:R-:W-:Y:S02]  /*2b80*/  F2FP.F16.F32.PACK_AB R35, R35, R14 ;  /* 0x0000000e2323723e */ /* 0x000fe400000000ff */
[----:B------:R-:W-:-:S07]  /*2b90*/  F2FP.F16.F32.PACK_AB R27, R9, R8 ;  /* 0x00000008091b723e */ /* 0x000fce00000000ff */
.L_x_20:
[----:B------:R-:W-:Y:S05]  /*2ba0*/  BSYNC B0 ;  /* 0x0000000000007941 */ /* 0x000fea0003800000 */
.L_x_7:
[----:B------:R-:W-:Y:S01]  /*2bb0*/  ISETP.GT.AND P0, PT, R16, 0x1f, PT ;  /* 0x0000001f1000780c */ /* 0x000fe20003f04270 */
[----:B------:R-:W-:Y:S01]  /*2bc0*/  BSSY B0, `(.L_x_21) ;  /* 0x0000029000007945 */ /* 0x000fe20003800000 */
[----:B------:R-:W-:-:S11]  /*2bd0*/  IMAD.MOV.U32 R14, RZ, RZ, RZ ;  /* 0x000000ffff0e7224 */ /* 0x000fd600078e00ff */
[----:B------:R-:W-:Y:S05]  /*2be0*/  @P0 BRA `(.L_x_22) ;  /* 0x0000000000980947 */ /* 0x000fea0003800000 */
[----:B------:R-:W5:Y:S01]  /*2bf0*/  S2UR UR6, SR_CgaCtaId ;  /* 0x00000000000679c3 */ /* 0x000f620000008800 */
[----:B------:R-:W-:Y:S01]  /*2c00*/  UMOV UR5, 0x400 ;  /* 0x0000040000057882 */ /* 0x000fe20000000000 */
[----:B0---4-:R-:W-:Y:S01]  /*2c10*/  HMUL2 R12, R33, R25 ;  /* 0x00000019210c7232 */ /* 0x011fe20000000000 */
[----:B------:R-:W-:-:S05]  /*2c20*/  UIADD3 UR4, UR5, 0x40, URZ ;  /* 0x0000004005047890 */ /* 0x000fca000fffe03f */
[----:B------:R-:W-:-:S10]  /*2c30*/  HFMA2.MMA R13, R32, R24, R12 ;  /* 0x00000018200d7235 */ /* 0x000fd4000000000c */
[----:B------:R-:W-:Y:S01]  /*2c40*/  HFMA2 R13, R34, R26, R13 ;  /* 0x0000001a220d7231 */ /* 0x000fe2000000000d */
[----:B-----5:R-:W-:-:S05]  /*2c50*/  ULEA UR4, UR6, UR4, 0x18 ;  /* 0x0000000406047291 */ /* 0x020fca000f8ec03f */
[----:B------:R-:W-:Y:S01]  /*2c60*/  HFMA2.MMA R13, R35, R27, R13 ;  /* 0x0000001b230d7235 */ /* 0x000fe2000000000d */
[----:B------:R-:W-:Y:S01]  /*2c70*/  LEA R0, R16, UR4, 0x4 ;  /* 0x0000000410007c11 */ /* 0x000fe2000f8e20ff */
[----:B------:R-:W-:Y:S02]  /*2c80*/  ULDC UR4, c[0x0][0x29c] ;  /* 0x0000a70000047ab9 */ /* 0x000fe40000000800 */
[----:B------:R-:W-:Y:S02]  /*2c90*/  ISETP.NE.AND P0, PT, RZ, UR4, PT ;  /* 0x00000004ff007c0c */ /* 0x000fe4000bf05270 */
[----:B------:R0:W-:Y:S04]  /*2ca0*/  STS.128 [R0], R32 ;  /* 0x0000002000007388 */ /* 0x0001e80000000c00 */
[----:B------:R-:W-:-:S02]  /*2cb0*/  HADD2.F32 R3, -RZ, R13.H0_H0 ;  /* 0x2000000dff037230 */ /* 0x000fc40000004100 */
[----:B--2---:R-:W-:-:S05]  /*2cc0*/  HADD2.F32 R6, -RZ, R13.H1_H1 ;  /* 0x3000000dff067230 */ /* 0x004fca0000004100 */
[----:B------:R-:W-:Y:S05]  /*2cd0*/  @P0 BRA `(.L_x_23) ;  /* 0x0000000000280947 */ /* 0x000fea0003800000 */
[----:B------:R-:W2:Y:S01]  /*2ce0*/  LDC.64 R4, c[0x0][0x248] ;  /* 0x00009200ff047b82 */ /* 0x000ea20000000a00 */
[----:B------:R-:W-:Y:S01]  /*2cf0*/  UIADD3 UR4, UR5, 0x240, URZ ;  /* 0x0000024005047890 */ /* 0x000fe2000fffe03f */
[----:B0-----:R-:W-:Y:S02]  /*2d00*/  SHF.L.U32 R0, R48, 0x3, RZ ;  /* 0x0000000330007819 */ /* 0x001fe400000006ff */
[----:B------:R-:W-:Y:S01]  /*2d10*/  ULDC UR5, c[0x0][0x284] ;  /* 0x0000a10000057ab9 */ /* 0x000fe20000000800 */
[----:B------:R-:W-:Y:S02]  /*2d20*/  ULEA UR4, UR6, UR4, 0x18 ;  /* 0x0000000406047291 */ /* 0x000fe4000f8ec03f */
[----:B------:R-:W-:-:S04]  /*2d30*/  IMAD R19, R19, UR5, R0 ;  /* 0x0000000513137c24 */ /* 0x000fc8000f8e0200 */
[----:B------:R-:W-:-:S05]  /*2d40*/  LEA R0, R16, UR4, 0x4 ;  /* 0x0000000410007c11 */ /* 0x000fca000f8e20ff */
[----:B------:R4:W-:Y:S01]  /*2d50*/  STS.128 [R0], R28 ;  /* 0x0000001c00007388 */ /* 0x0009e20000000c00 */
[----:B--2---:R-:W-:-:S05]  /*2d60*/  IMAD.WIDE R4, R19, 0x2, R4 ;  /* 0x0000000213047825 */ /* 0x004fca00078e0204 */
[----:B------:R4:W-:Y:S02]  /*2d70*/  STG.E.128 desc[UR36][R4.64], R24 ;  /* 0x0000001804007986 */ /* 0x0009e4000c101d24 */
.L_x_23:
[----:B------:R-:W-:Y:S01]  /*2d80*/  UMOV UR4, 0xffffffff ;  /* 0xffffffff00047882 */ /* 0x000fe20000000000 */
[----:B------:R-:W-:Y:S02]  /*2d90*/  FADD.FTZ R13, R3, R6 ;  /* 0x00000006030d7221 */ /* 0x000fe40000010000 */
[----:B------:R-:W-:Y:S05]  /*2da0*/  BRA.DIV UR4, `(.L_x_24) ;  /* 0x000000ae04407947 */ /* 0x000fea000b800000 */
[----:B------:R-:W0:Y:S02]  /*2db0*/  SHFL.BFLY PT, R14, R13, 0x10, 0x1f ;  /* 0x0e001f000d0e7f89 */ /* 0x000e2400000e0000 */
[----:B0---4-:R-:W-:-:S05]  /*2dc0*/  FADD.FTZ R0, R13, R14 ;  /* 0x0000000e0d007221 */ /* 0x011fca0000010000 */
[----:B------:R-:W0:Y:S02]  /*2dd0*/  SHFL.BFLY PT, R14, R0, 0x8, 0x1f ;  /* 0x0d001f00000e7f89 */ /* 0x000e2400000e0000 */
[----:B0-----:R-:W-:-:S05]  /*2de0*/  FADD.FTZ R3, R0, R14 ;  /* 0x0000000e00037221 */ /* 0x001fca0000010000 */
[----:B------:R-:W0:Y:S02]  /*2df0*/  SHFL.BFLY PT, R14, R3, 0x4, 0x1f ;  /* 0x0c801f00030e7f89 */ /* 0x000e2400000e0000 */
[----:B0-----:R-:W-:-:S05]  /*2e00*/  FADD.FTZ R4, R3, R14 ;  /* 0x0000000e03047221 */ /* 0x001fca0000010000 */
[----:B------:R-:W0:Y:S02]  /*2e10*/  SHFL.BFLY PT, R14, R4, 0x2, 0x1f ;  /* 0x0c401f00040e7f89 */ /* 0x000e2400000e0000 */
[----:B0-----:R-:W-:-:S05]  /*2e20*/  FADD.FTZ R5, R4, R14 ;  /* 0x0000000e04057221 */ /* 0x001fca0000010000 */
[----:B------:R0:W2:Y:S02]  /*2e30*/  SHFL.BFLY PT, R14, R5, 0x1, 0x1f ;  /* 0x0c201f00050e7f89 */ /* 0x0000a400000e0000 */
.L_x_172:
[----:B--2---:R-:W-:-:S07]  /*2e40*/  FADD.FTZ R14, R5, R14 ;  /* 0x0000000e050e7221 */ /* 0x004fce0000010000 */
.L_x_22:
[----:B------:R-:W-:Y:S05]  /*2e50*/  BSYNC B0 ;  /* 0x0000000000007941 */ /* 0x000fea0003800000 */
.L_x_21:
[----:B------:R-:W5:Y:S01]  /*2e60*/  LDC R3, c[0x0][0x284] ;  /* 0x0000a100ff037b82 */ /* 0x000f620000000800 */
[----:B------:R-:W-:Y:S02]  /*2e70*/  ISETP.NE.AND P0, PT, R16, RZ, PT ;  /* 0x000000ff1000720c */ /* 0x000fe40003f05270 */
[----:B------:R-:W-:Y:S02]  /*2e80*/  MOV R250, 0xff7fffff ;  /* 0xff7fffff00fa7802 */ /* 0x000fe40000000f00 */
[----:B-----5:R-:W-:-:S05]  /*2e90*/  VIADDMNMX R8, R248, -R3, RZ, !PT ;  /* 0x80000003f8087246 */ /* 0x020fca00078001ff */
[----:B------:R0:W-:Y:S04]  /*2ea0*/  STL [R1+0x26c], R8 ;  /* 0x00026c0801007387 */ /* 0x0001e80000100800 */
[----:B------:R-:W-:Y:S05]  /*2eb0*/  @P0 BRA `(.L_x_25) ;  /* 0x0000000000440947 */ /* 0x000fea0003800000 */
[----:B------:R-:W-:Y:S02]  /*2ec0*/  ULDC.64 UR4, c[0x0][0x2c8] ;  /* 0x0000b20000047ab9 */ /* 0x000fe40000000a00 */
[----:B------:R-:W-:Y:S01]  /*2ed0*/  ISETP.NE.U32.AND P0, PT, RZ, UR4, PT ;  /* 0x00000004ff007c0c */ /* 0x000fe2000bf05070 */
[----:B------:R-:W-:-:S03]  /*2ee0*/  ULDC UR4, c[0x0][0x2a0] ;  /* 0x0000a80000047ab9 */ /* 0x000fc60000000800 */
[----:B------:R-:W-:-:S13]  /*2ef0*/  ISETP.NE.AND.EX P0, PT, RZ, UR5, PT, P0 ;  /* 0x00000005ff007c0c */ /* 0x000fda000bf05300 */
[----:B------:R-:W5:Y:S01]  /*2f00*/  @P0 LDC R9, c[0x0][0x2d0] ;  /* 0x0000b400ff090b82 */ /* 0x000f620000000800 */
[----:B------:R-:W-:-:S07]  /*2f10*/  @P0 IADD3 R0, R18, -R46, RZ ;  /* 0x8000002e12000210 */ /* 0x000fce0007ffe0ff */
[----:B0-2---:R-:W0:Y:S01]  /*2f20*/  @P0 LDC.64 R4, c[0x0][0x2c8] ;  /* 0x0000b200ff040b82 */ /* 0x005e220000000a00 */
[----:B-----5:R-:W-:-:S04]  /*2f30*/  @P0 IMAD R7, R44, R9, R0 ;  /* 0x000000092c070224 */ /* 0x020fc800078e0200 */
[----:B------:R-:W-:-:S04]  /*2f40*/  @P0 IMAD R7, R7, R9, R0 ;  /* 0x0000000907070224 */ /* 0x000fc800078e0200 */
[----:B0-----:R-:W-:-:S06]  /*2f50*/  @P0 IMAD.WIDE R4, R7, 0x2, R4 ;  /* 0x0000000207040825 */ /* 0x001fcc00078e0204 */
[----:B------:R-:W2:Y:S01]  /*2f60*/  @P0 LDG.E.U16 R4, desc[UR36][R4.64] ;  /* 0x0000002404040981 */ /* 0x000ea2000c1e1500 */
[----:B------:R-:W-:Y:S01]  /*2f70*/  IADD3 R0, R18, -R8, RZ ;  /* 0x8000000812007210 */ /* 0x000fe20007ffe0ff */
[----:B------:R-:W-:-:S03]  /*2f80*/  FMUL.FTZ R250, R14, UR4 ;  /* 0x000000040efa7c20 */ /* 0x000fc60008410000 */
[----:B------:R-:W-:Y:S01]  /*2f90*/  LEA R9, R0, UR38, 0x2 ;  /* 0x0000002600097c11 */ /* 0x000fe2000f8e10ff */
[----:B--2---:R-:W-:-:S05]  /*2fa0*/  @P0 HADD2.F32 R7, -RZ, R4.H0_H0 ;  /* 0x20000004ff070230 */ /* 0x004fca0000004100 */
[----:B------:R-:W-:-:S05]  /*2fb0*/  @P0 FADD.FTZ R250, R250, R7 ;  /* 0x00000007fafa0221 */ /* 0x000fca0000010000 */
[----:B------:R0:W-:Y:S02]  /*2fc0*/  STS [R9], R250 ;  /* 0x000000fa09007388 */ /* 0x0001e40000000800 */
.L_x_25:
[----:B------:R-:W-:Y:S05]  /*2fd0*/  WARPSYNC.ALL ;  /* 0x0000000000007948 */ /* 0x000fea0003800000 */
[----:B------:R-:W5:Y:S08]  /*2fe0*/  S2UR UR5, SR_CgaCtaId ;  /* 0x00000000000579c3 */ /* 0x000f700000008800 */
[----:B------:R-:W-:Y:S01]  /*2ff0*/  BAR.SYNC.DEFER_BLOCKING 0x0 ;  /* 0x0000000000007b1d */ /* 0x000fe20000010000 */
[----:B------:R-:W-:-:S05]  /*3000*/  IADD3 R18, R18, 0x1f, -R8 ;  /* 0x0000001f12127810 */ /* 0x000fca0007ffe808 */
[----:B------:R-:W-:Y:S01]  /*3010*/  UMOV UR4, 0x400 ;  /* 0x0000040000047882 */ /* 0x000fe20000000000 */
[----:B------:R-:W-:Y:S01]  /*3020*/  ULDC UR12, c[0x0][0x29c] ;  /* 0x0000a700000c7ab9 */ /* 0x000fe20000000800 */
[----:B------:R-:W-:Y:S01]  /*3030*/  ULDC UR13, c[0x0][0x2a0] ;  /* 0x0000a800000d7ab9 */ /* 0x000fe20000000800 */
[----:B------:R-:W-:Y:S01]  /*3040*/  ULDC.64 UR10, c[0x0][0x248] ;  /* 0x00009200000a7ab9 */ /* 0x000fe20000000a00 */
[----:B-----5:R-:W-:-:S03]  /*3050*/  ULEA UR4, UR5, UR4, 0x18 ;  /* 0x0000000405047291 */ /* 0x020fc6000f8ec03f */
[----:B------:R-:W-:Y:S02]  /*3060*/  ULDC UR5, c[0x0][0x29c] ;  /* 0x0000a70000057ab9 */ /* 0x000fe40000000800 */
[----:B------:R-:W-:-:S03]  /*3070*/  UISETP.NE.AND UP0, UPT, UR5, URZ, UPT ;  /* 0x0000003f0500728c */ /* 0x000fc6000bf05270 */
[----:B------:R-:W-:Y:S01]  /*3080*/  ULDC UR5, c[0x0][0x280] ;  /* 0x0000a00000057ab9 */ /* 0x000fe20000000800 */
[----:B------:R-:W5:Y:S02]  /*3090*/  LDS.128 R20, [UR4+0x40] ;  /* 0x00004004ff147984 */ /* 0x000f640008000c00 */
[----:B------:R-:W-:Y:S02]  /*30a0*/  PLOP3.LUT P2, PT, PT, PT, UP0, 0x80, 0x0 ;  /* 0x000000000000781c */ /* 0x000fe40003f4f008 */
[----:B------:R-:W1:Y:S04]  /*30b0*/  LDS.128 R12, [UR4+0x50] ;  /* 0x00005004ff0c7984 */ /* 0x000e680008000c00 */
[----:B0-2---:R-:W0:Y:S04]  /*30c0*/  LDS.128 R4, [UR4+0x60] ;  /* 0x00006004ff047984 */ /* 0x005e280008000c00 */
[----:B-----5:R-:W-:Y:S04]  /*30d0*/  STL.64 [R1+0x250], R20 ;  /* 0x0002501401007387 */ /* 0x020fe80000100a00 */
[----:B------:R-:W-:Y:S04]  /*30e0*/  STL.64 [R1+0x258], R22 ;  /* 0x0002581601007387 */ /* 0x000fe80000100a00 */
[----:B------:R-:W2:Y:S04]  /*30f0*/  LDS.128 R20, [UR4+0x70] ;  /* 0x00007004ff147984 */ /* 0x000ea80008000c00 */
[----:B-1----:R-:W-:Y:S04]  /*3100*/  STL.64 [R1+0x240], R12 ;  /* 0x0002400c01007387 */ /* 0x002fe80000100a00 */
[----:B------:R-:W-:Y:S04]  /*3110*/  STL.64 [R1+0x248], R14 ;  /* 0x0002480e01007387 */ /* 0x000fe80000100a00 */
[----:B------:R-:W1:Y:S04]  /*3120*/  LDS.128 R12, [UR4+0x80] ;  /* 0x00008004ff0c7984 */ /* 0x000e680008000c00 */
[----:B0-----:R-:W-:Y:S04]  /*3130*/  STL.64 [R1+0x230], R4 ;  /* 0x0002300401007387 */ /* 0x001fe80000100a00 */
[----:B------:R-:W-:Y:S04]  /*3140*/  STL.64 [R1+0x238], R6 ;  /* 0x0002380601007387 */ /* 0x000fe80000100a00 */
[----:B------:R-:W0:Y:S04]  /*3150*/  LDS.128 R4, [UR4+0x90] ;  /* 0x00009004ff047984 */ /* 0x000e280008000c00 */
[----:B--2---:R-:W-:Y:S04]  /*3160*/  STL.64 [R1+0x220], R20 ;  /* 0x0002201401007387 */ /* 0x004fe80000100a00 */
        /* <DEDUP_REMOVED lines=77> */
[----:B0-----:R0:W-:Y:S04]  /*3640*/  STL.64 [R1+0x80], R4 ;  /* 0x0000800401007387 */ /* 0x0011e80000100a00 */
[----:B------:R5:W-:Y:S01]  /*3650*/  STL.64 [R1+0x88], R6 ;  /* 0x0000880601007387 */ /* 0x000be20000100a00 */
[----:B0-----:R-:W-:-:S04]  /*3660*/  SHF.R.S32.HI R5, RZ, 0x1f, R18 ;  /* 0x0000001fff057819 */ /* 0x001fc80000011412 */
[----:B------:R-:W-:Y:S02]  /*3670*/  LEA.HI R5, R5, R18, RZ, 0x5 ;  /* 0x0000001205057211 */ /* 0x000fe400078f28ff */
[----:B-----5:R-:W-:Y:S02]  /*3680*/  IADD3 R6, R16, R8, RZ ;  /* 0x0000000810067210 */ /* 0x020fe40007ffe0ff */
[----:B------:R-:W-:Y:S01]  /*3690*/  LOP3.LUT R5, R5, 0xffffffe0, RZ, 0xc0, !PT ;  /* 0xffffffe005057812 */ /* 0x000fe200078ec0ff */
[----:B--2---:R-:W-:Y:S04]  /*36a0*/  STL.64 [R1+0x70], R20 ;  /* 0x0000701401007387 */ /* 0x004fe80000100a00 */
[----:B------:R-:W-:Y:S01]  /*36b0*/  IMAD.IADD R0, R5, 0x1, R8 ;  /* 0x0000000105007824 */ /* 0x000fe200078e0208 */
[----:B------:R-:W-:Y:S04]  /*36c0*/  STL.64 [R1+0x78], R22 ;  /* 0x0000781601007387 */ /* 0x000fe80000100a00 */
[----:B------:R-:W-:Y:S01]  /*36d0*/  ISETP.GE.AND P0, PT, R6, R0, PT ;  /* 0x000000000600720c */ /* 0x000fe20003f06270 */
[----:B-1----:R-:W-:Y:S04]  /*36e0*/  STL.64 [R1+0x60], R12 ;  /* 0x0000600c01007387 */ /* 0x002fe80000100a00 */
[----:B------:R-:W-:Y:S04]  /*36f0*/  STL.64 [R1+0x68], R14 ;  /* 0x0000680e01007387 */ /* 0x000fe80000100a00 */
[----:B------:R0:W-:Y:S02]  /*3700*/  STL [R1+0x264], R0 ;  /* 0x0002640001007387 */ /* 0x0001e40000100800 */
[----:B0-----:R-:W-:Y:S01]  /*3710*/  IMAD R0, R17, UR5, R44 ;  /* 0x0000000511007c24 */ /* 0x001fe2000f8e022c */
[----:B------:R-:W-:Y:S06]  /*3720*/  @P2 BRA `(.L_x_26) ;  /* 0x0000000000b02947 */ /* 0x000fec0003800000 */
[----:B------:R-:W0:Y:S04]  /*3730*/  LDS.128 R16, [UR4+0x240] ;  /* 0x00024004ff107984 */ /* 0x000e280008000c00 */
[----:B------:R-:W1:Y:S04]  /*3740*/  LDS.128 R12, [UR4+0x250] ;  /* 0x00025004ff0c7984 */ /* 0x000e680008000c00 */
[----:B------:R-:W2:Y:S04]  /*3750*/  LDS.128 R8, [UR4+0x260] ;  /* 0x00026004ff087984 */ /* 0x000ea80008000c00 */
[----:B------:R-:W-:Y:S04]  /*3760*/  LDS.128 R244, [UR4+0x2a0] ;  /* 0x0002a004fff47984 */ /* 0x000fe80008000c00 */
[----:B------:R-:W-:Y:S04]  /*3770*/  LDS.128 R240, [UR4+0x2b0] ;  /* 0x0002b004fff07984 */ /* 0x000fe80008000c00 */
[----:B------:R-:W-:Y:S04]  /*3780*/  LDS.128 R236, [UR4+0x2c0] ;  /* 0x0002c004ffec7984 */ /* 0x000fe80008000c00 */
[----:B------:R-:W-:Y:S04]  /*3790*/  LDS.128 R232, [UR4+0x2d0] ;  /* 0x0002d004ffe87984 */ /* 0x000fe80008000c00 */
[----:B------:R-:W-:Y:S04]  /*37a0*/  LDS.128 R228, [UR4+0x2e0] ;  /* 0x0002e004ffe47984 */ /* 0x000fe80008000c00 */
[----:B------:R-:W-:Y:S04]  /*37b0*/  LDS.128 R20, [UR4+0x300] ;  /* 0x00030004ff147984 */ /* 0x000fe80008000c00 */
[----:B------:R-:W-:Y:S04]  /*37c0*/  LDS.128 R24, [UR4+0x310] ;  /* 0x00031004ff187984 */ /* 0x000fe80008000c00 */
[----:B0-----:R-:W-:Y:S04]  /*37d0*/  STL.64 [R1+0x50], R16 ;  /* 0x0000501001007387 */ /* 0x001fe80000100a00 */
[----:B------:R-:W-:Y:S04]  /*37e0*/  STL.64 [R1+0x58], R18 ;  /* 0x0000581201007387 */ /* 0x000fe80000100a00 */
[----:B------:R-:W0:Y:S04]  /*37f0*/  LDS.128 R16, [UR4+0x270] ;  /* 0x00027004ff107984 */ /* 0x000e280008000c00 */
[----:B-1----:R-:W-:Y:S04]  /*3800*/  STL.64 [R1+0x40], R12 ;  /* 0x0000400c01007387 */ /* 0x002fe80000100a00 */
[----:B------:R-:W-:Y:S04]  /*3810*/  STL.64 [R1+0x48], R14 ;  /* 0x0000480e01007387 */ /* 0x000fe80000100a00 */
[----:B------:R-:W1:Y:S04]  /*3820*/  LDS.128 R12, [UR4+0x280] ;  /* 0x00028004ff0c7984 */ /* 0x000e680008000c00 */
[----:B--2---:R-:W-:Y:S04]  /*3830*/  STL.64 [R1+0x30], R8 ;  /* 0x0000300801007387 */ /* 0x004fe80000100a00 */
[----:B------:R-:W-:Y:S04]  /*3840*/  STL.64 [R1+0x38], R10 ;  /* 0x0000380a01007387 */ /* 0x000fe80000100a00 */
[----:B------:R-:W2:Y:S04]  /*3850*/  LDS.128 R8, [UR4+0x290] ;  /* 0x00029004ff087984 */ /* 0x000ea80008000c00 */
[----:B------:R-:W1:Y:S04]  /*3860*/  LDS.128 R28, [UR4+0x320] ;  /* 0x00032004ff1c7984 */ /* 0x000e680008000c00 */
[----:B----4-:R-:W4:Y:S04]  /*3870*/  LDS.128 R32, [UR4+0x330] ;  /* 0x00033004ff207984 */ /* 0x010f280008000c00 */
[----:B---3--:R-:W3:Y:S04]  /*3880*/  LDS.128 R36, [UR4+0x340] ;  /* 0x00034004ff247984 */ /* 0x008ee80008000c00 */
[----:B0-----:R0:W-:Y:S04]  /*3890*/  STL.64 [R1+0x20], R16 ;  /* 0x0000201001007387 */ /* 0x0011e80000100a00 */
[----:B------:R0:W-:Y:S04]  /*38a0*/  STL.64 [R1+0x28], R18 ;  /* 0x0000281201007387 */ /* 0x0001e80000100a00 */
[----:B------:R-:W0:Y:S04]  /*38b0*/  LDS.128 R16, [UR4+0x2f0] ;  /* 0x0002f004ff107984 */ /* 0x000e280008000c00 */
        /* <DEDUP_REMOVED lines=15> */
[----:B-1----:R1:W-:Y:S04]  /*39b0*/  STL.64 [R1+0x10], R12 ;  /* 0x0000100c01007387 */ /* 0x0023e80000100a00 */
[----:B------:R1:W-:Y:S04]  /*39c0*/  STL.64 [R1+0x18], R14 ;  /* 0x0000180e01007387 */ /* 0x0003e80000100a00 */
[----:B--2---:R1:W-:Y:S04]  /*39d0*/  STL.64 [R1], R8 ;  /* 0x0000000801007387 */ /* 0x0043e80000100a00 */
[----:B---34-:R1:W-:Y:S02]  /*39e0*/  STL.64 [R1+0x8], R10 ;  /* 0x0000080a01007387 */ /* 0x0183e40000100a00 */
.L_x_26:
[----:B------:R-:W-:Y:S01]  /*39f0*/  SHF.L.U32 R7, R0, 0x8, RZ ;  /* 0x0000000800077819 */ /* 0x000fe200000006ff */
[----:B------:R-:W-:Y:S01]  /*3a00*/  ULDC.64 UR8, c[0x0][0x258] ;  /* 0x0000960000087ab9 */ /* 0x000fe20000000a00 */
[----:B------:R-:W-:Y:S01]  /*3a10*/  ULDC.64 UR6, c[0x0][0x2b0] ;  /* 0x0000ac0000067ab9 */ /* 0x000fe20000000a00 */
[----:B------:R-:W-:Y:S01]  /*3a20*/  ULDC.64 UR14, c[0x0][0x2c8] ;  /* 0x0000b200000e7ab9 */ /* 0x000fe20000000a00 */
[----:B------:R-:W-:Y:S01]  /*3a30*/  BSSY B0, `(.L_x_27) ;  /* 0x00005eb000007945 */ /* 0x000fe20003800000 */
[----:B------:R2:W-:Y:S03]  /*3a40*/  STL [R1+0x274], R7 ;  /* 0x0002740701007387 */ /* 0x0005e60000100800 */
[----:B------:R-:W-:Y:S05]  /*3a50*/  @P0 BRA `(.L_x_28) ;  /* 0x0000005c00a00947 */ /* 0x000fea0003800000 */
[----:B------:R-:W-:Y:S01]  /*3a60*/  IABS R0, R3 ;  /* 0x0000000300007213 */ /* 0x000fe20000000000 */
[----:B------:R-:W-:-:S03]  /*3a70*/  ULDC UR4, c[0x0][0x298] ;  /* 0x0000a60000047ab9 */ /* 0x000fc60000000800 */
[----:B-1----:R-:W-:-:S04]  /*3a80*/  MOV R8, R0 ;  /* 0x0000000000087202 */ /* 0x002fc80000000f00 */
[----:B------:R-:W1:Y:S08]  /*3a90*/  I2F.RP R4, R8 ;  /* 0x0000000800047306 */ /* 0x000e700000209400 */
[----:B-1----:R-:W1:Y:S02]  /*3aa0*/  MUFU.RCP R4, R4 ;  /* 0x0000000400047308 */ /* 0x002e640000001000 */
[----:B-1----:R-:W-:-:S06]  /*3ab0*/  IADD3 R4, R4, 0xffffffe, RZ ;  /* 0x0ffffffe04047810 */ /* 0x002fcc0007ffe0ff */
[----:B------:R1:W5:Y:S02]  /*3ac0*/  F2I.FTZ.U32.TRUNC.NTZ R5, R4 ;  /* 0x0000000400057305 */ /* 0x000364000021f000 */
[----:B-1----:R-:W-:Y:S01]  /*3ad0*/  HFMA2.MMA R4, -RZ, RZ, 0, 0 ;  /* 0x00000000ff047435 */ /* 0x002fe200000001ff */
[----:B-----5:R-:W-:-:S05]  /*3ae0*/  IADD3 R0, RZ, -R5, RZ ;  /* 0x80000005ff007210 */ /* 0x020fca0007ffe0ff */
[----:B------:R-:W-:-:S04]  /*3af0*/  IMAD R0, R0, R8, RZ ;  /* 0x0000000800007224 */ /* 0x000fc800078e02ff */
[----:B------:R-:W-:Y:S02]  /*3b00*/  IMAD.HI.U32 R4, R5, R0, R4 ;  /* 0x0000000005047227 */ /* 0x000fe400078e0004 */
[----:B------:R-:W2:Y:S02]  /*3b10*/  LDC R5, c[0x0][0x2c0] ;  /* 0x0000b000ff057b82 */ /* 0x000ea40000000800 */
[-C--:B------:R-:W-:Y:S01]  /*3b20*/  IMAD R0, R100, R3.reuse, RZ ;  /* 0x0000000364007224 */ /* 0x080fe200078e02ff */
[----:B------:R1:W-:Y:S01]  /*3b30*/  STL [R1+0x268], R4 ;  /* 0x0002680401007387 */ /* 0x0003e20000100800 */
[----:B------:R-:W-:Y:S02]  /*3b40*/  IMAD R3, R7, R3, RZ ;  /* 0x0000000307037224 */ /* 0x000fe400078e02ff */
[----:B-1----:R-:W-:Y:S01]  /*3b50*/  IMAD.MOV.U32 R4, RZ, RZ, R6 ;  /* 0x000000ffff047224 */ /* 0x002fe200078e0006 */
[----:B------:R-:W-:Y:S02]  /*3b60*/  SHF.R.S32.HI R6, RZ, 0x1f, R0 ;  /* 0x0000001fff067819 */ /* 0x000fe40000011400 */
[----:B--2---:R-:W-:-:S02]  /*3b70*/  IADD3 R7, R5, UR4, RZ ;  /* 0x0000000405077c10 */ /* 0x004fc4000fffe0ff */
[----:B------:R-:W-:-:S07]  /*3b80*/  SHF.R.S32.HI R5, RZ, 0x1f, R3 ;  /* 0x0000001fff057819 */ /* 0x000fce0000011403 */
.L_x_95:
[----:B------:R-:W2:Y:S01]  /*3b90*/  LDL R11, [R1+0x268] ;  /* 0x00026800010b7983 */ /* 0x000ea20000100800 */
[----:B-1----:R-:W1:Y:S01]  /*3ba0*/  LDC R249, c[0x0][0x284] ;  /* 0x0000a100fff97b82 */ /* 0x002e620000000800 */
[----:B------:R-:W-:Y:S01]  /*3bb0*/  ISETP.NE.U32.AND P0, PT, RZ, UR6, PT ;  /* 0x00000006ff007c0c */ /* 0x000fe2000bf05070 */
[----:B------:R-:W1:Y:S03]  /*3bc0*/  S2R R6, SR_CTAID.Y ;  /* 0x0000000000067919 */ /* 0x000e660000002600 */
[----:B------:R-:W-:-:S13]  /*3bd0*/  ISETP.NE.AND.EX P0, PT, RZ, UR7, PT, P0 ;  /* 0x00000007ff007c0c */ /* 0x000fda000bf05300 */
[----:B------:R-:W-:Y:S01]  /*3be0*/  @P0 SHF.R.S32.HI R7, RZ, 0x1f, R4 ;  /* 0x0000001fff070819 */ /* 0x000fe20000011404 */
[----:B-1----:R-:W-:-:S05]  /*3bf0*/  IMAD R8, R6, R249, RZ ;  /* 0x000000f906087224 */ /* 0x002fca00078e02ff */
[--C-:B------:R-:W-:Y:S02]  /*3c00*/  @P0 SHF.R.S32.HI R9, RZ, 0x1f, R8.reuse ;  /* 0x0000001fff090819 */ /* 0x100fe40000011408 */
[----:B------:R-:W-:-:S04]  /*3c10*/  @P0 IADD3 R6, P1, P3, R4, UR6, R8 ;  /* 0x0000000604060c10 */ /* 0x000fc8000fb3e008 */
[----:B------:R-:W-:-:S06]  /*3c20*/  @P0 IADD3.X R7, R7, UR7, R9, P1, P3 ;  /* 0x0000000707070c10 */ /* 0x000fcc0008fe6409 */
[----:B-----5:R1:W5:Y:S01]  /*3c30*/  @P0 LDG.E.U8 R7, desc[UR36][R6.64] ;  /* 0x0000002406070981 */ /* 0x020362000c1e1100 */
[----:B------:R-:W-:Y:S01]  /*3c40*/  IABS R10, R249 ;  /* 0x000000f9000a7213 */ /* 0x000fe20000000000 */
[----:B------:R-:W-:Y:S01]  /*3c50*/  BSSY B1, `(.L_x_29) ;  /* 0x0000040000017945 */ /* 0x000fe20003800000 */
[----:B------:R-:W-:Y:S02]  /*3c60*/  ISETP.GE.AND P3, PT, R4, RZ, PT ;  /* 0x000000ff0400720c */ /* 0x000fe40003f66270 */
[----:B-1----:R-:W-:-:S05]  /*3c70*/  IABS R6, R4 ;  /* 0x0000000400067213 */ /* 0x002fca0000000000 */
[----:B--2---:R-:W-:Y:S02]  /*3c80*/  IMAD.HI.U32 R9, R11, R6, RZ ;  /* 0x000000060b097227 */ /* 0x004fe400078e00ff */
[----:B------:R-:W1:Y:S03]  /*3c90*/  LDC R11, c[0x0][0x284] ;  /* 0x0000a100ff0b7b82 */ /* 0x000e660000000800 */
[----:B------:R-:W-:-:S05]  /*3ca0*/  IADD3 R9, -R9, RZ, RZ ;  /* 0x000000ff09097210 */ /* 0x000fca0007ffe1ff */
[----:B------:R-:W-:Y:S01]  /*3cb0*/  IMAD R6, R10, R9, R6 ;  /* 0x000000090a067224 */ /* 0x000fe200078e0206 */
[----:B-1----:R-:W-:-:S04]  /*3cc0*/  IABS R11, R11 ;  /* 0x0000000b000b7213 */ /* 0x002fc80000000000 */
[----:B------:R-:W-:-:S13]  /*3cd0*/  ISETP.GT.U32.AND P1, PT, R11, R6, PT ;  /* 0x000000060b00720c */ /* 0x000fda0003f24070 */
[----:B------:R-:W-:-:S04]  /*3ce0*/  @!P1 IADD3 R6, R6, -R10, RZ ;  /* 0x8000000a06069210 */ /* 0x000fc80007ffe0ff */
[----:B------:R-:W-:Y:S02]  /*3cf0*/  ISETP.GT.U32.AND P1, PT, R11, R6, PT ;  /* 0x000000060b00720c */ /* 0x000fe40003f24070 */
[----:B-----5:R-:W-:Y:S01]  /*3d00*/  ISETP.NE.AND P0, PT, R7, RZ, P0 ;  /* 0x000000ff0700720c */ /* 0x020fe20000705270 */
[----:B------:R-:W-:-:S10]  /*3d10*/  VIADD R7, R248, 0xffffffff ;  /* 0xfffffffff8077836 */ /* 0x000fd40000000000 */
[----:B------:R-:W-:Y:S02]  /*3d20*/  @!P1 IADD3 R6, R6, -R10, RZ ;  /* 0x8000000a06069210 */ /* 0x000fe40007ffe0ff */
[----:B------:R-:W-:Y:S02]  /*3d30*/  ISETP.NE.AND P1, PT, R249, RZ, PT ;  /* 0x000000fff900720c */ /* 0x000fe40003f25270 */
[----:B------:R-:W-:-:S11]  /*3d40*/  @!P3 IADD3 R6, -R6, RZ, RZ ;  /* 0x000000ff0606b210 */ /* 0x000fd60007ffe1ff */
[----:B------:R-:W-:Y:S02]  /*3d50*/  @!P1 LOP3.LUT R6, RZ, R249, RZ, 0x33, !PT ;  /* 0x000000f9ff069212 */ /* 0x000fe400078e33ff */
[----:B------:R-:W-:Y:S02]  /*3d60*/  ISETP.GE.AND P1, PT, R4, R7, PT ;  /* 0x000000070400720c */ /* 0x000fe40003f26270 */
[----:B------:R-:W-:Y:S02]  /*3d70*/  SHF.R.S32.HI R9, RZ, 0x1f, R6 ;  /* 0x0000001fff097819 */ /* 0x000fe40000011406 */
[----:B------:R-:W-:-:S04]  /*3d80*/  IADD3 R7, P3, R6, R8, RZ ;  /* 0x0000000806077210 */ /* 0x000fc80007f7e0ff */
[----:B------:R-:W-:Y:S02]  /*3d90*/  LEA.HI.X.SX32 R9, R8, R9, 0x1, P3 ;  /* 0x0000000908097211 */ /* 0x000fe400018f0eff */
[----:B------:R-:W-:-:S04]  /*3da0*/  LEA R8, P3, R7, UR8, 0x2 ;  /* 0x0000000807087c11 */ /* 0x000fc8000f8610ff */
[----:B------:R-:W-:Y:S01]  /*3db0*/  LEA.HI.X R9, R7, UR9, R9, 0x2, P3 ;  /* 0x0000000907097c11 */ /* 0x000fe200098f1409 */
[----:B------:R-:W-:Y:S08]  /*3dc0*/  @P1 BRA `(.L_x_30) ;  /* 0x0000000000a01947 */ /* 0x000ff00003800000 */
[----:B------:R-:W2:Y:S01]  /*3dd0*/  LDG.E R7, desc[UR36][R8.64] ;  /* 0x0000002408077981 */ /* 0x000ea2000c1e1900 */
[----:B------:R-:W2:Y:S02]  /*3de0*/  LDC R224, c[0x0][0x288] ;  /* 0x0000a200ffe07b82 */ /* 0x000ea40000000800 */
[----:B--2---:R-:W-:-:S05]  /*3df0*/  IMAD R7, R7, R224, RZ ;  /* 0x000000e007077224 */ /* 0x004fca00078e02ff */
[----:B------:R-:W-:Y:S02]  /*3e00*/  SHF.L.U32 R10, R7, 0x8, RZ ;  /* 0x00000008070a7819 */ /* 0x000fe400000006ff */
[----:B------:R-:W-:-:S05]  /*3e10*/  SHF.L.U32 R7, R6, 0x3, RZ ;  /* 0x0000000306077819 */ /* 0x000fca00000006ff */
[----:B------:R-:W-:-:S05]  /*3e20*/  IMAD R10, R10, R249, R7 ;  /* 0x000000f90a0a7224 */ /* 0x000fca00078e0207 */
[----:B------:R-:W-:-:S04]  /*3e30*/  IADD3 R11, P2, R3, R10, RZ ;  /* 0x0000000a030b7210 */ /* 0x000fc80007f5e0ff */
[----:B------:R-:W-:Y:S02]  /*3e40*/  LEA.HI.X.SX32 R100, R10, R5, 0x1, P2 ;  /* 0x000000050a647211 */ /* 0x000fe400010f0eff */
[----:B------:R-:W-:-:S04]  /*3e50*/  LEA R10, P2, R11, UR10, 0x1 ;  /* 0x0000000a0b0a7c11 */ /* 0x000fc8000f8408ff */
[----:B------:R-:W-:-:S05]  /*3e60*/  LEA.HI.X R11, R11, UR11, R100, 0x1, P2 ;  /* 0x0000000b0b0b7c11 */ /* 0x000fca00090f0c64 */
[----:B------:R1:W5:Y:S01]  /*3e70*/  LDG.E.128 R100, desc[UR36][R10.64] ;  /* 0x000000240a647981 */ /* 0x000362000c1e1d00 */
[----:B------:R-:W-:-:S06]  /*3e80*/  UISETP.NE.AND UP0, UPT, UR12, URZ, UPT ;  /* 0x0000003f0c00728c */ /* 0x000fcc000bf05270 */
[----:B------:R-:W-:-:S13]  /*3e90*/  PLOP3.LUT P2, PT, PT, PT, UP0, 0x80, 0x0 ;  /* 0x000000000000781c */ /* 0x000fda0003f4f008 */
[----:B-1----:R-:W-:Y:S05]  /*3ea0*/  @P2 BRA `(.L_x_30) ;  /* 0x0000000000682947 */ /* 0x002fea0003800000 */
[----:B------:R-:W1:Y:S01]  /*3eb0*/  S2R R225, SR_CTAID.X ;  /* 0x0000000000e17919 */ /* 0x000e620000002500 */
[----:B------:R-:W-:Y:S01]  /*3ec0*/  LOP3.LUT P4, RZ, R2, 0x10, RZ, 0xc0, !PT ;  /* 0x0000001002ff7812 */ /* 0x000fe2000788c0ff */
[----:B------:R-:W2:Y:S04]  /*3ed0*/  LDL R249, [R1+0x50] ;  /* 0x0000500001f97983 */ /* 0x000ea80000100800 */
[----:B------:R-:W3:Y:S08]  /*3ee0*/  LDL R252, [R1+0x58] ;  /* 0x0000580001fc7983 */ /* 0x000ef00000100800 */
[----:B------:R-:W0:Y:S01]  /*3ef0*/  @P4 LDC.64 R10, c[0x0][0x2e0] ;  /* 0x0000b800ff0a4b82 */ /* 0x000e220000000a00 */
[----:B-1----:R-:W-:-:S05]  /*3f00*/  @P4 IMAD R224, R251, R224, R225 ;  /* 0x000000e0fbe04224 */ /* 0x002fca00078e02e1 */
[----:B------:R-:W-:-:S05]  /*3f10*/  @P4 SHF.L.U32 R224, R224, 0x8, RZ ;  /* 0x00000008e0e04819 */ /* 0x000fca00000006ff */
[----:B0-----:R-:W-:-:S05]  /*3f20*/  @P4 IMAD.WIDE R10, R224, 0x2, R10 ;  /* 0x00000002e00a4825 */ /* 0x001fca00078e020a */
[----:B------:R-:W4:Y:S04]  /*3f30*/  @P4 LDG.E.128 R224, desc[UR36][R10.64] ;  /* 0x000000240ae04981 */ /* 0x000f28000c1e1d00 */
[----:B------:R-:W4:Y:S04]  /*3f40*/  LDL R11, [R1+0x54] ;  /* 0x00005400010b7983 */ /* 0x000f280000100800 */
[----:B------:R-:W4:Y:S01]  /*3f50*/  LDL R10, [R1+0x5c] ;  /* 0x00005c00010a7983 */ /* 0x000f220000100800 */
[----:B--2--5:R-:W-:Y:S02]  /*3f60*/  HFMA2.MMA R100, R100, 1, 1, R249 ;  /* 0x3c003c0064647835 */ /* 0x024fe400000000f9 */
[----:B------:R-:W1:Y:S01]  /*3f70*/  LDC R249, c[0x0][0x284] ;  /* 0x0000a100fff97b82 */ /* 0x000e620000000800 */
[----:B---3--:R-:W-:Y:S01]  /*3f80*/  HFMA2.MMA R102, R102, 1, 1, R252 ;  /* 0x3c003c0066667835 */ /* 0x008fe200000000fc */
[----:B------:R-:W-:-:S06]  /*3f90*/  SHF.R.S32.HI R252, RZ, 0x1f, R0 ;  /* 0x0000001ffffc7819 */ /* 0x000fcc0000011400 */
[----:B----4-:R-:W-:-:S03]  /*3fa0*/  @P4 HMUL2 R100, R100, R224 ;  /* 0x000000e064644232 */ /* 0x010fc60000000000 */
[----:B------:R-:W-:Y:S02]  /*3fb0*/  @P4 HMUL2 R102, R102, R226 ;  /* 0x000000e266664232 */ /* 0x000fe40000000000 */
[----:B------:R-:W-:Y:S01]  /*3fc0*/  HADD2 R101, R101, R11 ;  /* 0x0000000b65657230 */ /* 0x000fe20000000000 */
[----:B------:R-:W-:Y:S01]  /*3fd0*/  IADD3 R11, P3, R0, R7, RZ ;  /* 0x00000007000b7210 */ /* 0x000fe20007f7e0ff */
[----:B------:R-:W-:-:S03]  /*3fe0*/  HADD2 R103, R103, R10 ;  /* 0x0000000a67677230 */ /* 0x000fc60000000000 */
[----:B------:R-:W-:Y:S01]  /*3ff0*/  LEA.HI.X.SX32 R7, R7, R252, 0x1, P3 ;  /* 0x000000fc07077211 */ /* 0x000fe200018f0eff */
[----:B------:R-:W-:Y:S01]  /*4000*/  @P4 HFMA2.MMA R101, R101, R225, -RZ ;  /* 0x000000e165654235 */ /* 0x000fe200001000ff */
[----:B------:R-:W-:Y:S01]  /*4010*/  LEA R10, P3, R11, UR10, 0x1 ;  /* 0x0000000a0b0a7c11 */ /* 0x000fe2000f8608ff */
[----:B------:R-:W-:-:S03]  /*4020*/  @P4 HFMA2.MMA R103, R103, R227, -RZ ;  /* 0x000000e367674235 */ /* 0x000fc600001000ff */
[----:B------:R-:W-:-:S05]  /*4030*/  LEA.HI.X R11, R11, UR11, R7, 0x1, P3 ;  /* 0x0000000b0b0b7c11 */ /* 0x000fca00098f0c07 */
[----:B-1----:R2:W-:Y:S04]  /*4040*/  STG.E.128 desc[UR36][R10.64], R100 ;  /* 0x000000640a007986 */ /* 0x0025e8000c101d24 */
.L_x_30:
[----:B------:R-:W-:Y:S05]  /*4050*/  BSYNC B1 ;  /* 0x0000000000017941 */ /* 0x000fea0003800000 */
.L_x_29:
[----:B------:R-:W1:Y:S01]  /*4060*/  S2R R7, SR_CTAID.X ;  /* 0x0000000000077919 */ /* 0x000e620000002500 */
[----:B------:R-:W1:Y:S01]  /*4070*/  LDC R252, c[0x0][0x288] ;  /* 0x0000a200fffc7b82 */ /* 0x000e620000000800 */
[----:B------:R-:W-:Y:S07]  /*4080*/  BSSY B1, `(.L_x_31) ;  /* 0x000002c000017945 */ /* 0x000fee0003800000 */
[----:B--2---:R-:W2:Y:S01]  /*4090*/  LDC.64 R10, c[0x0][0x2e0] ;  /* 0x0000b800ff0a7b82 */ /* 0x004ea20000000a00 */
[----:B-1----:R-:W-:-:S05]  /*40a0*/  IMAD R7, R251, R252, R7 ;  /* 0x000000fcfb077224 */ /* 0x002fca00078e0207 */
[----:B------:R-:W-:-:S05]  /*40b0*/  LEA R7, R7, 0x8, 0x8 ;  /* 0x0000000807077811 */ /* 0x000fca00078e40ff */
[----:B--2---:R-:W-:Y:S01]  /*40c0*/  IMAD.WIDE R10, R7, 0x2, R10 ;  /* 0x00000002070a7825 */ /* 0x004fe200078e020a */
[----:B------:R-:W-:Y:S06]  /*40d0*/  @P1 BRA `(.L_x_32) ;  /* 0x0000000000981947 */ /* 0x000fec0003800000 */
[----:B------:R-:W2:Y:S02]  /*40e0*/  LDG.E R7, desc[UR36][R8.64] ;  /* 0x0000002408077981 */ /* 0x000ea4000c1e1900 */
[----:B--2---:R-:W-:Y:S01]  /*40f0*/  IMAD R106, R7, R252, RZ ;  /* 0x000000fc076a7224 */ /* 0x004fe200078e02ff */
[----:B------:R-:W-:-:S03]  /*4100*/  IADD3 R7, R6, R249, RZ ;  /* 0x000000f906077210 */ /* 0x000fc60007ffe0ff */
[----:B------:R-:W-:Y:S01]  /*4110*/  IMAD.SHL.U32 R106, R106, 0x100, RZ ;  /* 0x000001006a6a7824 */ /* 0x000fe200078e00ff */
[----:B------:R-:W-:-:S05]  /*4120*/  SHF.L.U32 R7, R7, 0x3, RZ ;  /* 0x0000000307077819 */ /* 0x000fca00000006ff */
[----:B------:R-:W-:-:S05]  /*4130*/  IMAD R106, R106, R249, R7 ;  /* 0x000000f96a6a7224 */ /* 0x000fca00078e0207 */
[----:B------:R-:W-:-:S04]  /*4140*/  IADD3 R105, P2, R3, R106, RZ ;  /* 0x0000006a03697210 */ /* 0x000fc80007f5e0ff */
[----:B------:R-:W-:Y:S02]  /*4150*/  LEA.HI.X.SX32 R106, R106, R5, 0x1, P2 ;  /* 0x000000056a6a7211 */ /* 0x000fe400010f0eff */
[----:B------:R-:W-:-:S04]  /*4160*/  LEA R104, P2, R105, UR10, 0x1 ;  /* 0x0000000a69687c11 */ /* 0x000fc8000f8408ff */
[----:B------:R-:W-:-:S06]  /*4170*/  LEA.HI.X R105, R105, UR11, R106, 0x1, P2 ;  /* 0x0000000b69697c11 */ /* 0x000fcc00090f0c6a */
[----:B------:R-:W5:Y:S01]  /*4180*/  LDG.E.128 R104, desc[UR36][R104.64] ;  /* 0x0000002468687981 */ /* 0x000f62000c1e1d00 */
[----:B------:R-:W-:-:S06]  /*4190*/  UISETP.NE.AND UP0, UPT, UR12, URZ, UPT ;  /* 0x0000003f0c00728c */ /* 0x000fcc000bf05270 */
[----:B------:R-:W-:-:S13]  /*41a0*/  PLOP3.LUT P2, PT, PT, PT, UP0, 0x80, 0x0 ;  /* 0x000000000000781c */ /* 0x000fda0003f4f008 */
[----:B------:R-:W-:Y:S05]  /*41b0*/  @P2 BRA `(.L_x_32) ;  /* 0x0000000000602947 */ /* 0x000fea0003800000 */
[----:B------:R-:W-:Y:S01]  /*41c0*/  LOP3.LUT P4, RZ, R2, 0x10, RZ, 0xc0, !PT ;  /* 0x0000001002ff7812 */ /* 0x000fe2000788c0ff */
[----:B------:R1:W-:Y:S04]  /*41d0*/  STL [R1+0x278], R3 ;  /* 0x0002780301007387 */ /* 0x0003e80000100800 */
[----:B------:R-:W2:Y:S04]  /*41e0*/  LDL R249, [R1+0x48] ;  /* 0x0000480001f97983 */ /* 0x000ea80000100800 */
[----:B------:R-:W3:Y:S04]  /*41f0*/  LDL R252, [R1+0x44] ;  /* 0x0000440001fc7983 */ /* 0x000ee80000100800 */
[----:B-1----:R-:W4:Y:S04]  /*4200*/  LDL R3, [R1+0x40] ;  /* 0x0000400001037983 */ /* 0x002f280000100800 */
[----:B------:R-:W3:Y:S01]  /*4210*/  @P4 LDG.E.128 R224, desc[UR36][R10.64] ;  /* 0x000000240ae04981 */ /* 0x000ee2000c1e1d00 */
[----:B--2--5:R-:W-:-:S02]  /*4220*/  HADD2 R106, R106, R249 ;  /* 0x000000f96a6a7230 */ /* 0x024fc40000000000 */
[----:B------:R-:W1:Y:S01]  /*4230*/  LDC R249, c[0x0][0x284] ;  /* 0x0000a100fff97b82 */ /* 0x000e620000000800 */
[----:B----4-:R-:W-:Y:S02]  /*4240*/  HADD2 R104, R104, R3 ;  /* 0x0000000368687230 */ /* 0x010fe40000000000 */
[----:B------:R2:W5:Y:S01]  /*4250*/  LDL.LU R3, [R1+0x278] ;  /* 0x0002780001037983 */ /* 0x0005620000300800 */
[----:B---3--:R-:W-:-:S03]  /*4260*/  @P4 HMUL2 R106, R106, R226 ;  /* 0x000000e26a6a4232 */ /* 0x008fc60000000000 */
[----:B------:R-:W3:Y:S01]  /*4270*/  LDL R226, [R1+0x4c] ;  /* 0x00004c0001e27983 */ /* 0x000ee20000100800 */
[----:B------:R-:W-:Y:S01]  /*4280*/  HFMA2.MMA R105, R105, 1, 1, R252 ;  /* 0x3c003c0069697835 */ /* 0x000fe200000000fc */
[----:B------:R-:W-:Y:S01]  /*4290*/  @P4 HMUL2 R104, R104, R224 ;  /* 0x000000e068684232 */ /* 0x000fe20000000000 */
[----:B------:R-:W-:Y:S01]  /*42a0*/  SHF.R.S32.HI R224, RZ, 0x1f, R0 ;  /* 0x0000001fffe07819 */ /* 0x000fe20000011400 */
[----:B------:R-:W4:Y:S05]  /*42b0*/  LDC R252, c[0x0][0x288] ;  /* 0x0000a200fffc7b82 */ /* 0x000f2a0000000800 */
[----:B------:R-:W-:Y:S01]  /*42c0*/  @P4 HFMA2.MMA R105, R105, R225, -RZ ;  /* 0x000000e169694235 */ /* 0x000fe200001000ff */
[----:B------:R-:W-:-:S04]  /*42d0*/  IADD3 R225, P3, R0, R7, RZ ;  /* 0x0000000700e17210 */ /* 0x000fc80007f7e0ff */
[----:B------:R-:W-:Y:S02]  /*42e0*/  LEA.HI.X.SX32 R7, R7, R224, 0x1, P3 ;  /* 0x000000e007077211 */ /* 0x000fe400018f0eff */
[----:B------:R-:W-:-:S04]  /*42f0*/  LEA R224, P3, R225, UR10, 0x1 ;  /* 0x0000000ae1e07c11 */ /* 0x000fc8000f8608ff */
[----:B------:R-:W-:Y:S01]  /*4300*/  LEA.HI.X R225, R225, UR11, R7, 0x1, P3 ;  /* 0x0000000be1e17c11 */ /* 0x000fe200098f0c07 */
[----:B---3--:R-:W-:-:S06]  /*4310*/  HADD2 R107, R107, R226 ;  /* 0x000000e26b6b7230 */ /* 0x008fcc0000000000 */
[----:B------:R-:W-:-:S07]  /*4320*/  @P4 HFMA2.MMA R107, R107, R227, -RZ ;  /* 0x000000e36b6b4235 */ /* 0x000fce00001000ff */
[----:B-1--4-:R2:W-:Y:S04]  /*4330*/  STG.E.128 desc[UR36][R224.64], R104 ;  /* 0x00000068e0007986 */ /* 0x0125e8000c101d24 */
.L_x_32:
[----:B------:R-:W-:Y:S05]  /*4340*/  BSYNC B1 ;  /* 0x0000000000017941 */ /* 0x000fea0003800000 */
.L_x_31:
[----:B------:R-:W-:Y:S04]  /*4350*/  BSSY B1, `(.L_x_33) ;  /* 0x0000028000017945 */ /* 0x000fe80003800000 */
[----:B------:R-:W-:Y:S05]  /*4360*/  @P1 BRA `(.L_x_34) ;  /* 0x0000000000981947 */ /* 0x000fea0003800000 */
[----:B------:R-:W2:Y:S02]  /*4370*/  LDG.E R7, desc[UR36][R8.64] ;  /* 0x0000002408077981 */ /* 0x000ea4000c1e1900 */
[----:B--2---:R-:W-:Y:S01]  /*4380*/  IMAD R14, R7, R252, RZ ;  /* 0x000000fc070e7224 */ /* 0x004fe200078e02ff */
[----:B------:R-:W-:-:S04]  /*4390*/  LEA R7, R249, R6, 0x1 ;  /* 0x00000006f9077211 */ /* 0x000fc800078e08ff */
[----:B------:R-:W-:Y:S02]  /*43a0*/  SHF.L.U32 R7, R7, 0x3, RZ ;  /* 0x0000000307077819 */ /* 0x000fe400000006ff */
[----:B------:R-:W-:-:S05]  /*43b0*/  SHF.L.U32 R14, R14, 0x8, RZ ;  /* 0x000000080e0e7819 */ /* 0x000fca00000006ff */
[----:B------:R-:W-:-:S05]  /*43c0*/  IMAD R14, R14, R249, R7 ;  /* 0x000000f90e0e7224 */ /* 0x000fca00078e0207 */
[----:B-----5:R-:W-:-:S04]  /*43d0*/  IADD3 R13, P2, R3, R14, RZ ;  /* 0x0000000e030d7210 */ /* 0x020fc80007f5e0ff */
        /* <DEDUP_REMOVED lines=31> */
.L_x_34:
[----:B------:R-:W-:Y:S05]  /*45d0*/  BSYNC B1 ;  /* 0x0000000000017941 */ /* 0x000fea0003800000 */
.L_x_33:
[----:B------:R-:W-:Y:S04]  /*45e0*/  BSSY B1, `(.L_x_35) ;  /* 0x0000028000017945 */ /* 0x000fe80003800000 */
[----:B------:R-:W-:Y:S05]  /*45f0*/  @P1 BRA `(.L_x_36) ;  /* 0x0000000000981947 */ /* 0x000fea0003800000 */
[----:B------:R-:W2:Y:S02]  /*4600*/  LDG.E R7, desc[UR36][R8.64] ;  /* 0x0000002408077981 */ /* 0x000ea4000c1e1900 */
[----:B--2---:R-:W-:Y:S02]  /*4610*/  IMAD R110, R7, R252, RZ ;  /* 0x000000fc076e7224 */ /* 0x004fe400078e02ff */
[----:B------:R-:W-:-:S03]  /*4620*/  IMAD R7, R249, 0x3, R6 ;  /* 0x00000003f9077824 */ /* 0x000fc600078e0206 */
        /* <DEDUP_REMOVED lines=35> */
.L_x_36:
[----:B------:R-:W-:Y:S05]  /*4860*/  BSYNC B1 ;  /* 0x0000000000017941 */ /* 0x000fea0003800000 */
.L_x_35:
        /* <DEDUP_REMOVED lines=40> */
.L_x_38:
[----:B------:R-:W-:Y:S05]  /*4af0*/  BSYNC B1 ;  /* 0x0000000000017941 */ /* 0x000fea0003800000 */
.L_x_37:
        /* <DEDUP_REMOVED lines=20> */
[----:B-1----:R-:W4:Y:S04]  /*4c40*/  LDL R3, [R1] ;  /* 0x0000000001037983 */ /* 0x002f280000100800 */
        /* <DEDUP_REMOVED lines=19> */
.L_x_40:
[----:B------:R-:W-:Y:S05]  /*4d80*/  BSYNC B1 ;  /* 0x0000000000017941 */ /* 0x000fea0003800000 */
.L_x_39:
[----:B------:R-:W-:Y:S04]  /*4d90*/  BSSY B1, `(.L_x_41) ;  /* 0x0000020000017945 */ /* 0x000fe80003800000 */
[----:B------:R-:W-:Y:S05]  /*4da0*/  @P1 BRA `(.L_x_42) ;  /* 0x0000000000781947 */ /* 0x000fea0003800000 */
[----:B------:R-:W2:Y:S02]  /*4db0*/  LDG.E R7, desc[UR36][R8.64] ;  /* 0x0000002408077981 */ /* 0x000ea4000c1e1900 */
[----:B--2---:R-:W-:Y:S02]  /*4dc0*/  IMAD R122, R7, R252, RZ ;  /* 0x000000fc077a7224 */ /* 0x004fe400078e02ff */
[----:B------:R-:W-:Y:S02]  /*4dd0*/  IMAD R7, R249, 0x6, R6 ;  /* 0x00000006f9077824 */ /* 0x000fe400078e0206 */
[----:B------:R-:W-:-:S03]  /*4de0*/  IMAD.SHL.U32 R122, R122, 0x100, RZ ;  /* 0x000001007a7a7824 */ /* 0x000fc600078e00ff */
        /* <DEDUP_REMOVED lines=10> */
[----:B------:R-:W-:-:S13]  /*4e90*/  LOP3.LUT P4, RZ, R2, 0x10, RZ, 0xc0, !PT ;  /* 0x0000001002ff7812 */ /* 0x000fda000788c0ff */
[----:B------:R-:W2:Y:S01]  /*4ea0*/  @P4 LDG.E.128 R224, desc[UR36][R10.64+0x50] ;  /* 0x000050240ae04981 */ /* 0x000ea2000c1e1d00 */
[----:B-----5:R-:W-:Y:S01]  /*4eb0*/  HFMA2.MMA R121, R121, 1, 1, R245 ;  /* 0x3c003c0079797835 */ /* 0x020fe200000000f5 */
[----:B------:R-:W-:Y:S02]  /*4ec0*/  HADD2 R120, R120, R244 ;  /* 0x000000f478787230 */ /* 0x000fe40000000000 */
[----:B------:R-:W-:Y:S02]  /*4ed0*/  HADD2 R123, R123, R247 ;  /* 0x000000f77b7b7230 */ /* 0x000fe40000000000 */
[----:B------:R-:W-:Y:S02]  /*4ee0*/  HADD2 R122, R122, R246 ;  /* 0x000000f67a7a7230 */ /* 0x000fe40000000000 */
[----:B--2---:R-:W-:Y:S01]  /*4ef0*/  @P4 HMUL2 R120, R120, R224 ;  /* 0x000000e078784232 */ /* 0x004fe20000000000 */
[----:B------:R-:W-:Y:S01]  /*4f00*/  @P4 HFMA2.MMA R121, R121, R225, -RZ ;  /* 0x000000e179794235 */ /* 0x000fe200001000ff */
[----:B------:R-:W-:Y:S01]  /*4f10*/  SHF.R.S32.HI R224, RZ, 0x1f, R0 ;  /* 0x0000001fffe07819 */ /* 0x000fe20000011400 */
[----:B------:R-:W-:Y:S01]  /*4f20*/  @P4 HFMA2.MMA R123, R123, R227, -RZ ;  /* 0x000000e37b7b4235 */ /* 0x000fe200001000ff */
[----:B------:R-:W-:Y:S01]  /*4f30*/  IADD3 R225, P3, R0, R7, RZ ;  /* 0x0000000700e17210 */ /* 0x000fe20007f7e0ff */
[----:B------:R-:W-:-:S03]  /*4f40*/  @P4 HMUL2 R122, R122, R226 ;  /* 0x000000e27a7a4232 */ /* 0x000fc60000000000 */
[----:B------:R-:W-:Y:S02]  /*4f50*/  LEA.HI.X.SX32 R7, R7, R224, 0x1, P3 ;  /* 0x000000e007077211 */ /* 0x000fe400018f0eff */
[----:B------:R-:W-:-:S04]  /*4f60*/  LEA R224, P3, R225, UR10, 0x1 ;  /* 0x0000000ae1e07c11 */ /* 0x000fc8000f8608ff */
[----:B------:R-:W-:-:S05]  /*4f70*/  LEA.HI.X R225, R225, UR11, R7, 0x1, P3 ;  /* 0x0000000be1e17c11 */ /* 0x000fca00098f0c07 */
[----:B------:R1:W-:Y:S04]  /*4f80*/  STG.E.128 desc[UR36][R224.64], R120 ;  /* 0x00000078e0007986 */ /* 0x0003e8000c101d24 */
.L_x_42:
[----:B------:R-:W-:Y:S05]  /*4f90*/  BSYNC B1 ;  /* 0x0000000000017941 */ /* 0x000fea0003800000 */
.L_x_41:
        /* <DEDUP_REMOVED lines=17> */
[----:B-1----:R-:W2:Y:S01]  /*50b0*/  @P4 LDG.E.128 R224, desc[UR36][R10.64+0x60] ;  /* 0x000060240ae04981 */ /* 0x002ea2000c1e1d00 */
        /* <DEDUP_REMOVED lines=14> */
.L_x_44:
[----:B------:R-:W-:Y:S05]  /*51a0*/  BSYNC B1 ;  /* 0x0000000000017941 */ /* 0x000fea0003800000 */
.L_x_43:
        /* <DEDUP_REMOVED lines=32> */
.L_x_46:
[----:B------:R-:W-:Y:S05]  /*53b0*/  BSYNC B1 ;  /* 0x0000000000017941 */ /* 0x000fea0003800000 */
.L_x_45:
[----:B------:R-:W-:Y:S04]  /*53c0*/  BSSY B1, `(.L_x_47) ;  /* 0x0000020000017945 */ /* 0x000fe80003800000 */
[----:B------:R-:W-:Y:S05]  /*53d0*/  @P1 BRA `(.L_x_48) ;  /* 0x0000000000781947 */ /* 0x000fea0003800000 */
[----:B------:R-:W2:Y:S02]  /*53e0*/  LDG.E R7, desc[UR36][R8.64] ;  /* 0x0000002408077981 */ /* 0x000ea4000c1e1900 */
[----:B--2---:R-:W-:Y:S02]  /*53f0*/  IMAD R134, R7, R252, RZ ;  /* 0x000000fc07867224 */ /* 0x004fe400078e02ff */
[----:B------:R-:W-:-:S03]  /*5400*/  IMAD R7, R249, 0x9, R6 ;  /* 0x00000009f9077824 */ /* 0x000fc600078e0206 */
[----:B------:R-:W-:Y:S01]  /*5410*/  SHF.L.U32 R134, R134, 0x8, RZ ;  /* 0x0000000886867819 */ /* 0x000fe200000006ff */
[----:B------:R-:W-:-:S04]  /*5420*/  IMAD.SHL.U32 R7, R7, 0x8, RZ ;  /* 0x0000000807077824 */ /* 0x000fc800078e00ff */
        /* <DEDUP_REMOVED lines=25> */
.L_x_48:
[----:B------:R-:W-:Y:S05]  /*55c0*/  BSYNC B1 ;  /* 0x0000000000017941 */ /* 0x000fea0003800000 */
.L_x_47:
        /* <DEDUP_REMOVED lines=32> */
.L_x_50:
[----:B------:R-:W-:Y:S05]  /*57d0*/  BSYNC B1 ;  /* 0x0000000000017941 */ /* 0x000fea0003800000 */
.L_x_49:
        /* <DEDUP_REMOVED lines=18> */
[----:B0----5:R-:W-:Y:S01]  /*5900*/  HFMA2.MMA R141, R141, 1, 1, R17 ;  /* 0x3c003c008d8d7835 */ /* 0x021fe20000000011 */
        /* <DEDUP_REMOVED lines=13> */
.L_x_52:
[----:B------:R-:W-:Y:S05]  /*59e0*/  BSYNC B1 ;  /* 0x0000000000017941 */ /* 0x000fea0003800000 */
.L_x_51:
        /* <DEDUP_REMOVED lines=17> */
[----:B01----:R-:W2:Y:S01]  /*5b00*/  @P4 LDG.E.128 R224, desc[UR36][R10.64+0xb0] ;  /* 0x0000b0240ae04981 */ /* 0x003ea2000c1e1d00 */
        /* <DEDUP_REMOVED lines=14> */
.L_x_54:
[----:B------:R-:W-:Y:S05]  /*5bf0*/  BSYNC B1 ;  /* 0x0000000000017941 */ /* 0x000fea0003800000 */
.L_x_53:
        /* <DEDUP_REMOVED lines=32> */
.L_x_56:
[----:B------:R-:W-:Y:S05]  /*5e00*/  BSYNC B1 ;  /* 0x0000000000017941 */ /* 0x000fea0003800000 */
.L_x_55:
        /* <DEDUP_REMOVED lines=32> */
.L_x_58:
[----:B------:R-:W-:Y:S05]  /*6010*/  BSYNC B1 ;  /* 0x0000000000017941 */ /* 0x000fea0003800000 */
.L_x_57:
        /* <DEDUP_REMOVED lines=18> */
[----:B----45:R-:W-:Y:S01]  /*6140*/  HFMA2.MMA R157, R157, 1, 1, R33 ;  /* 0x3c003c009d9d7835 */ /* 0x030fe20000000021 */
        /* <DEDUP_REMOVED lines=13> */
.L_x_60:
[----:B------:R-:W-:Y:S05]  /*6220*/  BSYNC B1 ;  /* 0x0000000000017941 */ /* 0x000fea0003800000 */
.L_x_59:
        /* <DEDUP_REMOVED lines=32> */
.L_x_62:
[----:B------:R-:W-:Y:S05]  /*6430*/  BSYNC B1 ;  /* 0x0000000000017941 */ /* 0x000fea0003800000 */
.L_x_61:
        /* <DEDUP_REMOVED lines=32> */
.L_x_64:
[----:B------:R-:W-:Y:S05]  /*6640*/  BSYNC B1 ;  /* 0x0000000000017941 */ /* 0x000fea0003800000 */
.L_x_63:
        /* <DEDUP_REMOVED lines=32> */
.L_x_66:
[----:B------:R-:W-:Y:S05]  /*6850*/  BSYNC B1 ;  /* 0x0000000000017941 */ /* 0x000fea0003800000 */
.L_x_65:
        /* <DEDUP_REMOVED lines=32> */
.L_x_68:
[----:B------:R-:W-:Y:S05]  /*6a60*/  BSYNC B1 ;  /* 0x0000000000017941 */ /* 0x000fea0003800000 */
.L_x_67:
        /* <DEDUP_REMOVED lines=32> */
.L_x_70:
[----:B------:R-:W-:Y:S05]  /*6c70*/  BSYNC B1 ;  /* 0x0000000000017941 */ /* 0x000fea0003800000 */
.L_x_69:
        /* <DEDUP_REMOVED lines=32> */
.L_x_72:
[----:B------:R-:W-:Y:S05]  /*6e80*/  BSYNC B1 ;  /* 0x0000000000017941 */ /* 0x000fea0003800000 */
.L_x_71:
        /* <DEDUP_REMOVED lines=32> */
.L_x_74:
[----:B------:R-:W-:Y:S05]  /*7090*/  BSYNC B1 ;  /* 0x0000000000017941 */ /* 0x000fea0003800000 */
.L_x_73:
        /* <DEDUP_REMOVED lines=32> */
.L_x_76:
[----:B------:R-:W-:Y:S05]  /*72a0*/  BSYNC B1 ;  /* 0x0000000000017941 */ /* 0x000fea0003800000 */
.L_x_75:
        /* <DEDUP_REMOVED lines=32> */
.L_x_78:
[----:B------:R-:W-:Y:S05]  /*74b0*/  BSYNC B1 ;  /* 0x0000000000017941 */ /* 0x000fea0003800000 */
.L_x_77:
        /* <DEDUP_REMOVED lines=32> */
.L_x_80:
[----:B------:R-:W-:Y:S05]  /*76c0*/  BSYNC B1 ;  /* 0x0000000000017941 */ /* 0x000fea0003800000 */
.L_x_79:
        /* <DEDUP_REMOVED lines=32> */
.L_x_82:
[----:B------:R-:W-:Y:S05]  /*78d0*/  BSYNC B1 ;  /* 0x0000000000017941 */ /* 0x000fea0003800000 */
.L_x_81:
        /* <DEDUP_REMOVED lines=32> */
.L_x_84:
[----:B------:R-:W-:Y:S05]  /*7ae0*/  BSYNC B1 ;  /* 0x0000000000017941 */ /* 0x000fea0003800000 */
.L_x_83:
        /* <DEDUP_REMOVED lines=32> */
.L_x_86:
[----:B------:R-:W-:Y:S05]  /*7cf0*/  BSYNC B1 ;  /* 0x0000000000017941 */ /* 0x000fea0003800000 */
.L_x_85:
        /* <DEDUP_REMOVED lines=32> */
.L_x_88:
[----:B------:R-:W-:Y:S05]  /*7f00*/  BSYNC B1 ;  /* 0x0000000000017941 */ /* 0x000fea0003800000 */
.L_x_87:
        /* <DEDUP_REMOVED lines=32> */
.L_x_90:
[----:B------:R-:W-:Y:S05]  /*8110*/  BSYNC B1 ;  /* 0x0000000000017941 */ /* 0x000fea0003800000 */
.L_x_89:
[----:B------:R-:W-:Y:S04]  /*8120*/  BSSY B1, `(.L_x_91) ;  /* 0x0000020000017945 */ /* 0x000fe80003800000 */
[----:B------:R-:W-:Y:S05]  /*8130*/  @P1 BRA `(.L_x_92) ;  /* 0x0000000000781947 */ /* 0x000fea0003800000 */
[----:B------:R-:W3:Y:S01]  /*8140*/  LDG.E R7, desc[UR36][R8.64] ;  /* 0x0000002408077981 */ /* 0x000ee2000c1e1900 */
[----:B------:R-:W-:-:S05]  /*8150*/  IMAD R6, R249, 0x1f, R6 ;  /* 0x0000001ff9067824 */ /* 0x000fca00078e0206 */
[----:B012---:R-:W-:Y:S01]  /*8160*/  SHF.L.U32 R224, R6, 0x3, RZ ;  /* 0x0000000306e07819 */ /* 0x007fe200000006ff */
[----:B---3--:R-:W-:-:S05]  /*8170*/  IMAD R7, R7, R252, RZ ;  /* 0x000000fc07077224 */ /* 0x008fca00078e02ff */
[----:B------:R-:W-:-:S05]  /*8180*/  SHF.L.U32 R6, R7, 0x8, RZ ;  /* 0x0000000807067819 */ /* 0x000fca00000006ff */
[----:B------:R-:W-:-:S05]  /*8190*/  IMAD R6, R6, R249, R224 ;  /* 0x000000f906067224 */ /* 0x000fca00078e02e0 */
[----:B-----5:R-:W-:-:S04]  /*81a0*/  IADD3 R7, P2, R3, R6, RZ ;  /* 0x0000000603077210 */ /* 0x020fc80007f5e0ff */
[----:B------:R-:W-:Y:S02]  /*81b0*/  LEA.HI.X.SX32 R8, R6, R5, 0x1, P2 ;  /* 0x0000000506087211 */ /* 0x000fe400010f0eff */
[----:B------:R-:W-:-:S04]  /*81c0*/  LEA R6, P2, R7, UR10, 0x1 ;  /* 0x0000000a07067c11 */ /* 0x000fc8000f8408ff */
[----:B------:R-:W-:-:S05]  /*81d0*/  LEA.HI.X R7, R7, UR11, R8, 0x1, P2 ;  /* 0x0000000b07077c11 */ /* 0x000fca00090f0c08 */
[----:B------:R0:W5:Y:S01]  /*81e0*/  LDG.E.128 R220, desc[UR36][R6.64] ;  /* 0x0000002406dc7981 */ /* 0x000162000c1e1d00 */
[----:B------:R-:W-:-:S06]  /*81f0*/  UISETP.NE.AND UP0, UPT, UR12, URZ, UPT ;  /* 0x0000003f0c00728c */ /* 0x000fcc000bf05270 */
[----:B------:R-:W-:-:S13]  /*8200*/  PLOP3.LUT P2, PT, PT, PT, UP0, 0x80, 0x0 ;  /* 0x000000000000781c */ /* 0x000fda0003f4f008 */
[----:B0-----:R-:W-:Y:S05]  /*8210*/  @P2 BRA `(.L_x_92) ;  /* 0x0000000000402947 */ /* 0x001fea0003800000 */
[----:B------:R-:W-:-:S13]  /*8220*/  LOP3.LUT P4, RZ, R2, 0x10, RZ, 0xc0, !PT ;  /* 0x0000001002ff7812 */ /* 0x000fda000788c0ff */
[----:B------:R-:W2:Y:S01]  /*8230*/  @P4 LDG.E.128 R8, desc[UR36][R10.64+0x1e0] ;  /* 0x0001e0240a084981 */ /* 0x000ea2000c1e1d00 */
[----:B-----5:R-:W-:Y:S01]  /*8240*/  HADD2 R220, R220, R96 ;  /* 0x00000060dcdc7230 */ /* 0x020fe20000000000 */
[----:B------:R-:W-:Y:S01]  /*8250*/  HFMA2.MMA R221, R221, 1, 1, R97 ;  /* 0x3c003c00dddd7835 */ /* 0x000fe20000000061 */
[----:B------:R-:W-:Y:S01]  /*8260*/  SHF.R.S32.HI R225, RZ, 0x1f, R0 ;  /* 0x0000001fffe17819 */ /* 0x000fe20000011400 */
[----:B------:R-:W-:Y:S01]  /*8270*/  HADD2 R223, R223, R99 ;  /* 0x00000063dfdf7230 */ /* 0x000fe20000000000 */
[----:B------:R-:W-:Y:S01]  /*8280*/  IADD3 R7, P3, R0, R224, RZ ;  /* 0x000000e000077210 */ /* 0x000fe20007f7e0ff */
[----:B------:R-:W-:Y:S02]  /*8290*/  HADD2 R222, R222, R98 ;  /* 0x00000062dede7230 */ /* 0x000fe40000000000 */
[----:B--2---:R-:W-:Y:S01]  /*82a0*/  @P4 HMUL2 R220, R220, R8 ;  /* 0x00000008dcdc4232 */ /* 0x004fe20000000000 */
[----:B------:R-:W-:Y:S01]  /*82b0*/  LEA.HI.X.SX32 R8, R224, R225, 0x1, P3 ;  /* 0x000000e1e0087211 */ /* 0x000fe200018f0eff */
[----:B------:R-:W-:Y:S01]  /*82c0*/  @P4 HFMA2.MMA R221, R221, R9, -RZ ;  /* 0x00000009dddd4235 */ /* 0x000fe200001000ff */
[----:B------:R-:W-:Y:S01]  /*82d0*/  LEA R6, P3, R7, UR10, 0x1 ;  /* 0x0000000a07067c11 */ /* 0x000fe2000f8608ff */
[----:B------:R-:W-:Y:S01]  /*82e0*/  @P4 HFMA2.MMA R223, R223, R11, -RZ ;  /* 0x0000000bdfdf4235 */ /* 0x000fe200001000ff */
[----:B------:R-:W-:-:S02]  /*82f0*/  @P4 HMUL2 R222, R222, R10 ;  /* 0x0000000adede4232 */ /* 0x000fc40000000000 */
[----:B------:R-:W-:-:S05]  /*8300*/  LEA.HI.X R7, R7, UR11, R8, 0x1, P3 ;  /* 0x0000000b07077c11 */ /* 0x000fca00098f0c08 */
[----:B------:R0:W-:Y:S04]  /*8310*/  STG.E.128 desc[UR36][R6.64], R220 ;  /* 0x000000dc06007986 */ /* 0x0001e8000c101d24 */
.L_x_92:
[----:B------:R-:W-:Y:S05]  /*8320*/  BSYNC B1 ;  /* 0x0000000000017941 */ /* 0x000fea0003800000 */
.L_x_91:
[----:B------:R-:W-:Y:S04]  /*8330*/  BSSY B1, `(.L_x_93) ;  /* 0x0000156000017945 */ /* 0x000fe80003800000 */
[----:B------:R-:W-:Y:S05]  /*8340*/  @P1 BRA `(.L_x_94) ;  /* 0x0000001400501947 */ /* 0x000fea0003800000 */
[----:B------:R-:W3:Y:S04]  /*8350*/  LDL R252, [R1+0x1e4] ;  /* 0x0001e40001fc7983 */ /* 0x000ee80000100800 */
[----:B------:R-:W4:Y:S04]  /*8360*/  LDL R249, [R1+0x1d0] ;  /* 0x0001d00001f97983 */ /* 0x000f280000100800 */
[----:B------:R-:W3:Y:S04]  /*8370*/  LDL R227, [R1+0x1d4] ;  /* 0x0001d40001e37983 */ /* 0x000ee80000100800 */
[----:B------:R-:W3:Y:S04]  /*8380*/  LDL R226, [R1+0x1c0] ;  /* 0x0001c00001e27983 */ /* 0x000ee80000100800 */
[----:B012---:R-:W2:Y:S04]  /*8390*/  LDL R225, [R1+0x1c4] ;  /* 0x0001c40001e17983 */ /* 0x007ea80000100800 */
[----:B------:R-:W2:Y:S04]  /*83a0*/  LDL R224, [R1+0x1b0] ;  /* 0x0001b00001e07983 */ /* 0x000ea80000100800 */
[----:B------:R-:W2:Y:S04]  /*83b0*/  LDL R11, [R1+0x1b4] ;  /* 0x0001b400010b7983 */ /* 0x000ea80000100800 */
[----:B------:R-:W2:Y:S04]  /*83c0*/  LDL R10, [R1+0x1a0] ;  /* 0x0001a000010a7983 */ /* 0x000ea80000100800 */
[----:B------:R-:W2:Y:S01]  /*83d0*/  LDL R9, [R1+0x1a4] ;  /* 0x0001a40001097983 */ /* 0x000ea20000100800 */
[----:B------:R-:W-:Y:S01]  /*83e0*/  ISETP.NE.U32.AND P1, PT, RZ, UR14, PT ;  /* 0x0000000eff007c0c */ /* 0x000fe2000bf25070 */
[----:B------:R-:W-:-:S02]  /*83f0*/  ULDC UR4, c[0x0][0x298] ;  /* 0x0000a60000047ab9 */ /* 0x000fc40000000800 */
[----:B------:R0:W-:Y:S04]  /*8400*/  STL [R1+0x2c0], R30 ;  /* 0x0002c01e01007387 */ /* 0x0001e80000100800 */
[----:B0-----:R-:W4:Y:S04]  /*8410*/  LDL R30, [R1+0x1e0] ;  /* 0x0001e000011e7983 */ /* 0x001f280000100800 */
[----:B------:R0:W-:Y:S04]  /*8420*/  STL [R1+0x2bc], R29 ;  /* 0x0002bc1d01007387 */ /* 0x0001e80000100800 */
[----:B0-----:R-:W3:Y:S04]  /*8430*/  LDL R29, [R1+0x1f4] ;  /* 0x0001f400011d7983 */ /* 0x001ee80000100800 */
[----:B------:R0:W-:Y:S04]  /*8440*/  STL [R1+0x2b8], R28 ;  /* 0x0002b81c01007387 */ /* 0x0001e80000100800 */
[----:B0-----:R-:W2:Y:S04]  /*8450*/  LDL R28, [R1+0x1f0] ;  /* 0x0001f000011c7983 */ /* 0x001ea80000100800 */
[----:B------:R0:W-:Y:S04]  /*8460*/  STL [R1+0x2b4], R27 ;  /* 0x0002b41b01007387 */ /* 0x0001e80000100800 */
[----:B0-----:R-:W3:Y:S04]  /*8470*/  LDL R27, [R1+0x204] ;  /* 0x00020400011b7983 */ /* 0x001ee80000100800 */
[----:B------:R0:W-:Y:S04]  /*8480*/  STL [R1+0x2b0], R26 ;  /* 0x0002b01a01007387 */ /* 0x0001e80000100800 */
[----:B0-----:R-:W4:Y:S04]  /*8490*/  LDL R26, [R1+0x200] ;  /* 0x00020000011a7983 */ /* 0x001f280000100800 */
        /* <DEDUP_REMOVED lines=20> */
[----:B------:R-:W-:Y:S04]  /*85e0*/  STL [R1+0x284], R5 ;  /* 0x0002840501007387 */ /* 0x000fe80000100800 */
[----:B-----5:R0:W-:Y:S04]  /*85f0*/  STL [R1+0x280], R3 ;  /* 0x0002800301007387 */ /* 0x0201e80000100800 */
[----:B------:R1:W-:Y:S04]  /*8600*/  STL [R1+0x27c], R2 ;  /* 0x00027c0201007387 */ /* 0x0003e80000100800 */
[----:B------:R1:W-:Y:S04]  /*8610*/  STL [R1+0x278], R0 ;  /* 0x0002780001007387 */ /* 0x0003e80000100800 */
[----:B0-----:R-:W3:Y:S04]  /*8620*/  LDL R3, [R1+0x190] ;  /* 0x0001900001037983 */ /* 0x001ee80000100800 */
[----:B-1----:R-:W3:Y:S04]  /*8630*/  LDL R2, [R1+0x194] ;  /* 0x0001940001027983 */ /* 0x002ee80000100800 */
[----:B------:R-:W3:Y:S04]  /*8640*/  LDL R5, [R1+0xb0] ;  /* 0x0000b00001057983 */ /* 0x000ee80000100800 */
[----:B------:R-:W3:Y:S01]  /*8650*/  LDL R0, [R1+0xb4] ;  /* 0x0000b40001007983 */ /* 0x000ee20000100800 */
[----:B----4-:R-:W-:-:S03]  /*8660*/  HFMA2.MMA R6, R17, R101, -RZ ;  /* 0x0000006511067235 */ /* 0x010fc600001000ff */
[----:B------:R-:W4:Y:S01]  /*8670*/  LDL R17, [R1+0xe4] ;  /* 0x0000e40001117983 */ /* 0x000f220000100800 */
[----:B--2---:R-:W-:-:S06]  /*8680*/  HMUL2 R7, R16, R100 ;  /* 0x0000006410077232 */ /* 0x004fcc0000000000 */
[----:B------:R-:W-:Y:S01]  /*8690*/  HFMA2 R6, R19, R105, R6 ;  /* 0x0000006913067231 */ /* 0x000fe20000000006 */
[----:B------:R-:W2:Y:S01]  /*86a0*/  LDL R16, [R1+0xd0] ;  /* 0x0000d00001107983 */ /* 0x000ea20000100800 */
[----:B---3--:R-:W-:-:S03]  /*86b0*/  HFMA2.MMA R7, R18, R104, R7 ;  /* 0x0000006812077235 */ /* 0x008fc60000000007 */
[----:B------:R-:W3:Y:S01]  /*86c0*/  LDL R19, [R1+0x184] ;  /* 0x0001840001137983 */ /* 0x000ee20000100800 */
[----:B------:R-:W-:-:S03]  /*86d0*/  HFMA2 R6, R21, R13, R6 ;  /* 0x0000000d15067231 */ /* 0x000fc60000000006 */
[----:B------:R-:W4:Y:S01]  /*86e0*/  LDL R18, [R1+0xe0] ;  /* 0x0000e00001127983 */ /* 0x000f220000100800 */
[----:B------:R-:W-:-:S03]  /*86f0*/  HFMA2.MMA R7, R20, R12, R7 ;  /* 0x0000000c14077235 */ /* 0x000fc60000000007 */
[----:B------:R-:W2:Y:S04]  /*8700*/  LDL R21, [R1+0x104] ;  /* 0x0001040001157983 */ /* 0x000ea80000100800 */
[----:B------:R-:W3:Y:S01]  /*8710*/  LDL R20, [R1+0x180] ;  /* 0x0001800001147983 */ /* 0x000ee20000100800 */
[----:B------:R-:W-:Y:S01]  /*8720*/  HFMA2.MMA R7, R22, R108, R7 ;  /* 0x0000006c16077235 */ /* 0x000fe20000000007 */
[----:B------:R-:W-:Y:S02]  /*8730*/  HFMA2 R6, R23, R109, R6 ;  /* 0x0000006d17067231 */ /* 0x000fe40000000006 */
[----:B------:R-:W4:Y:S05]  /*8740*/  LDL R22, [R1+0x100] ;  /* 0x0001000001167983 */ /* 0x000f2a0000100800 */
[----:B------:R-:W-:Y:S01]  /*8750*/  HFMA2.MMA R7, R24, R112, R7 ;  /* 0x0000007018077235 */ /* 0x000fe20000000007 */
[----:B------:R-:W-:Y:S01]  /*8760*/  HFMA2 R6, R25, R113, R6 ;  /* 0x0000007119067231 */ /* 0x000fe20000000006 */
[----:B------:R-:W2:Y:S04]  /*8770*/  LDL R24, [R1+0x140] ;  /* 0x0001400001187983 */ /* 0x000ea80000100800 */
[----:B------:R-:W4:Y:S02]  /*8780*/  LDL R23, [R1+0x144] ;  /* 0x0001440001177983 */ /* 0x000f240000100800 */
[----:B------:R-:W-:-:S02]  /*8790*/  HFMA2.MMA R7, R26, R116, R7 ;  /* 0x000000741a077235 */ /* 0x000fc40000000007 */
[----:B------:R-:W2:Y:S04]  /*87a0*/  LDL R26, [R1+0x150] ;  /* 0x00015000011a7983 */ /* 0x000ea80000100800 */
[----:B------:R-:W4:Y:S02]  /*87b0*/  LDL R25, [R1+0x154] ;  /* 0x0001540001197983 */ /* 0x000f240000100800 */
[----:B------:R-:W-:Y:S02]  /*87c0*/  HFMA2.MMA R7, R28, R120, R7 ;  /* 0x000000781c077235 */ /* 0x000fe40000000007 */
[----:B------:R-:W2:Y:S06]  /*87d0*/  LDL R28, [R1+0x160] ;  /* 0x00016000011c7983 */ /* 0x000eac0000100800 */
[----:B------:R-:W-:-:S02]  /*87e0*/  HFMA2.MMA R7, R30, R124, R7 ;  /* 0x0000007c1e077235 */ /* 0x000fc40000000007 */
[----:B------:R-:W4:Y:S01]  /*87f0*/  LDL R30, [R1+0x170] ;  /* 0x00017000011e7983 */ /* 0x000f220000100800 */
[----:B------:R-:W-:-:S03]  /*8800*/  HFMA2 R6, R27, R117, R6 ;  /* 0x000000751b067231 */ /* 0x000fc60000000006 */
[----:B------:R-:W2:Y:S02]  /*8810*/  LDL R27, [R1+0x164] ;  /* 0x00016400011b7983 */ /* 0x000ea40000100800 */
[----:B------:R-:W-:Y:S01]  /*8820*/  HFMA2.MMA R7, R249, R128, R7 ;  /* 0x00000080f9077235 */ /* 0x000fe20000000007 */
[----:B------:R-:W-:Y:S01]  /*8830*/  HFMA2 R6, R29, R121, R6 ;  /* 0x000000791d067231 */ /* 0x000fe20000000006 */
[----:B------:R-:W2:Y:S03]  /*8840*/  LDL R249, [R1+0x134] ;  /* 0x0001340001f97983 */ /* 0x000ea60000100800 */
[----:B------:R-:W-:Y:S01]  /*8850*/  HFMA2 R6, R252, R125, R6 ;  /* 0x0000007dfc067231 */ /* 0x000fe20000000006 */
[----:B------:R-:W2:Y:S02]  /*8860*/  LDL R29, [R1+0x174] ;  /* 0x00017400011d7983 */ /* 0x000ea40000100800 */
[----:B------:R-:W-:-:S02]  /*8870*/  HFMA2.MMA R7, R226, R132, R7 ;  /* 0x00000084e2077235 */ /* 0x000fc40000000007 */
[----:B------:R-:W2:Y:S01]  /*8880*/  LDL R252, [R1+0x130] ;  /* 0x0001300001fc7983 */ /* 0x000ea20000100800 */
[----:B------:R-:W-:-:S03]  /*8890*/  HFMA2 R6, R227, R129, R6 ;  /* 0x00000081e3067231 */ /* 0x000fc60000000006 */
[----:B------:R-:W2:Y:S02]  /*88a0*/  LDL R227, [R1+0x120] ;  /* 0x0001200001e37983 */ /* 0x000ea40000100800 */
[----:B------:R-:W-:Y:S01]  /*88b0*/  HFMA2.MMA R7, R224, R136, R7 ;  /* 0x00000088e0077235 */ /* 0x000fe20000000007 */
[----:B------:R-:W-:Y:S01]  /*88c0*/  HFMA2 R6, R225, R133, R6 ;  /* 0x00000085e1067231 */ /* 0x000fe20000000006 */
[----:B------:R-:W2:Y:S04]  /*88d0*/  LDL R226, [R1+0x124] ;  /* 0x0001240001e27983 */ /* 0x000ea80000100800 */
[----:B------:R-:W2:Y:S02]  /*88e0*/  LDL R225, [R1+0x110] ;  /* 0x0001100001e17983 */ /* 0x000ea40000100800 */
[----:B------:R-:W-:-:S02]  /*88f0*/  HFMA2.MMA R7, R10, R140, R7 ;  /* 0x0000008c0a077235 */ /* 0x000fc40000000007 */
[----:B------:R-:W2:Y:S04]  /*8900*/  LDL R10, [R1+0xc0] ;  /* 0x0000c000010a7983 */ /* 0x000ea80000100800 */
[----:B------:R-:W2:Y:S02]  /*8910*/  LDL R224, [R1+0x114] ;  /* 0x0001140001e07983 */ /* 0x000ea40000100800 */
[----:B------:R-:W-:Y:S01]  /*8920*/  HFMA2.MMA R7, R3, R144, R7 ;  /* 0x0000009003077235 */ /* 0x000fe20000000007 */
[----:B------:R-:W-:Y:S01]  /*8930*/  HFMA2 R6, R11, R137, R6 ;  /* 0x000000890b067231 */ /* 0x000fe20000000006 */
[----:B------:R-:W2:Y:S03]  /*8940*/  LDL R3, [R1+0xa0] ;  /* 0x0000a00001037983 */ /* 0x000ea60000100800 */
[----:B------:R-:W-:Y:S01]  /*8950*/  HFMA2 R6, R9, R141, R6 ;  /* 0x0000008d09067231 */ /* 0x000fe20000000006 */
[----:B------:R-:W2:Y:S03]  /*8960*/  LDL R11, [R1+0xd4] ;  /* 0x0000d400010b7983 */ /* 0x000ea60000100800 */
[----:B------:R-:W-:Y:S01]  /*8970*/  HFMA2 R6, R2, R145, R6 ;  /* 0x0000009102067231 */ /* 0x000fe20000000006 */
[----:B------:R-:W2:Y:S04]  /*8980*/  LDL R9, [R1+0xc4] ;  /* 0x0000c40001097983 */ /* 0x000ea80000100800 */
[----:B------:R-:W2:Y:S01]  /*8990*/  LDL R2, [R1+0xa4] ;  /* 0x0000a40001027983 */ /* 0x000ea20000100800 */
[----:B---3--:R-:W-:-:S03]  /*89a0*/  HFMA2.MMA R7, R20, R148, R7 ;  /* 0x0000009414077235 */ /* 0x008fc60000000007 */
[----:B------:R-:W3:Y:S01]  /*89b0*/  LDL R20, [R1+0xf0] ;  /* 0x0000f00001147983 */ /* 0x000ee20000100800 */
[----:B------:R-:W-:-:S03]  /*89c0*/  HFMA2 R6, R19, R149, R6 ;  /* 0x0000009513067231 */ /* 0x000fc60000000006 */
[----:B------:R-:W3:Y:S01]  /*89d0*/  LDL R19, [R1+0xf4] ;  /* 0x0000f40001137983 */ /* 0x000ee20000100800 */
[----:B----4-:R-:W-:-:S03]  /*89e0*/  HFMA2.MMA R7, R30, R152, R7 ;  /* 0x000000981e077235 */ /* 0x010fc60000000007 */
[----:B------:R-:W5:Y:S05]  /*89f0*/  LDL.LU R30, [R1+0x2c0] ;  /* 0x0002c000011e7983 */ /* 0x000f6a0000300800 */
[----:B--2---:R-:W-:-:S08]  /*8a00*/  HFMA2.MMA R7, R28, R156, R7 ;  /* 0x0000009c1c077235 */ /* 0x004fd00000000007 */
[----:B------:R-:W-:-:S08]  /*8a10*/  HFMA2.MMA R7, R26, R160, R7 ;  /* 0x000000a01a077235 */ /* 0x000fd00000000007 */
[----:B------:R-:W-:-:S08]  /*8a20*/  HFMA2.MMA R7, R24, R164, R7 ;  /* 0x000000a418077235 */ /* 0x000fd00000000007 */
[----:B------:R-:W-:-:S08]  /*8a30*/  HFMA2.MMA R7, R252, R168, R7 ;  /* 0x000000a8fc077235 */ /* 0x000fd00000000007 */
[----:B------:R-:W-:-:S08]  /*8a40*/  HFMA2.MMA R7, R227, R172, R7 ;  /* 0x000000ace3077235 */ /* 0x000fd00000000007 */
[----:B------:R-:W-:-:S08]  /*8a50*/  HFMA2.MMA R7, R225, R176, R7 ;  /* 0x000000b0e1077235 */ /* 0x000fd00000000007 */
[----:B------:R-:W-:Y:S01]  /*8a60*/  HFMA2.MMA R7, R22, R180, R7 ;  /* 0x000000b416077235 */ /* 0x000fe20000000007 */
[----:B------:R-:W-:Y:S02]  /*8a70*/  HFMA2 R6, R29, R153, R6 ;  /* 0x000000991d067231 */ /* 0x000fe40000000006 */
[----:B------:R-:W5:Y:S02]  /*8a80*/  LDL.LU R29, [R1+0x2bc] ;  /* 0x0002bc00011d7983 */ /* 0x000f640000300800 */
[----:B------:R-:W-:Y:S02]  /*8a90*/  HFMA2 R6, R27, R157, R6 ;  /* 0x0000009d1b067231 */ /* 0x000fe40000000006 */
[----:B------:R-:W5:Y:S02]  /*8aa0*/  LDL.LU R28, [R1+0x2b8] ;  /* 0x0002b800011c7983 */ /* 0x000f640000300800 */
[----:B------:R-:W-:Y:S02]  /*8ab0*/  HFMA2 R6, R25, R161, R6 ;  /* 0x000000a119067231 */ /* 0x000fe40000000006 */
[----:B------:R-:W5:Y:S02]  /*8ac0*/  LDL.LU R27, [R1+0x2b4] ;  /* 0x0002b400011b7983 */ /* 0x000f640000300800 */
[----:B------:R-:W-:-:S02]  /*8ad0*/  HFMA2 R6, R23, R165, R6 ;  /* 0x000000a517067231 */ /* 0x000fc40000000006 */
[----:B------:R-:W5:Y:S02]  /*8ae0*/  LDL.LU R26, [R1+0x2b0] ;  /* 0x0002b000011a7983 */ /* 0x000f640000300800 */
[----:B------:R-:W-:Y:S02]  /*8af0*/  HFMA2 R6, R249, R169, R6 ;  /* 0x000000a9f9067231 */ /* 0x000fe40000000006 */
[----:B------:R-:W5:Y:S02]  /*8b00*/  LDL.LU R25, [R1+0x2ac] ;  /* 0x0002ac0001197983 */ /* 0x000f640000300800 */
[----:B------:R-:W-:Y:S02]  /*8b10*/  HFMA2 R6, R226, R173, R6 ;  /* 0x000000ade2067231 */ /* 0x000fe40000000006 */
[----:B------:R-:W5:Y:S02]  /*8b20*/  LDL.LU R24, [R1+0x2a8] ;  /* 0x0002a80001187983 */ /* 0x000f640000300800 */
[----:B------:R-:W-:-:S02]  /*8b30*/  HFMA2 R6, R224, R177, R6 ;  /* 0x000000b1e0067231 */ /* 0x000fc40000000006 */
[----:B------:R-:W5:Y:S04]  /*8b40*/  LDL.LU R23, [R1+0x2a4] ;  /* 0x0002a40001177983 */ /* 0x000f680000300800 */
[----:B------:R-:W2:Y:S01]  /*8b50*/  LDL R22, [R1+0x90] ;  /* 0x0000900001167983 */ /* 0x000ea20000100800 */
[----:B------:R-:W-:-:S03]  /*8b60*/  HFMA2 R6, R21, R181, R6 ;  /* 0x000000b515067231 */ /* 0x000fc60000000006 */
[----:B------:R-:W4:Y:S04]  /*8b70*/  LDL R21, [R1+0x80] ;  /* 0x0000800001157983 */ /* 0x000f280000100800 */
[----:B------:R-:W4:Y:S04]  /*8b80*/  LDL R252, [R1+0x74] ;  /* 0x0000740001fc7983 */ /* 0x000f280000100800 */
[----:B------:R-:W4:Y:S04]  /*8b90*/  LDL R249, [R1+0x248] ;  /* 0x0002480001f97983 */ /* 0x000f280000100800 */
[----:B------:R-:W4:Y:S04]  /*8ba0*/  LDL R226, [R1+0x64] ;  /* 0x0000640001e27983 */ /* 0x000f280000100800 */
[----:B------:R-:W4:Y:S04]  /*8bb0*/  LDL R225, [R1+0x238] ;  /* 0x0002380001e17983 */ /* 0x000f280000100800 */
[----:B------:R-:W4:Y:S04]  /*8bc0*/  LDL R227, [R1+0x60] ;  /* 0x0000600001e37983 */ /* 0x000f280000100800 */
[----:B------:R-:W4:Y:S01]  /*8bd0*/  LDL R224, [R1+0x228] ;  /* 0x0002280001e07983 */ /* 0x000f220000100800 */
[----:B---3--:R-:W-:-:S03]  /*8be0*/  HFMA2.MMA R7, R20, R184, R7 ;  /* 0x000000b814077235 */ /* 0x008fc60000000007 */
[----:B------:R-:W3:Y:S05]  /*8bf0*/  LDL R20, [R1+0x84] ;  /* 0x0000840001147983 */ /* 0x000eea0000100800 */
[----:B------:R-:W-:Y:S01]  /*8c00*/  HFMA2.MMA R7, R18, R188, R7 ;  /* 0x000000bc12077235 */ /* 0x000fe20000000007 */
[----:B------:R-:W-:Y:S01]  /*8c10*/  HFMA2 R6, R19, R185, R6 ;  /* 0x000000b913067231 */ /* 0x000fe20000000006 */
[----:B------:R-:W3:Y:S04]  /*8c20*/  LDL R18, [R1+0x70] ;  /* 0x0000700001127983 */ /* 0x000ee80000100800 */
[----:B------:R-:W3:Y:S02]  /*8c30*/  LDL R19, [R1+0x258] ;  /* 0x0002580001137983 */ /* 0x000ee40000100800 */
[----:B------:R-:W-:Y:S01]  /*8c40*/  HFMA2.MMA R7, R16, R192, R7 ;  /* 0x000000c010077235 */ /* 0x000fe20000000007 */
[----:B------:R-:W-:Y:S01]  /*8c50*/  HFMA2 R6, R17, R189, R6 ;  /* 0x000000bd11067231 */ /* 0x000fe20000000006 */
[----:B------:R-:W3:Y:S06]  /*8c60*/  LDL R16, [R1+0x218] ;  /* 0x0002180001107983 */ /* 0x000eec0000100800 */
[----:B------:R-:W-:Y:S01]  /*8c70*/  HFMA2.MMA R7, R10, R196, R7 ;  /* 0x000000c40a077235 */ /* 0x000fe20000000007 */
[----:B------:R-:W-:Y:S01]  /*8c80*/  HFMA2 R6, R11, R193, R6 ;  /* 0x000000c10b067231 */ /* 0x000fe20000000006 */
[----:B------:R-:W3:Y:S04]  /*8c90*/  LDL R10, [R1+0x208] ;  /* 0x00020800010a7983 */ /* 0x000ee80000100800 */
[----:B------:R-:W3:Y:S02]  /*8ca0*/  LDL R17, [R1+0x25c] ;  /* 0x00025c0001117983 */ /* 0x000ee40000100800 */
[----:B------:R-:W-:-:S02]  /*8cb0*/  HFMA2.MMA R7, R5, R200, R7 ;  /* 0x000000c805077235 */ /* 0x000fc40000000007 */
[----:B------:R-:W3:Y:S01]  /*8cc0*/  LDL R5, [R1+0x94] ;  /* 0x0000940001057983 */ /* 0x000ee20000100800 */
[----:B------:R-:W-:-:S03]  /*8cd0*/  HFMA2 R6, R9, R197, R6 ;  /* 0x000000c509067231 */ /* 0x000fc60000000006 */
[----:B------:R-:W3:Y:S01]  /*8ce0*/  LDL R11, [R1+0x24c] ;  /* 0x00024c00010b7983 */ /* 0x000ee20000100800 */
[----:B------:R-:W-:-:S03]  /*8cf0*/  HFMA2 R6, R0, R201, R6 ;  /* 0x000000c900067231 */ /* 0x000fc60000000006 */
[----:B------:R-:W3:Y:S04]  /*8d00*/  LDL R0, [R1+0x1f8] ;  /* 0x0001f80001007983 */ /* 0x000ee80000100800 */
[----:B------:R-:W3:Y:S01]  /*8d10*/  LDL R9, [R1+0x23c] ;  /* 0x00023c0001097983 */ /* 0x000ee20000100800 */
[----:B------:R-:W-:Y:S01]  /*8d20*/  HFMA2.MMA R7, R3, R204, R7 ;  /* 0x000000cc03077235 */ /* 0x000fe20000000007 */
[----:B------:R-:W-:Y:S02]  /*8d30*/  HFMA2 R6, R2, R205, R6 ;  /* 0x000000cd02067231 */ /* 0x000fe40000000006 */
[----:B------:R-:W3:Y:S04]  /*8d40*/  LDL R3, [R1+0x1e8] ;  /* 0x0001e80001037983 */ /* 0x000ee80000100800 */
[----:B------:R-:W3:Y:S01]  /*8d50*/  LDL R2, [R1+0x21c] ;  /* 0x00021c0001027983 */ /* 0x000ee20000100800 */
[----:B--2---:R-:W-:-:S03]  /*8d60*/  HFMA2.MMA R7, R22, R208, R7 ;  /* 0x000000d016077235 */ /* 0x004fc60000000007 */
[----:B------:R-:W5:Y:S05]  /*8d70*/  LDL.LU R22, [R1+0x2a0] ;  /* 0x0002a00001167983 */ /* 0x000f6a0000300800 */
[----:B----4-:R-:W-:-:S08]  /*8d80*/  HFMA2.MMA R7, R21, R212, R7 ;  /* 0x000000d415077235 */ /* 0x010fd00000000007 */
[----:B---3--:R-:W-:Y:S01]  /*8d90*/  HFMA2.MMA R7, R18, R216, R7 ;  /* 0x000000d812077235 */ /* 0x008fe20000000007 */
[----:B------:R-:W-:Y:S02]  /*8da0*/  HFMA2 R6, R5, R209, R6 ;  /* 0x000000d105067231 */ /* 0x000fe40000000006 */
[----:B------:R-:W2:Y:S02]  /*8db0*/  LDL R5, [R1+0x22c] ;  /* 0x00022c0001057983 */ /* 0x000ea40000100800 */
[----:B------:R-:W-:Y:S02]  /*8dc0*/  HFMA2 R8, R20, R213, R6 ;  /* 0x000000d514087231 */ /* 0x000fe40000000006 */
[----:B------:R-:W-:Y:S01]  /*8dd0*/  HMUL2 R6, R19, R102 ;  /* 0x0000006613067232 */ /* 0x000fe20000000000 */
[----:B------:R-:W5:Y:S01]  /*8de0*/  LDL.LU R21, [R1+0x29c] ;  /* 0x00029c0001157983 */ /* 0x000f620000300800 */
[----:B------:R-:W-:Y:S02]  /*8df0*/  HFMA2 R8, R252, R217, R8 ;  /* 0x000000d9fc087231 */ /* 0x000fe40000000008 */
[----:B------:R-:W-:Y:S01]  /*8e00*/  HFMA2 R7, R227, R220, R7 ;  /* 0x000000dce3077231 */ /* 0x000fe20000000007 */
[----:B------:R-:W5:Y:S01]  /*8e10*/  LDL.LU R20, [R1+0x298] ;  /* 0x0002980001147983 */ /* 0x000f620000300800 */
[----:B------:R-:W-:-:S02]  /*8e20*/  HFMA2.MMA R6, R249, R106, R6 ;  /* 0x0000006af9067235 */ /* 0x000fc40000000006 */
[----:B------:R-:W-:Y:S01]  /*8e30*/  HFMA2.MMA R8, R226, R221, R8 ;  /* 0x000000dde2087235 */ /* 0x000fe20000000008 */
[----:B------:R-:W5:Y:S04]  /*8e40*/  LDL.LU R19, [R1+0x294] ;  /* 0x0002940001137983 */ /* 0x000f680000300800 */
[----:B------:R-:W5:Y:S03]  /*8e50*/  LDL.LU R18, [R1+0x290] ;  /* 0x0002900001127983 */ /* 0x000f660000300800 */
[----:B------:R-:W-:Y:S01]  /*8e60*/  HFMA2 R6, R225, R14, R6 ;  /* 0x0000000ee1067231 */ /* 0x000fe20000000006 */
[----:B------:R-:W3:Y:S01]  /*8e70*/  LDL R249, [R1+0x1ec] ;  /* 0x0001ec0001f97983 */ /* 0x000ee20000100800 */
[----:B------:R-:W-:-:S03]  /*8e80*/  HADD2 R7, R7, R8 ;  /* 0x0000000807077230 */ /* 0x000fc60000000000 */
[----:B------:R-:W4:Y:S01]  /*8e90*/  LDL R226, [R1+0x1dc] ;  /* 0x0001dc0001e27983 */ /* 0x000f220000100800 */
[----:B------:R-:W-:-:S03]  /*8ea0*/  HFMA2.MMA R8, R224, R110, R6 ;  /* 0x0000006ee0087235 */ /* 0x000fc60000000006 */
[----:B------:R-:W3:Y:S04]  /*8eb0*/  LDL R252, [R1+0x1b8] ;  /* 0x0001b80001fc7983 */ /* 0x000ee80000100800 */
[----:B------:R-:W4:Y:S03]  /*8ec0*/  LDL R224, [R1+0x1cc] ;  /* 0x0001cc0001e07983 */ /* 0x000f260000100800 */
[----:B------:R-:W-:Y:S01]  /*8ed0*/  HFMA2 R8, R16, R114, R8 ;  /* 0x0000007210087231 */ /* 0x000fe20000000008 */
[----:B------:R-:W4:Y:S03]  /*8ee0*/  LDL R227, [R1+0x1a8] ;  /* 0x0001a80001e37983 */ /* 0x000f260000100800 */
[----:B------:R-:W-:Y:S01]  /*8ef0*/  HFMA2 R8, R10, R118, R8 ;  /* 0x000000760a087231 */ /* 0x000fe20000000008 */
[----:B------:R-:W4:Y:S03]  /*8f00*/  LDL R225, [R1+0x198] ;  /* 0x0001980001e17983 */ /* 0x000f260000100800 */
[----:B------:R-:W-:Y:S01]  /*8f10*/  HFMA2 R8, R0, R122, R8 ;  /* 0x0000007a00087231 */ /* 0x000fe20000000008 */
[----:B------:R-:W4:Y:S04]  /*8f20*/  LDL R16, [R1+0x188] ;  /* 0x0001880001107983 */ /* 0x000f280000100800 */
[----:B------:R-:W3:Y:S01]  /*8f30*/  LDL R0, [R1+0x20c] ;  /* 0x00020c0001007983 */ /* 0x000ee20000100800 */
[----:B------:R-:W-:-:S03]  /*8f40*/  HMUL2 R6, R17, R103 ;  /* 0x0000006711067232 */ /* 0x000fc60000000000 */
[----:B------:R-:W4:Y:S03]  /*8f50*/  LDL R17, [R1+0x1c8] ;  /* 0x0001c80001117983 */ /* 0x000f260000100800 */
[----:B------:R-:W-:Y:S01]  /*8f60*/  HFMA2.MMA R6, R11, R107, R6 ;  /* 0x0000006b0b067235 */ /* 0x000fe20000000006 */
[----:B------:R-:W4:Y:S04]  /*8f70*/  LDL R10, [R1+0x168] ;  /* 0x00016800010a7983 */ /* 0x000f280000100800 */
[----:B------:R-:W4:Y:S03]  /*8f80*/  LDL R11, [R1+0x1bc] ;  /* 0x0001bc00010b7983 */ /* 0x000f260000100800 */
[----:B------:R-:W-:-:S02]  /*8f90*/  HFMA2.MMA R6, R9, R15, R6 ;  /* 0x0000000f09067235 */ /* 0x000fc40000000006 */
[----:B------:R-:W4:Y:S01]  /*8fa0*/  LDL R9, [R1+0x1d8] ;  /* 0x0001d80001097983 */ /* 0x000f220000100800 */
[----:B------:R-:W-:-:S03]  /*8fb0*/  HFMA2 R8, R3, R126, R8 ;  /* 0x0000007e03087231 */ /* 0x000fc60000000008 */
[----:B------:R-:W4:Y:S02]  /*8fc0*/  LDL R3, [R1+0x178] ;  /* 0x0001780001037983 */ /* 0x000f240000100800 */
[----:B--2---:R-:W-:Y:S02]  /*8fd0*/  HFMA2.MMA R6, R5, R111, R6 ;  /* 0x0000006f05067235 */ /* 0x004fe40000000006 */
[----:B------:R-:W2:Y:S06]  /*8fe0*/  LDL R5, [R1+0x1fc] ;  /* 0x0001fc0001057983 */ /* 0x000eac0000100800 */
[----:B------:R-:W-:-:S02]  /*8ff0*/  HFMA2.MMA R6, R2, R115, R6 ;  /* 0x0000007302067235 */ /* 0x000fc40000000006 */
[----:B------:R-:W2:Y:S06]  /*9000*/  LDL R2, [R1+0x1ac] ;  /* 0x0001ac0001027983 */ /* 0x000eac0000100800 */
[----:B---3--:R-:W-:Y:S02]  /*9010*/  HFMA2.MMA R6, R0, R119, R6 ;  /* 0x0000007700067235 */ /* 0x008fe40000000006 */
[----:B------:R-:W3:Y:S01]  /*9020*/  LDL R0, [R1+0x158] ;  /* 0x0001580001007983 */ /* 0x000ee20000100800 */
[----:B----4-:R-:W-:-:S03]  /*9030*/  HFMA2 R8, R9, R130, R8 ;  /* 0x0000008209087231 */ /* 0x010fc60000000008 */
[----:B------:R-:W4:Y:S01]  /*9040*/  LDL R9, [R1+0x19c] ;  /* 0x00019c0001097983 */ /* 0x000f220000100800 */
[----:B------:R-:W-:-:S03]  /*9050*/  HFMA2 R8, R17, R134, R8 ;  /* 0x0000008611087231 */ /* 0x000fc60000000008 */
[----:B------:R-:W5:Y:S01]  /*9060*/  LDL.LU R17, [R1+0x28c] ;  /* 0x00028c0001117983 */ /* 0x000f620000300800 */
[----:B------:R-:W-:-:S03]  /*9070*/  HFMA2 R8, R252, R138, R8 ;  /* 0x0000008afc087231 */ /* 0x000fc60000000008 */
[----:B------:R-:W4:Y:S01]  /*9080*/  LDL R252, [R1+0x128] ;  /* 0x0001280001fc7983 */ /* 0x000f220000100800 */
        /* <DEDUP_REMOVED lines=10> */
[----:B--2---:R-:W-:-:S03]  /*9130*/  HFMA2.MMA R6, R5, R123, R6 ;  /* 0x0000007b05067235 */ /* 0x004fc60000000006 */
[----:B------:R-:W2:Y:S05]  /*9140*/  LDL R5, [R1+0x18c] ;  /* 0x00018c0001057983 */ /* 0x000eaa0000100800 */
[----:B------:R-:W-:Y:S02]  /*9150*/  HFMA2.MMA R6, R249, R127, R6 ;  /* 0x0000007ff9067235 */ /* 0x000fe40000000006 */
[----:B------:R-:W2:Y:S06]  /*9160*/  LDL R249, [R1+0x118] ;  /* 0x0001180001f97983 */ /* 0x000eac0000100800 */
[----:B------:R-:W-:-:S02]  /*9170*/  HFMA2.MMA R6, R226, R131, R6 ;  /* 0x00000083e2067235 */ /* 0x000fc40000000006 */
[----:B------:R-:W2:Y:S06]  /*9180*/  LDL R226, [R1+0x108] ;  /* 0x0001080001e27983 */ /* 0x000eac0000100800 */
[----:B------:R-:W-:Y:S02]  /*9190*/  HFMA2.MMA R6, R224, R135, R6 ;  /* 0x00000087e0067235 */ /* 0x000fe40000000006 */
[----:B------:R-:W2:Y:S06]  /*91a0*/  LDL R224, [R1+0xf8] ;  /* 0x0000f80001e07983 */ /* 0x000eac0000100800 */
[----:B------:R-:W-:-:S02]  /*91b0*/  HFMA2.MMA R6, R11, R139, R6 ;  /* 0x0000008b0b067235 */ /* 0x000fc40000000006 */
[----:B------:R-:W2:Y:S06]  /*91c0*/  LDL R11, [R1+0x15c] ;  /* 0x00015c00010b7983 */ /* 0x000eac0000100800 */
[----:B------:R-:W-:Y:S02]  /*91d0*/  HFMA2.MMA R6, R2, R143, R6 ;  /* 0x0000008f02067235 */ /* 0x000fe40000000006 */
[----:B------:R-:W2:Y:S01]  /*91e0*/  LDL R2, [R1+0x17c] ;  /* 0x00017c0001027983 */ /* 0x000ea20000100800 */
[----:B---3--:R-:W-:-:S03]  /*91f0*/  HFMA2 R8, R0, R162, R8 ;  /* 0x000000a200087231 */ /* 0x008fc60000000008 */
[----:B------:R-:W3:Y:S02]  /*9200*/  LDL R0, [R1+0x16c] ;  /* 0x00016c0001007983 */ /* 0x000ee40000100800 */
[----:B----4-:R-:W-:Y:S02]  /*9210*/  HFMA2.MMA R6, R9, R147, R6 ;  /* 0x0000009309067235 */ /* 0x010fe40000000006 */
[----:B------:R-:W4:Y:S01]  /*9220*/  LDL R9, [R1+0xe8] ;  /* 0x0000e80001097983 */ /* 0x000f220000100800 */
[----:B------:R-:W-:-:S03]  /*9230*/  HFMA2 R8, R3, R166, R8 ;  /* 0x000000a603087231 */ /* 0x000fc60000000008 */
[----:B------:R-:W4:Y:S01]  /*9240*/  LDL R3, [R1+0xd8] ;  /* 0x0000d80001037983 */ /* 0x000f220000100800 */
[----:B------:R-:W-:-:S04]  /*9250*/  HFMA2 R8, R16, R170, R8 ;  /* 0x000000aa10087231 */ /* 0x000fc80000000008 */
[----:B------:R-:W-:Y:S01]  /*9260*/  HFMA2 R8, R252, R174, R8 ;  /* 0x000000aefc087231 */ /* 0x000fe20000000008 */
[----:B--2---:R-:W-:Y:S02]  /*9270*/  HFMA2.MMA R6, R5, R151, R6 ;  /* 0x0000009705067235 */ /* 0x004fe40000000006 */
[----:B------:R-:W2:Y:S06]  /*9280*/  LDL R5, [R1+0x11c] ;  /* 0x00011c0001057983 */ /* 0x000eac0000100800 */
[----:B------:R-:W-:Y:S02]  /*9290*/  HFMA2.MMA R6, R2, R155, R6 ;  /* 0x0000009b02067235 */ /* 0x000fe40000000006 */
[----:B------:R-:W2:Y:S04]  /*92a0*/  LDL R2, [R1+0x10c] ;  /* 0x00010c0001027983 */ /* 0x000ea80000100800 */
[----:B------:R-:W5:Y:S02]  /*92b0*/  LDL.LU R16, [R1+0x288] ;  /* 0x0002880001107983 */ /* 0x000f640000300800 */
[----:B---3--:R-:W-:Y:S01]  /*92c0*/  HFMA2.MMA R6, R0, R159, R6 ;  /* 0x0000009f00067235 */ /* 0x008fe20000000006 */
[----:B------:R-:W-:Y:S01]  /*92d0*/  HFMA2 R8, R249, R178, R8 ;  /* 0x000000b2f9087231 */ /* 0x000fe20000000008 */
[----:B------:R-:W3:Y:S04]  /*92e0*/  LDL R0, [R1+0xc8] ;  /* 0x0000c80001007983 */ /* 0x000ee80000100800 */
[----:B------:R-:W3:Y:S02]  /*92f0*/  LDL R252, [R1+0x88] ;  /* 0x0000880001fc7983 */ /* 0x000ee40000100800 */
[----:B------:R-:W-:-:S02]  /*9300*/  HFMA2.MMA R6, R11, R163, R6 ;  /* 0x000000a30b067235 */ /* 0x000fc40000000006 */
        /* <DEDUP_REMOVED lines=11> */
[----:B----4-:R-:W-:-:S03]  /*93c0*/  HFMA2 R8, R9, R190, R8 ;  /* 0x000000be09087231 */ /* 0x010fc60000000008 */
[----:B------:R-:W4:Y:S01]  /*93d0*/  LDL R9, [R1+0xec] ;  /* 0x0000ec0001097983 */ /* 0x000f220000100800 */
[----:B------:R-:W-:-:S03]  /*93e0*/  HFMA2 R8, R3, R194, R8 ;  /* 0x000000c203087231 */ /* 0x000fc60000000008 */
[----:B------:R-:W4:Y:S04]  /*93f0*/  LDL R224, [R1+0x8c] ;  /* 0x00008c0001e07983 */ /* 0x000f280000100800 */
[----:B------:R-:W4:Y:S01]  /*9400*/  LDL R3, [R1+0xdc] ;  /* 0x0000dc0001037983 */ /* 0x000f220000100800 */
[----:B--2---:R-:W-:-:S03]  /*9410*/  HFMA2.MMA R6, R5, R179, R6 ;  /* 0x000000b305067235 */ /* 0x004fc60000000006 */
[----:B------:R-:W2:Y:S05]  /*9420*/  LDL R5, [R1+0xa8] ;  /* 0x0000a80001057983 */ /* 0x000eaa0000100800 */
[----:B------:R-:W-:Y:S02]  /*9430*/  HFMA2.MMA R6, R2, R183, R6 ;  /* 0x000000b702067235 */ /* 0x000fe40000000006 */
[----:B------:R-:W2:Y:S01]  /*9440*/  LDL R2, [R1+0x98] ;  /* 0x0000980001027983 */ /* 0x000ea20000100800 */
[----:B---3--:R-:W-:-:S03]  /*9450*/  HFMA2 R8, R0, R198, R8 ;  /* 0x000000c600087231 */ /* 0x008fc60000000008 */
[----:B------:R-:W3:Y:S02]  /*9460*/  LDL R0, [R1+0xcc] ;  /* 0x0000cc0001007983 */ /* 0x000ee40000100800 */
[----:B------:R-:W-:Y:S02]  /*9470*/  HFMA2.MMA R6, R11, R187, R6 ;  /* 0x000000bb0b067235 */ /* 0x000fe40000000006 */
[----:B------:R-:W3:Y:S01]  /*9480*/  LDL R11, [R1+0xbc] ;  /* 0x0000bc00010b7983 */ /* 0x000ee20000100800 */
[----:B------:R-:W-:-:S03]  /*9490*/  HFMA2 R8, R10, R202, R8 ;  /* 0x000000ca0a087231 */ /* 0x000fc60000000008 */
[----:B------:R-:W3:Y:S02]  /*94a0*/  LDL R10, [R1+0x7c] ;  /* 0x00007c00010a7983 */ /* 0x000ee40000100800 */
[----:B----4-:R-:W-:Y:S02]  /*94b0*/  HFMA2.MMA R6, R9, R191, R6 ;  /* 0x000000bf09067235 */ /* 0x010fe40000000006 */
[----:B------:R-:W4:Y:S06]  /*94c0*/  LDL R9, [R1+0x6c] ;  /* 0x00006c0001097983 */ /* 0x000f2c0000100800 */
[----:B------:R-:W-:Y:S01]  /*94d0*/  HFMA2.MMA R6, R3, R195, R6 ;  /* 0x000000c303067235 */ /* 0x000fe20000000006 */
[----:B------:R-:W-:Y:S01]  /*94e0*/  ISETP.NE.AND.EX P1, PT, RZ, UR15, PT, P1 ;  /* 0x0000000fff007c0c */ /* 0x000fe2000bf25310 */
[----:B--2---:R-:W-:-:S02]  /*94f0*/  HFMA2 R8, R5, R206, R8 ;  /* 0x000000ce05087231 */ /* 0x004fc40000000008 */
[----:B------:R-:W5:Y:S04]  /*9500*/  LDL.LU R5, [R1+0x284] ;  /* 0x0002840001057983 */ /* 0x000f680000300800 */
[----:B------:R-:W5:Y:S01]  /*9510*/  LDL.LU R3, [R1+0x280] ;  /* 0x0002800001037983 */ /* 0x000f620000300800 */
[----:B---3--:R-:W-:-:S08]  /*9520*/  HFMA2.MMA R6, R0, R199, R6 ;  /* 0x000000c700067235 */ /* 0x008fd00000000006 */
[----:B------:R-:W-:Y:S01]  /*9530*/  HFMA2.MMA R6, R11, R203, R6 ;  /* 0x000000cb0b067235 */ /* 0x000fe20000000006 */
[----:B------:R-:W-:Y:S02]  /*9540*/  HFMA2 R8, R2, R210, R8 ;  /* 0x000000d202087231 */ /* 0x000fe40000000008 */
[----:B------:R-:W5:Y:S05]  /*9550*/  LDL.LU R2, [R1+0x27c] ;  /* 0x00027c0001027983 */ /* 0x000f6a0000300800 */
[----:B------:R-:W-:Y:S01]  /*9560*/  HFMA2.MMA R6, R227, R207, R6 ;  /* 0x000000cfe3067235 */ /* 0x000fe20000000006 */
[----:B------:R-:W-:Y:S01]  /*9570*/  HFMA2 R8, R252, R214, R8 ;  /* 0x000000d6fc087231 */ /* 0x000fe20000000008 */
[----:B------:R-:W5:Y:S03]  /*9580*/  LDL.LU R0, [R1+0x278] ;  /* 0x0002780001007983 */ /* 0x000f660000300800 */
[----:B------:R-:W-:Y:S01]  /*9590*/  HFMA2 R8, R249, R218, R8 ;  /* 0x000000daf9087231 */ /* 0x000fe20000000008 */
[----:B------:R-:W2:Y:S02]  /*95a0*/  LDL R11, [R1+0x260] ;  /* 0x00026000010b7983 */ /* 0x000ea40000100800 */
[----:B------:R-:W-:Y:S01]  /*95b0*/  HFMA2.MMA R6, R225, R211, R6 ;  /* 0x000000d3e1067235 */ /* 0x000fe20000000006 */
[----:B------:R-:W-:-:S04]  /*95c0*/  HFMA2 R8, R226, R222, R8 ;  /* 0x000000dee2087231 */ /* 0x000fc80000000008 */
[----:B------:R-:W-:-:S05]  /*95d0*/  HADD2 R7, R7, R8 ;  /* 0x0000000807077230 */ /* 0x000fca0000000000 */
[----:B------:R-:W-:Y:S02]  /*95e0*/  HFMA2 R8, R224, R215, R6 ;  /* 0x000000d7e0087231 */ /* 0x000fe40000000006 */
[----:B------:R-:W0:Y:S04]  /*95f0*/  @P1 LDC R6, c[0x0][0x2d0] ;  /* 0x0000b400ff061b82 */ /* 0x000e280000000800 */
[----:B------:R-:W-:Y:S02]  /*9600*/  HFMA2.MMA R8, R10, R219, R8 ;  /* 0x000000db0a087235 */ /* 0x000fe40000000008 */
[----:B------:R-:W0:Y:S02]  /*9610*/  S2R R10, SR_CTAID.X ;  /* 0x00000000000a7919 */ /* 0x000e240000002500 */
[----:B------:R-:W1:Y:S06]  /*9620*/  LDC R224, c[0x0][0x2c0] ;  /* 0x0000b000ffe07b82 */ /* 0x000e6c0000000800 */
[----:B----4-:R-:W-:-:S04]  /*9630*/  HFMA2 R8, R9, R223, R8 ;  /* 0x000000df09087231 */ /* 0x010fc80000000008 */
[----:B------:R-:W-:-:S05]  /*9640*/  HADD2 R7, R7, R8 ;  /* 0x0000000807077230 */ /* 0x000fca0000000000 */
[--C-:B------:R-:W-:Y:S02]  /*9650*/  HADD2.F32 R9, -RZ, R7.reuse.H0_H0 ;  /* 0x20000007ff097230 */ /* 0x100fe40000004100 */
[----:B------:R-:W-:-:S05]  /*9660*/  HADD2.F32 R7, -RZ, R7.H1_H1 ;  /* 0x30000007ff077230 */ /* 0x000fca0000004100 */
[----:B------:R-:W-:Y:S01]  /*9670*/  FADD.FTZ R9, R9, R7 ;  /* 0x0000000709097221 */ /* 0x000fe20000010000 */
[----:B0-----:R-:W-:-:S05]  /*9680*/  @P1 IMAD R7, R10, R6, R248 ;  /* 0x000000060a071224 */ /* 0x001fca00078e02f8 */
[----:B------:R-:W-:-:S05]  /*9690*/  @P1 IADD3 R7, R7, -0x1, RZ ;  /* 0xffffffff07071810 */ /* 0x000fca0007ffe0ff */
[----:B------:R-:W-:Y:S02]  /*96a0*/  @P1 IMAD R8, R7, R6, R4 ;  /* 0x0000000607081224 */ /* 0x000fe400078e0204 */
[----:B------:R-:W0:Y:S02]  /*96b0*/  @P1 LDC.64 R6, c[0x0][0x2c8] ;  /* 0x0000b200ff061b82 */ /* 0x000e240000000a00 */
[----:B0-----:R-:W-:-:S06]  /*96c0*/  @P1 IMAD.WIDE R6, R8, 0x2, R6 ;  /* 0x0000000208061825 */ /* 0x001fcc00078e0206 */
[----:B------:R-:W3:Y:S01]  /*96d0*/  @P1 LDG.E.U16 R6, desc[UR36][R6.64] ;  /* 0x0000002406061981 */ /* 0x000ee2000c1e1500 */
[----:B------:R-:W-:Y:S01]  /*96e0*/  FMUL.FTZ R8, R9, UR13 ;  /* 0x0000000d09087c20 */ /* 0x000fe20008410000 */
[----:B-1----:R-:W-:Y:S02]  /*96f0*/  VIADD R224, R224, UR4 ;  /* 0x00000004e0e07c36 */ /* 0x002fe40008000000 */
[----:B---3--:R-:W-:-:S05]  /*9700*/  @P1 HADD2.F32 R6, -RZ, R6.H0_H0 ;  /* 0x20000006ff061230 */ /* 0x008fca0000004100 */
[----:B------:R-:W-:Y:S02]  /*9710*/  @P1 FADD.FTZ R8, R8, R6 ;  /* 0x0000000608081221 */ /* 0x000fe40000010000 */
[----:B------:R-:W0:Y:S02]  /*9720*/  LDC.64 R6, c[0x0][0x2d8] ;  /* 0x0000b600ff067b82 */ /* 0x000e240000000a00 */
[----:B0-----:R-:W-:-:S04]  /*9730*/  ISETP.NE.U32.AND P1, PT, R6, RZ, PT ;  /* 0x000000ff0600720c */ /* 0x001fc80003f25070 */
[----:B------:R-:W-:-:S13]  /*9740*/  ISETP.NE.AND.EX P1, PT, R7, RZ, PT, P1 ;  /* 0x000000ff0700720c */ /* 0x000fda0003f25310 */
[C---:B------:R-:W-:Y:S02]  /*9750*/  @P1 ISETP.GE.AND P3, PT, R4.reuse, R224, PT ;  /* 0x000000e00400120c */ /* 0x040fe40003f66270 */
[----:B------:R-:W-:Y:S02]  /*9760*/  @P1 IADD3 R6, R4, 0x1, -R248 ;  /* 0x0000000104061810 */ /* 0x000fe40007ffe8f8 */
[----:B--2---:R-:W-:-:S04]  /*9770*/  @P1 SEL R7, R11, RZ, !P3 ;  /* 0x000000ff0b071207 */ /* 0x004fc80005800000 */
[----:B------:R-:W-:Y:S02]  /*9780*/  @P1 IADD3 R9, R7, R6, RZ ;  /* 0x0000000607091210 */ /* 0x000fe40007ffe0ff */
[----:B------:R-:W0:Y:S02]  /*9790*/  @P1 LDC.64 R6, c[0x0][0x2d8] ;  /* 0x0000b600ff061b82 */ /* 0x000e240000000a00 */
[----:B0-----:R-:W-:-:S06]  /*97a0*/  @P1 IMAD.WIDE R6, R10, 0x2, R6 ;  /* 0x000000020a061825 */ /* 0x001fcc00078e0206 */
[----:B------:R-:W0:Y:S01]  /*97b0*/  LDC R10, c[0x0][0x284] ;  /* 0x0000a100ff0a7b82 */ /* 0x000e220000000800 */
[----:B------:R1:W2:Y:S07]  /*97c0*/  @P1 LDG.E.U16 R6, desc[UR36][R6.64] ;  /* 0x0000002406061981 */ /* 0x0002ae000c1e1500 */
[----:B------:R-:W3:Y:S01]  /*97d0*/  S2UR UR5, SR_CgaCtaId ;  /* 0x00000000000579c3 */ /* 0x000ee20000008800 */
[----:B------:R-:W-:Y:S02]  /*97e0*/  UMOV UR4, 0x400 ;  /* 0x0000040000047882 */ /* 0x000fe40000000000 */
[----:B------:R-:W-:Y:S01]  /*97f0*/  UIADD3 UR4, UR4, 0x440, URZ ;  /* 0x0000044004047890 */ /* 0x000fe2000fffe03f */
[----:B-1----:R-:W-:-:S02]  /*9800*/  @P1 I2FP.F32.S32 R7, R9 ;  /* 0x0000000900071245 */ /* 0x002fc40000201400 */
[----:B0-----:R-:W-:Y:S01]  /*9810*/  VIADDMNMX R10, R248, -R10, RZ, !PT ;  /* 0x8000000af80a7246 */ /* 0x001fe200078001ff */
[----:B---3--:R-:W-:Y:S01]  /*9820*/  ULEA UR4, UR5, UR4, 0x18 ;  /* 0x0000000405047291 */ /* 0x008fe2000f8ec03f */
[----:B--2---:R-:W-:-:S05]  /*9830*/  @P1 HADD2.F32 R6, -RZ, R6.H0_H0 ;  /* 0x20000006ff061230 */ /* 0x004fca0000004100 */
[----:B------:R-:W-:Y:S01]  /*9840*/  @P1 FFMA.FTZ R8, R7, R6, R8 ;  /* 0x0000000607081223 */ /* 0x000fe20000010008 */
[----:B------:R-:W-:-:S04]  /*9850*/  IADD3 R6, R4, -R10, RZ ;  /* 0x8000000a04067210 */ /* 0x000fc80007ffe0ff */
[----:B------:R-:W-:-:S05]  /*9860*/  LEA R6, R6, UR4, 0x2 ;  /* 0x0000000406067c11 */ /* 0x000fca000f8e10ff */
[----:B------:R0:W-:Y:S01]  /*9870*/  STS [R6], R8 ;  /* 0x0000000806007388 */ /* 0x0001e20000000800 */
[----:B------:R-:W-:-:S07]  /*9880*/  @!P0 FMNMX.FTZ R250, R250, R8, !PT ;  /* 0x00000008fafa8209 */ /* 0x000fce0007810000 */
.L_x_94:
[----:B------:R-:W-:Y:S05]  /*9890*/  BSYNC B1 ;  /* 0x0000000000017941 */ /* 0x000fea0003800000 */
.L_x_93:
[----:B0-----:R-:W2:Y:S01]  /*98a0*/  LDL R6, [R1+0x264] ;  /* 0x0002640001067983 */ /* 0x001ea20000100800 */
[----:B------:R-:W-:-:S04]  /*98b0*/  IADD3 R4, R4, 0x100, RZ ;  /* 0x0000010004047810 */ /* 0x000fc80007ffe0ff */
[----:B--2---:R-:W-:-:S13]  /*98c0*/  ISETP.GE.AND P0, PT, R4, R6, PT ;  /* 0x000000060400720c */ /* 0x004fda0003f06270 */
[----:B------:R-:W-:Y:S05]  /*98d0*/  @!P0 BRA `(.L_x_95) ;  /* 0xffffffa000ac8947 */ /* 0x000fea000383ffff */
.L_x_28:
[----:B------:R-:W-:Y:S05]  /*98e0*/  BSYNC B0 ;  /* 0x0000000000007941 */ /* 0x000fea0003800000 */
.L_x_27:
[----:B-----5:R-:W2:Y:S01]  /*98f0*/  SHFL.BFLY PT, R3, R250, 0x10, 0x1f ;  /* 0x0e001f00fa037f89 */ /* 0x020ea200000e0000 */
[----:B-1----:R-:W1:Y:S01]  /*9900*/  LDC R8, c[0x0][0x284] ;  /* 0x0000a100ff087b82 */ /* 0x002e620000000800 */
[----:B------:R-:W-:Y:S01]  /*9910*/  UMOV UR4, 0x400 ;  /* 0x0000040000047882 */ /* 0x000fe20000000000 */
[----:B------:R-:W-:Y:S01]  /*9920*/  ULDC UR7, c[0x0][0x284] ;  /* 0x0000a10000077ab9 */ /* 0x000fe20000000800 */
[----:B------:R-:W3:Y:S01]  /*9930*/  S2R R21, SR_TID.X ;  /* 0x0000000000157919 */ /* 0x000ee20000002100 */
[----:B------:R-:W-:Y:S01]  /*9940*/  UIADD3 UR4, UR4, 0x440, URZ ;  /* 0x0000044004047890 */ /* 0x000fe2000fffe03f */
[----:B------:R-:W-:Y:S01]  /*9950*/  BSSY B0, `(.L_x_96) ;  /* 0x000009c000007945 */ /* 0x000fe20003800000 */
[----:B------:R-:W-:Y:S01]  /*9960*/  ULDC.64 UR8, c[0x0][0x2b0] ;  /* 0x0000ac0000087ab9 */ /* 0x000fe20000000a00 */
[----:B------:R-:W-:Y:S01]  /*9970*/  ULDC.64 UR10, c[0x0][0x2b0] ;  /* 0x0000ac00000a7ab9 */ /* 0x000fe20000000a00 */
[----:B------:R-:W4:Y:S01]  /*9980*/  S2UR UR5, SR_CgaCtaId ;  /* 0x00000000000579c3 */ /* 0x000f220000008800 */
[----:B--2---:R-:W-:-:S02]  /*9990*/  FMNMX.FTZ R3, R3, R250, !PT ;  /* 0x000000fa03037209 */ /* 0x004fc40007810000 */
[----:B-1----:R-:W-:-:S03]  /*99a0*/  VIADDMNMX R8, R248, -R8, RZ, !PT ;  /* 0x80000008f8087246 */ /* 0x002fc600078001ff */
[----:B------:R-:W1:Y:S01]  /*99b0*/  SHFL.BFLY PT, R0, R3, 0x8, 0x1f ;  /* 0x0d001f0003007f89 */ /* 0x000e6200000e0000 */
[----:B----4-:R-:W-:Y:S01]  /*99c0*/  ULEA UR6, UR5, UR4, 0x18 ;  /* 0x0000000405067291 */ /* 0x010fe2000f8ec03f */
[----:B---3--:R-:W-:-:S04]  /*99d0*/  SHF.R.S32.HI R4, RZ, 0x1f, R21 ;  /* 0x0000001fff047819 */ /* 0x008fc80000011415 */
[----:B------:R-:W-:-:S04]  /*99e0*/  LEA.HI R27, R4, R21, RZ, 0x5 ;  /* 0x00000015041b7211 */ /* 0x000fc800078f28ff */
[----:B------:R-:W-:-:S04]  /*99f0*/  LOP3.LUT R4, R27, 0xffffffe0, RZ, 0xc0, !PT ;  /* 0xffffffe01b047812 */ /* 0x000fc800078ec0ff */
[----:B------:R-:W-:-:S04]  /*9a00*/  IADD3 R29, -R4, R21, RZ ;  /* 0x00000015041d7210 */ /* 0x000fc80007ffe1ff */
[----:B------:R-:W-:Y:S02]  /*9a10*/  ISETP.NE.AND P0, PT, R29, RZ, PT ;  /* 0x000000ff1d00720c */ /* 0x000fe40003f05270 */
[----:B-1----:R-:W-:Y:S02]  /*9a20*/  FMNMX.FTZ R0, R3, R0, !PT ;  /* 0x0000000003007209 */ /* 0x002fe40007810000 */
[----:B------:R-:W-:-:S03]  /*9a30*/  ISETP.GT.AND P1, PT, R29, 0x7, PT ;  /* 0x000000071d00780c */ /* 0x000fc60003f24270 */
[----:B------:R-:W1:Y:S06]  /*9a40*/  SHFL.BFLY PT, R5, R0, 0x4, 0x1f ;  /* 0x0c801f0000057f89 */ /* 0x000e6c00000e0000 */
[----:B------:R-:W2:Y:S04]  /*9a50*/  @!P0 S2R R7, SR_CgaCtaId ;  /* 0x0000000000078919 */ /* 0x000ea80000008800 */
[----:B------:R-:W3:Y:S01]  /*9a60*/  @!P1 S2R R9, SR_CgaCtaId ;  /* 0x0000000000099919 */ /* 0x000ee20000008800 */
[----:B------:R-:W-:-:S02]  /*9a70*/  @!P1 MOV R6, 0x400 ;  /* 0x0000040000069802 */ /* 0x000fc40000000f00 */
[----:B-1----:R-:W-:Y:S02]  /*9a80*/  FMNMX.FTZ R5, R0, R5, !PT ;  /* 0x0000000500057209 */ /* 0x002fe40007810000 */
[----:B------:R-:W-:-:S03]  /*9a90*/  @!P0 MOV R0, 0x400 ;  /* 0x0000040000008802 */ /* 0x000fc60000000f00 */
[----:B------:R-:W1:Y:S01]  /*9aa0*/  SHFL.BFLY PT, R4, R5, 0x2, 0x1f ;  /* 0x0c401f0005047f89 */ /* 0x000e6200000e0000 */
[----:B--2---:R-:W-:Y:S02]  /*9ab0*/  @!P0 LEA R7, R7, R0, 0x18 ;  /* 0x0000000007078211 */ /* 0x004fe400078ec0ff */
[----:B------:R-:W-:Y:S02]  /*9ac0*/  @!P0 SHF.R.S32.HI R0, RZ, 0x5, R27 ;  /* 0x00000005ff008819 */ /* 0x000fe4000001141b */
[----:B---3--:R-:W-:Y:S02]  /*9ad0*/  @!P1 LEA R6, R9, R6, 0x18 ;  /* 0x0000000609069211 */ /* 0x008fe400078ec0ff */
[----:B------:R-:W-:Y:S02]  /*9ae0*/  @!P0 LEA R0, R0, R7, 0x2 ;  /* 0x0000000700008211 */ /* 0x000fe400078e10ff */
[----:B-1----:R-:W-:Y:S02]  /*9af0*/  FMNMX.FTZ R4, R5, R4, !PT ;  /* 0x0000000405047209 */ /* 0x002fe40007810000 */
[----:B------:R-:W-:-:S03]  /*9b00*/  @!P1 LEA R5, R29, R6, 0x2 ;  /* 0x000000061d059211 */ /* 0x000fc600078e10ff */
[----:B------:R-:W1:Y:S02]  /*9b10*/  SHFL.BFLY PT, R3, R4, 0x1, 0x1f ;  /* 0x0c201f0004037f89 */ /* 0x000e6400000e0000 */
[----:B-1----:R-:W-:Y:S01]  /*9b20*/  FMNMX.FTZ R9, R4, R3, !PT ;  /* 0x0000000304097209 */ /* 0x002fe20007810000 */
[----:B------:R-:W-:-:S04]  /*9b30*/  IMAD.MOV.U32 R3, RZ, RZ, -0x800001 ;  /* 0xff7fffffff037424 */ /* 0x000fc800078e00ff */
[----:B------:R1:W-:Y:S01]  /*9b40*/  @!P0 STS [R0], R9 ;  /* 0x0000000900008388 */ /* 0x0003e20000000800 */
[----:B------:R-:W-:Y:S01]  /*9b50*/  BAR.SYNC.DEFER_BLOCKING 0x0 ;  /* 0x0000000000007b1d */ /* 0x000fe20000010000 */
[----:B-1----:R-:W-:-:S05]  /*9b60*/  MOV R0, RZ ;  /* 0x000000ff00007202 */ /* 0x002fca0000000f00 */
[----:B------:R-:W1:Y:S04]  /*9b70*/  @!P1 LDS R3, [R5] ;  /* 0x0000000005039984 */ /* 0x000e680000000800 */
[----:B-1----:R-:W1:Y:S02]  /*9b80*/  SHFL.BFLY PT, R4, R3, 0x4, 0x1f ;  /* 0x0c801f0003047f89 */ /* 0x002e6400000e0000 */
[----:B-1----:R-:W-:-:S05]  /*9b90*/  FMNMX.FTZ R4, R4, R3, !PT ;  /* 0x0000000304047209 */ /* 0x002fca0007810000 */
[----:B------:R-:W1:Y:S02]  /*9ba0*/  SHFL.BFLY PT, R7, R4, 0x2, 0x1f ;  /* 0x0c401f0004077f89 */ /* 0x000e6400000e0000 */
[----:B-1----:R-:W-:-:S05]  /*9bb0*/  FMNMX.FTZ R7, R4, R7, !PT ;  /* 0x0000000704077209 */ /* 0x002fca0007810000 */
[----:B------:R-:W1:Y:S02]  /*9bc0*/  SHFL.BFLY PT, R6, R7, 0x1, 0x1f ;  /* 0x0c201f0007067f89 */ /* 0x000e6400000e0000 */
[----:B-1----:R-:W-:Y:S02]  /*9bd0*/  FMNMX.FTZ R6, R7, R6, !PT ;  /* 0x0000000607067209 */ /* 0x002fe40007810000 */
[----:B------:R-:W-:-:S03]  /*9be0*/  IADD3 R7, R21, R8, RZ ;  /* 0x0000000815077210 */ /* 0x000fc60007ffe0ff */
[----:B------:R1:W2:Y:S01]  /*9bf0*/  SHFL.IDX PT, R11, R6, RZ, 0x1f ;  /* 0x00001fff060b7589 */ /* 0x0002a200000e0000 */
[----:B------:R-:W-:-:S13]  /*9c00*/  ISETP.GE.AND P1, PT, R7, R248, PT ;  /* 0x000000f80700720c */ /* 0x000fda0003f26270 */
[----:B-1----:R-:W-:Y:S05]  /*9c10*/  @P1 BRA `(.L_x_97) ;  /* 0x0000000400bc1947 */ /* 0x002fea0003800000 */
[----:B------:R-:W-:Y:S01]  /*9c20*/  LOP3.LUT R0, RZ, R8, RZ, 0x33, !PT ;  /* 0x00000008ff007212 */ /* 0x000fe200078e33ff */
[----:B------:R-:W-:Y:S03]  /*9c30*/  BSSY B1, `(.L_x_98) ;  /* 0x0000026000017945 */ /* 0x000fe60003800000 */
[----:B------:R-:W-:-:S04]  /*9c40*/  IADD3 R3, -R21, R248, R0 ;  /* 0x000000f815037210 */ /* 0x000fc80007ffe100 */
[----:B------:R-:W-:-:S04]  /*9c50*/  LEA.HI R0, R3, 0x1, RZ, 0x18 ;  /* 0x0000000103007811 */ /* 0x000fc800078fc0ff */
[----:B------:R-:W-:Y:S01]  /*9c60*/  LOP3.LUT P0, R4, R0, 0x3, RZ, 0xc0, !PT ;  /* 0x0000000300047812 */ /* 0x000fe2000780c0ff */
[----:B------:R-:W-:-:S12]  /*9c70*/  HFMA2.MMA R0, -RZ, RZ, 0, 0 ;  /* 0x00000000ff007435 */ /* 0x000fd800000001ff */
[----:B------:R-:W-:Y:S05]  /*9c80*/  @!P0 BRA `(.L_x_99) ;  /* 0x0000000000808947 */ /* 0x000fea0003800000 */
[----:B------:R-:W-:Y:S01]  /*9c90*/  ULDC.64 UR4, c[0x0][0x2b0] ;  /* 0x0000ac0000047ab9 */ /* 0x000fe20000000a00 */
[----:B------:R-:W-:Y:S01]  /*9ca0*/  MOV R6, R4 ;  /* 0x0000000400067202 */ /* 0x000fe20000000f00 */
[----:B------:R-:W-:Y:S01]  /*9cb0*/  IMAD.MOV.U32 R0, RZ, RZ, RZ ;  /* 0x000000ffff007224 */ /* 0x000fe200078e00ff */
[----:B------:R-:W-:-:S04]  /*9cc0*/  ISETP.NE.U32.AND P0, PT, RZ, UR4, PT ;  /* 0x00000004ff007c0c */ /* 0x000fc8000bf05070 */
[----:B------:R-:W-:-:S13]  /*9cd0*/  ISETP.NE.AND.EX P0, PT, RZ, UR5, PT, P0 ;  /* 0x00000005ff007c0c */ /* 0x000fda000bf05300 */
.L_x_103:
[----:B-1----:R-:W1:Y:S01]  /*9ce0*/  LDC R4, c[0x0][0x284] ;  /* 0x0000a100ff047b82 */ /* 0x002e620000000800 */
[----:B------:R-:W-:Y:S01]  /*9cf0*/  IADD3 R6, R6, -0x1, RZ ;  /* 0xffffffff06067810 */ /* 0x000fe20007ffe0ff */
[----:B------:R-:W-:Y:S03]  /*9d00*/  BSSY B2, `(.L_x_100) ;  /* 0x0000014000027945 */ /* 0x000fe60003800000 */
[----:B------:R-:W-:Y:S02]  /*9d10*/  ISETP.NE.AND P3, PT, R6, RZ, PT ;  /* 0x000000ff0600720c */ /* 0x000fe40003f65270 */
[----:B-1----:R-:W-:-:S04]  /*9d20*/  VIADDMNMX R4, R248, -R4, RZ, !PT ;  /* 0x80000004f8047246 */ /* 0x002fc800078001ff */
[----:B------:R-:W-:-:S04]  /*9d30*/  IADD3 R4, R7, -R4, RZ ;  /* 0x8000000407047210 */ /* 0x000fc80007ffe0ff */
[----:B---3--:R-:W-:Y:S01]  /*9d40*/  LEA R8, R4, UR6, 0x2 ;  /* 0x0000000604087c11 */ /* 0x008fe2000f8e10ff */
[----:B------:R-:W-:Y:S06]  /*9d50*/  @!P0 BRA `(.L_x_101) ;  /* 0x0000000000288947 */ /* 0x000fec0003800000 */
[----:B------:R-:W1:Y:S02]  /*9d60*/  S2R R5, SR_CTAID.Y ;  /* 0x0000000000057919 */ /* 0x000e640000002600 */
[----:B-1----:R-:W-:Y:S01]  /*9d70*/  IMAD R4, R5, UR7, RZ ;  /* 0x0000000705047c24 */ /* 0x002fe2000f8e02ff */
[----:B------:R-:W-:-:S04]  /*9d80*/  SHF.R.S32.HI R5, RZ, 0x1f, R7 ;  /* 0x0000001fff057819 */ /* 0x000fc80000011407 */
[--C-:B------:R-:W-:Y:S02]  /*9d90*/  SHF.R.S32.HI R10, RZ, 0x1f, R4.reuse ;  /* 0x0000001fff0a7819 */ /* 0x100fe40000011404 */
[----:B------:R-:W-:-:S04]  /*9da0*/  IADD3 R4, P4, P5, R7, UR8, R4 ;  /* 0x0000000807047c10 */ /* 0x000fc8000fd9e004 */
[----:B------:R-:W-:-:S05]  /*9db0*/  IADD3.X R5, R5, UR9, R10, P4, P5 ;  /* 0x0000000905057c10 */ /* 0x000fca000a7ea40a */
[----:B------:R-:W3:Y:S02]  /*9dc0*/  LDG.E.U8 R4, desc[UR36][R4.64] ;  /* 0x0000002404047981 */ /* 0x000ee4000c1e1100 */
[----:B---3--:R-:W-:-:S13]  /*9dd0*/  ISETP.NE.AND P4, PT, R4, RZ, PT ;  /* 0x000000ff0400720c */ /* 0x008fda0003f85270 */
[----:B------:R-:W-:Y:S01]  /*9de0*/  @P4 MOV R9, RZ ;  /* 0x000000ff00094202 */ /* 0x000fe20000000f00 */
[----:B------:R-:W-:Y:S06]  /*9df0*/  @P4 BRA `(.L_x_102) ;  /* 0x0000000000104947 */ /* 0x000fec0003800000 */
.L_x_101:
[----:B------:R-:W2:Y:S02]  /*9e00*/  LDS R4, [R8] ;  /* 0x0000000008047984 */ /* 0x000ea40000000800 */
[----:B--2---:R-:W-:-:S04]  /*9e10*/  FADD.FTZ R4, -R11, R4 ;  /* 0x000000040b047221 */ /* 0x004fc80000010100 */
[----:B------:R-:W-:-:S04]  /*9e20*/  FMUL.FTZ R4, R4, 1.4426950216293334961 ;  /* 0x3fb8aa3b04047820 */ /* 0x000fc80000410000 */
[----:B------:R1:W3:Y:S03]  /*9e30*/  MUFU.EX2 R9, R4 ;  /* 0x0000000400097308 */ /* 0x0002e60000000800 */
.L_x_102:
[----:B------:R-:W-:Y:S05]  /*9e40*/  BSYNC B2 ;  /* 0x0000000000027941 */ /* 0x000fea0003800000 */
.L_x_100:
[----:B---3--:R3:W-:Y:S01]  /*9e50*/  STS [R8], R9 ;  /* 0x0000000908007388 */ /* 0x0087e20000000800 */
[----:B------:R-:W-:Y:S01]  /*9e60*/  FADD.FTZ R0, R9, R0 ;  /* 0x0000000009007221 */ /* 0x000fe20000010000 */
[----:B------:R-:W-:Y:S01]  /*9e70*/  IADD3 R7, R7, 0x100, RZ ;  /* 0x0000010007077810 */ /* 0x000fe20007ffe0ff */
[----:B------:R-:W-:Y:S06]  /*9e80*/  @P3 BRA `(.L_x_103) ;  /* 0xfffffffc00943947 */ /* 0x000fec000383ffff */
.L_x_99:
[----:B------:R-:W-:Y:S05]  /*9e90*/  BSYNC B1 ;  /* 0x0000000000017941 */ /* 0x000fea0003800000 */
.L_x_98:
[----:B------:R-:W-:-:S13]  /*9ea0*/  ISETP.GE.U32.AND P0, PT, R3, 0x300, PT ;  /* 0x000003000300780c */ /* 0x000fda0003f06070 */
[----:B------:R-:W-:Y:S05]  /*9eb0*/  @!P0 BRA `(.L_x_97) ;  /* 0x0000000400148947 */ /* 0x000fea0003800000 */
[----:B-1----:R-:W1:Y:S01]  /*9ec0*/  S2R R4, SR_CTAID.Y ;  /* 0x0000000000047919 */ /* 0x002e620000002600 */
[----:B------:R-:W-:Y:S02]  /*9ed0*/  ULDC.64 UR4, c[0x0][0x2b0] ;  /* 0x0000ac0000047ab9 */ /* 0x000fe40000000a00 */
[----:B------:R-:W-:Y:S01]  /*9ee0*/  ISETP.NE.U32.AND P0, PT, RZ, UR4, PT ;  /* 0x00000004ff007c0c */ /* 0x000fe2000bf05070 */
[----:B------:R-:W-:-:S03]  /*9ef0*/  ULDC UR4, c[0x0][0x284] ;  /* 0x0000a10000047ab9 */ /* 0x000fc60000000800 */
[----:B------:R-:W-:Y:S01]  /*9f00*/  ISETP.NE.AND.EX P0, PT, RZ, UR5, PT, P0 ;  /* 0x00000005ff007c0c */ /* 0x000fe2000bf05300 */
[----:B-1----:R-:W-:-:S05]  /*9f10*/  IMAD R10, R4, UR4, RZ ;  /* 0x00000004040a7c24 */ /* 0x002fca000f8e02ff */
[----:B------:R-:W-:-:S07]  /*9f20*/  SHF.R.S32.HI R12, RZ, 0x1f, R10 ;  /* 0x0000001fff0c7819 */ /* 0x000fce000001140a */
.L_x_116:
[----:B----4-:R-:W1:Y:S01]  /*9f30*/  LDC R3, c[0x0][0x284] ;  /* 0x0000a100ff037b82 */ /* 0x010e620000000800 */
[----:B------:R-:W-:Y:S01]  /*9f40*/  SHF.R.S32.HI R5, RZ, 0x1f, R7 ;  /* 0x0000001fff057819 */ /* 0x000fe20000011407 */
[----:B------:R-:W-:Y:S01]  /*9f50*/  BSSY B1, `(.L_x_104) ;  /* 0x0000011000017945 */ /* 0x000fe20003800000 */
[----:B------:R-:W-:-:S04]  /*9f60*/  IADD3 R4, P4, P5, R7, UR10, R10 ;  /* 0x0000000a07047c10 */ /* 0x000fc8000fd9e00a */
[----:B------:R-:W-:Y:S02]  /*9f70*/  IADD3.X R5, R5, UR11, R12, P4, P5 ;  /* 0x0000000b05057c10 */ /* 0x000fe4000a7ea40c */
[----:B-1----:R-:W-:-:S04]  /*9f80*/  VIADDMNMX R3, R248, -R3, RZ, !PT ;  /* 0x80000003f8037246 */ /* 0x002fc800078001ff */
[----:B------:R-:W-:Y:S01]  /*9f90*/  IADD3 R3, -R3, R7, RZ ;  /* 0x0000000703037210 */ /* 0x000fe20007ffe1ff */
[----:B------:R-:W-:-:S03]  /*9fa0*/  VIADD R7, R7, 0x400 ;  /* 0x0000040007077836 */ /* 0x000fc60000000000 */
[----:B------:R-:W-:Y:S02]  /*9fb0*/  LEA R6, R3, UR6, 0x2 ;  /* 0x0000000603067c11 */ /* 0x000fe4000f8e10ff */
[----:B------:R-:W-:Y:S01]  /*9fc0*/  ISETP.GE.AND P3, PT, R7, R248, PT ;  /* 0x000000f80700720c */ /* 0x000fe20003f66270 */
[----:B------:R-:W-:-:S12]  /*9fd0*/  @!P0 BRA `(.L_x_105) ;  /* 0x0000000000108947 */ /* 0x000fd80003800000 */
[----:B------:R-:W4:Y:S02]  /*9fe0*/  LDG.E.U8 R3, desc[UR36][R4.64] ;  /* 0x0000002404037981 */ /* 0x000f24000c1e1100 */
[----:B----4-:R-:W-:-:S13]  /*9ff0*/  ISETP.NE.AND P4, PT, R3, RZ, PT ;  /* 0x000000ff0300720c */ /* 0x010fda0003f85270 */
[----:B------:R-:W-:Y:S01]  /*a000*/  @P4 MOV R3, RZ ;  /* 0x000000ff00034202 */ /* 0x000fe20000000f00 */
[----:B------:R-:W-:Y:S06]  /*a010*/  @P4 BRA `(.L_x_106) ;  /* 0x0000000000104947 */ /* 0x000fec0003800000 */
.L_x_105:
[----:B------:R-:W2:Y:S02]  /*a020*/  LDS R3, [R6] ;  /* 0x0000000006037984 */ /* 0x000ea40000000800 */
[----:B--2---:R-:W-:-:S04]  /*a030*/  FADD.FTZ R3, -R11, R3 ;  /* 0x000000030b037221 */ /* 0x004fc80000010100 */
[----:B------:R-:W-:-:S06]  /*a040*/  FMUL.FTZ R3, R3, 1.4426950216293334961 ;  /* 0x3fb8aa3b03037820 */ /* 0x000fcc0000410000 */
[----:B------:R-:W1:Y:S02]  /*a050*/  MUFU.EX2 R3, R3 ;  /* 0x0000000300037308 */ /* 0x000e640000000800 */
.L_x_106:
[----:B------:R-:W-:Y:S05]  /*a060*/  BSYNC B1 ;  /* 0x0000000000017941 */ /* 0x000fea0003800000 */
.L_x_104:
[----:B-1----:R1:W-:Y:S01]  /*a070*/  STS [R6], R3 ;  /* 0x0000000306007388 */ /* 0x0023e20000000800 */
[----:B------:R-:W-:Y:S01]  /*a080*/  BSSY B1, `(.L_x_107) ;  /* 0x000000b000017945 */ /* 0x000fe20003800000 */
[----:B---3--:R-:W-:-:S03]  /*a090*/  FADD.FTZ R9, R3, R0 ;  /* 0x0000000003097221 */ /* 0x008fc60000010000 */
[----:B------:R-:W-:Y:S05]  /*a0a0*/  @!P0 BRA `(.L_x_108) ;  /* 0x0000000000108947 */ /* 0x000fea0003800000 */
[----:B------:R-:W3:Y:S02]  /*a0b0*/  LDG.E.U8 R0, desc[UR36][R4.64+0x100] ;  /* 0x0001002404007981 */ /* 0x000ee4000c1e1100 */
[----:B---3--:R-:W-:-:S13]  /*a0c0*/  ISETP.NE.AND P4, PT, R0, RZ, PT ;  /* 0x000000ff0000720c */ /* 0x008fda0003f85270 */
[----:B------:R-:W-:Y:S01]  /*a0d0*/  @P4 MOV R0, RZ ;  /* 0x000000ff00004202 */ /* 0x000fe20000000f00 */
[----:B------:R-:W-:Y:S06]  /*a0e0*/  @P4 BRA `(.L_x_109) ;  /* 0x0000000000104947 */ /* 0x000fec0003800000 */
.L_x_108:
[----:B------:R-:W2:Y:S02]  /*a0f0*/  LDS R0, [R6+0x400] ;  /* 0x0004000006007984 */ /* 0x000ea40000000800 */
[----:B--2---:R-:W-:-:S04]  /*a100*/  FADD.FTZ R0, -R11, R0 ;  /* 0x000000000b007221 */ /* 0x004fc80000010100 */
[----:B------:R-:W-:-:S06]  /*a110*/  FMUL.FTZ R0, R0, 1.4426950216293334961 ;  /* 0x3fb8aa3b00007820 */ /* 0x000fcc0000410000 */
[----:B------:R-:W3:Y:S02]  /*a120*/  MUFU.EX2 R0, R0 ;  /* 0x0000000000007308 */ /* 0x000ee40000000800 */
.L_x_109:
[----:B------:R-:W-:Y:S05]  /*a130*/  BSYNC B1 ;  /* 0x0000000000017941 */ /* 0x000fea0003800000 */
.L_x_107:
[----:B---3--:R3:W-:Y:S01]  /*a140*/  STS [R6+0x400], R0 ;  /* 0x0004000006007388 */ /* 0x0087e20000000800 */
[----:B------:R-:W-:Y:S01]  /*a150*/  BSSY B1, `(.L_x_110) ;  /* 0x000000b000017945 */ /* 0x000fe20003800000 */
[----:B------:R-:W-:-:S03]  /*a160*/  FADD.FTZ R9, R9, R0 ;  /* 0x0000000009097221 */ /* 0x000fc60000010000 */
[----:B------:R-:W-:Y:S05]  /*a170*/  @!P0 BRA `(.L_x_111) ;  /* 0x0000000000108947 */ /* 0x000fea0003800000 */
[----:B---3--:R-:W3:Y:S02]  /*a180*/  LDG.E.U8 R0, desc[UR36][R4.64+0x200] ;  /* 0x0002002404007981 */ /* 0x008ee4000c1e1100 */
[----:B---3--:R-:W-:-:S13]  /*a190*/  ISETP.NE.AND P4, PT, R0, RZ, PT ;  /* 0x000000ff0000720c */ /* 0x008fda0003f85270 */
[----:B------:R-:W-:Y:S01]  /*a1a0*/  @P4 MOV R0, RZ ;  /* 0x000000ff00004202 */ /* 0x000fe20000000f00 */
[----:B------:R-:W-:Y:S06]  /*a1b0*/  @P4 BRA `(.L_x_112) ;  /* 0x0000000000104947 */ /* 0x000fec0003800000 */
.L_x_111:
[----:B---3--:R-:W2:Y:S02]  /*a1c0*/  LDS R0, [R6+0x800] ;  /* 0x0008000006007984 */ /* 0x008ea40000000800 */
[----:B--2---:R-:W-:-:S04]  /*a1d0*/  FADD.FTZ R0, -R11, R0 ;  /* 0x000000000b007221 */ /* 0x004fc80000010100 */
[----:B------:R-:W-:-:S06]  /*a1e0*/  FMUL.FTZ R0, R0, 1.4426950216293334961 ;  /* 0x3fb8aa3b00007820 */ /* 0x000fcc0000410000 */
[----:B------:R-:W3:Y:S02]  /*a1f0*/  MUFU.EX2 R0, R0 ;  /* 0x0000000000007308 */ /* 0x000ee40000000800 */
.L_x_112:
[----:B------:R-:W-:Y:S05]  /*a200*/  BSYNC B1 ;  /* 0x0000000000017941 */ /* 0x000fea0003800000 */
.L_x_110:
[----:B---3--:R3:W-:Y:S01]  /*a210*/  STS [R6+0x800], R0 ;  /* 0x0008000006007388 */ /* 0x0087e20000000800 */
[----:B------:R-:W-:Y:S01]  /*a220*/  BSSY B1, `(.L_x_113) ;  /* 0x000000b000017945 */ /* 0x000fe20003800000 */
[----:B------:R-:W-:-:S03]  /*a230*/  FADD.FTZ R8, R9, R0 ;  /* 0x0000000009087221 */ /* 0x000fc60000010000 */
[----:B------:R-:W-:Y:S05]  /*a240*/  @!P0 BRA `(.L_x_114) ;  /* 0x0000000000108947 */ /* 0x000fea0003800000 */
[----:B------:R-:W4:Y:S02]  /*a250*/  LDG.E.U8 R4, desc[UR36][R4.64+0x300] ;  /* 0x0003002404047981 */ /* 0x000f24000c1e1100 */
[----:B----4-:R-:W-:-:S13]  /*a260*/  ISETP.NE.AND P4, PT, R4, RZ, PT ;  /* 0x000000ff0400720c */ /* 0x010fda0003f85270 */
[----:B-1----:R-:W-:Y:S01]  /*a270*/  @P4 MOV R3, RZ ;  /* 0x000000ff00034202 */ /* 0x002fe20000000f00 */
[----:B------:R-:W-:Y:S06]  /*a280*/  @P4 BRA `(.L_x_115) ;  /* 0x0000000000104947 */ /* 0x000fec0003800000 */
.L_x_114:
[----:B---3--:R-:W2:Y:S02]  /*a290*/  LDS R0, [R6+0xc00] ;  /* 0x000c000006007984 */ /* 0x008ea40000000800 */
[----:B--2---:R-:W-:-:S04]  /*a2a0*/  FADD.FTZ R0, -R11, R0 ;  /* 0x000000000b007221 */ /* 0x004fc80000010100 */
[----:B------:R-:W-:-:S04]  /*a2b0*/  FMUL.FTZ R0, R0, 1.4426950216293334961 ;  /* 0x3fb8aa3b00007820 */ /* 0x000fc80000410000 */
[----:B-1----:R1:W4:Y:S03]  /*a2c0*/  MUFU.EX2 R3, R0 ;  /* 0x0000000000037308 */ /* 0x0023260000000800 */
.L_x_115:
[----:B------:R-:W-:Y:S05]  /*a2d0*/  BSYNC B1 ;  /* 0x0000000000017941 */ /* 0x000fea0003800000 */
.L_x_113:
[----:B----4-:R4:W-:Y:S01]  /*a2e0*/  STS [R6+0xc00], R3 ;  /* 0x000c000306007388 */ /* 0x0109e20000000800 */
[----:B-1-3--:R-:W-:Y:S01]  /*a2f0*/  FADD.FTZ R0, R8, R3 ;  /* 0x0000000308007221 */ /* 0x00afe20000010000 */
[----:B------:R-:W-:Y:S06]  /*a300*/  @!P3 BRA `(.L_x_116) ;  /* 0xfffffffc0008b947 */ /* 0x000fec000383ffff */
.L_x_97:
[----:B------:R-:W-:Y:S05]  /*a310*/  BSYNC B0 ;  /* 0x0000000000007941 */ /* 0x000fea0003800000 */
.L_x_96:
[----:B----4-:R-:W4:Y:S01]  /*a320*/  SHFL.BFLY PT, R3, R0, 0x10, 0x1f ;  /* 0x0e001f0000037f89 */ /* 0x010f2200000e0000 */
[----:B---3--:R-:W-:Y:S01]  /*a330*/  LOP3.LUT P0, R8, R21, 0x1f, RZ, 0xc0, !PT ;  /* 0x0000001f15087812 */ /* 0x008fe2000780c0ff */
[----:B------:R-:W-:Y:S02]  /*a340*/  ULDC UR4, c[0x0][0x284] ;  /* 0x0000a10000047ab9 */ /* 0x000fe40000000800 */
[----:B------:R-:W-:Y:S01]  /*a350*/  UIADD3 UR4, UR4, 0x4, URZ ;  /* 0x0000000404047890 */ /* 0x000fe2000fffe03f */
[----:B------:R-:W-:-:S03]  /*a360*/  ISETP.GT.U32.AND P3, PT, R8, 0x7, PT ;  /* 0x000000070800780c */ /* 0x000fc60003f64070 */
[----:B------:R-:W-:-:S04]  /*a370*/  USHF.R.S32.HI UR5, URZ, 0x1f, UR4 ;  /* 0x0000001f3f057899 */ /* 0x000fc80008011404 */
[----:B------:R-:W-:Y:S02]  /*a380*/  ULEA.HI UR5, UR5, UR4, URZ, 0x2 ;  /* 0x0000000405057291 */ /* 0x000fe4000f8f103f */
[----:B------:R-:W3:Y:S01]  /*a390*/  @!P0 S2R R10, SR_CgaCtaId ;  /* 0x00000000000a8919 */ /* 0x000ee20000008800 */
[----:B------:R-:W-:Y:S01]  /*a3a0*/  ULDC.U8 UR4, c[0x0][0x31c] ;  /* 0x0000c70000047ab9 */ /* 0x000fe20000000000 */
[----:B------:R-:W-:Y:S02]  /*a3b0*/  USHF.L.U32 UR5, UR5, 0x2, URZ ;  /* 0x0000000205057899 */ /* 0x000fe4000800063f */
[----:B------:R-:W5:Y:S02]  /*a3c0*/  @!P3 S2R R9, SR_CgaCtaId ;  /* 0x000000000009b919 */ /* 0x000f640000008800 */
[----:B------:R-:W-:Y:S01]  /*a3d0*/  ULOP3.LUT UR7, UR5, 0xfffffff0, URZ, 0xc0, !UPT ;  /* 0xfffffff005077892 */ /* 0x000fe2000f8ec03f */
[----:B----4-:R-:W-:Y:S01]  /*a3e0*/  FADD.FTZ R3, R3, R0 ;  /* 0x0000000003037221 */ /* 0x010fe20000010000 */
[----:B------:R-:W-:-:S02]  /*a3f0*/  @!P0 SHF.R.U32.HI R0, RZ, 0x3, R21 ;  /* 0x00000003ff008819 */ /* 0x000fc40000011615 */
[----:B------:R-:W-:Y:S02]  /*a400*/  UIADD3 UR16, UR7, UR6, URZ ;  /* 0x0000000607107290 */ /* 0x000fe4000fffe03f */
[----:B-1----:R-:W1:Y:S01]  /*a410*/  SHFL.BFLY PT, R4, R3, 0x8, 0x1f ;  /* 0x0d001f0003047f89 */ /* 0x002e6200000e0000 */
[----:B------:R-:W-:Y:S01]  /*a420*/  @!P0 LOP3.LUT R0, R0, 0x1ffffffc, RZ, 0xc0, !PT ;  /* 0x1ffffffc00008812 */ /* 0x000fe200078ec0ff */
[----:B-1----:R-:W-:Y:S01]  /*a430*/  FADD.FTZ R4, R3, R4 ;  /* 0x0000000403047221 */ /* 0x002fe20000010000 */
[----:B------:R-:W-:-:S04]  /*a440*/  @!P0 MOV R3, 0x400 ;  /* 0x0000040000038802 */ /* 0x000fc80000000f00 */
[----:B------:R-:W1:Y:S01]  /*a450*/  SHFL.BFLY PT, R5, R4, 0x4, 0x1f ;  /* 0x0c801f0004057f89 */ /* 0x000e6200000e0000 */
[----:B---3--:R-:W-:-:S04]  /*a460*/  @!P0 LEA R3, R10, R3, 0x18 ;  /* 0x000000030a038211 */ /* 0x008fc800078ec0ff */
[----:B------:R-:W-:Y:S01]  /*a470*/  @!P0 IADD3 R0, R0, R3, RZ ;  /* 0x0000000300008210 */ /* 0x000fe20007ffe0ff */
[----:B-1----:R-:W-:Y:S01]  /*a480*/  FADD.FTZ R5, R4, R5 ;  /* 0x0000000504057221 */ /* 0x002fe20000010000 */
[----:B------:R-:W-:-:S04]  /*a490*/  @!P3 MOV R4, 0x400 ;  /* 0x000004000004b802 */ /* 0x000fc80000000f00 */
[----:B------:R-:W1:Y:S01]  /*a4a0*/  SHFL.BFLY PT, R6, R5, 0x2, 0x1f ;  /* 0x0c401f0005067f89 */ /* 0x000e6200000e0000 */
[----:B-----5:R-:W-:-:S05]  /*a4b0*/  @!P3 LEA R9, R9, R4, 0x18 ;  /* 0x000000040909b211 */ /* 0x020fca00078ec0ff */
[----:B------:R-:W-:Y:S02]  /*a4c0*/  @!P3 IMAD R8, R8, 0x4, R9 ;  /* 0x000000040808b824 */ /* 0x000fe400078e0209 */
[----:B-1----:R-:W-:-:S05]  /*a4d0*/  FADD.FTZ R6, R5, R6 ;  /* 0x0000000605067221 */ /* 0x002fca0000010000 */
[----:B------:R-:W1:Y:S02]  /*a4e0*/  SHFL.BFLY PT, R7, R6, 0x1, 0x1f ;  /* 0x0c201f0006077f89 */ /* 0x000e6400000e0000 */
[----:B-1----:R-:W-:-:S05]  /*a4f0*/  FADD.FTZ R7, R6, R7 ;  /* 0x0000000706077221 */ /* 0x002fca0000010000 */
[----:B------:R-:W-:Y:S01]  /*a500*/  @!P0 STS [R0+0x20], R7 ;  /* 0x0000200700008388 */ /* 0x000fe20000000800 */
[----:B------:R-:W-:Y:S01]  /*a510*/  BAR.SYNC.DEFER_BLOCKING 0x0 ;  /* 0x0000000000007b1d */ /* 0x000fe20000010000 */
[----:B------:R-:W-:-:S05]  /*a520*/  ISETP.NE.AND P0, PT, RZ, UR4, PT ;  /* 0x00000004ff007c0c */ /* 0x000fca000bf05270 */
[----:B------:R-:W1:Y:S04]  /*a530*/  @!P3 LDS R7, [R8+0x20] ;  /* 0x000020000807b984 */ /* 0x000e680000000800 */
[----:B-1----:R-:W1:Y:S02]  /*a540*/  SHFL.BFLY PT, R4, R7, 0x4, 0x1f ;  /* 0x0c801f0007047f89 */ /* 0x002e6400000e0000 */
[----:B-1----:R-:W-:-:S05]  /*a550*/  FADD.FTZ R4, R4, R7 ;  /* 0x0000000704047221 */ /* 0x002fca0000010000 */
[----:B------:R-:W1:Y:S02]  /*a560*/  SHFL.BFLY PT, R3, R4, 0x2, 0x1f ;  /* 0x0c401f0004037f89 */ /* 0x000e6400000e0000 */
[----:B-1----:R-:W-:Y:S01]  /*a570*/  FADD.FTZ R3, R4, R3 ;  /* 0x0000000304037221 */ /* 0x002fe20000010000 */
[----:B------:R-:W-:-:S04]  /*a580*/  CS2R R4, SRZ ;  /* 0x0000000000047805 */ /* 0x000fc8000001ff00 */
[----:B------:R-:W1:Y:S02]  /*a590*/  SHFL.BFLY PT, R6, R3, 0x1, 0x1f ;  /* 0x0c201f0003067f89 */ /* 0x000e6400000e0000 */
[----:B-1----:R-:W-:-:S06]  /*a5a0*/  FADD.FTZ R6, R3, R6 ;  /* 0x0000000603067221 */ /* 0x002fcc0000010000 */
[----:B------:R-:W1:Y:S02]  /*a5b0*/  SHFL.IDX PT, R6, R6, RZ, 0x1f ;  /* 0x00001fff06067589 */ /* 0x000e6400000e0000 */
[----:B-1----:R-:W-:-:S04]  /*a5c0*/  FADD.FTZ R0, R6, 9.9999999747524270788e-07 ;  /* 0x358637bd06007421 */ /* 0x002fc80000010000 */
[----:B--2---:R1:W2:Y:S01]  /*a5d0*/  MUFU.RCP R11, R0 ;  /* 0x00000000000b7308 */ /* 0x0042a20000001000 */
[----:B------:R-:W-:Y:S05]  /*a5e0*/  @!P0 BRA `(.L_x_117) ;  /* 0x0000000000288947 */ /* 0x000fea0003800000 */
[----:B------:R-:W3:Y:S01]  /*a5f0*/  S2R R13, SR_CTAID.Y ;  /* 0x00000000000d7919 */ /* 0x000ee20000002600 */
[----:B-1----:R-:W1:Y:S01]  /*a600*/  LDC R0, c[0x0][0x318] ;  /* 0x0000c600ff007b82 */ /* 0x002e620000000800 */
[----:B------:R-:W-:Y:S01]  /*a610*/  ULDC UR5, c[0x0][0x288] ;  /* 0x0000a20000057ab9 */ /* 0x000fe20000000800 */
[----:B------:R-:W3:Y:S06]  /*a620*/  S2R R14, SR_CTAID.X ;  /* 0x00000000000e7919 */ /* 0x000eec0000002500 */
[----:B------:R-:W1:Y:S08]  /*a630*/  LDC R4, c[0x0][0x29c] ;  /* 0x0000a700ff047b82 */ /* 0x000e700000000800 */
[----:B------:R-:W4:Y:S01]  /*a640*/  LDC R5, c[0x0][0x284] ;  /* 0x0000a100ff057b82 */ /* 0x000f220000000800 */
[----:B---3--:R-:W-:-:S04]  /*a650*/  IMAD R3, R13, UR5, R14 ;  /* 0x000000050d037c24 */ /* 0x008fc8000f8e020e */
[----:B-1----:R-:W-:-:S04]  /*a660*/  IMAD R0, R3, R0, R4 ;  /* 0x0000000003007224 */ /* 0x002fc800078e0204 */
[----:B----4-:R-:W-:-:S05]  /*a670*/  IMAD R4, R0, R5, RZ ;  /* 0x0000000500047224 */ /* 0x010fca00078e02ff */
[----:B------:R-:W-:-:S07]  /*a680*/  SHF.R.S32.HI R5, RZ, 0x1f, R4 ;  /* 0x0000001fff057819 */ /* 0x000fce0000011404 */
.L_x_117:
[----:B------:R-:W-:Y:S01]  /*a690*/  ULDC.64 UR8, c[0x0][0x310] ;  /* 0x0000c40000087ab9 */ /* 0x000fe20000000a00 */
[----:B------:R-:W-:Y:S04]  /*a6a0*/  BSSY B0, `(.L_x_118) ;  /* 0x0000050000007945 */ /* 0x000fe80003800000 */
[----:B------:R-:W-:Y:S05]  /*a6b0*/  @P1 BRA `(.L_x_119) ;  /* 0x0000000400381947 */ /* 0x000fea0003800000 */
[----:B------:R-:W3:Y:S01]  /*a6c0*/  LDC R3, c[0x0][0x284] ;  /* 0x0000a100ff037b82 */ /* 0x000ee20000000800 */
[----:B------:R-:W-:Y:S01]  /*a6d0*/  BSSY B1, `(.L_x_120) ;  /* 0x000001b000017945 */ /* 0x000fe20003800000 */
[----:B---3--:R-:W-:-:S04]  /*a6e0*/  VIADDMNMX R3, R248, -R3, RZ, !PT ;  /* 0x80000003f8037246 */ /* 0x008fc800078001ff */
[-C--:B-1----:R-:W-:Y:S02]  /*a6f0*/  LOP3.LUT R0, RZ, R3.reuse, RZ, 0x33, !PT ;  /* 0x00000003ff007212 */ /* 0x082fe400078e33ff */
[C---:B------:R-:W-:Y:S02]  /*a700*/  IADD3 R3, R21.reuse, R3, RZ ;  /* 0x0000000315037210 */ /* 0x040fe40007ffe0ff */
[----:B------:R-:W-:-:S04]  /*a710*/  IADD3 R10, -R21, R248, R0 ;  /* 0x000000f8150a7210 */ /* 0x000fc80007ffe100 */
[----:B------:R-:W-:-:S04]  /*a720*/  LEA.HI R0, R10, 0x1, RZ, 0x18 ;  /* 0x000000010a007811 */ /* 0x000fc800078fc0ff */
[----:B------:R-:W-:-:S13]  /*a730*/  LOP3.LUT P1, R0, R0, 0x3, RZ, 0xc0, !PT ;  /* 0x0000000300007812 */ /* 0x000fda000782c0ff */
[----:B------:R-:W-:Y:S05]  /*a740*/  @!P1 BRA `(.L_x_121) ;  /* 0x00000000004c9947 */ /* 0x000fea0003800000 */
.L_x_123:
[----:B-12---:R-:W1:Y:S01]  /*a750*/  LDC R6, c[0x0][0x284] ;  /* 0x0000a100ff067b82 */ /* 0x006e620000000800 */
[----:B------:R-:W-:-:S04]  /*a760*/  IADD3 R0, R0, -0x1, RZ ;  /* 0xffffffff00007810 */ /* 0x000fc80007ffe0ff */
[----:B------:R-:W-:Y:S02]  /*a770*/  ISETP.NE.AND P3, PT, R0, RZ, PT ;  /* 0x000000ff0000720c */ /* 0x000fe40003f65270 */
[----:B-1----:R-:W-:-:S04]  /*a780*/  VIADDMNMX R6, R248, -R6, RZ, !PT ;  /* 0x80000006f8067246 */ /* 0x002fc800078001ff */
[----:B------:R-:W-:-:S04]  /*a790*/  IADD3 R7, R3, -R6, RZ ;  /* 0x8000000603077210 */ /* 0x000fc80007ffe0ff */
[C---:B------:R-:W-:Y:S02]  /*a7a0*/  LEA R6, R7.reuse, UR6, 0x2 ;  /* 0x0000000607067c11 */ /* 0x040fe4000f8e10ff */
[----:B------:R-:W-:-:S04]  /*a7b0*/  LEA R7, R7, UR16, 0x1 ;  /* 0x0000001007077c11 */ /* 0x000fc8000f8e08ff */
[----:B------:R-:W2:Y:S02]  /*a7c0*/  LDS R6, [R6] ;  /* 0x0000000006067984 */ /* 0x000ea40000000800 */
[----:B--2---:R-:W-:-:S05]  /*a7d0*/  FMUL.FTZ R9, R6, R11 ;  /* 0x0000000b06097220 */ /* 0x004fca0000410000 */
[----:B------:R-:W-:-:S05]  /*a7e0*/  F2FP.F16.F32.PACK_AB R8, RZ, R9 ;  /* 0x00000009ff08723e */ /* 0x000fca00000000ff */
[----:B------:R1:W-:Y:S01]  /*a7f0*/  STS.U16 [R7], R8 ;  /* 0x0000000807007388 */ /* 0x0003e20000000400 */
[----:B------:R-:W-:Y:S05]  /*a800*/  @!P0 BRA `(.L_x_122) ;  /* 0x0000000000148947 */ /* 0x000fea0003800000 */
[----:B-1----:R-:W-:-:S04]  /*a810*/  IADD3 R7, P1, R3, R4, RZ ;  /* 0x0000000403077210 */ /* 0x002fc80007f3e0ff */
[----:B------:R-:W-:Y:S02]  /*a820*/  LEA.HI.X.SX32 R8, R3, R5, 0x1, P1 ;  /* 0x0000000503087211 */ /* 0x000fe400008f0eff */
[----:B------:R-:W-:-:S04]  /*a830*/  LEA R6, P1, R7, UR8, 0x2 ;  /* 0x0000000807067c11 */ /* 0x000fc8000f8210ff */
[----:B------:R-:W-:-:S05]  /*a840*/  LEA.HI.X R7, R7, UR9, R8, 0x2, P1 ;  /* 0x0000000907077c11 */ /* 0x000fca00088f1408 */
[----:B------:R2:W-:Y:S04]  /*a850*/  STG.E desc[UR36][R6.64], R9 ;  /* 0x0000000906007986 */ /* 0x0005e8000c101924 */
.L_x_122:
[----:B------:R-:W-:Y:S01]  /*a860*/  IADD3 R3, R3, 0x100, RZ ;  /* 0x0000010003037810 */ /* 0x000fe20007ffe0ff */
[----:B------:R-:W-:Y:S06]  /*a870*/  @P3 BRA `(.L_x_123) ;  /* 0xfffffffc00b43947 */ /* 0x000fec000383ffff */
.L_x_121:
[----:B------:R-:W-:Y:S05]  /*a880*/  BSYNC B1 ;  /* 0x0000000000017941 */ /* 0x000fea0003800000 */
.L_x_120:
[----:B------:R-:W-:-:S13]  /*a890*/  ISETP.GE.U32.AND P0, PT, R10, 0x300, PT ;  /* 0x000003000a00780c */ /* 0x000fda0003f06070 */
[----:B------:R-:W-:Y:S05]  /*a8a0*/  @!P0 BRA `(.L_x_119) ;  /* 0x0000000000bc8947 */ /* 0x000fea0003800000 */
[----:B-12---:R-:W1:Y:S01]  /*a8b0*/  LDC R7, c[0x0][0x284] ;  /* 0x0000a100ff077b82 */ /* 0x006e620000000800 */
[C---:B------:R-:W-:Y:S01]  /*a8c0*/  LEA R0, R3.reuse, UR7, 0x1 ;  /* 0x0000000703007c11 */ /* 0x040fe2000f8e08ff */
[----:B------:R-:W-:Y:S01]  /*a8d0*/  ULDC.64 UR10, c[0x0][0x310] ;  /* 0x0000c400000a7ab9 */ /* 0x000fe20000000a00 */
[C---:B------:R-:W-:Y:S02]  /*a8e0*/  IADD3 R9, P0, R3.reuse, R4, RZ ;  /* 0x0000000403097210 */ /* 0x040fe40007f1e0ff */
[----:B------:R-:W-:Y:S02]  /*a8f0*/  IADD3 R0, R0, 0x400, RZ ;  /* 0x0000040000007810 */ /* 0x000fe40007ffe0ff */
[C---:B------:R-:W-:Y:S02]  /*a900*/  LEA R4, R3.reuse, 0x800, 0x2 ;  /* 0x0000080003047811 */ /* 0x040fe400078e10ff */
[----:B------:R-:W-:Y:S02]  /*a910*/  LEA.HI.X.SX32 R6, R3, R5, 0x1, P0 ;  /* 0x0000000503067211 */ /* 0x000fe400000f0eff */
[----:B------:R-:W-:-:S02]  /*a920*/  LEA R8, P0, R9, UR10, 0x2 ;  /* 0x0000000a09087c11 */ /* 0x000fc4000f8010ff */
[----:B------:R-:W-:Y:S02]  /*a930*/  ISETP.NE.AND P3, PT, RZ, UR4, PT ;  /* 0x00000004ff007c0c */ /* 0x000fe4000bf65270 */
[----:B------:R-:W-:Y:S02]  /*a940*/  LEA.HI.X R9, R9, UR11, R6, 0x2, P0 ;  /* 0x0000000b09097c11 */ /* 0x000fe400080f1406 */
[----:B-1----:R-:W-:-:S05]  /*a950*/  VIADDMNMX R7, R248, -R7, RZ, !PT ;  /* 0x80000007f8077246 */ /* 0x002fca00078001ff */
[C---:B------:R-:W-:Y:S02]  /*a960*/  IMAD R0, R7.reuse, -0x2, R0 ;  /* 0xfffffffe07007824 */ /* 0x040fe400078e0200 */
[----:B------:R-:W-:-:S03]  /*a970*/  IMAD R4, R7, -0x4, R4 ;  /* 0xfffffffc07047824 */ /* 0x000fc600078e0204 */
[----:B------:R-:W-:Y:S01]  /*a980*/  IADD3 R0, R0, UR6, RZ ;  /* 0x0000000600007c10 */ /* 0x000fe2000fffe0ff */
[----:B------:R-:W-:-:S07]  /*a990*/  VIADD R6, R4, UR6 ;  /* 0x0000000604067c36 */ /* 0x000fce0008000000 */
.L_x_124:
[----:B------:R-:W1:Y:S01]  /*a9a0*/  LDS R4, [R6+-0x800] ;  /* 0xfff8000006047984 */ /* 0x000e620000000800 */
[----:B------:R-:W-:-:S04]  /*a9b0*/  IADD3 R3, R3, 0x400, RZ ;  /* 0x0000040003037810 */ /* 0x000fc80007ffe0ff */
[----:B------:R-:W-:Y:S01]  /*a9c0*/  ISETP.GE.AND P0, PT, R3, R248, PT ;  /* 0x000000f80300720c */ /* 0x000fe20003f06270 */
[----:B-1----:R-:W-:-:S05]  /*a9d0*/  FMUL.FTZ R13, R4, R11 ;  /* 0x0000000b040d7220 */ /* 0x002fca0000410000 */
[----:B------:R-:W-:-:S04]  /*a9e0*/  F2FP.F16.F32.PACK_AB R4, RZ, R13 ;  /* 0x0000000dff04723e */ /* 0x000fc800000000ff */
[----:B------:R-:W-:-:S05]  /*a9f0*/  PRMT R5, R4, 0x7610, R5 ;  /* 0x0000761004057816 */ /* 0x000fca0000000005 */
[----:B------:R1:W-:Y:S04]  /*aa00*/  STS.U16 [R0+-0x400], R5 ;  /* 0xfffc000500007388 */ /* 0x0003e80000000400 */
[----:B------:R-:W2:Y:S01]  /*aa10*/  LDS R4, [R6+-0x400] ;  /* 0xfffc000006047984 */ /* 0x000ea20000000800 */
[----:B-1----:R-:W-:Y:S01]  /*aa20*/  MOV R5, R9 ;  /* 0x0000000900057202 */ /* 0x002fe20000000f00 */
[----:B--2---:R-:W-:-:S05]  /*aa30*/  FMUL.FTZ R15, R4, R11 ;  /* 0x0000000b040f7220 */ /* 0x004fca0000410000 */
[----:B------:R-:W-:-:S04]  /*aa40*/  F2FP.F16.F32.PACK_AB R4, RZ, R15 ;  /* 0x0000000fff04723e */ /* 0x000fc800000000ff */
[----:B------:R-:W-:-:S05]  /*aa50*/  PRMT R10, R4, 0x7610, R10 ;  /* 0x00007610040a7816 */ /* 0x000fca000000000a */
[----:B------:R-:W-:Y:S04]  /*aa60*/  STS.U16 [R0+-0x200], R10 ;  /* 0xfffe000a00007388 */ /* 0x000fe80000000400 */
[----:B------:R-:W0:Y:S02]  /*aa70*/  LDS R4, [R6] ;  /* 0x0000000006047984 */ /* 0x000e240000000800 */
[----:B0-----:R-:W-:-:S05]  /*aa80*/  FMUL.FTZ R17, R4, R11 ;  /* 0x0000000b04117220 */ /* 0x001fca0000410000 */
[----:B------:R-:W-:-:S04]  /*aa90*/  F2FP.F16.F32.PACK_AB R4, RZ, R17 ;  /* 0x00000011ff04723e */ /* 0x000fc800000000ff */
[----:B------:R-:W-:-:S05]  /*aaa0*/  PRMT R12, R4, 0x7610, R12 ;  /* 0x00007610040c7816 */ /* 0x000fca000000000c */
[----:B------:R-:W-:Y:S04]  /*aab0*/  STS.U16 [R0], R12 ;  /* 0x0000000c00007388 */ /* 0x000fe80000000400 */
[----:B------:R0:W1:Y:S02]  /*aac0*/  LDS R4, [R6+0x400] ;  /* 0x0004000006047984 */ /* 0x0000640000000800 */
[----:B0-----:R-:W-:Y:S02]  /*aad0*/  VIADD R6, R6, 0x1000 ;  /* 0x0000100006067836 */ /* 0x001fe40000000000 */
[----:B-1----:R-:W-:Y:S01]  /*aae0*/  FMUL.FTZ R19, R4, R11 ;  /* 0x0000000b04137220 */ /* 0x002fe20000410000 */
[----:B------:R-:W-:-:S04]  /*aaf0*/  MOV R4, R8 ;  /* 0x0000000800047202 */ /* 0x000fc80000000f00 */
[----:B------:R-:W-:Y:S01]  /*ab00*/  F2FP.F16.F32.PACK_AB R7, RZ, R19 ;  /* 0x00000013ff07723e */ /* 0x000fe200000000ff */
[----:B------:R-:W-:Y:S01]  /*ab10*/  @P3 STG.E desc[UR36][R4.64], R13 ;  /* 0x0000000d04003986 */ /* 0x000fe2000c101924 */
[----:B------:R-:W-:-:S03]  /*ab20*/  IADD3 R8, P1, R4, 0x1000, RZ ;  /* 0x0000100004087810 */ /* 0x000fc60007f3e0ff */
[----:B------:R-:W-:Y:S01]  /*ab30*/  @P3 STG.E desc[UR36][R4.64+0x400], R15 ;  /* 0x0004000f04003986 */ /* 0x000fe2000c101924 */
[----:B------:R-:W-:-:S03]  /*ab40*/  IADD3.X R9, RZ, R5, RZ, P1, !PT ;  /* 0x00000005ff097210 */ /* 0x000fc60000ffe4ff */
[----:B------:R-:W-:Y:S04]  /*ab50*/  @P3 STG.E desc[UR36][R4.64+0x800], R17 ;  /* 0x0008001104003986 */ /* 0x000fe8000c101924 */
[----:B------:R-:W-:Y:S04]  /*ab60*/  @P3 STG.E desc[UR36][R4.64+0xc00], R19 ;  /* 0x000c001304003986 */ /* 0x000fe8000c101924 */
[----:B------:R0:W-:Y:S02]  /*ab70*/  STS.U16 [R0+0x200], R7 ;  /* 0x0002000700007388 */ /* 0x0001e40000000400 */
[----:B0-----:R-:W-:Y:S01]  /*ab80*/  IADD3 R0, R0, 0x800, RZ ;  /* 0x0000080000007810 */ /* 0x001fe20007ffe0ff */
[----:B------:R-:W-:Y:S06]  /*ab90*/  @!P0 BRA `(.L_x_124) ;  /* 0xfffffffc00808947 */ /* 0x000fec000383ffff */
.L_x_119:
[----:B------:R-:W-:Y:S05]  /*aba0*/  BSYNC B0 ;  /* 0x0000000000007941 */ /* 0x000fea0003800000 */
.L_x_118:
[----:B------:R-:W3:Y:S01]  /*abb0*/  LDL.LU R5, [R1+0x274] ;  /* 0x0002740001057983 */ /* 0x000ee20000300800 */
[----:B--2---:R-:W-:Y:S01]  /*abc0*/  IADD3 R6, R248, -0x1, RZ ;  /* 0xfffffffff8067810 */ /* 0x004fe20007ffe0ff */
[----:B------:R-:W2:Y:S01]  /*abd0*/  S2UR UR5, SR_CgaCtaId ;  /* 0x00000000000579c3 */ /* 0x000ea20000008800 */
[----:B------:R-:W-:Y:S01]  /*abe0*/  SHF.R.S32.HI R27, RZ, 0x5, R27 ;  /* 0x00000005ff1b7819 */ /* 0x000fe2000001141b */
[----:B------:R-:W4:Y:S01]  /*abf0*/  S2R R39, SR_CTAID.Y ;  /* 0x0000000000277919 */ /* 0x000f220000002600 */
[----:B------:R-:W-:Y:S01]  /*ac00*/  SHF.R.S32.HI R3, RZ, 0x1f, R6 ;  /* 0x0000001fff037819 */ /* 0x000fe20000011406 */
[----:B------:R-:W-:Y:S01]  /*ac10*/  ULDC UR8, c[0x0][0x29c] ;  /* 0x0000a70000087ab9 */ /* 0x000fe20000000800 */
[----:B------:R-:W-:Y:S01]  /*ac20*/  ULDC UR10, c[0x0][0x288] ;  /* 0x0000a200000a7ab9 */ /* 0x000fe20000000800 */
[----:B------:R-:W4:Y:S01]  /*ac30*/  S2R R15, SR_CTAID.X ;  /* 0x00000000000f7919 */ /* 0x000f220000002500 */
[----:B------:R-:W-:Y:S01]  /*ac40*/  LEA.HI R3, R3, R6, RZ, 0x3 ;  /* 0x0000000603037211 */ /* 0x000fe200078f18ff */
[----:B------:R-:W-:Y:S01]  /*ac50*/  UMOV UR4, 0x400 ;  /* 0x0000040000047882 */ /* 0x000fe20000000000 */
[----:B------:R-:W-:Y:S01]  /*ac60*/  ULDC UR9, c[0x0][0x284] ;  /* 0x0000a10000097ab9 */ /* 0x000fe20000000800 */
[----:B------:R-:W-:Y:S01]  /*ac70*/  UIADD3 UR4, UR4, 0x240, URZ ;  /* 0x0000024004047890 */ /* 0x000fe2000fffe03f */
[----:B------:R-:W-:Y:S01]  /*ac80*/  LOP3.LUT R3, R3, 0xfffffff8, RZ, 0xc0, !PT ;  /* 0xfffffff803037812 */ /* 0x000fe200078ec0ff */
[----:B------:R-:W-:Y:S01]  /*ac90*/  BSSY B0, `(.L_x_125) ;  /* 0x000001b000007945 */ /* 0x000fe20003800000 */
[----:B------:R-:W-:-:S02]  /*aca0*/  SHF.L.U32 R4, R29, 0x3, RZ ;  /* 0x000000031d047819 */ /* 0x000fc400000006ff */
[----:B0-----:R-:W-:Y:S02]  /*acb0*/  CS2R R18, SRZ ;  /* 0x0000000000127805 */ /* 0x001fe4000001ff00 */
[----:B-1----:R-:W-:Y:S02]  /*acc0*/  IADD3 R0, R6, -R3, RZ ;  /* 0x8000000306007210 */ /* 0x002fe40007ffe0ff */
[----:B------:R-:W-:Y:S02]  /*acd0*/  CS2R R16, SRZ ;  /* 0x0000000000107805 */ /* 0x000fe4000001ff00 */
[----:B------:R-:W-:Y:S02]  /*ace0*/  MOV R53, UR9 ;  /* 0x0000000900357c02 */ /* 0x000fe40008000f00 */
[----:B------:R-:W-:-:S04]  /*acf0*/  ISETP.NE.AND P1, PT, R27, R0, PT ;  /* 0x000000001b00720c */ /* 0x000fc80003f25270 */
[----:B------:R-:W-:Y:S01]  /*ad00*/  ISETP.NE.OR P0, PT, RZ, UR8, P1 ;  /* 0x00000008ff007c0c */ /* 0x000fe20008f05670 */
[----:B--2---:R-:W-:-:S06]  /*ad10*/  ULEA UR4, UR5, UR4, 0x18 ;  /* 0x0000000405047291 */ /* 0x004fcc000f8ec03f */
[----:B------:R-:W-:Y:S01]  /*ad20*/  LEA R29, R29, UR4, 0x4 ;  /* 0x000000041d1d7c11 */ /* 0x000fe2000f8e20ff */
[----:B----4-:R-:W-:-:S04]  /*ad30*/  IMAD R25, R39, UR10, R15 ;  /* 0x0000000a27197c24 */ /* 0x010fc8000f8e020f */
[----:B------:R-:W-:-:S04]  /*ad40*/  IMAD.SHL.U32 R25, R25, 0x100, RZ ;  /* 0x0000010019197824 */ /* 0x000fc800078e00ff */
[----:B------:R-:W-:-:S05]  /*ad50*/  IMAD R8, R25, R53, R4 ;  /* 0x0000003519087224 */ /* 0x000fca00078e0204 */
[----:B------:R-:W-:Y:S01]  /*ad60*/  SHF.R.S32.HI R10, RZ, 0x1f, R8 ;  /* 0x0000001fff0a7819 */ /* 0x000fe20000011408 */
[----:B---3--:R-:W-:-:S05]  /*ad70*/  IMAD R28, R5, R53, R4 ;  /* 0x00000035051c7224 */ /* 0x008fca00078e0204 */
[----:B------:R-:W-:Y:S01]  /*ad80*/  SHF.R.S32.HI R30, RZ, 0x1f, R28 ;  /* 0x0000001fff1e7819 */ /* 0x000fe2000001141c */
[----:B------:R-:W-:Y:S06]  /*ad90*/  @P0 BRA `(.L_x_126) ;  /* 0x0000000000280947 */ /* 0x000fec0003800000 */
[----:B------:R-:W-:Y:S01]  /*ada0*/  ULDC.64 UR4, c[0x0][0x240] ;  /* 0x0000900000047ab9 */ /* 0x000fe20000000a00 */
[----:B------:R-:W-:Y:S01]  /*adb0*/  HFMA2.MMA R19, -RZ, RZ, 0, 0 ;  /* 0x00000000ff137435 */ /* 0x000fe200000001ff */
[----:B------:R-:W-:-:S04]  /*adc0*/  ISETP.NE.U32.AND P0, PT, RZ, UR4, PT ;  /* 0x00000004ff007c0c */ /* 0x000fc8000bf05070 */
[----:B------:R-:W-:-:S13]  /*add0*/  ISETP.NE.AND.EX P0, PT, RZ, UR5, PT, P0 ;  /* 0x00000005ff007c0c */ /* 0x000fda000bf05300 */
[----:B------:R-:W-:Y:S05]  /*ade0*/  @!P0 BRA `(.L_x_127) ;  /* 0x0000000000108947 */ /* 0x000fea0003800000 */
[----:B------:R-:W0:Y:S01]  /*adf0*/  LDC.64 R16, c[0x0][0x240] ;  /* 0x00009000ff107b82 */ /* 0x000e220000000a00 */
[----:B------:R-:W-:-:S05]  /*ae00*/  LEA R3, R15, R4, 0x8 ;  /* 0x000000040f037211 */ /* 0x000fca00078e40ff */
[----:B0-----:R-:W-:-:S06]  /*ae10*/  IMAD.WIDE R16, R3, 0x2, R16 ;  /* 0x0000000203107825 */ /* 0x001fcc00078e0210 */
[----:B------:R-:W5:Y:S02]  /*ae20*/  LDG.E.128 R16, desc[UR36][R16.64] ;  /* 0x0000002410107981 */ /* 0x000f64000c1e1d00 */
.L_x_127:
[----:B-----5:R0:W-:Y:S02]  /*ae30*/  STS.128 [R29], R16 ;  /* 0x000000101d007388 */ /* 0x0201e40000000c00 */
.L_x_126:
[----:B------:R-:W-:Y:S05]  /*ae40*/  BSYNC B0 ;  /* 0x0000000000007941 */ /* 0x000fea0003800000 */
.L_x_125:
[----:B------:R-:W1:Y:S01]  /*ae50*/  LDC R7, c[0x0][0x284] ;  /* 0x0000a100ff077b82 */ /* 0x000e620000000800 */
[----:B------:R-:W-:Y:S01]  /*ae60*/  ULDC.64 UR4, c[0x0][0x250] ;  /* 0x0000940000047ab9 */ /* 0x000fe20000000a00 */
[----:B------:R-:W-:Y:S01]  /*ae70*/  VIMNMX R42, R6, R53, PT ;  /* 0x00000035062a7248 */ /* 0x000fe20003fe0100 */
[----:B------:R-:W-:Y:S01]  /*ae80*/  IMAD.U32 R12, RZ, RZ, UR5 ;  /* 0x00000005ff0c7e24 */ /* 0x000fe2000f8e00ff */
[----:B------:R-:W-:Y:S01]  /*ae90*/  MOV R14, UR4 ;  /* 0x00000004000e7c02 */ /* 0x000fe20008000f00 */
[----:B------:R-:W-:Y:S01]  /*aea0*/  ULDC UR12, c[0x0][0x284] ;  /* 0x0000a100000c7ab9 */ /* 0x000fe20000000800 */
[----:B------:R-:W-:Y:S01]  /*aeb0*/  ULDC UR9, c[0x0][0x288] ;  /* 0x0000a20000097ab9 */ /* 0x000fe20000000800 */
[----:B------:R-:W-:Y:S01]  /*aec0*/  ULDC.64 UR10, c[0x0][0x258] ;  /* 0x00009600000a7ab9 */ /* 0x000fe20000000a00 */
[----:B------:R-:W-:Y:S01]  /*aed0*/  ULDC.64 UR14, c[0x0][0x250] ;  /* 0x00009400000e7ab9 */ /* 0x000fe20000000a00 */
[----:B------:R-:W-:Y:S01]  /*aee0*/  BSSY B0, `(.L_x_128) ;  /* 0x00000c5000007945 */ /* 0x000fe20003800000 */
[----:B------:R-:W-:Y:S01]  /*aef0*/  HFMA2.MMA R13, -RZ, RZ, 0, 0 ;  /* 0x00000000ff0d7435 */ /* 0x000fe200000001ff */
[----:B------:R-:W-:Y:S01]  /*af00*/  LEA R43, R27, UR16, 0x1 ;  /* 0x000000101b2b7c11 */ /* 0x000fe2000f8e08ff */
[----:B------:R-:W-:Y:S01]  /*af10*/  HFMA2.MMA R9, -RZ, RZ, 0, 0 ;  /* 0x00000000ff097435 */ /* 0x000fe200000001ff */
[----:B------:R-:W-:-:S02]  /*af20*/  MOV R0, RZ ;  /* 0x000000ff00007202 */ /* 0x000fc40000000f00 */
[----:B------:R-:W-:Y:S02]  /*af30*/  MOV R26, RZ ;  /* 0x000000ff001a7202 */ /* 0x000fe40000000f00 */
[----:B------:R-:W-:Y:S02]  /*af40*/  MOV R24, RZ ;  /* 0x000000ff00187202 */ /* 0x000fe40000000f00 */
[----:B------:R-:W-:Y:S02]  /*af50*/  MOV R20, RZ ;  /* 0x000000ff00147202 */ /* 0x000fe40000000f00 */
[----:B-1----:R-:W-:-:S04]  /*af60*/  VIADDMNMX R7, R248, -R7, RZ, !PT ;  /* 0x80000007f8077246 */ /* 0x002fc800078001ff */
[----:B------:R-:W-:-:S04]  /*af70*/  IADD3 R31, R27, R7, RZ ;  /* 0x000000071b1f7210 */ /* 0x000fc80007ffe0ff */
[----:B------:R-:W-:Y:S01]  /*af80*/  SHF.L.U32 R3, R31, 0x8, RZ ;  /* 0x000000081f037819 */ /* 0x000fe200000006ff */
[----:B------:R-:W-:Y:S03]  /*af90*/  BAR.SYNC.DEFER_BLOCKING 0x0 ;  /* 0x0000000000007b1d */ /* 0x000fe60000010000 */
[----:B------:R-:W-:-:S04]  /*afa0*/  IADD3 R5, P0, R8, R3, RZ ;  /* 0x0000000308057210 */ /* 0x000fc80007f1e0ff */
[----:B------:R-:W-:Y:S02]  /*afb0*/  LEA.HI.X.SX32 R3, R3, R10, 0x1, P0 ;  /* 0x0000000a03037211 */ /* 0x000fe400000f0eff */
[----:B------:R-:W-:-:S04]  /*afc0*/  LEA R22, P0, R5, R14, 0x1 ;  /* 0x0000000e05167211 */ /* 0x000fc800078008ff */
[----:B------:R-:W-:Y:S01]  /*afd0*/  LEA.HI.X R23, R5, R12, R3, 0x1, P0 ;  /* 0x0000000c05177211 */ /* 0x000fe200000f0c03 */
[----:B------:R-:W-:Y:S01]  /*afe0*/  HFMA2.MMA R3, -RZ, RZ, 0, 0 ;  /* 0x00000000ff037435 */ /* 0x000fe200000001ff */
[----:B------:R-:W-:Y:S01]  /*aff0*/  ISETP.GE.AND P0, PT, R31, R42, PT ;  /* 0x0000002a1f00720c */ /* 0x000fe20003f06270 */
[----:B------:R-:W-:-:S12]  /*b000*/  IMAD.MOV.U32 R5, RZ, RZ, RZ ;  /* 0x000000ffff057224 */ /* 0x000fd800078e00ff */
[----:B------:R-:W-:Y:S05]  /*b010*/  @P0 BRA `(.L_x_129) ;  /* 0x0000000800c40947 */ /* 0x000fea0003800000 */
[----:B------:R-:W1:Y:S01]  /*b020*/  LDC R11, c[0x0][0x288] ;  /* 0x0000a200ff0b7b82 */ /* 0x000e620000000800 */
[----:B------:R-:W-:Y:S01]  /*b030*/  LOP3.LUT R0, RZ, R53, RZ, 0x33, !PT ;  /* 0x00000035ff007212 */ /* 0x000fe200078e33ff */
[----:B------:R-:W-:Y:S01]  /*b040*/  BSSY B1, `(.L_x_130) ;  /* 0x0000046000017945 */ /* 0x000fe20003800000 */
[----:B------:R-:W-:Y:S01]  /*b050*/  IADD3 R5, -R248, RZ, RZ ;  /* 0x000000fff8057210 */ /* 0x000fe20007ffe1ff */
[----:B------:R-:W-:Y:S01]  /*b060*/  IMAD.MOV.U32 R20, RZ, RZ, RZ ;  /* 0x000000ffff147224 */ /* 0x000fe200078e00ff */
[----:B------:R-:W-:Y:S01]  /*b070*/  MOV R24, RZ ;  /* 0x000000ff00187202 */ /* 0x000fe20000000f00 */
[----:B------:R-:W-:Y:S01]  /*b080*/  IMAD.MOV.U32 R26, RZ, RZ, RZ ;  /* 0x000000ffff1a7224 */ /* 0x000fe200078e00ff */
[----:B------:R-:W-:Y:S01]  /*b090*/  VIMNMX R5, R0, R5, !PT ;  /* 0x0000000500057248 */ /* 0x000fe20007fe0100 */
[----:B------:R-:W2:Y:S01]  /*b0a0*/  LDC.64 R36, c[0x0][0x2e8] ;  /* 0x0000ba00ff247b82 */ /* 0x000ea20000000a00 */
[----:B------:R-:W-:Y:S02]  /*b0b0*/  IADD3 R0, -R7, -0x2, -R27 ;  /* 0xfffffffe07007810 */ /* 0x000fe40007ffe91b */
[----:B------:R-:W-:-:S02]  /*b0c0*/  MOV R7, R31 ;  /* 0x0000001f00077202 */ /* 0x000fc40000000f00 */
[----:B------:R-:W-:Y:S02]  /*b0d0*/  IADD3 R38, R0, -R5, RZ ;  /* 0x8000000500267210 */ /* 0x000fe40007ffe0ff */
[----:B------:R-:W-:Y:S02]  /*b0e0*/  MOV R5, RZ ;  /* 0x000000ff00057202 */ /* 0x000fe40000000f00 */
[----:B------:R-:W-:Y:S02]  /*b0f0*/  LOP3.LUT P0, RZ, R38, 0x8, RZ, 0xc0, !PT ;  /* 0x0000000826ff7812 */ /* 0x000fe4000780c0ff */
[----:B------:R-:W-:Y:S02]  /*b100*/  MOV R9, RZ ;  /* 0x000000ff00097202 */ /* 0x000fe40000000f00 */
[----:B------:R-:W-:Y:S02]  /*b110*/  MOV R13, RZ ;  /* 0x000000ff000d7202 */ /* 0x000fe40000000f00 */
[----:B------:R-:W-:Y:S01]  /*b120*/  MOV R0, RZ ;  /* 0x000000ff00007202 */ /* 0x000fe20000000f00 */
[----:B-1----:R-:W-:-:S05]  /*b130*/  IMAD R3, R251, R11, R15 ;  /* 0x0000000bfb037224 */ /* 0x002fca00078e020f */
[----:B------:R-:W-:-:S05]  /*b140*/  LEA R3, R3, R4, 0x8 ;  /* 0x0000000403037211 */ /* 0x000fca00078e40ff */
[----:B--2---:R-:W-:Y:S01]  /*b150*/  IMAD.WIDE R36, R3, 0x2, R36 ;  /* 0x0000000203247825 */ /* 0x004fe200078e0224 */
[----:B------:R-:W-:Y:S01]  /*b160*/  MOV R3, RZ ;  /* 0x000000ff00037202 */ /* 0x000fe20000000f00 */
[----:B------:R-:W-:Y:S06]  /*b170*/  @P0 BRA `(.L_x_131) ;  /* 0x0000000000c80947 */ /* 0x000fec0003800000 */
[----:B------:R-:W-:Y:S01]  /*b180*/  IMAD R5, R39, R53, RZ ;  /* 0x0000003527057224 */ /* 0x000fe200078e02ff */
[----:B------:R-:W-:Y:S01]  /*b190*/  SHF.R.S32.HI R0, RZ, 0x1f, R31 ;  /* 0x0000001fff007819 */ /* 0x000fe2000001141f */
[----:B------:R-:W-:-:S03]  /*b1a0*/  ULDC.64 UR4, c[0x0][0x258] ;  /* 0x0000960000047ab9 */ /* 0x000fc60000000a00 */
[----:B------:R-:W-:-:S04]  /*b1b0*/  IADD3 R3, P0, R5, R31, RZ ;  /* 0x0000001f05037210 */ /* 0x000fc80007f1e0ff */
[----:B------:R-:W-:Y:S02]  /*b1c0*/  LEA.HI.X.SX32 R0, R5, R0, 0x1, P0 ;  /* 0x0000000005007211 */ /* 0x000fe400000f0eff */
[----:B------:R-:W-:-:S04]  /*b1d0*/  LEA R32, P0, R3, UR4, 0x2 ;  /* 0x0000000403207c11 */ /* 0x000fc8000f8010ff */
[----:B------:R-:W-:-:S05]  /*b1e0*/  LEA.HI.X R33, R3, UR5, R0, 0x2, P0 ;  /* 0x0000000503217c11 */ /* 0x000fca00080f1400 */
[----:B------:R-:W2:Y:S02]  /*b1f0*/  LDG.E R32, desc[UR36][R32.64] ;  /* 0x0000002420207981 */ /* 0x000ea4000c1e1900 */
[----:B--2---:R-:W-:-:S04]  /*b200*/  IMAD R0, R32, R11, RZ ;  /* 0x0000000b20007224 */ /* 0x004fc800078e02ff */
[----:B------:R-:W-:-:S05]  /*b210*/  IMAD R0, R0, R53, R31 ;  /* 0x0000003500007224 */ /* 0x000fca00078e021f */
[----:B------:R-:W-:Y:S02]  /*b220*/  SHF.L.U32 R3, R0, 0x8, RZ ;  /* 0x0000000800037819 */ /* 0x000fe400000006ff */
[----:B------:R-:W1:Y:S02]  /*b230*/  LDS.U16 R0, [R43] ;  /* 0x000000002b007984 */ /* 0x000e640000000400 */
[----:B------:R-:W-:-:S04]  /*b240*/  IADD3 R5, P0, R28, R3, RZ ;  /* 0x000000031c057210 */ /* 0x000fc80007f1e0ff */
[----:B------:R-:W-:Y:S02]  /*b250*/  LEA.HI.X.SX32 R3, R3, R30, 0x1, P0 ;  /* 0x0000001e03037211 */ /* 0x000fe400000f0eff */
[----:B------:R-:W-:-:S04]  /*b260*/  LEA R34, P0, R5, R14, 0x1 ;  /* 0x0000000e05227211 */ /* 0x000fc800078008ff */
[----:B------:R-:W-:-:S05]  /*b270*/  LEA.HI.X R35, R5, R12, R3, 0x1, P0 ;  /* 0x0000000c05237211 */ /* 0x000fca00000f0c03 */
[----:B------:R2:W5:Y:S01]  /*b280*/  LDG.E.128 R44, desc[UR36][R34.64] ;  /* 0x00000024222c7981 */ /* 0x000562000c1e1d00 */
[----:B------:R-:W-:-:S06]  /*b290*/  UISETP.NE.AND UP0, UPT, UR8, URZ, UPT ;  /* 0x0000003f0800728c */ /* 0x000fcc000bf05270 */
[----:B------:R-:W-:Y:S01]  /*b2a0*/  PLOP3.LUT P2, PT, PT, PT, UP0, 0x80, 0x0 ;  /* 0x000000000000781c */ /* 0x000fe20003f4f008 */
[----:B-1----:R-:W-:-:S12]  /*b2b0*/  HADD2.F32 R0, -RZ, R0.H0_H0 ;  /* 0x20000000ff007230 */ /* 0x002fd80000004100 */
[----:B--2---:R-:W-:Y:S05]  /*b2c0*/  @P2 BRA `(.L_x_132) ;  /* 0x0000000000302947 */ /* 0x004fea0003800000 */
[----:B------:R-:W-:Y:S01]  /*b2d0*/  LOP3.LUT P3, RZ, R2, 0x10, RZ, 0xc0, !PT ;  /* 0x0000001002ff7812 */ /* 0x000fe2000786c0ff */
[----:B------:R-:W1:-:S12]  /*b2e0*/  LDS.128 R32, [R29] ;  /* 0x000000001d207984 */ /* 0x000e580000000c00 */
[----:B------:R-:W2:Y:S01]  /*b2f0*/  @P3 LDG.E.128 R48, desc[UR36][R36.64] ;  /* 0x0000002424303981 */ /* 0x000ea2000c1e1d00 */
[----:B-1---5:R-:W-:Y:S01]  /*b300*/  HFMA2.MMA R44, R44, 1, 1, R32 ;  /* 0x3c003c002c2c7835 */ /* 0x022fe20000000020 */
[----:B------:R-:W-:Y:S01]  /*b310*/  HADD2 R45, R45, R33 ;  /* 0x000000212d2d7230 */ /* 0x000fe20000000000 */
[----:B------:R-:W-:Y:S01]  /*b320*/  HFMA2.MMA R46, R46, 1, 1, R34 ;  /* 0x3c003c002e2e7835 */ /* 0x000fe20000000022 */
[----:B------:R-:W-:-:S04]  /*b330*/  HADD2 R47, R47, R35 ;  /* 0x000000232f2f7230 */ /* 0x000fc80000000000 */
[----:B--2---:R-:W-:-:S03]  /*b340*/  @P3 HFMA2.MMA R45, R45, R49, -RZ ;  /* 0x000000312d2d3235 */ /* 0x004fc600001000ff */
[----:B------:R-:W-:Y:S01]  /*b350*/  @P3 HMUL2 R44, R44, R48 ;  /* 0x000000302c2c3232 */ /* 0x000fe20000000000 */
[----:B------:R-:W-:Y:S01]  /*b360*/  @P3 HFMA2.MMA R47, R47, R51, -RZ ;  /* 0x000000332f2f3235 */ /* 0x000fe200001000ff */
[----:B------:R-:W-:-:S06]  /*b370*/  @P3 HMUL2 R46, R46, R50 ;  /* 0x000000322e2e3232 */ /* 0x000fcc0000000000 */
[----:B------:R1:W-:Y:S04]  /*b380*/  STG.E.128 desc[UR36][R22.64], R44 ;  /* 0x0000002c16007986 */ /* 0x0003e8000c101d24 */
.L_x_132:
[--C-:B-----5:R-:W-:Y:S02]  /*b390*/  HADD2.F32 R33, -RZ, R44.reuse.H0_H0 ;  /* 0x2000002cff217230 */ /* 0x120fe40000004100 */
[----:B------:R-:W-:Y:S02]  /*b3a0*/  HADD2.F32 R3, -RZ, R44.H1_H1 ;  /* 0x3000002cff037230 */ /* 0x000fe40000004100 */
[--C-:B------:R-:W-:Y:S02]  /*b3b0*/  HADD2.F32 R5, -RZ, R45.reuse.H0_H0 ;  /* 0x2000002dff057230 */ /* 0x100fe40000004100 */
[C---:B------:R-:W-:Y:S01]  /*b3c0*/  FFMA.FTZ R20, R0.reuse, R33, RZ ;  /* 0x0000002100147223 */ /* 0x040fe200000100ff */
[----:B------:R-:W-:Y:S02]  /*b3d0*/  HADD2.F32 R7, -RZ, R45.H1_H1 ;  /* 0x3000002dff077230 */ /* 0x000fe40000004100 */
[----:B------:R-:W-:Y:S01]  /*b3e0*/  FFMA.FTZ R3, R0, R3, RZ ;  /* 0x0000000300037223 */ /* 0x000fe200000100ff */
[----:B------:R-:W-:-:S02]  /*b3f0*/  HADD2.F32 R9, -RZ, R46.H0_H0 ;  /* 0x2000002eff097230 */ /* 0x000fc40000004100 */
[C---:B------:R-:W-:Y:S01]  /*b400*/  FFMA.FTZ R5, R0.reuse, R5, RZ ;  /* 0x0000000500057223 */ /* 0x040fe200000100ff */
[----:B------:R-:W-:Y:S02]  /*b410*/  HADD2.F32 R11, -RZ, R46.H1_H1 ;  /* 0x3000002eff0b7230 */ /* 0x000fe40000004100 */
[C---:B------:R-:W-:Y:S01]  /*b420*/  FFMA.FTZ R24, R0.reuse, R7, RZ ;  /* 0x0000000700187223 */ /* 0x040fe200000100ff */
[--C-:B------:R-:W-:Y:S02]  /*b430*/  HADD2.F32 R13, -RZ, R47.reuse.H0_H0 ;  /* 0x2000002fff0d7230 */ /* 0x100fe40000004100 */
[C---:B------:R-:W-:Y:S01]  /*b440*/  FFMA.FTZ R9, R0.reuse, R9, RZ ;  /* 0x0000000900097223 */ /* 0x040fe200000100ff */
[----:B------:R-:W-:Y:S02]  /*b450*/  HADD2.F32 R15, -RZ, R47.H1_H1 ;  /* 0x3000002fff0f7230 */ /* 0x000fe40000004100 */
[C---:B------:R-:W-:Y:S01]  /*b460*/  FFMA.FTZ R26, R0.reuse, R11, RZ ;  /* 0x0000000b001a7223 */ /* 0x040fe200000100ff */
[----:B------:R-:W-:Y:S01]  /*b470*/  IADD3 R7, R31, 0x8, RZ ;  /* 0x000000081f077810 */ /* 0x000fe20007ffe0ff */
[C---:B------:R-:W-:Y:S01]  /*b480*/  FFMA.FTZ R13, R0.reuse, R13, RZ ;  /* 0x0000000d000d7223 */ /* 0x040fe200000100ff */
[----:B------:R-:W-:-:S07]  /*b490*/  FFMA.FTZ R0, R0, R15, RZ ;  /* 0x0000000f00007223 */ /* 0x000fce00000100ff */
.L_x_131:
[----:B------:R-:W-:Y:S05]  /*b4a0*/  BSYNC B1 ;  /* 0x0000000000017941 */ /* 0x000fea0003800000 */
.L_x_130:
[----:B------:R-:W-:-:S13]  /*b4b0*/  LOP3.LUT P0, RZ, R38, 0xfffffff8, RZ, 0xc0, !PT ;  /* 0xfffffff826ff7812 */ /* 0x000fda000780c0ff */
[----:B------:R-:W-:Y:S05]  /*b4c0*/  @!P0 BRA `(.L_x_129) ;  /* 0x0000000400988947 */ /* 0x000fea0003800000 */
[----:B------:R-:W-:Y:S01]  /*b4d0*/  UISETP.NE.AND UP0, UPT, UR8, URZ, UPT ;  /* 0x0000003f0800728c */ /* 0x000fe2000bf05270 */
[----:B------:R-:W-:-:S05]  /*b4e0*/  IMAD R56, R39, R53, RZ ;  /* 0x0000003527387224 */ /* 0x000fca00078e02ff */
[----:B------:R-:W-:-:S13]  /*b4f0*/  PLOP3.LUT P2, PT, PT, PT, UP0, 0x80, 0x0 ;  /* 0x000000000000781c */ /* 0x000fda0003f4f008 */
.L_x_135:
[----:B------:R-:W-:Y:S02]  /*b500*/  SHF.R.S32.HI R11, RZ, 0x1f, R7 ;  /* 0x0000001fff0b7819 */ /* 0x000fe40000011407 */
[----:B------:R-:W-:Y:S02]  /*b510*/  IADD3 R12, P0, R56, R7, RZ ;  /* 0x00000007380c7210 */ /* 0x000fe40007f1e0ff */
[----:B------:R-:W-:Y:S02]  /*b520*/  LOP3.LUT P4, RZ, R2, 0x10, RZ, 0xc0, !PT ;  /* 0x0000001002ff7812 */ /* 0x000fe4000788c0ff */
[----:B------:R-:W-:Y:S02]  /*b530*/  LEA.HI.X.SX32 R11, R56, R11, 0x1, P0 ;  /* 0x0000000b380b7211 */ /* 0x000fe400000f0eff */
[----:B------:R-:W-:-:S04]  /*b540*/  LEA R38, P0, R12, UR10, 0x2 ;  /* 0x0000000a0c267c11 */ /* 0x000fc8000f8010ff */
[----:B------:R-:W-:-:S05]  /*b550*/  LEA.HI.X R39, R12, UR11, R11, 0x2, P0 ;  /* 0x0000000b0c277c11 */ /* 0x000fca00080f140b */
[----:B------:R-:W2:Y:S01]  /*b560*/  LDG.E R11, desc[UR36][R38.64] ;  /* 0x00000024260b7981 */ /* 0x000ea2000c1e1900 */
[----:B------:R-:W-:Y:S01]  /*b570*/  MOV R53, UR12 ;  /* 0x0000000c00357c02 */ /* 0x000fe20008000f00 */
[----:B------:R-:W-:Y:S01]  /*b580*/  IMAD.SHL.U32 R15, R7, 0x100, RZ ;  /* 0x00000100070f7824 */ /* 0x000fe200078e00ff */
[----:B------:R-:W-:-:S04]  /*b590*/  MOV R14, UR14 ;  /* 0x0000000e000e7c02 */ /* 0x000fc80008000f00 */
[----:B------:R-:W-:-:S04]  /*b5a0*/  IADD3 R33, P3, R8, R15, RZ ;  /* 0x0000000f08217210 */ /* 0x000fc80007f7e0ff */
[----:B------:R-:W-:Y:S02]  /*b5b0*/  LEA.HI.X.SX32 R15, R15, R10, 0x1, P3 ;  /* 0x0000000a0f0f7211 */ /* 0x000fe400018f0eff */
[----:B------:R-:W-:Y:S01]  /*b5c0*/  LEA R40, P3, R33, R14, 0x1 ;  /* 0x0000000e21287211 */ /* 0x000fe200078608ff */
[----:B--2---:R-:W-:-:S04]  /*b5d0*/  IMAD R12, R11, UR9, RZ ;  /* 0x000000090b0c7c24 */ /* 0x004fc8000f8e02ff */
[----:B------:R-:W-:-:S05]  /*b5e0*/  IMAD R12, R12, R53, R7 ;  /* 0x000000350c0c7224 */ /* 0x000fca00078e0207 */
[----:B------:R-:W-:Y:S02]  /*b5f0*/  SHF.L.U32 R11, R12, 0x8, RZ ;  /* 0x000000080c0b7819 */ /* 0x000fe400000006ff */
[----:B------:R-:W-:Y:S02]  /*b600*/  MOV R12, UR15 ;  /* 0x0000000f000c7c02 */ /* 0x000fe40008000f00 */
[----:B------:R-:W-:Y:S02]  /*b610*/  IADD3 R35, P0, R28, R11, RZ ;  /* 0x0000000b1c237210 */ /* 0x000fe40007f1e0ff */
[----:B------:R-:W-:Y:S02]  /*b620*/  LEA.HI.X R41, R33, R12, R15, 0x1, P3 ;  /* 0x0000000c21297211 */ /* 0x000fe400018f0c0f */
[----:B------:R-:W-:Y:S02]  /*b630*/  LEA.HI.X.SX32 R11, R11, R30, 0x1, P0 ;  /* 0x0000001e0b0b7211 */ /* 0x000fe400000f0eff */
[----:B------:R-:W-:-:S04]  /*b640*/  LEA R32, P0, R35, R14, 0x1 ;  /* 0x0000000e23207211 */ /* 0x000fc800078008ff */
[----:B------:R-:W-:-:S05]  /*b650*/  LEA.HI.X R33, R35, R12, R11, 0x1, P0 ;  /* 0x0000000c23217211 */ /* 0x000fca00000f0c0b */
[----:B-1----:R1:W5:Y:S01]  /*b660*/  LDG.E.128 R44, desc[UR36][R32.64] ;  /* 0x00000024202c7981 */ /* 0x002362000c1e1d00 */
[----:B------:R-:W-:Y:S05]  /*b670*/  @P2 BRA `(.L_x_133) ;  /* 0x00000000002c2947 */ /* 0x000fea0003800000 */
[----:B------:R-:W2:Y:S04]  /*b680*/  @P4 LDG.E.128 R48, desc[UR36][R36.64] ;  /* 0x0000002424304981 */ /* 0x000ea8000c1e1d00 */
[----:B-1----:R-:W1:Y:S02]  /*b690*/  LDS.128 R32, [R29] ;  /* 0x000000001d207984 */ /* 0x002e640000000c00 */
        /* <DEDUP_REMOVED lines=9> */
.L_x_133:
[----:B------:R-:W1:Y:S01]  /*b730*/  LDG.E R38, desc[UR36][R38.64+0x20] ;  /* 0x0000202426267981 */ /* 0x000e62000c1e1900 */
[----:B------:R-:W3:Y:S02]  /*b740*/  LDC R48, c[0x0][0x284] ;  /* 0x0000a100ff307b82 */ /* 0x000ee40000000800 */
[----:B---3--:R-:W-:Y:S01]  /*b750*/  VIADDMNMX R48, R248, -R48, RZ, !PT ;  /* 0x80000030f8307246 */ /* 0x008fe200078001ff */
[----:B-1----:R-:W-:-:S04]  /*b760*/  IMAD R32, R38, UR9, RZ ;  /* 0x0000000926207c24 */ /* 0x002fc8000f8e02ff */
[----:B------:R-:W-:-:S05]  /*b770*/  IMAD R32, R32, R53, R7 ;  /* 0x0000003520207224 */ /* 0x000fca00078e0207 */
[----:B------:R-:W-:-:S04]  /*b780*/  LEA R11, R32, 0x800, 0x8 ;  /* 0x00000800200b7811 */ /* 0x000fc800078e40ff */
[----:B------:R-:W-:-:S04]  /*b790*/  IADD3 R15, P0, R28, R11, RZ ;  /* 0x0000000b1c0f7210 */ /* 0x000fc80007f1e0ff */
[----:B------:R-:W-:Y:S02]  /*b7a0*/  LEA.HI.X.SX32 R11, R11, R30, 0x1, P0 ;  /* 0x0000001e0b0b7211 */ /* 0x000fe400000f0eff */
[----:B------:R-:W-:-:S04]  /*b7b0*/  LEA R32, P0, R15, R14, 0x1 ;  /* 0x0000000e0f207211 */ /* 0x000fc800078008ff */
[----:B------:R-:W-:-:S06]  /*b7c0*/  LEA.HI.X R33, R15, R12, R11, 0x1, P0 ;  /* 0x0000000c0f217211 */ /* 0x000fcc00000f0c0b */
[----:B------:R-:W5:Y:S01]  /*b7d0*/  LDG.E.128 R32, desc[UR36][R32.64] ;  /* 0x0000002420207981 */ /* 0x000f62000c1e1d00 */
[----:B------:R-:W-:Y:S01]  /*b7e0*/  IADD3 R11, R7, -R48, RZ ;  /* 0x80000030070b7210 */ /* 0x000fe20007ffe0ff */
[--C-:B-----5:R-:W-:Y:S02]  /*b7f0*/  HADD2.F32 R48, -RZ, R46.reuse.H0_H0 ;  /* 0x2000002eff307230 */ /* 0x120fe40000004100 */
[----:B------:R-:W-:Y:S01]  /*b800*/  HADD2.F32 R39, -RZ, R46.H1_H1 ;  /* 0x3000002eff277230 */ /* 0x000fe20000004100 */
[----:B------:R-:W-:Y:S01]  /*b810*/  LEA R49, R11, UR16, 0x1 ;  /* 0x000000100b317c11 */ /* 0x000fe2000f8e08ff */
[----:B------:R-:W-:Y:S02]  /*b820*/  HADD2.F32 R15, -RZ, R44.H0_H0 ;  /* 0x2000002cff0f7230 */ /* 0x000fe40000004100 */
[----:B------:R-:W-:Y:S02]  /*b830*/  HADD2.F32 R38, -RZ, R45.H0_H0 ;  /* 0x2000002dff267230 */ /* 0x000fe40000004100 */
[----:B------:R-:W1:Y:S01]  /*b840*/  LDS.U16 R11, [R49] ;  /* 0x00000000310b7984 */ /* 0x000e620000000400 */
[----:B--2---:R-:W-:-:S02]  /*b850*/  HADD2.F32 R46, -RZ, R47.H0_H0 ;  /* 0x2000002fff2e7230 */ /* 0x004fc40000004100 */
[----:B------:R-:W-:Y:S02]  /*b860*/  HADD2.F32 R44, -RZ, R44.H1_H1 ;  /* 0x3000002cff2c7230 */ /* 0x000fe40000004100 */
[----:B------:R-:W-:Y:S02]  /*b870*/  HADD2.F32 R45, -RZ, R45.H1_H1 ;  /* 0x3000002dff2d7230 */ /* 0x000fe40000004100 */
[----:B------:R-:W-:Y:S02]  /*b880*/  HADD2.F32 R47, -RZ, R47.H1_H1 ;  /* 0x3000002fff2f7230 */ /* 0x000fe40000004100 */
[----:B-1----:R-:W-:-:S05]  /*b890*/  HADD2.F32 R11, -RZ, R11.H0_H0 ;  /* 0x2000000bff0b7230 */ /* 0x002fca0000004100 */
[C---:B------:R-:W-:Y:S01]  /*b8a0*/  FFMA.FTZ R51, R11.reuse, R15, R20 ;  /* 0x0000000f0b337223 */ /* 0x040fe20000010014 */
[C---:B------:R-:W-:Y:S01]  /*b8b0*/  FFMA.FTZ R50, R11.reuse, R44, R3 ;  /* 0x0000002c0b327223 */ /* 0x040fe20000010003 */
[C---:B------:R-:W-:Y:S01]  /*b8c0*/  FFMA.FTZ R38, R11.reuse, R38, R5 ;  /* 0x000000260b267223 */ /* 0x040fe20000010005 */
[C---:B------:R-:W-:Y:S01]  /*b8d0*/  FFMA.FTZ R24, R11.reuse, R45, R24 ;  /* 0x0000002d0b187223 */ /* 0x040fe20000010018 */
[C---:B------:R-:W-:Y:S01]  /*b8e0*/  FFMA.FTZ R48, R11.reuse, R48, R9 ;  /* 0x000000300b307223 */ /* 0x040fe20000010009 */
[C---:B------:R-:W-:Y:S01]  /*b8f0*/  FFMA.FTZ R26, R11.reuse, R39, R26 ;  /* 0x000000270b1a7223 */ /* 0x040fe2000001001a */
[C---:B------:R-:W-:Y:S01]  /*b900*/  FFMA.FTZ R52, R11.reuse, R46, R13 ;  /* 0x0000002e0b347223 */ /* 0x040fe2000001000d */
[----:B------:R-:W-:Y:S01]  /*b910*/  FFMA.FTZ R54, R11, R47, R0 ;  /* 0x0000002f0b367223 */ /* 0x000fe20000010000 */
[----:B------:R-:W-:Y:S06]  /*b920*/  @P2 BRA `(.L_x_134) ;  /* 0x00000000002c2947 */ /* 0x000fec0003800000 */
[----:B------:R-:W2:Y:S04]  /*b930*/  @P4 LDG.E.128 R44, desc[UR36][R36.64] ;  /* 0x00000024242c4981 */ /* 0x000ea8000c1e1d00 */
[----:B------:R-:W1:Y:S02]  /*b940*/  LDS.128 R60, [R29] ;  /* 0x000000001d3c7984 */ /* 0x000e640000000c00 */
[----:B-1----:R-:W-:Y:S01]  /*b950*/  HFMA2.MMA R32, R32, 1, 1, R60 ;  /* 0x3c003c0020207835 */ /* 0x002fe2000000003c */
        /* <DEDUP_REMOVED lines=8> */
.L_x_134:
[----:B------:R-:W2:Y:S01]  /*b9e0*/  LDS.U16 R0, [R49+0x10] ;  /* 0x0000100031007984 */ /* 0x000ea20000000400 */
[----:B------:R-:W-:Y:S01]  /*b9f0*/  IADD3 R7, R7, 0x10, RZ ;  /* 0x0000001007077810 */ /* 0x000fe20007ffe0ff */
[--C-:B------:R-:W-:Y:S02]  /*ba00*/  HADD2.F32 R3, -RZ, R32.reuse.H0_H0 ;  /* 0x20000020ff037230 */ /* 0x100fe40000004100 */
[----:B------:R-:W-:Y:S01]  /*ba10*/  HADD2.F32 R5, -RZ, R32.H1_H1 ;  /* 0x30000020ff057230 */ /* 0x000fe20000004100 */
[----:B------:R-:W-:Y:S01]  /*ba20*/  ISETP.GE.AND P0, PT, R7, R42, PT ;  /* 0x0000002a0700720c */ /* 0x000fe20003f06270 */
[--C-:B------:R-:W-:Y:S02]  /*ba30*/  HADD2.F32 R9, -RZ, R33.reuse.H0_H0 ;  /* 0x20000021ff097230 */ /* 0x100fe40000004100 */
[----:B------:R-:W-:Y:S02]  /*ba40*/  HADD2.F32 R13, -RZ, R34.H1_H1 ;  /* 0x30000022ff0d7230 */ /* 0x000fe40000004100 */
[----:B-1----:R-:W-:-:S02]  /*ba50*/  HADD2.F32 R33, -RZ, R33.H1_H1 ;  /* 0x30000021ff217230 */ /* 0x002fc40000004100 */
[----:B------:R-:W-:Y:S02]  /*ba60*/  HADD2.F32 R11, -RZ, R34.H0_H0 ;  /* 0x20000022ff0b7230 */ /* 0x000fe40000004100 */
[--C-:B------:R-:W-:Y:S02]  /*ba70*/  HADD2.F32 R15, -RZ, R35.reuse.H0_H0 ;  /* 0x20000023ff0f7230 */ /* 0x100fe40000004100 */
[----:B------:R-:W-:Y:S02]  /*ba80*/  HADD2.F32 R35, -RZ, R35.H1_H1 ;  /* 0x30000023ff237230 */ /* 0x000fe40000004100 */
[----:B--2---:R-:W-:-:S05]  /*ba90*/  HADD2.F32 R0, -RZ, R0.H0_H0 ;  /* 0x20000000ff007230 */ /* 0x004fca0000004100 */
        /* <DEDUP_REMOVED lines=8> */
[----:B------:R-:W-:Y:S06]  /*bb20*/  @!P0 BRA `(.L_x_135) ;  /* 0xfffffff800748947 */ /* 0x000fec000383ffff */
.L_x_129:
[----:B------:R-:W-:Y:S05]  /*bb30*/  BSYNC B0 ;  /* 0x0000000000007941 */ /* 0x000fea0003800000 */
.L_x_128:
[----:B------:R-:W-:Y:S01]  /*bb40*/  ISETP.GE.AND P0, PT, R31, R6, PT ;  /* 0x000000061f00720c */ /* 0x000fe20003f06270 */
[----:B------:R-:W-:Y:S01]  /*bb50*/  ULDC UR10, c[0x0][0x29c] ;  /* 0x0000a700000a7ab9 */ /* 0x000fe20000000800 */
[----:B------:R-:W-:Y:S01]  /*bb60*/  ULDC UR11, c[0x0][0x288] ;  /* 0x0000a200000b7ab9 */ /* 0x000fe20000000800 */
[----:B------:R-:W-:Y:S01]  /*bb70*/  ULDC.64 UR8, c[0x0][0x258] ;  /* 0x0000960000087ab9 */ /* 0x000fe20000000a00 */
[----:B------:R-:W-:Y:S01]  /*bb80*/  ULDC.64 UR12, c[0x0][0x250] ;  /* 0x00009400000c7ab9 */ /* 0x000fe20000000a00 */
[----:B------:R-:W-:Y:S08]  /*bb90*/  BSSY B0, `(.L_x_136) ;  /* 0x0000107000007945 */ /* 0x000ff00003800000 */
[----:B------:R-:W-:Y:S05]  /*bba0*/  @P0 BRA `(.L_x_137) ;  /* 0x0000001000140947 */ /* 0x000fea0003800000 */
[----:B------:R-:W2:Y:S01]  /*bbb0*/  LDC R48, c[0x0][0x284] ;  /* 0x0000a100ff307b82 */ /* 0x000ea20000000800 */
[----:B------:R-:W3:Y:S01]  /*bbc0*/  S2R R11, SR_CTAID.X ;  /* 0x00000000000b7919 */ /* 0x000ee20000002500 */
[----:B------:R-:W-:Y:S06]  /*bbd0*/  BSSY B1, `(.L_x_138) ;  /* 0x0000058000017945 */ /* 0x000fec0003800000 */
[----:B------:R-:W3:Y:S08]  /*bbe0*/  LDC R37, c[0x0][0x288] ;  /* 0x0000a200ff257b82 */ /* 0x000ef00000000800 */
[----:B------:R-:W4:Y:S01]  /*bbf0*/  LDC.64 R32, c[0x0][0x2e8] ;  /* 0x0000ba00ff207b82 */ /* 0x000f220000000a00 */
[----:B--2---:R-:W-:-:S02]  /*bc00*/  VIADDMNMX R48, R248, -R48, RZ, !PT ;  /* 0x80000030f8307246 */ /* 0x004fc400078001ff */
[----:B------:R-:W-:-:S05]  /*bc10*/  IADD3 R248, -R27, -0x2, R248 ;  /* 0xfffffffe1bf87810 */ /* 0x000fca0007ffe1f8 */
[----:B------:R-:W-:Y:S02]  /*bc20*/  IMAD.IADD R248, R248, 0x1, -R48 ;  /* 0x00000001f8f87824 */ /* 0x000fe400078e0a30 */
[----:B---3--:R-:W-:-:S03]  /*bc30*/  IMAD R7, R251, R37, R11 ;  /* 0x00000025fb077224 */ /* 0x008fc600078e020b */
[----:B------:R-:W-:Y:S02]  /*bc40*/  LOP3.LUT P0, RZ, R248, 0x8, RZ, 0xc0, !PT ;  /* 0x00000008f8ff7812 */ /* 0x000fe4000780c0ff */
[----:B------:R-:W-:-:S05]  /*bc50*/  LEA R7, R7, R4, 0x8 ;  /* 0x0000000407077211 */ /* 0x000fca00078e40ff */
[----:B----4-:R-:W-:-:S06]  /*bc60*/  IMAD.WIDE R32, R7, 0x2, R32 ;  /* 0x0000000207207825 */ /* 0x010fcc00078e0220 */
[----:B------:R-:W-:Y:S05]  /*bc70*/  @P0 BRA `(.L_x_139) ;  /* 0x0000000400340947 */ /* 0x000fea0003800000 */
[----:B------:R-:W-:Y:S01]  /*bc80*/  ISETP.GE.AND P0, PT, R31, R53, PT ;  /* 0x000000351f00720c */ /* 0x000fe20003f06270 */
[----:B------:R-:W-:-:S12]  /*bc90*/  BSSY B2, `(.L_x_140) ;  /* 0x000004a000027945 */ /* 0x000fd80003800000 */
[----:B------:R-:W-:Y:S05]  /*bca0*/  @!P0 BRA `(.L_x_141) ;  /* 0x0000000400208947 */ /* 0x000fea0003800000 */
[----:B------:R-:W-:Y:S01]  /*bcb0*/  IABS R36, R53 ;  /* 0x0000003500247213 */ /* 0x000fe20000000000 */
[----:B------:R-:W2:Y:S01]  /*bcc0*/  S2R R38, SR_CTAID.Y ;  /* 0x0000000000267919 */ /* 0x000ea20000002600 */
[----:B------:R-:W-:Y:S01]  /*bcd0*/  MOV R34, RZ ;  /* 0x000000ff00227202 */ /* 0x000fe20000000f00 */
[----:B------:R-:W-:Y:S01]  /*bce0*/  ULDC.64 UR4, c[0x0][0x258] ;  /* 0x0000960000047ab9 */ /* 0x000fe20000000a00 */
[----:B------:R-:W3:Y:S01]  /*bcf0*/  I2F.RP R15, R36 ;  /* 0x00000024000f7306 */ /* 0x000ee20000209400 */
[----:B------:R-:W-:Y:S01]  /*bd00*/  IABS R11, R31 ;  /* 0x0000001f000b7213 */ /* 0x000fe20000000000 */
[----:B------:R-:W4:Y:S01]  /*bd10*/  LDS.U16 R43, [R43] ;  /* 0x000000002b2b7984 */ /* 0x000f220000000400 */
[----:B------:R-:W-:Y:S02]  /*bd20*/  ISETP.GE.AND P2, PT, R31, RZ, PT ;  /* 0x000000ff1f00720c */ /* 0x000fe40003f46270 */
[----:B------:R-:W-:-:S03]  /*bd30*/  ISETP.NE.AND P3, PT, R53, RZ, PT ;  /* 0x000000ff3500720c */ /* 0x000fc60003f65270 */
[----:B---3--:R-:W3:Y:S02]  /*bd40*/  MUFU.RCP R15, R15 ;  /* 0x0000000f000f7308 */ /* 0x008ee40000001000 */
[----:B---3--:R-:W-:-:S06]  /*bd50*/  IADD3 R35, R15, 0xffffffe, RZ ;  /* 0x0ffffffe0f237810 */ /* 0x008fcc0007ffe0ff */
[----:B------:R-:W3:Y:S02]  /*bd60*/  F2I.FTZ.U32.TRUNC.NTZ R35, R35 ;  /* 0x0000002300237305 */ /* 0x000ee4000021f000 */
[----:B---3--:R-:W-:-:S05]  /*bd70*/  IADD3 R7, RZ, -R35, RZ ;  /* 0x80000023ff077210 */ /* 0x008fca0007ffe0ff */
[----:B------:R-:W-:-:S04]  /*bd80*/  IMAD R7, R7, R36, RZ ;  /* 0x0000002407077224 */ /* 0x000fc800078e02ff */
[----:B------:R-:W-:-:S06]  /*bd90*/  IMAD.HI.U32 R34, R35, R7, R34 ;  /* 0x0000000723227227 */ /* 0x000fcc00078e0022 */
[----:B------:R-:W-:-:S05]  /*bda0*/  IMAD.HI.U32 R7, R34, R11, RZ ;  /* 0x0000000b22077227 */ /* 0x000fca00078e00ff */
[----:B------:R-:W-:-:S05]  /*bdb0*/  IADD3 R34, -R7, RZ, RZ ;  /* 0x000000ff07227210 */ /* 0x000fca0007ffe1ff */
[----:B------:R-:W-:-:S05]  /*bdc0*/  IMAD R7, R36, R34, R11 ;  /* 0x0000002224077224 */ /* 0x000fca00078e020b */
[----:B------:R-:W-:-:S13]  /*bdd0*/  ISETP.GT.U32.AND P0, PT, R36, R7, PT ;  /* 0x000000072400720c */ /* 0x000fda0003f04070 */
[----:B------:R-:W-:-:S05]  /*bde0*/  @!P0 IMAD.IADD R7, R7, 0x1, -R36 ;  /* 0x0000000107078824 */ /* 0x000fca00078e0a24 */
[----:B------:R-:W-:-:S13]  /*bdf0*/  ISETP.GT.U32.AND P0, PT, R36, R7, PT ;  /* 0x000000072400720c */ /* 0x000fda0003f04070 */
[----:B------:R-:W-:Y:S01]  /*be00*/  @!P0 IADD3 R7, R7, -R36, RZ ;  /* 0x8000002407078210 */ /* 0x000fe20007ffe0ff */
[----:B--2---:R-:W-:-:S03]  /*be10*/  IMAD R36, R38, R53, RZ ;  /* 0x0000003526247224 */ /* 0x004fc600078e02ff */
[----:B------:R-:W-:Y:S02]  /*be20*/  @!P2 IADD3 R7, -R7, RZ, RZ ;  /* 0x000000ff0707a210 */ /* 0x000fe40007ffe1ff */
[----:B------:R-:W-:-:S04]  /*be30*/  @!P3 LOP3.LUT R7, RZ, R53, RZ, 0x33, !PT ;  /* 0x00000035ff07b212 */ /* 0x000fc800078e33ff */
[----:B------:R-:W-:Y:S02]  /*be40*/  SHF.R.S32.HI R11, RZ, 0x1f, R7 ;  /* 0x0000001fff0b7819 */ /* 0x000fe40000011407 */
[----:B------:R-:W-:-:S04]  /*be50*/  IADD3 R15, P0, R36, R7, RZ ;  /* 0x00000007240f7210 */ /* 0x000fc80007f1e0ff */
[----:B------:R-:W-:Y:S02]  /*be60*/  LEA.HI.X.SX32 R36, R36, R11, 0x1, P0 ;  /* 0x0000000b24247211 */ /* 0x000fe400000f0eff */
[----:B------:R-:W-:Y:S01]  /*be70*/  LEA R34, P0, R15, UR4, 0x2 ;  /* 0x000000040f227c11 */ /* 0x000fe2000f8010ff */
[----:B------:R-:W-:-:S03]  /*be80*/  ULDC UR4, c[0x0][0x29c] ;  /* 0x0000a70000047ab9 */ /* 0x000fc60000000800 */
[----:B------:R-:W-:-:S05]  /*be90*/  LEA.HI.X R35, R15, UR5, R36, 0x2, P0 ;  /* 0x000000050f237c11 */ /* 0x000fca00080f1424 */
[----:B------:R-:W2:Y:S02]  /*bea0*/  LDG.E R34, desc[UR36][R34.64] ;  /* 0x0000002422227981 */ /* 0x000ea4000c1e1900 */
[----:B--2---:R-:W-:-:S04]  /*beb0*/  IMAD R36, R34, R37, RZ ;  /* 0x0000002522247224 */ /* 0x004fc800078e02ff */
[----:B------:R-:W-:-:S05]  /*bec0*/  IMAD R36, R36, R53, R7 ;  /* 0x0000003524247224 */ /* 0x000fca00078e0207 */
[----:B------:R-:W-:-:S04]  /*bed0*/  SHF.L.U32 R7, R36, 0x8, RZ ;  /* 0x0000000824077819 */ /* 0x000fc800000006ff */
[----:B------:R-:W-:-:S04]  /*bee0*/  IADD3 R11, P0, R28, R7, RZ ;  /* 0x000000071c0b7210 */ /* 0x000fc80007f1e0ff */
[----:B------:R-:W-:Y:S02]  /*bef0*/  LEA.HI.X.SX32 R7, R7, R30, 0x1, P0 ;  /* 0x0000001e07077211 */ /* 0x000fe400000f0eff */
[----:B------:R-:W-:-:S04]  /*bf00*/  LEA R36, P0, R11, R14, 0x1 ;  /* 0x0000000e0b247211 */ /* 0x000fc800078008ff */
[----:B------:R-:W-:-:S06]  /*bf10*/  LEA.HI.X R37, R11, R12, R7, 0x1, P0 ;  /* 0x0000000c0b257211 */ /* 0x000fcc00000f0c07 */
[----:B------:R-:W5:Y:S01]  /*bf20*/  LDG.E.128 R36, desc[UR36][R36.64] ;  /* 0x0000002424247981 */ /* 0x000f62000c1e1d00 */
[----:B------:R-:W-:Y:S01]  /*bf30*/  UISETP.NE.AND UP0, UPT, UR4, URZ, UPT ;  /* 0x0000003f0400728c */ /* 0x000fe2000bf05270 */
[----:B----4-:R-:W-:-:S05]  /*bf40*/  HADD2.F32 R7, -RZ, R43.H0_H0 ;  /* 0x2000002bff077230 */ /* 0x010fca0000004100 */
[----:B------:R-:W-:-:S13]  /*bf50*/  PLOP3.LUT P2, PT, PT, PT, UP0, 0x80, 0x0 ;  /* 0x000000000000781c */ /* 0x000fda0003f4f008 */
[----:B------:R-:W-:Y:S05]  /*bf60*/  @P2 BRA `(.L_x_142) ;  /* 0x0000000000302947 */ /* 0x000fea0003800000 */
[----:B------:R-:W-:Y:S01]  /*bf70*/  LOP3.LUT P4, RZ, R2, 0x10, RZ, 0xc0, !PT ;  /* 0x0000001002ff7812 */ /* 0x000fe2000788c0ff */
[----:B-1----:R-:W1:-:S12]  /*bf80*/  LDS.128 R44, [R29] ;  /* 0x000000001d2c7984 */ /* 0x002e580000000c00 */
        /* <DEDUP_REMOVED lines=10> */
.L_x_142:
[--C-:B-----5:R-:W-:Y:S02]  /*c030*/  HADD2.F32 R34, -RZ, R38.reuse.H0_H0 ;  /* 0x20000026ff227230 */ /* 0x120fe40000004100 */
[----:B------:R-:W-:Y:S02]  /*c040*/  HADD2.F32 R15, -RZ, R38.H1_H1 ;  /* 0x30000026ff0f7230 */ /* 0x000fe40000004100 */
[----:B------:R-:W-:Y:S02]  /*c050*/  HADD2.F32 R11, -RZ, R36.H0_H0 ;  /* 0x20000024ff0b7230 */ /* 0x000fe40000004100 */
[C---:B------:R-:W-:Y:S01]  /*c060*/  FFMA.FTZ R9, R7.reuse, R34, R9 ;  /* 0x0000002207097223 */ /* 0x040fe20000010009 */
[----:B-12---:R-:W-:Y:S02]  /*c070*/  HADD2.F32 R22, -RZ, R37.H0_H0 ;  /* 0x20000025ff167230 */ /* 0x006fe40000004100 */
[----:B------:R-:W-:Y:S01]  /*c080*/  FFMA.FTZ R26, R7, R15, R26 ;  /* 0x0000000f071a7223 */ /* 0x000fe2000001001a */
[----:B------:R-:W-:-:S02]  /*c090*/  HADD2.F32 R38, -RZ, R39.H0_H0 ;  /* 0x20000027ff267230 */ /* 0x000fc40000004100 */
[C---:B------:R-:W-:Y:S01]  /*c0a0*/  FFMA.FTZ R20, R7.reuse, R11, R20 ;  /* 0x0000000b07147223 */ /* 0x040fe20000010014 */
[----:B------:R-:W-:Y:S02]  /*c0b0*/  HADD2.F32 R36, -RZ, R36.H1_H1 ;  /* 0x30000024ff247230 */ /* 0x000fe40000004100 */
[C---:B------:R-:W-:Y:S01]  /*c0c0*/  FFMA.FTZ R5, R7.reuse, R22, R5 ;  /* 0x0000001607057223 */ /* 0x040fe20000010005 */
[----:B------:R-:W-:Y:S02]  /*c0d0*/  HADD2.F32 R37, -RZ, R37.H1_H1 ;  /* 0x30000025ff257230 */ /* 0x000fe40000004100 */
[C---:B------:R-:W-:Y:S01]  /*c0e0*/  FFMA.FTZ R13, R7.reuse, R38, R13 ;  /* 0x00000026070d7223 */ /* 0x040fe2000001000d */
[----:B------:R-:W-:Y:S02]  /*c0f0*/  HADD2.F32 R39, -RZ, R39.H1_H1 ;  /* 0x30000027ff277230 */ /* 0x000fe40000004100 */
[C---:B------:R-:W-:Y:S01]  /*c100*/  FFMA.FTZ R3, R7.reuse, R36, R3 ;  /* 0x0000002407037223 */ /* 0x040fe20000010003 */
[----:B------:R-:W-:-:S02]  /*c110*/  FFMA.FTZ R24, R7, R37, R24 ;  /* 0x0000002507187223 */ /* 0x000fc40000010018 */
[----:B------:R-:W-:-:S07]  /*c120*/  FFMA.FTZ R0, R7, R39, R0 ;  /* 0x0000002707007223 */ /* 0x000fce0000010000 */
.L_x_141:
[----:B------:R-:W-:Y:S05]  /*c130*/  BSYNC B2 ;  /* 0x0000000000027941 */ /* 0x000fea0003800000 */
.L_x_140:
[----:B------:R-:W-:-:S07]  /*c140*/  IADD3 R31, R31, 0x8, RZ ;  /* 0x000000081f1f7810 */ /* 0x000fce0007ffe0ff */
.L_x_139:
[----:B------:R-:W-:Y:S05]  /*c150*/  BSYNC B1 ;  /* 0x0000000000017941 */ /* 0x000fea0003800000 */
.L_x_138:
[----:B------:R-:W-:-:S13]  /*c160*/  LOP3.LUT P0, RZ, R248, 0xfffffff8, RZ, 0xc0, !PT ;  /* 0xfffffff8f8ff7812 */ /* 0x000fda000780c0ff */
[----:B------:R-:W-:Y:S05]  /*c170*/  @!P0 BRA `(.L_x_137) ;  /* 0x0000000800a08947 */ /* 0x000fea0003800000 */
[C---:B------:R-:W-:Y:S02]  /*c180*/  LEA R7, R31.reuse, UR7, 0x1 ;  /* 0x000000071f077c11 */ /* 0x040fe4000f8e08ff */
[----:B------:R-:W-:Y:S02]  /*c190*/  LEA R54, R31, 0x800, 0x8 ;  /* 0x000008001f367811 */ /* 0x000fe400078e40ff */
[----:B------:R-:W-:Y:S01]  /*c1a0*/  MOV R11, RZ ;  /* 0x000000ff000b7202 */ /* 0x000fe20000000f00 */
[----:B------:R-:W-:-:S04]  /*c1b0*/  IMAD R7, R48, -0x2, R7 ;  /* 0xfffffffe30077824 */ /* 0x000fc800078e0207 */
[----:B------:R-:W-:-:S07]  /*c1c0*/  VIADD R52, R7, UR6 ;  /* 0x0000000607347c36 */ /* 0x000fce0008000000 */
.L_x_149:
[----:B------:R-:W2:Y:S01]  /*c1d0*/  LDC R53, c[0x0][0x284] ;  /* 0x0000a100ff357b82 */ /* 0x000ea20000000800 */
[----:B------:R-:W-:Y:S01]  /*c1e0*/  IADD3 R7, R54, -0x800, RZ ;  /* 0xfffff80036077810 */ /* 0x000fe20007ffe0ff */
[----:B------:R-:W-:Y:S01]  /*c1f0*/  BSSY B1, `(.L_x_143) ;  /* 0x0000050000017945 */ /* 0x000fe20003800000 */
[----:B------:R-:W-:Y:S02]  /*c200*/  MOV R14, UR12 ;  /* 0x0000000c000e7c02 */ /* 0x000fe40008000f00 */
[----:B------:R-:W-:Y:S02]  /*c210*/  IADD3 R15, P0, R8, R7, RZ ;  /* 0x00000007080f7210 */ /* 0x000fe40007f1e0ff */
[----:B------:R-:W-:Y:S02]  /*c220*/  MOV R12, UR13 ;  /* 0x0000000d000c7c02 */ /* 0x000fe40008000f00 */
[----:B------:R-:W-:Y:S02]  /*c230*/  LEA.HI.X.SX32 R7, R7, R10, 0x1, P0 ;  /* 0x0000000a07077211 */ /* 0x000fe400000f0eff */
[----:B------:R-:W-:-:S02]  /*c240*/  LEA R36, P3, R15, R14, 0x1 ;  /* 0x0000000e0f247211 */ /* 0x000fc400078608ff */
[----:B------:R-:W-:Y:S02]  /*c250*/  IADD3 R39, R52, R11, RZ ;  /* 0x0000000b34277210 */ /* 0x000fe40007ffe0ff */
[----:B------:R-:W-:Y:S02]  /*c260*/  LEA.HI.X R37, R15, R12, R7, 0x1, P3 ;  /* 0x0000000c0f257211 */ /* 0x000fe400018f0c07 */
[----:B--2---:R-:W-:-:S13]  /*c270*/  ISETP.GE.AND P0, PT, R31, R53, PT ;  /* 0x000000351f00720c */ /* 0x004fda0003f06270 */
[----:B------:R-:W-:Y:S05]  /*c280*/  @!P0 BRA `(.L_x_144) ;  /* 0x0000000400188947 */ /* 0x000fea0003800000 */
[----:B------:R-:W-:Y:S01]  /*c290*/  IABS R34, R53 ;  /* 0x0000003500227213 */ /* 0x000fe20000000000 */
[----:B-1----:R-:W-:Y:S01]  /*c2a0*/  HFMA2.MMA R22, -RZ, RZ, 0, 0 ;  /* 0x00000000ff167435 */ /* 0x002fe200000001ff */
[----:B------:R-:W-:Y:S01]  /*c2b0*/  IABS R15, R31 ;  /* 0x0000001f000f7213 */ /* 0x000fe20000000000 */
[----:B------:R-:W1:Y:S01]  /*c2c0*/  S2R R38, SR_CTAID.Y ;  /* 0x0000000000267919 */ /* 0x000e620000002600 */
[----:B------:R-:W2:Y:S01]  /*c2d0*/  I2F.RP R35, R34 ;  /* 0x0000002200237306 */ /* 0x000ea20000209400 */
[----:B------:R-:W-:Y:S02]  /*c2e0*/  ISETP.GE.AND P2, PT, R31, RZ, PT ;  /* 0x000000ff1f00720c */ /* 0x000fe40003f46270 */
[----:B------:R-:W-:-:S05]  /*c2f0*/  ISETP.NE.AND P3, PT, R53, RZ, PT ;  /* 0x000000ff3500720c */ /* 0x000fca0003f65270 */
[----:B--2---:R-:W2:Y:S02]  /*c300*/  MUFU.RCP R35, R35 ;  /* 0x0000002300237308 */ /* 0x004ea40000001000 */
[----:B--2---:R-:W-:-:S06]  /*c310*/  IADD3 R23, R35, 0xffffffe, RZ ;  /* 0x0ffffffe23177810 */ /* 0x004fcc0007ffe0ff */
[----:B------:R-:W2:Y:S02]  /*c320*/  F2I.FTZ.U32.TRUNC.NTZ R23, R23 ;  /* 0x0000001700177305 */ /* 0x000ea4000021f000 */
[----:B--2---:R-:W-:-:S04]  /*c330*/  IMAD.MOV R7, RZ, RZ, -R23 ;  /* 0x000000ffff077224 */ /* 0x004fc800078e0a17 */
[----:B------:R-:W-:-:S04]  /*c340*/  IMAD R7, R7, R34, RZ ;  /* 0x0000002207077224 */ /* 0x000fc800078e02ff */
[----:B------:R-:W-:-:S06]  /*c350*/  IMAD.HI.U32 R22, R23, R7, R22 ;  /* 0x0000000717167227 */ /* 0x000fcc00078e0016 */
[----:B------:R-:W-:-:S05]  /*c360*/  IMAD.HI.U32 R7, R22, R15, RZ ;  /* 0x0000000f16077227 */ /* 0x000fca00078e00ff */
[----:B------:R-:W-:-:S05]  /*c370*/  IADD3 R22, -R7, RZ, RZ ;  /* 0x000000ff07167210 */ /* 0x000fca0007ffe1ff */
[----:B------:R-:W-:-:S05]  /*c380*/  IMAD R7, R34, R22, R15 ;  /* 0x0000001622077224 */ /* 0x000fca00078e020f */
[----:B------:R-:W-:-:S13]  /*c390*/  ISETP.GT.U32.AND P0, PT, R34, R7, PT ;  /* 0x000000072200720c */ /* 0x000fda0003f04070 */
[----:B------:R-:W-:-:S04]  /*c3a0*/  @!P0 IADD3 R7, R7, -R34, RZ ;  /* 0x8000002207078210 */ /* 0x000fc80007ffe0ff */
[----:B------:R-:W-:-:S13]  /*c3b0*/  ISETP.GT.U32.AND P0, PT, R34, R7, PT ;  /* 0x000000072200720c */ /* 0x000fda0003f04070 */
[----:B------:R-:W-:Y:S01]  /*c3c0*/  @!P0 IADD3 R7, R7, -R34, RZ ;  /* 0x8000002207078210 */ /* 0x000fe20007ffe0ff */
[----:B-1----:R-:W-:-:S03]  /*c3d0*/  IMAD R34, R38, R53, RZ ;  /* 0x0000003526227224 */ /* 0x002fc600078e02ff */
[----:B------:R-:W-:Y:S02]  /*c3e0*/  @!P2 IADD3 R7, -R7, RZ, RZ ;  /* 0x000000ff0707a210 */ /* 0x000fe40007ffe1ff */
[----:B------:R-:W-:-:S04]  /*c3f0*/  @!P3 LOP3.LUT R7, RZ, R53, RZ, 0x33, !PT ;  /* 0x00000035ff07b212 */ /* 0x000fc800078e33ff */
[----:B------:R-:W-:Y:S02]  /*c400*/  SHF.R.S32.HI R15, RZ, 0x1f, R7 ;  /* 0x0000001fff0f7819 */ /* 0x000fe40000011407 */
[----:B------:R-:W-:-:S04]  /*c410*/  IADD3 R23, P0, R34, R7, RZ ;  /* 0x0000000722177210 */ /* 0x000fc80007f1e0ff */
[----:B------:R-:W-:Y:S02]  /*c420*/  LEA.HI.X.SX32 R34, R34, R15, 0x1, P0 ;  /* 0x0000000f22227211 */ /* 0x000fe400000f0eff */
[----:B------:R-:W-:-:S04]  /*c430*/  LEA R22, P0, R23, UR8, 0x2 ;  /* 0x0000000817167c11 */ /* 0x000fc8000f8010ff */
[----:B------:R-:W-:-:S05]  /*c440*/  LEA.HI.X R23, R23, UR9, R34, 0x2, P0 ;  /* 0x0000000917177c11 */ /* 0x000fca00080f1422 */
[----:B------:R-:W2:Y:S02]  /*c450*/  LDG.E R22, desc[UR36][R22.64] ;  /* 0x0000002416167981 */ /* 0x000ea4000c1e1900 */
[----:B--2---:R-:W-:-:S04]  /*c460*/  IMAD R34, R22, UR11, RZ ;  /* 0x0000000b16227c24 */ /* 0x004fc8000f8e02ff */
[----:B------:R-:W-:-:S04]  /*c470*/  IMAD R34, R34, R53, R7 ;  /* 0x0000003522227224 */ /* 0x000fc800078e0207 */
[----:B------:R-:W-:-:S05]  /*c480*/  IMAD.SHL.U32 R7, R34, 0x100, RZ ;  /* 0x0000010022077824 */ /* 0x000fca00078e00ff */
[----:B------:R-:W-:-:S04]  /*c490*/  IADD3 R15, P0, R28, R7, RZ ;  /* 0x000000071c0f7210 */ /* 0x000fc80007f1e0ff */
[----:B------:R-:W-:Y:S02]  /*c4a0*/  LEA.HI.X.SX32 R7, R7, R30, 0x1, P0 ;  /* 0x0000001e07077211 */ /* 0x000fe400000f0eff */
[----:B------:R-:W-:-:S04]  /*c4b0*/  LEA R34, P0, R15, R14, 0x1 ;  /* 0x0000000e0f227211 */ /* 0x000fc800078008ff */
[----:B------:R-:W-:Y:S02]  /*c4c0*/  LEA.HI.X R35, R15, R12, R7, 0x1, P0 ;  /* 0x0000000c0f237211 */ /* 0x000fe400000f0c07 */
[----:B------:R-:W1:Y:S04]  /*c4d0*/  LDS.U16 R7, [R39] ;  /* 0x0000000027077984 */ /* 0x000e680000000400 */
        /* <DEDUP_REMOVED lines=17> */
.L_x_145:
[--C-:B-----5:R-:W-:Y:S02]  /*c5f0*/  HADD2.F32 R15, -RZ, R40.reuse.H0_H0 ;  /* 0x20000028ff0f7230 */ /* 0x120fe40000004100 */
[----:B------:R-:W-:Y:S02]  /*c600*/  HADD2.F32 R22, -RZ, R41.H0_H0 ;  /* 0x20000029ff167230 */ /* 0x000fe40000004100 */
[----:B------:R-:W-:Y:S02]  /*c610*/  HADD2.F32 R38, -RZ, R43.H0_H0 ;  /* 0x2000002bff267230 */ /* 0x000fe40000004100 */
[C---:B------:R-:W-:Y:S01]  /*c620*/  FFMA.FTZ R20, R7.reuse, R15, R20 ;  /* 0x0000000f07147223 */ /* 0x040fe20000010014 */
[----:B-1----:R-:W-:Y:S02]  /*c630*/  HADD2.F32 R40, -RZ, R40.H1_H1 ;  /* 0x30000028ff287230 */ /* 0x002fe40000004100 */
[----:B------:R-:W-:Y:S01]  /*c640*/  FFMA.FTZ R5, R7, R22, R5 ;  /* 0x0000001607057223 */ /* 0x000fe20000010005 */
[----:B------:R-:W-:-:S02]  /*c650*/  HADD2.F32 R41, -RZ, R41.H1_H1 ;  /* 0x30000029ff297230 */ /* 0x000fc40000004100 */
[C---:B------:R-:W-:Y:S01]  /*c660*/  FFMA.FTZ R13, R7.reuse, R38, R13 ;  /* 0x00000026070d7223 */ /* 0x040fe2000001000d */
[--C-:B------:R-:W-:Y:S02]  /*c670*/  HADD2.F32 R34, -RZ, R42.reuse.H0_H0 ;  /* 0x2000002aff227230 */ /* 0x100fe40000004100 */
[C---:B------:R-:W-:Y:S01]  /*c680*/  FFMA.FTZ R3, R7.reuse, R40, R3 ;  /* 0x0000002807037223 */ /* 0x040fe20000010003 */
[----:B------:R-:W-:Y:S02]  /*c690*/  HADD2.F32 R23, -RZ, R42.H1_H1 ;  /* 0x3000002aff177230 */ /* 0x000fe40000004100 */
[C---:B------:R-:W-:Y:S01]  /*c6a0*/  FFMA.FTZ R24, R7.reuse, R41, R24 ;  /* 0x0000002907187223 */ /* 0x040fe20000010018 */
[----:B------:R-:W-:Y:S02]  /*c6b0*/  HADD2.F32 R43, -RZ, R43.H1_H1 ;  /* 0x3000002bff2b7230 */ /* 0x000fe40000004100 */
[C---:B------:R-:W-:Y:S01]  /*c6c0*/  FFMA.FTZ R9, R7.reuse, R34, R9 ;  /* 0x0000002207097223 */ /* 0x040fe20000010009 */
[----:B------:R-:W-:-:S02]  /*c6d0*/  FFMA.FTZ R26, R7, R23, R26 ;  /* 0x00000017071a7223 */ /* 0x000fc4000001001a */
[----:B------:R-:W-:-:S07]  /*c6e0*/  FFMA.FTZ R0, R7, R43, R0 ;  /* 0x0000002b07007223 */ /* 0x000fce0000010000 */
.L_x_144:
[----:B------:R-:W-:Y:S05]  /*c6f0*/  BSYNC B1 ;  /* 0x0000000000017941 */ /* 0x000fea0003800000 */
.L_x_143:
[----:B------:R-:W-:Y:S01]  /*c700*/  IADD3 R34, R31, 0x8, RZ ;  /* 0x000000081f227810 */ /* 0x000fe20007ffe0ff */
[----:B------:R-:W-:Y:S03]  /*c710*/  BSSY B1, `(.L_x_146) ;  /* 0x0000049000017945 */ /* 0x000fe60003800000 */
[----:B------:R-:W-:-:S13]  /*c720*/  ISETP.GE.AND P0, PT, R34, R53, PT ;  /* 0x000000352200720c */ /* 0x000fda0003f06270 */
[----:B------:R-:W-:Y:S05]  /*c730*/  @!P0 BRA `(.L_x_147) ;  /* 0x0000000400188947 */ /* 0x000fea0003800000 */
[----:B------:R-:W-:Y:S01]  /*c740*/  IABS R38, R53 ;  /* 0x0000003500267213 */ /* 0x000fe20000000000 */
[----:B------:R-:W2:Y:S01]  /*c750*/  S2R R40, SR_CTAID.Y ;  /* 0x0000000000287919 */ /* 0x000ea20000002600 */
[----:B-1----:R-:W-:Y:S02]  /*c760*/  MOV R22, RZ ;  /* 0x000000ff00167202 */ /* 0x002fe40000000f00 */
[----:B------:R-:W1:Y:S01]  /*c770*/  I2F.RP R35, R38 ;  /* 0x0000002600237306 */ /* 0x000e620000209400 */
[----:B------:R-:W-:Y:S02]  /*c780*/  IABS R15, R34 ;  /* 0x00000022000f7213 */ /* 0x000fe40000000000 */
[----:B------:R-:W-:Y:S02]  /*c790*/  ISETP.GE.AND P2, PT, R34, RZ, PT ;  /* 0x000000ff2200720c */ /* 0x000fe40003f46270 */
[----:B------:R-:W-:-:S03]  /*c7a0*/  ISETP.NE.AND P3, PT, R53, RZ, PT ;  /* 0x000000ff3500720c */ /* 0x000fc60003f65270 */
[----:B-1----:R-:W1:Y:S01]  /*c7b0*/  MUFU.RCP R35, R35 ;  /* 0x0000002300237308 */ /* 0x002e620000001000 */
[----:B--2---:R-:W-:Y:S01]  /*c7c0*/  IMAD R34, R40, R53, RZ ;  /* 0x0000003528227224 */ /* 0x004fe200078e02ff */
[----:B-1----:R-:W-:-:S06]  /*c7d0*/  IADD3 R23, R35, 0xffffffe, RZ ;  /* 0x0ffffffe23177810 */ /* 0x002fcc0007ffe0ff */
[----:B------:R-:W1:Y:S02]  /*c7e0*/  F2I.FTZ.U32.TRUNC.NTZ R23, R23 ;  /* 0x0000001700177305 */ /* 0x000e64000021f000 */
[----:B-1----:R-:W-:-:S05]  /*c7f0*/  IADD3 R7, RZ, -R23, RZ ;  /* 0x80000017ff077210 */ /* 0x002fca0007ffe0ff */
        /* <DEDUP_REMOVED lines=8> */
[----:B------:R-:W-:-:S04]  /*c880*/  @!P0 IADD3 R7, R7, -R38, RZ ;  /* 0x8000002607078210 */ /* 0x000fc80007ffe0ff */
        /* <DEDUP_REMOVED lines=9> */
[----:B------:R-:W-:-:S05]  /*c920*/  IMAD R34, R34, R53, R7 ;  /* 0x0000003522227224 */ /* 0x000fca00078e0207 */
[----:B------:R-:W-:-:S04]  /*c930*/  SHF.L.U32 R7, R34, 0x8, RZ ;  /* 0x0000000822077819 */ /* 0x000fc800000006ff */
[----:B------:R-:W-:-:S04]  /*c940*/  IADD3 R15, P0, R28, R7, RZ ;  /* 0x000000071c0f7210 */ /* 0x000fc80007f1e0ff */
[----:B------:R-:W-:Y:S02]  /*c950*/  LEA.HI.X.SX32 R7, R7, R30, 0x1, P0 ;  /* 0x0000001e07077211 */ /* 0x000fe400000f0eff */
[----:B------:R-:W-:-:S04]  /*c960*/  LEA R34, P0, R15, R14, 0x1 ;  /* 0x0000000e0f227211 */ /* 0x000fc800078008ff */
[----:B------:R-:W-:Y:S02]  /*c970*/  LEA.HI.X R35, R15, R12, R7, 0x1, P0 ;  /* 0x0000000c0f237211 */ /* 0x000fe400000f0c07 */
[----:B------:R-:W1:Y:S04]  /*c980*/  LDS.U16 R7, [R39+0x10] ;  /* 0x0000100027077984 */ /* 0x000e680000000400 */
        /* <DEDUP_REMOVED lines=17> */
.L_x_148:
[--C-:B-----5:R-:W-:Y:S02]  /*caa0*/  HADD2.F32 R15, -RZ, R40.reuse.H0_H0 ;  /* 0x20000028ff0f7230 */ /* 0x120fe40000004100 */
[----:B------:R-:W-:Y:S02]  /*cab0*/  HADD2.F32 R22, -RZ, R41.H0_H0 ;  /* 0x20000029ff167230 */ /* 0x000fe40000004100 */
[----:B-1----:R-:W-:Y:S02]  /*cac0*/  HADD2.F32 R36, -RZ, R43.H0_H0 ;  /* 0x2000002bff247230 */ /* 0x002fe40000004100 */
[C---:B------:R-:W-:Y:S01]  /*cad0*/  FFMA.FTZ R20, R7.reuse, R15, R20 ;  /* 0x0000000f07147223 */ /* 0x040fe20000010014 */
[----:B------:R-:W-:Y:S02]  /*cae0*/  HADD2.F32 R40, -RZ, R40.H1_H1 ;  /* 0x30000028ff287230 */ /* 0x000fe40000004100 */
        /* <DEDUP_REMOVED lines=11> */
.L_x_147:
[----:B------:R-:W-:Y:S05]  /*cba0*/  BSYNC B1 ;  /* 0x0000000000017941 */ /* 0x000fea0003800000 */
.L_x_146:
[----:B------:R-:W-:Y:S01]  /*cbb0*/  IADD3 R31, R31, 0x10, RZ ;  /* 0x000000101f1f7810 */ /* 0x000fe20007ffe0ff */
[----:B------:R-:W-:Y:S01]  /*cbc0*/  VIADD R54, R54, 0x1000 ;  /* 0x0000100036367836 */ /* 0x000fe20000000000 */
[----:B------:R-:W-:Y:S02]  /*cbd0*/  IADD3 R11, R11, 0x20, RZ ;  /* 0x000000200b0b7810 */ /* 0x000fe40007ffe0ff */
[----:B------:R-:W-:-:S13]  /*cbe0*/  ISETP.GE.AND P0, PT, R31, R6, PT ;  /* 0x000000061f00720c */ /* 0x000fda0003f06270 */
[----:B------:R-:W-:Y:S05]  /*cbf0*/  @!P0 BRA `(.L_x_149) ;  /* 0xfffffff400748947 */ /* 0x000fea000383ffff */
.L_x_137:
[----:B------:R-:W-:Y:S05]  /*cc00*/  BSYNC B0 ;  /* 0x0000000000007941 */ /* 0x000fea0003800000 */
.L_x_136:
[----:B------:R-:W-:Y:S04]  /*cc10*/  BSSY B0, `(.L_x_150) ;  /* 0x0000037000007945 */ /* 0x000fe80003800000 */
[----:B------:R-:W-:Y:S05]  /*cc20*/  @P1 BRA `(.L_x_151) ;  /* 0x0000000000d41947 */ /* 0x000fea0003800000 */
[----:B------:R-:W2:Y:S01]  /*cc30*/  LDL.LU R15, [R1+0x26c] ;  /* 0x00026c00010f7983 */ /* 0x000ea20000300800 */
[----:B------:R-:W-:-:S04]  /*cc40*/  SHF.L.U32 R7, R6, 0x8, RZ ;  /* 0x0000000806077819 */ /* 0x000fc800000006ff */
[----:B------:R-:W-:-:S04]  /*cc50*/  IADD3 R11, P0, R8, R7, RZ ;  /* 0x00000007080b7210 */ /* 0x000fc80007f1e0ff */
[----:B------:R-:W-:Y:S02]  /*cc60*/  LEA.HI.X.SX32 R7, R7, R10, 0x1, P0 ;  /* 0x0000000a07077211 */ /* 0x000fe400000f0eff */
[----:B-1----:R-:W-:-:S04]  /*cc70*/  LEA R22, P0, R11, R14, 0x1 ;  /* 0x0000000e0b167211 */ /* 0x002fc800078008ff */
[----:B------:R-:W-:-:S05]  /*cc80*/  LEA.HI.X R23, R11, R12, R7, 0x1, P0 ;  /* 0x0000000c0b177211 */ /* 0x000fca00000f0c07 */
[----:B0-----:R0:W5:Y:S01]  /*cc90*/  LDG.E.128 R28, desc[UR36][R22.64] ;  /* 0x00000024161c7981 */ /* 0x001162000c1e1d00 */
[----:B------:R-:W-:Y:S01]  /*cca0*/  BSSY B1, `(.L_x_152) ;  /* 0x000001d000017945 */ /* 0x000fe20003800000 */
[----:B--2---:R-:W-:-:S04]  /*ccb0*/  IADD3 R6, R6, -R15, RZ ;  /* 0x8000000f06067210 */ /* 0x004fc80007ffe0ff */
[----:B------:R-:W-:-:S06]  /*ccc0*/  LEA R6, R6, UR16, 0x1 ;  /* 0x0000001006067c11 */ /* 0x000fcc000f8e08ff */
[----:B------:R-:W1:Y:S02]  /*ccd0*/  LDS.U16 R6, [R6] ;  /* 0x0000000006067984 */ /* 0x000e640000000400 */
[----:B-1----:R-:W-:Y:S01]  /*cce0*/  HADD2.F32 R37, -RZ, R6.H0_H0 ;  /* 0x20000006ff257230 */ /* 0x002fe20000004100 */
[----:B0-----:R-:W-:Y:S06]  /*ccf0*/  @P2 BRA `(.L_x_153) ;  /* 0x00000000005c2947 */ /* 0x001fec0003800000 */
[----:B------:R-:W-:Y:S01]  /*cd00*/  LOP3.LUT P3, RZ, R2, 0x10, RZ, 0xc0, !PT ;  /* 0x0000001002ff7812 */ /* 0x000fe2000786c0ff */
[----:B------:R-:W0:Y:S01]  /*cd10*/  S2R R34, SR_CTAID.X ;  /* 0x0000000000227919 */ /* 0x000e220000002500 */
[----:B------:R-:W2:Y:S11]  /*cd20*/  LDL.LU R15, [R1+0x270] ;  /* 0x00027000010f7983 */ /* 0x000eb60000300800 */
[----:B------:R-:W0:Y:S08]  /*cd30*/  @P3 LDC R2, c[0x0][0x288] ;  /* 0x0000a200ff023b82 */ /* 0x000e300000000800 */
[----:B------:R-:W1:Y:S01]  /*cd40*/  @P3 LDC.64 R6, c[0x0][0x2e8] ;  /* 0x0000ba00ff063b82 */ /* 0x000e620000000a00 */
[----:B0-----:R-:W-:-:S05]  /*cd50*/  @P3 IMAD R251, R251, R2, R34 ;  /* 0x00000002fbfb3224 */ /* 0x001fca00078e0222 */
[----:B------:R-:W-:-:S05]  /*cd60*/  @P3 LEA R251, R251, R4, 0x8 ;  /* 0x00000004fbfb3211 */ /* 0x000fca00078e40ff */
[----:B-1----:R-:W-:-:S05]  /*cd70*/  @P3 IMAD.WIDE R6, R251, 0x2, R6 ;  /* 0x00000002fb063825 */ /* 0x002fca00078e0206 */
[----:B------:R-:W3:Y:S01]  /*cd80*/  @P3 LDG.E.128 R32, desc[UR36][R6.64] ;  /* 0x0000002406203981 */ /* 0x000ee2000c1e1d00 */
[----:B-----5:R-:W-:Y:S01]  /*cd90*/  HFMA2.MMA R28, R28, 1, 1, R16 ;  /* 0x3c003c001c1c7835 */ /* 0x020fe20000000010 */
[----:B------:R-:W-:Y:S01]  /*cda0*/  HADD2 R29, R29, R17 ;  /* 0x000000111d1d7230 */ /* 0x000fe20000000000 */
[----:B------:R-:W-:Y:S01]  /*cdb0*/  HFMA2.MMA R30, R30, 1, 1, R18 ;  /* 0x3c003c001e1e7835 */ /* 0x000fe20000000012 */
[----:B------:R-:W-:Y:S01]  /*cdc0*/  HADD2 R31, R31, R19 ;  /* 0x000000131f1f7230 */ /* 0x000fe20000000000 */
[----:B--2---:R-:W-:-:S04]  /*cdd0*/  SHF.L.U32 R11, R15, 0x8, RZ ;  /* 0x000000080f0b7819 */ /* 0x004fc800000006ff */
[----:B------:R-:W-:-:S04]  /*cde0*/  IADD3 R15, P0, R8, R11, RZ ;  /* 0x0000000b080f7210 */ /* 0x000fc80007f1e0ff */
[----:B------:R-:W-:Y:S02]  /*cdf0*/  LEA.HI.X.SX32 R10, R11, R10, 0x1, P0 ;  /* 0x0000000a0b0a7211 */ /* 0x000fe400000f0eff */
[----:B------:R-:W-:-:S04]  /*ce00*/  LEA R14, P0, R15, R14, 0x1 ;  /* 0x0000000e0f0e7211 */ /* 0x000fc800078008ff */
[----:B------:R-:W-:Y:S01]  /*ce10*/  LEA.HI.X R15, R15, R12, R10, 0x1, P0 ;  /* 0x0000000c0f0f7211 */ /* 0x000fe200000f0c0a */
[----:B---3--:R-:W-:Y:S01]  /*ce20*/  @P3 HFMA2.MMA R29, R29, R33, -RZ ;  /* 0x000000211d1d3235 */ /* 0x008fe200001000ff */
[----:B------:R-:W-:Y:S01]  /*ce30*/  @P3 HMUL2 R28, R28, R32 ;  /* 0x000000201c1c3232 */ /* 0x000fe20000000000 */
[----:B------:R-:W-:Y:S01]  /*ce40*/  @P3 HFMA2.MMA R31, R31, R35, -RZ ;  /* 0x000000231f1f3235 */ /* 0x000fe200001000ff */
[----:B------:R-:W-:-:S06]  /*ce50*/  @P3 HMUL2 R30, R30, R34 ;  /* 0x000000221e1e3232 */ /* 0x000fcc0000000000 */
[----:B------:R0:W-:Y:S04]  /*ce60*/  STG.E.128 desc[UR36][R14.64], R28 ;  /* 0x0000001c0e007986 */ /* 0x0001e8000c101d24 */
.L_x_153:
[----:B------:R-:W-:Y:S05]  /*ce70*/  BSYNC B1 ;  /* 0x0000000000017941 */ /* 0x000fea0003800000 */
.L_x_152:
[--C-:B-----5:R-:W-:Y:S02]  /*ce80*/  HADD2.F32 R2, -RZ, R28.reuse.H0_H0 ;  /* 0x2000001cff027230 */ /* 0x120fe40000004100 */
[----:B------:R-:W-:Y:S02]  /*ce90*/  HADD2.F32 R6, -RZ, R29.H0_H0 ;  /* 0x2000001dff067230 */ /* 0x000fe40000004100 */
[----:B------:R-:W-:Y:S02]  /*cea0*/  HADD2.F32 R10, -RZ, R31.H0_H0 ;  /* 0x2000001fff0a7230 */ /* 0x000fe40000004100 */
[C---:B------:R-:W-:Y:S01]  /*ceb0*/  FFMA.FTZ R20, R37.reuse, R2, R20 ;  /* 0x0000000225147223 */ /* 0x040fe20000010014 */
[----:B0-----:R-:W-:Y:S02]  /*cec0*/  HADD2.F32 R28, -RZ, R28.H1_H1 ;  /* 0x3000001cff1c7230 */ /* 0x001fe40000004100 */
        /* <DEDUP_REMOVED lines=11> */
.L_x_151:
[----:B------:R-:W-:Y:S05]  /*cf80*/  BSYNC B0 ;  /* 0x0000000000007941 */ /* 0x000fea0003800000 */
.L_x_150:
[C---:B------:R-:W-:Y:S01]  /*cf90*/  LOP3.LUT R2, R21.reuse, 0xffffff80, RZ, 0xc0, !PT ;  /* 0xffffff8015027812 */ /* 0x040fe200078ec0ff */
[----:B------:R-:W-:Y:S01]  /*cfa0*/  BAR.SYNC.DEFER_BLOCKING 0x0 ;  /* 0x0000000000007b1d */ /* 0x000fe20000010000 */
[C---:B------:R-:W-:Y:S02]  /*cfb0*/  ISETP.GT.AND P1, PT, R21.reuse, 0x7f, PT ;  /* 0x0000007f1500780c */ /* 0x040fe40003f24270 */
[----:B------:R-:W-:Y:S02]  /*cfc0*/  ISETP.NE.AND P0, PT, R2, 0x80, PT ;  /* 0x000000800200780c */ /* 0x000fe40003f05270 */
[C---:B------:R-:W-:Y:S01]  /*cfd0*/  ISETP.GT.AND P3, PT, R21.reuse, 0x3f, PT ;  /* 0x0000003f1500780c */ /* 0x040fe20003f64270 */
[----:B------:R-:W-:Y:S01]  /*cfe0*/  BSSY B0, `(.L_x_154) ;  /* 0x0000010000007945 */ /* 0x000fe20003800000 */
[C---:B------:R-:W-:Y:S02]  /*cff0*/  ISETP.GT.AND P6, PT, R21.reuse, 0x1f, PT ;  /* 0x0000001f1500780c */ /* 0x040fe40003fc4270 */
[----:B------:R-:W-:-:S02]  /*d000*/  LOP3.LUT R6, R21, 0xffffffc0, RZ, 0xc0, !PT ;  /* 0xffffffc015067812 */ /* 0x000fc400078ec0ff */
[C---:B------:R-:W-:Y:S02]  /*d010*/  LOP3.LUT R7, R21.reuse, 0xffffffe0, RZ, 0xc0, !PT ;  /* 0xffffffe015077812 */ /* 0x040fe400078ec0ff */
[----:B------:R-:W-:Y:S02]  /*d020*/  IADD3 R21, R21, 0x1f, RZ ;  /* 0x0000001f15157810 */ /* 0x000fe40007ffe0ff */
[----:B------:R-:W-:Y:S02]  /*d030*/  LEA R27, R27, R4, 0x8 ;  /* 0x000000041b1b7211 */ /* 0x000fe400078e40ff */
[----:B------:R-:W-:Y:S02]  /*d040*/  ISETP.NE.AND P2, PT, R6, 0x40, PT ;  /* 0x000000400600780c */ /* 0x000fe40003f45270 */
[----:B------:R-:W-:Y:S02]  /*d050*/  ISETP.NE.AND P4, PT, R7, 0x20, PT ;  /* 0x000000200700780c */ /* 0x000fe40003f85270 */
[----:B------:R-:W-:-:S02]  /*d060*/  ISETP.GT.U32.AND P5, PT, R21, 0x3e, PT ;  /* 0x0000003e1500780c */ /* 0x000fc40003fa4070 */
[----:B------:R-:W-:Y:S01]  /*d070*/  LEA R27, R27, UR6, 0x1 ;  /* 0x000000061b1b7c11 */ /* 0x000fe2000f8e08ff */
[----:B------:R-:W-:Y:S10]  /*d080*/  @P0 BRA `(.L_x_155) ;  /* 0x0000000000140947 */ /* 0x000ff40003800000 */
[----:B0-----:R-:W-:Y:S02]  /*d090*/  F2FP.F16.F32.PACK_AB R16, R3, R20 ;  /* 0x000000140310723e */ /* 0x001fe400000000ff */
[----:B------:R-:W-:Y:S02]  /*d0a0*/  F2FP.F16.F32.PACK_AB R17, R24, R5 ;  /* 0x000000051811723e */ /* 0x000fe400000000ff */
[----:B------:R-:W-:Y:S02]  /*d0b0*/  F2FP.F16.F32.PACK_AB R18, R26, R9 ;  /* 0x000000091a12723e */ /* 0x000fe400000000ff */
[----:B------:R-:W-:-:S05]  /*d0c0*/  F2FP.F16.F32.PACK_AB R19, R0, R13 ;  /* 0x0000000d0013723e */ /* 0x000fca00000000ff */
[----:B------:R2:W-:Y:S02]  /*d0d0*/  STS.128 [R27+-0x800], R16 ;  /* 0xfff800101b007388 */ /* 0x0005e40000000c00 */
.L_x_155:
[----:B------:R-:W-:Y:S05]  /*d0e0*/  BSYNC B0 ;  /* 0x0000000000007941 */ /* 0x000fea0003800000 */
.L_x_154:
[----:B------:R-:W-:Y:S06]  /*d0f0*/  BAR.SYNC.DEFER_BLOCKING 0x0 ;  /* 0x0000000000007b1d */ /* 0x000fec0000010000 */
[----:B------:R-:W-:Y:S04]  /*d100*/  BSSY B0, `(.L_x_156) ;  /* 0x0000013000007945 */ /* 0x000fe80003800000 */
[----:B------:R-:W-:Y:S05]  /*d110*/  @P1 BRA `(.L_x_157) ;  /* 0x0000000000441947 */ /* 0x000fea0003800000 */
[----:B0-2---:R-:W0:Y:S02]  /*d120*/  LDS.128 R16, [R27] ;  /* 0x000000001b107984 */ /* 0x005e240000000c00 */
[--C-:B0-----:R-:W-:Y:S02]  /*d130*/  HADD2.F32 R7, -RZ, R16.reuse.H0_H0 ;  /* 0x20000010ff077230 */ /* 0x101fe40000004100 */
[----:B------:R-:W-:Y:S02]  /*d140*/  HADD2.F32 R2, -RZ, R17.H0_H0 ;  /* 0x20000011ff027230 */ /* 0x000fe40000004100 */
[----:B------:R-:W-:Y:S02]  /*d150*/  HADD2.F32 R8, -RZ, R19.H0_H0 ;  /* 0x20000013ff087230 */ /* 0x000fe40000004100 */
[----:B------:R-:W-:Y:S01]  /*d160*/  FADD.FTZ R20, R20, R7 ;  /* 0x0000000714147221 */ /* 0x000fe20000010000 */
[----:B------:R-:W-:Y:S02]  /*d170*/  HADD2.F32 R16, -RZ, R16.H1_H1 ;  /* 0x30000010ff107230 */ /* 0x000fe40000004100 */
[----:B------:R-:W-:Y:S01]  /*d180*/  FADD.FTZ R5, R5, R2 ;  /* 0x0000000205057221 */ /* 0x000fe20000010000 */
[----:B------:R-:W-:-:S02]  /*d190*/  HADD2.F32 R17, -RZ, R17.H1_H1 ;  /* 0x30000011ff117230 */ /* 0x000fc40000004100 */
[----:B------:R-:W-:Y:S01]  /*d1a0*/  FADD.FTZ R13, R13, R8 ;  /* 0x000000080d0d7221 */ /* 0x000fe20000010000 */
[--C-:B------:R-:W-:Y:S02]  /*d1b0*/  HADD2.F32 R6, -RZ, R18.reuse.H0_H0 ;  /* 0x20000012ff067230 */ /* 0x100fe40000004100 */
[----:B------:R-:W-:Y:S01]  /*d1c0*/  FADD.FTZ R3, R3, R16 ;  /* 0x0000001003037221 */ /* 0x000fe20000010000 */
[----:B------:R-:W-:Y:S02]  /*d1d0*/  HADD2.F32 R11, -RZ, R18.H1_H1 ;  /* 0x30000012ff0b7230 */ /* 0x000fe40000004100 */
[----:B------:R-:W-:Y:S01]  /*d1e0*/  FADD.FTZ R24, R24, R17 ;  /* 0x0000001118187221 */ /* 0x000fe20000010000 */
[----:B------:R-:W-:Y:S02]  /*d1f0*/  HADD2.F32 R19, -RZ, R19.H1_H1 ;  /* 0x30000013ff137230 */ /* 0x000fe40000004100 */
[----:B------:R-:W-:Y:S01]  /*d200*/  FADD.FTZ R9, R9, R6 ;  /* 0x0000000609097221 */ /* 0x000fe20000010000 */
[----:B------:R-:W-:-:S02]  /*d210*/  FADD.FTZ R26, R26, R11 ;  /* 0x0000000b1a1a7221 */ /* 0x000fc40000010000 */
[----:B------:R-:W-:-:S07]  /*d220*/  FADD.FTZ R0, R0, R19 ;  /* 0x0000001300007221 */ /* 0x000fce0000010000 */
.L_x_157:
[----:B------:R-:W-:Y:S05]  /*d230*/  BSYNC B0 ;  /* 0x0000000000007941 */ /* 0x000fea0003800000 */
.L_x_156:
[----:B------:R-:W-:Y:S06]  /*d240*/  BAR.SYNC.DEFER_BLOCKING 0x0 ;  /* 0x0000000000007b1d */ /* 0x000fec0000010000 */
[----:B------:R-:W-:Y:S04]  /*d250*/  BSSY B0, `(.L_x_158) ;  /* 0x0000007000007945 */ /* 0x000fe80003800000 */
[----:B------:R-:W-:Y:S05]  /*d260*/  @P2 BRA `(.L_x_159) ;  /* 0x0000000000142947 */ /* 0x000fea0003800000 */
[----:B0-2---:R-:W-:Y:S02]  /*d270*/  F2FP.F16.F32.PACK_AB R16, R3, R20 ;  /* 0x000000140310723e */ /* 0x005fe400000000ff */
[----:B------:R-:W-:Y:S02]  /*d280*/  F2FP.F16.F32.PACK_AB R17, R24, R5 ;  /* 0x000000051811723e */ /* 0x000fe400000000ff */
[----:B------:R-:W-:Y:S02]  /*d290*/  F2FP.F16.F32.PACK_AB R18, R26, R9 ;  /* 0x000000091a12723e */ /* 0x000fe400000000ff */
[----:B------:R-:W-:-:S05]  /*d2a0*/  F2FP.F16.F32.PACK_AB R19, R0, R13 ;  /* 0x0000000d0013723e */ /* 0x000fca00000000ff */
[----:B------:R3:W-:Y:S02]  /*d2b0*/  STS.128 [R27+-0x400], R16 ;  /* 0xfffc00101b007388 */ /* 0x0007e40000000c00 */
.L_x_159:
[----:B------:R-:W-:Y:S05]  /*d2c0*/  BSYNC B0 ;  /* 0x0000000000007941 */ /* 0x000fea0003800000 */
.L_x_158:
[----:B------:R-:W-:Y:S06]  /*d2d0*/  BAR.SYNC.DEFER_BLOCKING 0x0 ;  /* 0x0000000000007b1d */ /* 0x000fec0000010000 */
[----:B------:R-:W-:Y:S04]  /*d2e0*/  BSSY B0, `(.L_x_160) ;  /* 0x0000013000007945 */ /* 0x000fe80003800000 */
[----:B------:R-:W-:Y:S05]  /*d2f0*/  @P3 BRA `(.L_x_161) ;  /* 0x0000000000443947 */ /* 0x000fea0003800000 */
[----:B0-23--:R-:W0:Y:S02]  /*d300*/  LDS.128 R16, [R27] ;  /* 0x000000001b107984 */ /* 0x00de240000000c00 */
        /* <DEDUP_REMOVED lines=16> */
.L_x_161:
[----:B------:R-:W-:Y:S05]  /*d410*/  BSYNC B0 ;  /* 0x0000000000007941 */ /* 0x000fea0003800000 */
.L_x_160:
[----:B------:R-:W-:Y:S06]  /*d420*/  BAR.SYNC.DEFER_BLOCKING 0x0 ;  /* 0x0000000000007b1d */ /* 0x000fec0000010000 */
[----:B------:R-:W-:Y:S04]  /*d430*/  BSSY B0, `(.L_x_162) ;  /* 0x0000007000007945 */ /* 0x000fe80003800000 */
[----:B------:R-:W-:Y:S05]  /*d440*/  @P4 BRA `(.L_x_163) ;  /* 0x0000000000144947 */ /* 0x000fea0003800000 */
[----:B0-23--:R-:W-:Y:S02]  /*d450*/  F2FP.F16.F32.PACK_AB R16, R3, R20 ;  /* 0x000000140310723e */ /* 0x00dfe400000000ff */
[----:B------:R-:W-:Y:S02]  /*d460*/  F2FP.F16.F32.PACK_AB R17, R24, R5 ;  /* 0x000000051811723e */ /* 0x000fe400000000ff */
[----:B------:R-:W-:Y:S02]  /*d470*/  F2FP.F16.F32.PACK_AB R18, R26, R9 ;  /* 0x000000091a12723e */ /* 0x000fe400000000ff */
[----:B------:R-:W-:-:S05]  /*d480*/  F2FP.F16.F32.PACK_AB R19, R0, R13 ;  /* 0x0000000d0013723e */ /* 0x000fca00000000ff */
[----:B------:R4:W-:Y:S02]  /*d490*/  STS.128 [R27+-0x200], R16 ;  /* 0xfffe00101b007388 */ /* 0x0009e40000000c00 */
.L_x_163:
[----:B------:R-:W-:Y:S05]  /*d4a0*/  BSYNC B0 ;  /* 0x0000000000007941 */ /* 0x000fea0003800000 */
.L_x_162:
[----:B------:R-:W-:Y:S06]  /*d4b0*/  BAR.SYNC.DEFER_BLOCKING 0x0 ;  /* 0x0000000000007b1d */ /* 0x000fec0000010000 */
[----:B------:R-:W-:Y:S04]  /*d4c0*/  BSSY B0, `(.L_x_164) ;  /* 0x0000013000007945 */ /* 0x000fe80003800000 */
[----:B------:R-:W-:Y:S05]  /*d4d0*/  @P6 BRA `(.L_x_165) ;  /* 0x0000000000446947 */ /* 0x000fea0003800000 */
[----:B0-234-:R-:W0:Y:S02]  /*d4e0*/  LDS.128 R16, [R27] ;  /* 0x000000001b107984 */ /* 0x01de240000000c00 */
        /* <DEDUP_REMOVED lines=16> */
.L_x_165:
[----:B------:R-:W-:Y:S05]  /*d5f0*/  BSYNC B0 ;  /* 0x0000000000007941 */ /* 0x000fea0003800000 */
.L_x_164:
[----:B------:R-:W-:Y:S06]  /*d600*/  BAR.SYNC.DEFER_BLOCKING 0x0 ;  /* 0x0000000000007b1d */ /* 0x000fec0000010000 */
[----:B------:R-:W-:Y:S05]  /*d610*/  @P5 EXIT ;  /* 0x000000000000594d */ /* 0x000fea0003800000 */
[----:B------:R-:W5:Y:S02]  /*d620*/  LDC R2, c[0x0][0x308] ;  /* 0x0000c200ff027b82 */ /* 0x000f640000000800 */
[----:B-----5:R-:W-:-:S13]  /*d630*/  ISETP.NE.AND P0, PT, R2, 0x2, PT ;  /* 0x000000020200780c */ /* 0x020fda0003f05270 */
[----:B------:R-:W-:Y:S05]  /*d640*/  @!P0 BRA `(.L_x_166) ;  /* 0x0000000000308947 */ /* 0x000fea0003800000 */
[----:B------:R-:W5:Y:S01]  /*d650*/  LDC.64 R6, c[0x0][0x210] ;  /* 0x00008400ff067b82 */ /* 0x000f620000000a00 */
[----:B------:R-:W-:Y:S01]  /*d660*/  IMAD.IADD R25, R25, 0x1, R4 ;  /* 0x0000000119197824 */ /* 0x000fe200078e0204 */
[----:B------:R-:W-:Y:S02]  /*d670*/  F2FP.F16.F32.PACK_AB R11, R3, R20 ;  /* 0x00000014030b723e */ /* 0x000fe400000000ff */
[----:B------:R-:W-:Y:S02]  /*d680*/  F2FP.F16.F32.PACK_AB R5, R24, R5 ;  /* 0x000000051805723e */ /* 0x000fe400000000ff */
[----:B------:R-:W-:Y:S02]  /*d690*/  F2FP.F16.F32.PACK_AB R9, R26, R9 ;  /* 0x000000091a09723e */ /* 0x000fe400000000ff */
[----:B------:R-:W-:Y:S01]  /*d6a0*/  F2FP.F16.F32.PACK_AB R13, R0, R13 ;  /* 0x0000000d000d723e */ /* 0x000fe200000000ff */
[----:B-----5:R-:W-:-:S05]  /*d6b0*/  IMAD.WIDE R2, R25, 0x2, R6 ;  /* 0x0000000219027825 */ /* 0x020fca00078e0206 */
[----:B------:R-:W-:Y:S04]  /*d6c0*/  STG.E desc[UR36][R2.64], R11 ;  /* 0x0000000b02007986 */ /* 0x000fe8000c101924 */
[----:B------:R-:W-:Y:S04]  /*d6d0*/  STG.E desc[UR36][R2.64+0x4], R5 ;  /* 0x0000040502007986 */ /* 0x000fe8000c101924 */
[----:B------:R-:W-:Y:S04]  /*d6e0*/  STG.E desc[UR36][R2.64+0x8], R9 ;  /* 0x0000080902007986 */ /* 0x000fe8000c101924 */
[----:B------:R-:W-:Y:S01]  /*d6f0*/  STG.E desc[UR36][R2.64+0xc], R13 ;  /* 0x00000c0d02007986 */ /* 0x000fe2000c101924 */
[----:B------:R-:W-:Y:S05]  /*d700*/  EXIT ;  /* 0x000000000000794d */ /* 0x000fea0003800000 */
.L_x_166:
[----:B------:R-:W5:Y:S01]  /*d710*/  LDC.64 R6, c[0x0][0x300] ;  /* 0x0000c000ff067b82 */ /* 0x000f620000000a00 */
[----:B------:R-:W-:Y:S01]  /*d720*/  IADD3 R25, R25, R4, RZ ;  /* 0x0000000419197210 */ /* 0x000fe20007ffe0ff */
[----:B------:R-:W-:Y:S01]  /*d730*/  ULDC.64 UR4, c[0x0][0x210] ;  /* 0x0000840000047ab9 */ /* 0x000fe20000000a00 */
[----:B-----5:R-:W5:Y:S02]  /*d740*/  LDG.E R6, desc[UR36][R6.64] ;  /* 0x0000002406067981 */ /* 0x020f64000c1e1900 */
[----:B------:R-:W-:Y:S01]  /*d750*/  IADD3 R4, P0, R25, UR4, RZ ;  /* 0x0000000419047c10 */ /* 0x000fe2000ff1e0ff */
[C---:B-----5:R-:W-:Y:S01]  /*d760*/  FMUL.FTZ R3, R6.reuse, R3 ;  /* 0x0000000306037220 */ /* 0x060fe20000410000 */
[C---:B------:R-:W-:Y:S01]  /*d770*/  FMUL.FTZ R5, R6.reuse, R5 ;  /* 0x0000000506057220 */ /* 0x040fe20000410000 */
[C---:B------:R-:W-:Y:S01]  /*d780*/  FMUL.FTZ R24, R6.reuse, R24 ;  /* 0x0000001806187220 */ /* 0x040fe20000410000 */
[C---:B------:R-:W-:Y:S01]  /*d790*/  FMUL.FTZ R9, R6.reuse, R9 ;  /* 0x0000000906097220 */ /* 0x040fe20000410000 */
[C---:B------:R-:W-:Y:S01]  /*d7a0*/  FMUL.FTZ R20, R6.reuse, R20 ;  /* 0x0000001406147220 */ /* 0x040fe20000410000 */
[C---:B------:R-:W-:Y:S01]  /*d7b0*/  FMUL.FTZ R26, R6.reuse, R26 ;  /* 0x0000001a061a7220 */ /* 0x040fe20000410000 */
[----:B------:R-:W5:Y:S01]  /*d7c0*/  F2I.S8.NTZ R3, R3 ;  /* 0x0000000300037305 */ /* 0x000f620000202100 */
[C---:B------:R-:W-:Y:S01]  /*d7d0*/  FMUL.FTZ R13, R6.reuse, R13 ;  /* 0x0000000d060d7220 */ /* 0x040fe20000410000 */
[----:B------:R-:W-:-:S06]  /*d7e0*/  FMUL.FTZ R0, R6, R0 ;  /* 0x0000000006007220 */ /* 0x000fcc0000410000 */
[----:B------:R-:W0:Y:S01]  /*d7f0*/  F2I.S8.NTZ R5, R5 ;  /* 0x0000000500057305 */ /* 0x000e220000202100 */
[----:B-----5:R-:W-:-:S07]  /*d800*/  PRMT R2, R3, 0x8880, RZ ;  /* 0x0000888003027816 */ /* 0x020fce00000000ff */
[----:B------:R-:W5:Y:S01]  /*d810*/  F2I.S8.NTZ R24, R24 ;  /* 0x0000001800187305 */ /* 0x000f620000202100 */
[----:B------:R-:W-:Y:S02]  /*d820*/  PRMT R2, R2, 0x7710, RZ ;  /* 0x0000771002027816 */ /* 0x000fe400000000ff */
[----:B0-----:R-:W-:-:S05]  /*d830*/  PRMT R3, R5, 0x8880, RZ ;  /* 0x0000888005037816 */ /* 0x001fca00000000ff */
[----:B------:R-:W0:Y:S01]  /*d840*/  F2I.S8.NTZ R9, R9 ;  /* 0x0000000900097305 */ /* 0x000e220000202100 */
[----:B------:R-:W-:Y:S02]  /*d850*/  LOP3.LUT R11, R2, 0xff, RZ, 0xc0, !PT ;  /* 0x000000ff020b7812 */ /* 0x000fe400078ec0ff */
[----:B------:R-:W-:Y:S02]  /*d860*/  PRMT R3, R3, 0x7710, RZ ;  /* 0x0000771003037816 */ /* 0x000fe400000000ff */
[----:B-----5:R-:W-:-:S03]  /*d870*/  PRMT R5, R24, 0x8880, RZ ;  /* 0x0000888018057816 */ /* 0x020fc600000000ff */
[----:B------:R-:W5:Y:S01]  /*d880*/  F2I.S8.NTZ R20, R20 ;  /* 0x0000001400147305 */ /* 0x000f620000202100 */
[----:B------:R-:W-:Y:S02]  /*d890*/  LOP3.LUT R7, R3, 0xff, RZ, 0xc0, !PT ;  /* 0x000000ff03077812 */ /* 0x000fe400078ec0ff */
[----:B------:R-:W-:Y:S02]  /*d8a0*/  PRMT R5, R5, 0x7710, RZ ;  /* 0x0000771005057816 */ /* 0x000fe400000000ff */
[----:B------:R-:W-:Y:S02]  /*d8b0*/  SHF.L.U64.HI R3, R7, 0x10, RZ ;  /* 0x0000001007037819 */ /* 0x000fe400000102ff */
[----:B------:R-:W-:Y:S01]  /*d8c0*/  LOP3.LUT R5, R5, 0xff, RZ, 0xc0, !PT ;  /* 0x000000ff05057812 */ /* 0x000fe200078ec0ff */
[----:B------:R-:W1:Y:S01]  /*d8d0*/  F2I.S8.NTZ R26, R26 ;  /* 0x0000001a001a7305 */ /* 0x000e620000202100 */
[----:B0-----:R-:W-:Y:S02]  /*d8e0*/  PRMT R2, R9, 0x8880, RZ ;  /* 0x0000888009027816 */ /* 0x001fe400000000ff */
[----:B------:R-:W-:-:S02]  /*d8f0*/  SHF.L.U64.HI R9, R11, 0x8, RZ ;  /* 0x000000080b097819 */ /* 0x000fc400000102ff */
[----:B------:R-:W-:Y:S02]  /*d900*/  SHF.L.U64.HI R8, R5, 0x18, RZ ;  /* 0x0000001805087819 */ /* 0x000fe400000102ff */
[----:B-----5:R-:W-:Y:S01]  /*d910*/  PRMT R20, R20, 0x8880, RZ ;  /* 0x0000888014147816 */ /* 0x020fe200000000ff */
[----:B------:R-:W0:Y:S01]  /*d920*/  F2I.S8.NTZ R13, R13 ;  /* 0x0000000d000d7305 */ /* 0x000e220000202100 */
[----:B------:R-:W-:Y:S02]  /*d930*/  PRMT R2, R2, 0x7710, RZ ;  /* 0x0000771002027816 */ /* 0x000fe400000000ff */
[----:B------:R-:W-:Y:S02]  /*d940*/  LOP3.LUT R8, R8, R3, R9, 0xfe, !PT ;  /* 0x0000000308087212 */ /* 0x000fe400078efe09 */
[----:B------:R-:W-:Y:S02]  /*d950*/  LOP3.LUT R3, R2, 0xff, RZ, 0xc0, !PT ;  /* 0x000000ff02037812 */ /* 0x000fe400078ec0ff */
[----:B-1----:R-:W-:Y:S01]  /*d960*/  PRMT R26, R26, 0x8880, RZ ;  /* 0x000088801a1a7816 */ /* 0x002fe200000000ff */
[----:B------:R1:W5:Y:S01]  /*d970*/  F2I.S8.NTZ R6, R0 ;  /* 0x0000000000067305 */ /* 0x0003620000202100 */
[----:B------:R-:W-:-:S02]  /*d980*/  LOP3.LUT R3, R3, 0xffffff00, R8, 0xf8, !PT ;  /* 0xffffff0003037812 */ /* 0x000fc400078ef808 */
[----:B------:R-:W-:Y:S02]  /*d990*/  PRMT R2, R26, 0x7710, RZ ;  /* 0x000077101a027816 */ /* 0x000fe400000000ff */
[----:B------:R-:W-:Y:S02]  /*d9a0*/  SHF.L.U32 R7, R7, 0x10, RZ ;  /* 0x0000001007077819 */ /* 0x000fe400000006ff */
[----:B0-----:R-:W-:Y:S02]  /*d9b0*/  PRMT R13, R13, 0x8880, RZ ;  /* 0x000088800d0d7816 */ /* 0x001fe400000000ff */
[----:B-1----:R-:W-:Y:S02]  /*d9c0*/  PRMT R0, R20, 0x7710, RZ ;  /* 0x0000771014007816 */ /* 0x002fe400000000ff */
[----:B------:R-:W-:Y:S02]  /*d9d0*/  PRMT R2, R2, 0x7604, RZ ;  /* 0x0000760402027816 */ /* 0x000fe400000000ff */
[----:B------:R-:W-:-:S02]  /*d9e0*/  PRMT R10, R0, 0x6540, R11 ;  /* 0x00006540000a7816 */ /* 0x000fc4000000000b */
[----:B------:R-:W-:Y:S02]  /*d9f0*/  PRMT R0, R13, 0x7710, RZ ;  /* 0x000077100d007816 */ /* 0x000fe400000000ff */
[----:B------:R-:W-:Y:S02]  /*da00*/  LOP3.LUT R3, R2, 0xffff00ff, R3, 0xf8, !PT ;  /* 0xffff00ff02037812 */ /* 0x000fe400078ef803 */
[----:B------:R-:W-:Y:S02]  /*da10*/  PRMT R0, R0, 0x7054, RZ ;  /* 0x0000705400007816 */ /* 0x000fe400000000ff */
[----:B-----5:R-:W-:Y:S02]  /*da20*/  PRMT R6, R6, 0x8880, RZ ;  /* 0x0000888006067816 */ /* 0x020fe400000000ff */
[----:B------:R-:W-:Y:S02]  /*da30*/  LOP3.LUT R2, R7, 0xff00ffff, R10, 0xf8, !PT ;  /* 0xff00ffff07027812 */ /* 0x000fe400078ef80a */
[----:B------:R-:W-:-:S02]  /*da40*/  LOP3.LUT R3, R0, 0xff00ffff, R3, 0xf8, !PT ;  /* 0xff00ffff00037812 */ /* 0x000fc400078ef803 */
[----:B------:R-:W-:Y:S02]  /*da50*/  PRMT R0, R6, 0x7710, RZ ;  /* 0x0000771006007816 */ /* 0x000fe400000000ff */
[----:B------:R-:W-:Y:S02]  /*da60*/  PRMT R2, R2, 0x4210, R5 ;  /* 0x0000421002027816 */ /* 0x000fe40000000005 */
[----:B------:R-:W-:Y:S02]  /*da70*/  LEA.HI.X.SX32 R5, R25, UR5, 0x1, P0 ;  /* 0x0000000519057c11 */ /* 0x000fe400080f0eff */
[----:B------:R-:W-:-:S05]  /*da80*/  PRMT R3, R3, 0x4210, R0 ;  /* 0x0000421003037816 */ /* 0x000fca0000000000 */
[----:B------:R-:W-:Y:S01]  /*da90*/  STG.E.64 desc[UR36][R4.64], R2 ;  /* 0x0000000204007986 */ /* 0x000fe2000c101b24 */
[----:B------:R-:W-:Y:S05]  /*daa0*/  EXIT ;  /* 0x000000000000794d */ /* 0x000fea0003800000 */
.L_x_24:
[----:B------:R-:W-:Y:S01]  /*dab0*/  HFMA2.MMA R12, -RZ, RZ, 0, 9.5367431640625e-07 ;  /* 0x00000010ff0c7435 */ /* 0x000fe200000001ff */
[----:B------:R-:W-:Y:S02]  /*dac0*/  MOV R11, 0x1f ;  /* 0x0000001f000b7802 */ /* 0x000fe40000000f00 */
[----:B------:R-:W-:-:S08]  /*dad0*/  MOV R15, 0xffffffff ;  /* 0xffffffff000f7802 */ /* 0x000fd00000000f00 */
[----:B01-34-:R-:W-:Y:S05]  /*dae0*/  WARPSYNC.COLLECTIVE R15, `(.L_x_167) ;  /* 0x000000000f087348 */ /* 0x01bfea0003c00000 */
[----:B------:R2:W0:Y:S02]  /*daf0*/  SHFL.BFLY P6, R14, R13, R12, R11 ;  /* 0x0c00000c0d0e7389 */ /* 0x00042400000c000b */
[----:B01234-:R-:W-:Y:S01]  /*db00*/  ENDCOLLECTIVE ;  /* 0x000000000000791b */ /* 0x01ffe20003800000 */
.L_x_167:
[----:B------:R-:W-:Y:S02]  /*db10*/  IMAD.MOV.U32 R12, RZ, RZ, 0x8 ;  /* 0x00000008ff0c7424 */ /* 0x000fe400078e00ff */
[----:B------:R-:W-:-:S05]  /*db20*/  FADD.FTZ R0, R13, R14 ;  /* 0x0000000e0d007221 */ /* 0x000fca0000010000 */
[----:B------:R-:W-:-:S07]  /*db30*/  MOV R13, R0 ;  /* 0x00000000000d7202 */ /* 0x000fce0000000f00 */
[----:B------:R-:W-:Y:S05]  /*db40*/  WARPSYNC.COLLECTIVE R15, `(.L_x_168) ;  /* 0x000000000f087348 */ /* 0x000fea0003c00000 */
[----:B------:R0:W1:Y:S02]  /*db50*/  SHFL.BFLY P6, R14, R13, R12, R11 ;  /* 0x0c00000c0d0e7389 */ /* 0x00006400000c000b */
[----:B01----:R-:W-:Y:S01]  /*db60*/  ENDCOLLECTIVE ;  /* 0x000000000000791b */ /* 0x003fe20003800000 */
.L_x_168:
[----:B------:R-:W-:Y:S01]  /*db70*/  HFMA2.MMA R12, -RZ, RZ, 0, 2.384185791015625e-07 ;  /* 0x00000004ff0c7435 */ /* 0x000fe200000001ff */
[----:B------:R-:W-:-:S05]  /*db80*/  FADD.FTZ R3, R0, R14 ;  /* 0x0000000e00037221 */ /* 0x000fca0000010000 */
[----:B------:R-:W-:-:S07]  /*db90*/  MOV R13, R3 ;  /* 0x00000003000d7202 */ /* 0x000fce0000000f00 */
[----:B------:R-:W-:Y:S05]  /*dba0*/  WARPSYNC.COLLECTIVE R15, `(.L_x_169) ;  /* 0x000000000f087348 */ /* 0x000fea0003c00000 */
[----:B------:R0:W1:Y:S02]  /*dbb0*/  SHFL.BFLY P6, R14, R13, R12, R11 ;  /* 0x0c00000c0d0e7389 */ /* 0x00006400000c000b */
[----:B01----:R-:W-:Y:S01]  /*dbc0*/  ENDCOLLECTIVE ;  /* 0x000000000000791b */ /* 0x003fe20003800000 */
.L_x_169:
[----:B------:R-:W-:Y:S01]  /*dbd0*/  HFMA2.MMA R12, -RZ, RZ, 0, 1.1920928955078125e-07 ;  /* 0x00000002ff0c7435 */ /* 0x000fe200000001ff */
[----:B------:R-:W-:-:S05]  /*dbe0*/  FADD.FTZ R4, R3, R14 ;  /* 0x0000000e03047221 */ /* 0x000fca0000010000 */
[----:B------:R-:W-:-:S07]  /*dbf0*/  MOV R13, R4 ;  /* 0x00000004000d7202 */ /* 0x000fce0000000f00 */
[----:B------:R-:W-:Y:S05]  /*dc00*/  WARPSYNC.COLLECTIVE R15, `(.L_x_170) ;  /* 0x000000000f087348 */ /* 0x000fea0003c00000 */
[----:B------:R0:W1:Y:S02]  /*dc10*/  SHFL.BFLY P6, R14, R13, R12, R11 ;  /* 0x0c00000c0d0e7389 */ /* 0x00006400000c000b */
[----:B01----:R-:W-:Y:S01]  /*dc20*/  ENDCOLLECTIVE ;  /* 0x000000000000791b */ /* 0x003fe20003800000 */
.L_x_170:
[----:B------:R-:W-:Y:S01]  /*dc30*/  HFMA2.MMA R12, -RZ, RZ, 0, 5.9604644775390625e-08 ;  /* 0x00000001ff0c7435 */ /* 0x000fe200000001ff */
[----:B------:R-:W-:-:S05]  /*dc40*/  FADD.FTZ R5, R4, R14 ;  /* 0x0000000e04057221 */ /* 0x000fca0000010000 */
[----:B------:R-:W-:-:S07]  /*dc50*/  MOV R13, R5 ;  /* 0x00000005000d7202 */ /* 0x000fce0000000f00 */
[----:B------:R-:W-:Y:S05]  /*dc60*/  WARPSYNC.COLLECTIVE R15, `(.L_x_171) ;  /* 0x000000000f087348 */ /* 0x000fea0003c00000 */
[----:B------:R0:W1:Y:S02]  /*dc70*/  SHFL.BFLY P6, R14, R13, R12, R11 ;  /* 0x0c00000c0d0e7389 */ /* 0x00006400000c000b */
[----:B01----:R-:W-:Y:S01]  /*dc80*/  ENDCOLLECTIVE ;  /* 0x000000000000791b */ /* 0x003fe20003800000 */
.L_x_171:
[----:B------:R-:W-:Y:S05]  /*dc90*/  BRA `(.L_x_172) ;  /* 0xffffff5000687947 */ /* 0x000fea000383ffff */
.L_x_173:
[----:B------:R-:W-:-:S00]  /*dca0*/  BRA `(.L_x_173) ;  /* 0xfffffffc00fc7947 */ /* 0x000fc0000383ffff */
[----:B------:R-:W-:-:S00]  /*dcb0*/  NOP ;  /* 0x0000000000007918 */ /* 0x000fc00000000000 */
        /* <DEDUP_REMOVED lines=12> */
.L_x_3292:


//--------------------- .text._ZN4mmha33masked_multihead_attention_kernelItLi256ELi256ELi2ELi32ELi128ELb1ELb1EEEv26Multihead_attention_paramsIT_XT5_EE --------------------------
	.section	.text._ZN4mmha33masked_multihead_attention_kernelItLi256ELi256ELi2ELi32ELi128ELb1ELb1EEEv26Multihead_attention_paramsIT_XT5_EE,"ax",@progbits
	.align	128
        .global         _ZN4mmha33masked_multihead_attention_kernelItLi256ELi256ELi2ELi32ELi128ELb1ELb1EEEv26Multihead_attention_paramsIT_XT5_EE
        .type           _ZN4mmha33masked_multihead_attention_kernelItLi256ELi256ELi2ELi32ELi128ELb1ELb1EEEv26Multihead_attention_paramsIT_XT5_EE,@function
        .size           _ZN4mmha33masked_multihead_attention_kernelItLi256ELi256ELi2ELi32ELi128ELb1ELb1EEEv26Multihead_attention_paramsIT_XT5_EE,(.L_x_3293 - _ZN4mmha33masked_multihead_attention_kernelItLi256ELi256ELi2ELi32ELi128ELb1ELb1EEEv26Multihead_attention_paramsIT_XT5_EE)
        .other          _ZN4mmha33masked_multihead_attention_kernelItLi256ELi256ELi2ELi32ELi128ELb1ELb1EEEv26Multihead_attention_paramsIT_XT5_EE,@"STO_CUDA_ENTRY STV_DEFAULT"
_ZN4mmha33masked_multihead_attention_kernelItLi256ELi256ELi2ELi32ELi128ELb1ELb1EEEv26Multihead_attention_paramsIT_XT5_EE:
.text._ZN4mmha33masked_multihead_attention_kernelItLi256ELi256ELi2ELi32ELi128ELb1ELb1EEEv26Multihead_attention_paramsIT_XT5_EE:
[----:B------:R-:W0:Y:S08]  /*0000*/  LDC R1, c[0x0][0x28] ;  /* 0x00000a00ff017b82 */ /* 0x000e300000000800 */
[----:B------:R-:W1:Y:S01]  /*0010*/  LDC.64 R4, c[0x0][0x320] ;  /* 0x0000c800ff047b82 */ /* 0x000e620000000a00 */
[----:B------:R-:W2:Y:S01]  /*0020*/  S2R R2, SR_CTAID.Y ;  /* 0x0000000000027919 */ /* 0x000ea20000002600 */
[----:B------:R-:W-:Y:S01]  /*0030*/  ULDC.64 UR36, c[0x0][0x208] ;  /* 0x0000820000247ab9 */ /* 0x000fe20000000a00 */
[----:B-1----:R-:W-:-:S04]  /*0040*/  ISETP.NE.U32.AND P0, PT, R4, RZ, PT ;  /* 0x000000ff0400720c */ /* 0x002fc80003f05070 */
[----:B------:R-:W-:-:S13]  /*0050*/  ISETP.NE.AND.EX P0, PT, R5, RZ, PT, P0 ;  /* 0x000000ff0500720c */ /* 0x000fda0003f05300 */
[----:B0-2---:R-:W-:Y:S05]  /*0060*/  @!P0 BRA `(.L_x_174) ;  /* 0x0000000000148947 */ /* 0x005fea0003800000 */
[----:B------:R-:W-:-:S04]  /*0070*/  IADD3 R4, P0, R2, R4, RZ ;  /* 0x0000000402047210 */ /* 0x000fc80007f1e0ff */
[----:B------:R-:W-:-:S05]  /*0080*/  LEA.HI.X.SX32 R5, R2, R5, 0x1, P0 ;  /* 0x0000000502057211 */ /* 0x000fca00000f0eff */
[----:B------:R-:W2:Y:S02]  /*0090*/  LDG.E.U8 R4, desc[UR36][R4.64] ;  /* 0x0000002404047981 */ /* 0x000ea4000c1e1100 */
[----:B--2---:R-:W-:-:S13]  /*00a0*/  ISETP.NE.AND P0, PT, R4, 0x1, PT ;  /* 0x000000010400780c */ /* 0x004fda0003f05270 */
[----:B------:R-:W-:Y:S05]  /*00b0*/  @!P0 EXIT ;  /* 0x000000000000894d */ /* 0x000fea0003800000 */
.L_x_174:
[----:B------:R-:W0:Y:S01]  /*00c0*/  LDC R9, c[0x0][0x280] ;  /* 0x0000a000ff097b82 */ /* 0x000e220000000800 */
[----:B------:R-:W-:Y:S01]  /*00d0*/  IABS R7, R2 ;  /* 0x0000000200077213 */ /* 0x000fe20000000000 */
[----:B------:R-:W-:-:S06]  /*00e0*/  HFMA2.MMA R16, -RZ, RZ, 0, 0 ;  /* 0x00000000ff107435 */ /* 0x000fcc00000001ff */
[----:B------:R-:W1:Y:S08]  /*00f0*/  LDC.64 R10, c[0x0][0x2f0] ;  /* 0x0000bc00ff0a7b82 */ /* 0x000e700000000a00 */
[----:B------:R-:W2:Y:S01]  /*0100*/  LDC R44, c[0x0][0x29c] ;  /* 0x0000a700ff2c7b82 */ /* 0x000ea20000000800 */
[----:B------:R-:W3:Y:S01]  /*0110*/  S2R R18, SR_TID.X ;  /* 0x0000000000127919 */ /* 0x000ee20000002100 */
[----:B------:R-:W-:Y:S01]  /*0120*/  ULDC UR5, c[0x0][0x288] ;  /* 0x0000a20000057ab9 */ /* 0x000fe20000000800 */
[----:B------:R-:W-:-:S02]  /*0130*/  LOP3.LUT R28, R28, 0xffffffef, RZ, 0xc0, !PT ;  /* 0xffffffef1c1c7812 */ /* 0x000fc400078ec0ff */
[----:B0-----:R-:W-:Y:S01]  /*0140*/  IABS R6, R9 ;  /* 0x0000000900067213 */ /* 0x001fe20000000000 */
[----:B------:R-:W0:Y:S02]  /*0150*/  S2R R19, SR_CTAID.X ;  /* 0x0000000000137919 */ /* 0x000e240000002500 */
[----:B------:R-:W4:Y:S01]  /*0160*/  S2UR UR38, SR_CgaCtaId ;  /* 0x00000000002679c3 */ /* 0x000f220000008800 */
[----:B------:R-:W3:Y:S01]  /*0170*/  I2F.RP R0, R6 ;  /* 0x0000000600007306 */ /* 0x000ee20000209400 */
[----:B-1----:R-:W-:-:S06]  /*0180*/  ISETP.NE.U32.AND P0, PT, R10, RZ, PT ;  /* 0x000000ff0a00720c */ /* 0x002fcc0003f05070 */
[----:B------:R-:W1:Y:S01]  /*0190*/  LDC.64 R20, c[0x0][0x2a8] ;  /* 0x0000aa00ff147b82 */ /* 0x000e620000000a00 */
[----:B------:R-:W-:-:S04]  /*01a0*/  ISETP.NE.AND.EX P0, PT, R11, RZ, PT, P0 ;  /* 0x000000ff0b00720c */ /* 0x000fc80003f05300 */
[----:B--2---:R-:W-:Y:S01]  /*01b0*/  ISETP.EQ.AND P3, PT, R44, RZ, P0 ;  /* 0x000000ff2c00720c */ /* 0x004fe20000762270 */
[----:B---3--:R-:W2:Y:S01]  /*01c0*/  MUFU.RCP R0, R0 ;  /* 0x0000000000007308 */ /* 0x008ea20000001000 */
[----:B------:R-:W-:Y:S01]  /*01d0*/  ISETP.GT.AND P5, PT, R18, 0x1f, PT ;  /* 0x0000001f1200780c */ /* 0x000fe20003fa4270 */
[----:B------:R-:W-:Y:S01]  /*01e0*/  UMOV UR4, 0x400 ;  /* 0x0000040000047882 */ /* 0x000fe20000000000 */
[----:B------:R-:W-:Y:S01]  /*01f0*/  BSSY B0, `(.L_x_175) ;  /* 0x0000055000007945 */ /* 0x000fe20003800000 */
[----:B------:R-:W-:-:S08]  /*0200*/  CS2R R42, SRZ ;  /* 0x00000000002a7805 */ /* 0x000fd0000001ff00 */
[----:B------:R-:W-:Y:S02]  /*0210*/  @P3 LOP3.LUT R28, R28, 0x10, RZ, 0xfc, !PT ;  /* 0x000000101c1c3812 */ /* 0x000fe400078efcff */
[----:B--2---:R-:W-:-:S04]  /*0220*/  IADD3 R4, R0, 0xffffffe, RZ ;  /* 0x0ffffffe00047810 */ /* 0x004fc80007ffe0ff */
[----:B------:R2:W3:Y:S02]  /*0230*/  F2I.FTZ.U32.TRUNC.NTZ R5, R4 ;  /* 0x0000000400057305 */ /* 0x0004e4000021f000 */
[----:B--2---:R-:W-:Y:S01]  /*0240*/  HFMA2.MMA R4, -RZ, RZ, 0, 0 ;  /* 0x00000000ff047435 */ /* 0x004fe200000001ff */
[----:B---3--:R-:W-:-:S04]  /*0250*/  IMAD.MOV R3, RZ, RZ, -R5 ;  /* 0x000000ffff037224 */ /* 0x008fc800078e0a05 */
[----:B------:R-:W-:-:S05]  /*0260*/  IMAD R3, R3, R6, RZ ;  /* 0x0000000603037224 */ /* 0x000fca00078e02ff */
[----:B------:R-:W-:-:S04]  /*0270*/  IMAD.HI.U32 R5, R5, R3, R4 ;  /* 0x0000000305057227 */ /* 0x000fc800078e0004 */
[----:B------:R-:W-:-:S04]  /*0280*/  IMAD.MOV.U32 R3, RZ, RZ, R7 ;  /* 0x000000ffff037224 */ /* 0x000fc800078e0007 */
[----:B------:R-:W-:-:S05]  /*0290*/  IMAD.HI.U32 R0, R5, R3, RZ ;  /* 0x0000000305007227 */ /* 0x000fca00078e00ff */
[----:B------:R-:W-:-:S05]  /*02a0*/  IADD3 R4, -R0, RZ, RZ ;  /* 0x000000ff00047210 */ /* 0x000fca0007ffe1ff */
[C---:B------:R-:W-:Y:S02]  /*02b0*/  IMAD R3, R6.reuse, R4, R3 ;  /* 0x0000000406037224 */ /* 0x040fe400078e0203 */
[----:B------:R-:W2:Y:S03]  /*02c0*/  LDC.64 R4, c[0x0][0x328] ;  /* 0x0000ca00ff047b82 */ /* 0x000ea60000000a00 */
[----:B------:R-:W-:-:S13]  /*02d0*/  ISETP.GT.U32.AND P1, PT, R6, R3, PT ;  /* 0x000000030600720c */ /* 0x000fda0003f24070 */
[----:B------:R-:W-:Y:S01]  /*02e0*/  @!P1 IMAD.IADD R3, R3, 0x1, -R6 ;  /* 0x0000000103039824 */ /* 0x000fe200078e0a06 */
[----:B------:R-:W-:Y:S02]  /*02f0*/  @!P1 IADD3 R0, R0, 0x1, RZ ;  /* 0x0000000100009810 */ /* 0x000fe40007ffe0ff */
[----:B------:R-:W-:Y:S02]  /*0300*/  ISETP.NE.AND P1, PT, R9, RZ, PT ;  /* 0x000000ff0900720c */ /* 0x000fe40003f25270 */
[----:B------:R-:W-:Y:S02]  /*0310*/  ISETP.GE.U32.AND P0, PT, R3, R6, PT ;  /* 0x000000060300720c */ /* 0x000fe40003f06070 */
[----:B------:R-:W3:Y:S01]  /*0320*/  @P3 LDC.64 R6, c[0x0][0x2f0] ;  /* 0x0000bc00ff063b82 */ /* 0x000ee20000000a00 */
[C---:B------:R-:W-:Y:S01]  /*0330*/  LOP3.LUT R3, R2.reuse, R9, RZ, 0x3c, !PT ;  /* 0x0000000902037212 */ /* 0x040fe200078e3cff */
[----:B--2---:R-:W-:-:S03]  /*0340*/  IMAD.WIDE R4, R2, 0x4, R4 ;  /* 0x0000000402047825 */ /* 0x004fc600078e0204 */
[----:B------:R-:W-:-:S06]  /*0350*/  ISETP.GE.AND P2, PT, R3, RZ, PT ;  /* 0x000000ff0300720c */ /* 0x000fcc0003f46270 */
[----:B------:R-:W-:Y:S02]  /*0360*/  @P0 VIADD R0, R0, 0x1 ;  /* 0x0000000100000836 */ /* 0x000fe40000000000 */
[----:B0-----:R-:W-:Y:S01]  /*0370*/  IMAD R22, R2, UR5, R19 ;  /* 0x0000000502167c24 */ /* 0x001fe2000f8e0213 */
[----:B------:R-:W-:Y:S01]  /*0380*/  UIADD3 UR4, UR4, 0x420, URZ ;  /* 0x0000042004047890 */ /* 0x000fe2000fffe03f */
[----:B------:R0:W5:Y:S01]  /*0390*/  LDG.E R17, desc[UR36][R4.64] ;  /* 0x0000002404117981 */ /* 0x000162000c1e1900 */
[----:B------:R-:W-:Y:S02]  /*03a0*/  MOV R15, R0 ;  /* 0x00000000000f7202 */ /* 0x000fe40000000f00 */
[----:B------:R-:W0:Y:S03]  /*03b0*/  LDC R0, c[0x0][0x278] ;  /* 0x00009e00ff007b82 */ /* 0x000e260000000800 */
[----:B------:R-:W-:Y:S01]  /*03c0*/  @!P2 IMAD.MOV R15, RZ, RZ, -R15 ;  /* 0x000000ffff0fa224 */ /* 0x000fe200078e0a0f */
[----:B------:R-:W-:-:S05]  /*03d0*/  @!P1 LOP3.LUT R15, RZ, R9, RZ, 0x33, !PT ;  /* 0x00000009ff0f9212 */ /* 0x000fca00078e33ff */
[----:B---3--:R-:W-:-:S05]  /*03e0*/  @P3 IMAD.WIDE R6, R15, 0x4, R6 ;  /* 0x000000040f063825 */ /* 0x008fca00078e0206 */
[----:B------:R2:W5:Y:S01]  /*03f0*/  @P3 LDG.E R16, desc[UR36][R6.64] ;  /* 0x0000002406103981 */ /* 0x000562000c1e1900 */
[----:B------:R-:W-:Y:S01]  /*0400*/  IMAD.SHL.U32 R3, R19, 0x100, RZ ;  /* 0x0000010013037824 */ /* 0x000fe200078e00ff */
[----:B------:R-:W-:Y:S01]  /*0410*/  SHF.L.U32 R22, R22, 0x8, RZ ;  /* 0x0000000816167819 */ /* 0x000fe200000006ff */
[----:B----4-:R-:W-:Y:S01]  /*0420*/  ULEA UR38, UR38, UR4, 0x18 ;  /* 0x0000000426267291 */ /* 0x010fe2000f8ec03f */
[----:B------:R-:W-:Y:S01]  /*0430*/  CS2R R40, SRZ ;  /* 0x0000000000287805 */ /* 0x000fe2000001ff00 */
[----:B------:R-:W-:Y:S02]  /*0440*/  IMAD.SHL.U32 R12, R18, 0x8, RZ ;  /* 0x00000008120c7824 */ /* 0x000fe400078e00ff */
[----:B0-----:R-:W-:Y:S01]  /*0450*/  IMAD R5, R2, R0, R3 ;  /* 0x0000000002057224 */ /* 0x001fe200078e0203 */
[----:B------:R-:W-:Y:S02]  /*0460*/  ISETP.NE.AND P0, PT, R0, RZ, PT ;  /* 0x000000ff0000720c */ /* 0x000fe40003f05270 */
[----:B------:R-:W-:-:S02]  /*0470*/  P2R R0, PR, RZ, 0x20 ;  /* 0x00000020ff007803 */ /* 0x000fc40000000000 */
[----:B------:R-:W-:Y:S01]  /*0480*/  SEL R5, R22, R5, !P0 ;  /* 0x0000000516057207 */ /* 0x000fe20004000000 */
[----:B-12---:R-:W-:Y:S08]  /*0490*/  @P5 BRA `(.L_x_176) ;  /* 0x0000000000a85947 */ /* 0x006ff00003800000 */
        /* <DEDUP_REMOVED lines=42> */
.L_x_176:
[----:B------:R-:W-:Y:S05]  /*0740*/  BSYNC B0 ;  /* 0x0000000000007941 */ /* 0x000fea0003800000 */
.L_x_175:
[----:B------:R-:W-:Y:S01]  /*0750*/  ISETP.LT.AND P2, PT, R18, 0x20, P3 ;  /* 0x000000201200780c */ /* 0x000fe20001f41270 */
[----:B------:R-:W0:Y:S01]  /*0760*/  LDC R14, c[0x0][0x284] ;  /* 0x0000a100ff0e7b82 */ /* 0x000e220000000800 */
[----:B------:R-:W-:Y:S01]  /*0770*/  ISETP.NE.U32.AND P1, PT, R20, RZ, PT ;  /* 0x000000ff1400720c */ /* 0x000fe20003f25070 */
[----:B------:R-:W-:Y:S01]  /*0780*/  ULDC.64 UR6, c[0x0][0x220] ;  /* 0x0000880000067ab9 */ /* 0x000fe20000000a00 */
[----:B------:R-:W-:Y:S02]  /*0790*/  SHF.R.S32.HI R0, RZ, 0x1f, R2 ;  /* 0x0000001fff007819 */ /* 0x000fe40000011402 */
[----:B------:R-:W-:Y:S02]  /*07a0*/  CS2R R48, SRZ ;  /* 0x0000000000307805 */ /* 0x000fe4000001ff00 */
[----:B------:R-:W-:Y:S02]  /*07b0*/  ISETP.NE.AND.EX P1, PT, R21, RZ, PT, P1 ;  /* 0x000000ff1500720c */ /* 0x000fe40003f25310 */
[----:B------:R-:W-:-:S02]  /*07c0*/  CS2R R50, SRZ ;  /* 0x0000000000327805 */ /* 0x000fc4000001ff00 */
[----:B-----5:R-:W-:Y:S01]  /*07d0*/  IADD3 R24, R17, -0x1, RZ ;  /* 0xffffffff11187810 */ /* 0x020fe20007ffe0ff */
[----:B------:R-:W-:Y:S01]  /*07e0*/  IMAD.IADD R29, R22, 0x1, R12 ;  /* 0x00000001161d7824 */ /* 0x000fe200078e020c */
[----:B------:R-:W-:Y:S02]  /*07f0*/  IADD3 R13, R3, R12, RZ ;  /* 0x0000000c030d7210 */ /* 0x000fe40007ffe0ff */
[----:B------:R-:W-:Y:S02]  /*0800*/  CS2R R32, SRZ ;  /* 0x0000000000207805 */ /* 0x000fe4000001ff00 */
[----:B------:R-:W-:Y:S01]  /*0810*/  CS2R R34, SRZ ;  /* 0x0000000000227805 */ /* 0x000fe2000001ff00 */
[----:B------:R-:W1:Y:S01]  /*0820*/  @P2 LDC.64 R8, c[0x0][0x2e0] ;  /* 0x0000b800ff082b82 */ /* 0x000e620000000a00 */
[----:B------:R-:W-:Y:S01]  /*0830*/  @P2 IMAD R5, R16, UR5, R19 ;  /* 0x0000000510052c24 */ /* 0x000fe2000f8e0213 */
[----:B------:R-:W-:Y:S01]  /*0840*/  ISETP.EQ.U32.AND P0, PT, RZ, UR6, PT ;  /* 0x00000006ff007c0c */ /* 0x000fe2000bf02070 */
[----:B------:R-:W-:-:S02]  /*0850*/  IMAD.MOV.U32 R23, RZ, RZ, RZ ;  /* 0x000000ffff177224 */ /* 0x000fc400078e00ff */
[----:B------:R-:W-:Y:S01]  /*0860*/  @P2 IMAD R5, R5, 0x100, R12 ;  /* 0x0000010005052824 */ /* 0x000fe200078e020c */
[C---:B------:R-:W-:Y:S02]  /*0870*/  @P1 LEA R10, P3, R2.reuse, R20, 0x2 ;  /* 0x00000014020a1211 */ /* 0x040fe400078610ff */
[----:B------:R-:W-:Y:S02]  /*0880*/  ISETP.EQ.OR.EX P0, PT, RZ, UR7, P5, P0 ;  /* 0x00000007ff007c0c */ /* 0x000fe4000af02700 */
[----:B------:R-:W-:Y:S01]  /*0890*/  @P1 LEA.HI.X R11, R2, R21, R0, 0x2, P3 ;  /* 0x00000015020b1211 */ /* 0x000fe200018f1400 */
[----:B-1----:R-:W-:Y:S01]  /*08a0*/  @P2 IMAD.WIDE R8, R5, 0x2, R8 ;  /* 0x0000000205082825 */ /* 0x002fe200078e0208 */
[----:B------:R-:W-:Y:S01]  /*08b0*/  @!P5 SHF.L.U32 R0, R24, 0x3, RZ ;  /* 0x000000031800d819 */ /* 0x000fe200000006ff */
[----:B------:R-:W1:Y:S01]  /*08c0*/  @!P5 LDC.64 R4, c[0x0][0x248] ;  /* 0x00009200ff04db82 */ /* 0x000e620000000a00 */
[----:B------:R-:W-:Y:S01]  /*08d0*/  IABS R25, R24 ;  /* 0x0000001800197213 */ /* 0x000fe20000000000 */
[----:B------:R-:W5:Y:S02]  /*08e0*/  @P1 LDG.E R23, desc[UR36][R10.64] ;  /* 0x000000240a171981 */ /* 0x000f64000c1e1900 */
[----:B0-----:R-:W-:-:S02]  /*08f0*/  @!P5 IMAD R3, R29, R14, R0 ;  /* 0x0000000e1d03d224 */ /* 0x001fc400078e0200 */
[----:B------:R0:W5:Y:S02]  /*0900*/  @P2 LDG.E.128 R52, desc[UR36][R8.64] ;  /* 0x0000002408342981 */ /* 0x000164000c1e1d00 */
[----:B------:R-:W2:Y:S01]  /*0910*/  @!P0 LDC.64 R6, c[0x0][0x220] ;  /* 0x00008800ff068b82 */ /* 0x000ea20000000a00 */
[----:B-1----:R-:W-:-:S05]  /*0920*/  @!P5 IMAD.WIDE R4, R3, 0x2, R4 ;  /* 0x000000020304d825 */ /* 0x002fca00078e0204 */
[----:B------:R-:W5:Y:S01]  /*0930*/  @!P5 LDG.E.128 R32, desc[UR36][R4.64] ;  /* 0x000000240420d981 */ /* 0x000f62000c1e1d00 */
[----:B0-----:R-:W-:Y:S01]  /*0940*/  IABS R8, R14 ;  /* 0x0000000e00087213 */ /* 0x001fe20000000000 */
[----:B--2---:R-:W-:-:S03]  /*0950*/  @!P0 IMAD.WIDE R6, R13, 0x2, R6 ;  /* 0x000000020d068825 */ /* 0x004fc600078e0206 */
[----:B------:R-:W0:Y:S02]  /*0960*/  I2F.RP R0, R8 ;  /* 0x0000000800007306 */ /* 0x000e240000209400 */
[----:B------:R1:W5:Y:S06]  /*0970*/  @!P0 LDG.E.128 R48, desc[UR36][R6.64] ;  /* 0x0000002406308981 */ /* 0x00036c000c1e1d00 */
[----:B0-----:R-:W1:Y:S02]  /*0980*/  MUFU.RCP R0, R0 ;  /* 0x0000000000007308 */ /* 0x001e640000001000 */
[----:B-1----:R-:W-:-:S06]  /*0990*/  VIADD R6, R0, 0xffffffe ;  /* 0x0ffffffe00067836 */ /* 0x002fcc0000000000 */
[----:B------:R0:W1:Y:S02]  /*09a0*/  F2I.FTZ.U32.TRUNC.NTZ R7, R6 ;  /* 0x0000000600077305 */ /* 0x000064000021f000 */
[----:B0-----:R-:W-:Y:S01]  /*09b0*/  IMAD.MOV.U32 R6, RZ, RZ, RZ ;  /* 0x000000ffff067224 */ /* 0x001fe200078e00ff */
[----:B-1----:R-:W-:-:S05]  /*09c0*/  IADD3 R3, RZ, -R7, RZ ;  /* 0x80000007ff037210 */ /* 0x002fca0007ffe0ff */
[----:B------:R-:W-:-:S04]  /*09d0*/  IMAD R3, R3, R8, RZ ;  /* 0x0000000803037224 */ /* 0x000fc800078e02ff */
[----:B------:R-:W-:-:S06]  /*09e0*/  IMAD.HI.U32 R7, R7, R3, R6 ;  /* 0x0000000307077227 */ /* 0x000fcc00078e0006 */
[----:B------:R-:W-:-:S05]  /*09f0*/  IMAD.HI.U32 R7, R7, R25, RZ ;  /* 0x0000001907077227 */ /* 0x000fca00078e00ff */
[----:B------:R-:W-:-:S05]  /*0a00*/  IADD3 R7, -R7, RZ, RZ ;  /* 0x000000ff07077210 */ /* 0x000fca0007ffe1ff */
[C---:B------:R-:W-:Y:S02]  /*0a10*/  IMAD R25, R8.reuse, R7, R25 ;  /* 0x0000000708197224 */ /* 0x040fe400078e0219 */
[----:B------:R-:W0:Y:S03]  /*0a20*/  LDC R7, c[0x0][0x290] ;  /* 0x0000a400ff077b82 */ /* 0x000e260000000800 */
[----:B------:R-:W-:Y:S02]  /*0a30*/  ISETP.GT.U32.AND P0, PT, R8, R25, PT ;  /* 0x000000190800720c */ /* 0x000fe40003f04070 */
[----:B------:R-:W-:Y:S02]  /*0a40*/  ISETP.NE.AND P4, PT, R44, RZ, PT ;  /* 0x000000ff2c00720c */ /* 0x000fe40003f85270 */
[----:B------:R-:W-:-:S09]  /*0a50*/  ISETP.GE.AND P3, PT, R24, RZ, PT ;  /* 0x000000ff1800720c */ /* 0x000fd20003f66270 */
[----:B------:R-:W-:-:S05]  /*0a60*/  @!P0 IMAD.IADD R25, R25, 0x1, -R8 ;  /* 0x0000000119198824 */ /* 0x000fca00078e0a08 */
[----:B------:R-:W-:Y:S02]  /*0a70*/  ISETP.GT.U32.AND P1, PT, R8, R25, PT ;  /* 0x000000190800720c */ /* 0x000fe40003f24070 */
[C---:B------:R-:W-:Y:S01]  /*0a80*/  ISETP.NE.AND P0, PT, R14.reuse, RZ, PT ;  /* 0x000000ff0e00720c */ /* 0x040fe20003f05270 */
[----:B------:R-:W-:-:S05]  /*0a90*/  VIADD R0, R14, 0x4 ;  /* 0x000000040e007836 */ /* 0x000fca0000000000 */
[----:B------:R-:W-:-:S05]  /*0aa0*/  SHF.R.S32.HI R3, RZ, 0x1f, R0 ;  /* 0x0000001fff037819 */ /* 0x000fca0000011400 */
[----:B------:R-:W-:Y:S02]  /*0ab0*/  @!P1 IADD3 R25, R25, -R8, RZ ;  /* 0x8000000819199210 */ /* 0x000fe40007ffe0ff */
[----:B------:R-:W-:Y:S02]  /*0ac0*/  CS2R R38, SRZ ;  /* 0x0000000000267805 */ /* 0x000fe4000001ff00 */
[----:B------:R-:W-:Y:S02]  /*0ad0*/  LEA.HI R3, R3, R0, RZ, 0x2 ;  /* 0x0000000003037211 */ /* 0x000fe400078f10ff */
[----:B------:R-:W-:Y:S02]  /*0ae0*/  CS2R R36, SRZ ;  /* 0x0000000000247805 */ /* 0x000fe4000001ff00 */
[----:B------:R-:W-:Y:S02]  /*0af0*/  @!P3 IADD3 R25, -R25, RZ, RZ ;  /* 0x000000ff1919b210 */ /* 0x000fe40007ffe1ff */
[----:B------:R-:W-:-:S02]  /*0b00*/  @!P0 LOP3.LUT R25, RZ, R14, RZ, 0x33, !PT ;  /* 0x0000000eff198212 */ /* 0x000fc400078e33ff */
[----:B------:R-:W-:Y:S01]  /*0b10*/  P2R R0, PR, RZ, 0x10 ;  /* 0x00000010ff007803 */ /* 0x000fe20000000000 */
[----:B------:R-:W-:Y:S06]  /*0b20*/  @P4 BRA `(.L_x_177) ;  /* 0x00000000002c4947 */ /* 0x000fec0003800000 */
[----:B------:R-:W-:Y:S01]  /*0b30*/  ULDC.64 UR6, c[0x0][0x230] ;  /* 0x00008c0000067ab9 */ /* 0x000fe20000000a00 */
[----:B------:R-:W-:Y:S01]  /*0b40*/  BSSY B0, `(.L_x_177) ;  /* 0x0000009000007945 */ /* 0x000fe20003800000 */
[----:B------:R-:W-:Y:S02]  /*0b50*/  ISETP.EQ.U32.AND P0, PT, RZ, UR6, PT ;  /* 0x00000006ff007c0c */ /* 0x000fe4000bf02070 */
[----:B------:R-:W-:Y:S02]  /*0b60*/  CS2R R36, SRZ ;  /* 0x0000000000247805 */ /* 0x000fe4000001ff00 */
[----:B------:R-:W-:Y:S02]  /*0b70*/  CS2R R38, SRZ ;  /* 0x0000000000267805 */ /* 0x000fe4000001ff00 */
[----:B------:R-:W-:-:S13]  /*0b80*/  ISETP.EQ.OR.EX P0, PT, RZ, UR7, P5, P0 ;  /* 0x00000007ff007c0c */ /* 0x000fda000af02700 */
[----:B------:R-:W-:Y:S05]  /*0b90*/  @P0 BRA `(.L_x_178) ;  /* 0x00000000000c0947 */ /* 0x000fea0003800000 */
[----:B------:R-:W1:Y:S02]  /*0ba0*/  LDC.64 R36, c[0x0][0x230] ;  /* 0x00008c00ff247b82 */ /* 0x000e640000000a00 */
[----:B-1----:R-:W-:-:S06]  /*0bb0*/  IMAD.WIDE R36, R13, 0x2, R36 ;  /* 0x000000020d247825 */ /* 0x002fcc00078e0224 */
[----:B------:R-:W5:Y:S02]  /*0bc0*/  LDG.E.128 R36, desc[UR36][R36.64] ;  /* 0x0000002424247981 */ /* 0x000f64000c1e1d00 */
.L_x_178:
[----:B------:R-:W-:Y:S05]  /*0bd0*/  BSYNC B0 ;  /* 0x0000000000007941 */ /* 0x000fea0003800000 */
.L_x_177:
[----:B-----5:R-:W-:Y:S01]  /*0be0*/  HFMA2.MMA R40, R40, 1, 1, R48 ;  /* 0x3c003c0028287835 */ /* 0x020fe20000000030 */
[----:B------:R-:W-:Y:S10]  /*0bf0*/  @P4 BRA `(.L_x_179) ;  /* 0x0000000000104947 */ /* 0x000ff40003800000 */
[----:B------:R-:W-:Y:S01]  /*0c00*/  HFMA2.MMA R33, R33, 1, 1, R37 ;  /* 0x3c003c0021217835 */ /* 0x000fe20000000025 */
[----:B------:R-:W-:Y:S01]  /*0c10*/  HADD2 R32, R32, R36 ;  /* 0x0000002420207230 */ /* 0x000fe20000000000 */
[----:B------:R-:W-:Y:S01]  /*0c20*/  HFMA2.MMA R35, R35, 1, 1, R39 ;  /* 0x3c003c0023237835 */ /* 0x000fe20000000027 */
[----:B------:R-:W-:-:S10]  /*0c30*/  HADD2 R34, R34, R38 ;  /* 0x0000002622227230 */ /* 0x000fd40000000000 */
.L_x_179:
[----:B------:R-:W-:Y:S01]  /*0c40*/  ISETP.NE.AND P1, PT, R44, RZ, PT ;  /* 0x000000ff2c00720c */ /* 0x000fe20003f25270 */
[----:B------:R-:W-:Y:S01]  /*0c50*/  ULDC.U8 UR4, c[0x0][0x294] ;  /* 0x0000a50000047ab9 */ /* 0x000fe20000000000 */
[----:B------:R-:W-:Y:S01]  /*0c60*/  @P2 HMUL2 R32, R32, R52 ;  /* 0x0000003420202232 */ /* 0x000fe20000000000 */
[----:B------:R-:W-:Y:S01]  /*0c70*/  @P2 HFMA2.MMA R33, R33, R53, -RZ ;  /* 0x0000003521212235 */ /* 0x000fe200001000ff */
[----:B------:R-:W-:Y:S01]  /*0c80*/  @P2 HMUL2 R34, R34, R54 ;  /* 0x0000003622222232 */ /* 0x000fe20000000000 */
[----:B------:R-:W-:Y:S01]  /*0c90*/  @P2 HFMA2.MMA R35, R35, R55, -RZ ;  /* 0x0000003723232235 */ /* 0x000fe200001000ff */
[----:B------:R-:W-:Y:S01]  /*0ca0*/  P2R R0, PR, RZ, 0x2 ;  /* 0x00000002ff007803 */ /* 0x000fe20000000000 */
[----:B------:R-:W-:Y:S01]  /*0cb0*/  IMAD.SHL.U32 R3, R3, 0x4, RZ ;  /* 0x0000000403037824 */ /* 0x000fe200078e00ff */
[----:B0-----:R-:W-:Y:S01]  /*0cc0*/  ISETP.GT.AND P2, PT, R7, RZ, PT ;  /* 0x000000ff0700720c */ /* 0x001fe20003f44270 */
[----:B------:R-:W-:Y:S01]  /*0cd0*/  HFMA2.MMA R42, R42, 1, 1, R50 ;  /* 0x3c003c002a2a7835 */ /* 0x000fe20000000032 */
[----:B------:R-:W-:Y:S01]  /*0ce0*/  ISETP.NE.AND P1, PT, RZ, UR4, PT ;  /* 0x00000004ff007c0c */ /* 0x000fe2000bf25270 */
[----:B------:R-:W-:Y:S01]  /*0cf0*/  HADD2 R41, R41, R49 ;  /* 0x0000003129297230 */ /* 0x000fe20000000000 */
[----:B------:R-:W-:Y:S01]  /*0d00*/  LOP3.LUT R26, R3, 0xfffffff0, RZ, 0xc0, !PT ;  /* 0xfffffff0031a7812 */ /* 0x000fe200078ec0ff */
[----:B------:R-:W-:Y:S01]  /*0d10*/  HADD2 R43, R43, R51 ;  /* 0x000000332b2b7230 */ /* 0x000fe20000000000 */
[----:B------:R-:W-:Y:S01]  /*0d20*/  ISETP.GE.AND P0, PT, R18, 0x20, PT ;  /* 0x000000201200780c */ /* 0x000fe20003f06270 */
[----:B------:R-:W-:Y:S01]  /*0d30*/  IMAD R30, R15, UR5, RZ ;  /* 0x000000050f1e7c24 */ /* 0x000fe2000f8e02ff */
[----:B------:R-:W-:-:S07]  /*0d40*/  IADD3 R27, R26, UR38, RZ ;  /* 0x000000261a1b7c10 */ /* 0x000fce000fffe0ff */
        /* <DEDUP_REMOVED lines=10> */
[----:B0-----:R-:W-:-:S02]  /*0df0*/  VIADD R4, R0, 0xffffffe ;  /* 0x0ffffffe00047836 */ /* 0x001fc40000000000 */
[----:B------:R-:W-:-:S04]  /*0e00*/  IMAD.MOV R0, RZ, RZ, -R10 ;  /* 0x000000ffff007224 */ /* 0x000fc800078e0a0a */
[----:B------:R0:W1:Y:S02]  /*0e10*/  F2I.FTZ.U32.TRUNC.NTZ R5, R4 ;  /* 0x0000000400057305 */ /* 0x000064000021f000 */
[----:B0-----:R-:W-:Y:S02]  /*0e20*/  MOV R4, RZ ;  /* 0x000000ff00047202 */ /* 0x001fe40000000f00 */
[----:B-1----:R-:W-:-:S05]  /*0e30*/  IADD3 R6, RZ, -R5, RZ ;  /* 0x80000005ff067210 */ /* 0x002fca0007ffe0ff */
[----:B------:R-:W-:Y:S02]  /*0e40*/  IMAD R9, R6, R3, RZ ;  /* 0x0000000306097224 */ /* 0x000fe400078e02ff */
[----:B------:R-:W-:Y:S02]  /*0e50*/  IMAD.MOV.U32 R6, RZ, RZ, R8 ;  /* 0x000000ffff067224 */ /* 0x000fe400078e0008 */
[----:B------:R-:W-:-:S06]  /*0e60*/  IMAD.HI.U32 R5, R5, R9, R4 ;  /* 0x0000000905057227 */ /* 0x000fcc00078e0004 */
[----:B------:R-:W-:-:S04]  /*0e70*/  IMAD.HI.U32 R5, R5, R6, RZ ;  /* 0x0000000605057227 */ /* 0x000fc800078e00ff */
[----:B------:R-:W-:-:S05]  /*0e80*/  IMAD R0, R5, R0, R6 ;  /* 0x0000000005007224 */ /* 0x000fca00078e0206 */
[----:B------:R-:W-:-:S13]  /*0e90*/  ISETP.GT.U32.AND P1, PT, R3, R0, PT ;  /* 0x000000000300720c */ /* 0x000fda0003f24070 */
[----:B------:R-:W-:Y:S01]  /*0ea0*/  @!P1 IADD3 R0, R0, -R3, RZ ;  /* 0x8000000300009210 */ /* 0x000fe20007ffe0ff */
[----:B------:R-:W-:-:S03]  /*0eb0*/  @!P1 VIADD R5, R5, 0x1 ;  /* 0x0000000105059836 */ /* 0x000fc60000000000 */
[----:B------:R-:W-:Y:S02]  /*0ec0*/  ISETP.GE.U32.AND P2, PT, R0, R3, PT ;  /* 0x000000030000720c */ /* 0x000fe40003f46070 */
[----:B------:R-:W-:-:S04]  /*0ed0*/  LOP3.LUT R0, R12, R31, RZ, 0x3c, !PT ;  /* 0x0000001f0c007212 */ /* 0x000fc800078e3cff */
[----:B------:R-:W-:-:S07]  /*0ee0*/  ISETP.GE.AND P1, PT, R0, RZ, PT ;  /* 0x000000ff0000720c */ /* 0x000fce0003f26270 */
[----:B------:R-:W-:Y:S02]  /*0ef0*/  @P2 IADD3 R5, R5, 0x1, RZ ;  /* 0x0000000105052810 */ /* 0x000fe40007ffe0ff */
[----:B------:R-:W-:-:S03]  /*0f00*/  ISETP.NE.AND P2, PT, R31, RZ, PT ;  /* 0x000000ff1f00720c */ /* 0x000fc60003f45270 */
[----:B------:R-:W-:-:S05]  /*0f10*/  IMAD.MOV.U32 R46, RZ, RZ, R5 ;  /* 0x000000ffff2e7224 */ /* 0x000fca00078e0005 */
[----:B------:R-:W-:Y:S02]  /*0f20*/  @!P1 IADD3 R46, -R46, RZ, RZ ;  /* 0x000000ff2e2e9210 */ /* 0x000fe40007ffe1ff */
[----:B------:R-:W-:Y:S02]  /*0f30*/  ISETP.LT.AND P1, PT, R12, R7, !P0 ;  /* 0x000000070c00720c */ /* 0x000fe40004721270 */
[----:B------:R-:W-:Y:S02]  /*0f40*/  LOP3.LUT P0, RZ, R31, 0x7, RZ, 0xc0, !PT ;  /* 0x000000071fff7812 */ /* 0x000fe4000780c0ff */
[----:B------:R-:W-:Y:S02]  /*0f50*/  @!P2 LOP3.LUT R46, RZ, R31, RZ, 0x33, !PT ;  /* 0x0000001fff2ea212 */ /* 0x000fe400078e33ff */
[----:B------:R-:W-:-:S03]  /*0f60*/  P2R R47, PR, RZ, 0x2 ;  /* 0x00000002ff2f7803 */ /* 0x000fc60000000000 */
[----:B------:R-:W-:-:S04]  /*0f70*/  IMAD.MOV R0, RZ, RZ, -R46 ;  /* 0x000000ffff007224 */ /* 0x000fc800078e0a2e */
[----:B------:R-:W-:Y:S02]  /*0f80*/  IMAD R45, R31, R0, R12 ;  /* 0x000000001f2d7224 */ /* 0x000fe400078e020c */
[----:B------:R-:W-:Y:S05]  /*0f90*/  @!P0 BRA `(.L_x_182) ;  /* 0x0000000000408947 */ /* 0x000fea0003800000 */
[----:B------:R-:W-:Y:S01]  /*0fa0*/  MOV R0, 0x0 ;  /* 0x0000000000007802 */ /* 0x000fe20000000f00 */
[----:B------:R-:W-:Y:S01]  /*0fb0*/  ULDC.64 UR4, c[0x4][0xc8] ;  /* 0x0100320000047ab9 */ /* 0x000fe20000000a00 */
[----:B------:R-:W-:Y:S01]  /*0fc0*/  ULDC.64 UR6, c[0x4][0xb8] ;  /* 0x01002e0000067ab9 */ /* 0x000fe20000000a00 */
[----:B------:R-:W-:Y:S01]  /*0fd0*/  MOV R4, UR4 ;  /* 0x0000000400047c02 */ /* 0x000fe20008000f00 */
[----:B------:R0:W1:Y:S01]  /*0fe0*/  LDC.64 R14, c[0x4][R0] ;  /* 0x01000000000e7b82 */ /* 0x0000620000000a00 */
[----:B------:R-:W-:Y:S01]  /*0ff0*/  IMAD.U32 R5, RZ, RZ, UR5 ;  /* 0x00000005ff057e24 */ /* 0x000fe2000f8e00ff */
[----:B------:R-:W-:Y:S01]  /*1000*/  ULDC.64 UR4, c[0x4][0xd0] ;  /* 0x0100340000047ab9 */ /* 0x000fe20000000a00 */
[----:B------:R-:W-:Y:S01]  /*1010*/  HFMA2.MMA R8, -RZ, RZ, 0, 8.0049037933349609375e-05 ;  /* 0x0000053fff087435 */ /* 0x000fe200000001ff */
[----:B------:R-:W-:Y:S01]  /*1020*/  MOV R6, UR4 ;  /* 0x0000000400067c02 */ /* 0x000fe20008000f00 */
[----:B------:R-:W-:Y:S01]  /*1030*/  IMAD.U32 R7, RZ, RZ, UR5 ;  /* 0x00000005ff077e24 */ /* 0x000fe2000f8e00ff */
[----:B------:R-:W-:Y:S01]  /*1040*/  MOV R10, UR6 ;  /* 0x00000006000a7c02 */ /* 0x000fe20008000f00 */
[----:B------:R-:W-:Y:S01]  /*1050*/  IMAD.U32 R11, RZ, RZ, UR7 ;  /* 0x00000007ff0b7e24 */ /* 0x000fe2000f8e00ff */
[----:B------:R-:W-:Y:S01]  /*1060*/  MOV R13, RZ ;  /* 0x000000ff000d7202 */ /* 0x000fe20000000f00 */
[----:B0-----:R-:W-:-:S07]  /*1070*/  IMAD.MOV.U32 R12, RZ, RZ, 0x1 ;  /* 0x00000001ff0c7424 */ /* 0x001fce00078e00ff */
[----:B------:R-:W-:-:S07]  /*1080*/  LEPC R20, `(.L_x_182) ;  /* 0x000000001014794e */ /* 0x000fce0000000000 */
[----:B-1----:R-:W-:Y:S05]  /*1090*/  CALL.ABS.NOINC R14 ;  /* 0x000000000e007343 */ /* 0x002fea0003c00000 */
.L_x_182:
[----:B------:R-:W0:Y:S01]  /*10a0*/  LDC R7, c[0x0][0x290] ;  /* 0x0000a400ff077b82 */ /* 0x000e220000000800 */
[----:B------:R-:W-:Y:S01]  /*10b0*/  ISETP.NE.AND P6, PT, R47, RZ, PT ;  /* 0x000000ff2f00720c */ /* 0x000fe20003fc5270 */
[----:B------:R-:W-:-:S05]  /*10c0*/  IMAD R0, R31, R46, R45 ;  /* 0x0000002e1f007224 */ /* 0x000fca00078e022d */
[----:B------:R-:W-:-:S05]  /*10d0*/  LEA R0, R0, UR38, 0x1 ;  /* 0x0000002600007c11 */ /* 0x000fca000f8e08ff */
[----:B0-----:R-:W-:Y:S02]  /*10e0*/  IMAD R3, R7, 0x2, R0 ;  /* 0x0000000207037824 */ /* 0x001fe400078e0200 */
[----:B------:R-:W-:Y:S05]  /*10f0*/  @!P6 BRA `(.L_x_183) ;  /* 0x00000000000ce947 */ /* 0x000fea0003800000 */
[----:B------:R-:W-:Y:S01]  /*1100*/  ISETP.NE.AND P5, PT, R44, RZ, PT ;  /* 0x000000ff2c00720c */ /* 0x000fe20003fa5270 */
[----:B------:R0:W-:-:S12]  /*1110*/  STS.128 [R0], R40 ;  /* 0x0000002800007388 */ /* 0x0001d80000000c00 */
[----:B------:R0:W-:Y:S02]  /*1120*/  @!P5 STS.128 [R3], R32 ;  /* 0x000000200300d388 */ /* 0x0001e40000000c00 */
.L_x_183:
        /* <DEDUP_REMOVED lines=15> */
[----:B------:R-:W1:Y:S04]  /*1220*/  LDS.64 R8, [R45] ;  /* 0x000000002d087984 */ /* 0x000e680000000a00 */
[----:B------:R-:W0:Y:S01]  /*1230*/  LDS.64 R10, [R47] ;  /* 0x000000002f0a7984 */ /* 0x000e220000000a00 */
[----:B-1----:R-:W-:-:S02]  /*1240*/  SHF.R.U64 R6, R8, 0x10, R9 ;  /* 0x0000001008067819 */ /* 0x002fc40000001209 */
        /* <DEDUP_REMOVED lines=9> */
[----:B------:R-:W-:-:S05]  /*12e0*/  LEA.HI R4, R4, R5, RZ, 0x2 ;  /* 0x0000000504047211 */ /* 0x000fca00078f10ff */
[----:B------:R-:W-:-:S05]  /*12f0*/  IMAD.SHL.U32 R4, R4, 0x2, RZ ;  /* 0x0000000204047824 */ /* 0x000fca00078e00ff */
[----:B------:R-:W-:-:S04]  /*1300*/  LOP3.LUT R8, R4, 0xfffffff8, RZ, 0xc0, !PT ;  /* 0xfffffff804087812 */ /* 0x000fc800078ec0ff */
[----:B------:R-:W-:-:S13]  /*1310*/  ISETP.GE.AND P0, PT, R8, R7, PT ;  /* 0x000000070800720c */ /* 0x000fda0003f06270 */
[----:B------:R-:W-:Y:S05]  /*1320*/  @P0 BRA `(.L_x_188) ;  /* 0x0000000c00200947 */ /* 0x000fea0003800000 */
[----:B------:R-:W-:Y:S01]  /*1330*/  I2FP.F32.S32 R4, R7 ;  /* 0x0000000700047245 */ /* 0x000fe20000201400 */
[C---:B------:R-:W-:Y:S01]  /*1340*/  VIADD R7, R8.reuse, 0x4 ;  /* 0x0000000408077836 */ /* 0x040fe20000000000 */
[C---:B------:R-:W-:Y:S01]  /*1350*/  IADD3 R6, R8.reuse, 0x2, RZ ;  /* 0x0000000208067810 */ /* 0x040fe20007ffe0ff */
[----:B------:R-:W-:Y:S01]  /*1360*/  ULDC UR4, c[0x0][0x29c] ;  /* 0x0000a70000047ab9 */ /* 0x000fe20000000800 */
[----:B------:R0:W1:Y:S01]  /*1370*/  MUFU.RCP R9, R4 ;  /* 0x0000000400097308 */ /* 0x0000620000001000 */
[----:B------:R-:W-:Y:S02]  /*1380*/  I2FP.F32.S32 R5, R8 ;  /* 0x0000000800057245 */ /* 0x000fe40000201400 */
[----:B------:R-:W-:Y:S02]  /*1390*/  I2FP.F32.S32 R7, R7 ;  /* 0x0000000700077245 */ /* 0x000fe40000201400 */
[----:B------:R-:W-:Y:S02]  /*13a0*/  I2FP.F32.S32 R6, R6 ;  /* 0x0000000600067245 */ /* 0x000fe40000201400 */
[----:B0-----:R-:W-:-:S04]  /*13b0*/  IADD3 R4, R8, 0x6, RZ ;  /* 0x0000000608047810 */ /* 0x001fc80007ffe0ff */
[----:B------:R-:W-:Y:S01]  /*13c0*/  I2FP.F32.S32 R4, R4 ;  /* 0x0000000400047245 */ /* 0x000fe20000201400 */
[-C--:B-1----:R-:W-:Y:S01]  /*13d0*/  FMUL.FTZ R5, R5, R9.reuse ;  /* 0x0000000905057220 */ /* 0x082fe20000410000 */
        /* <DEDUP_REMOVED lines=10> */
[----:B------:R-:W1:Y:S08]  /*1480*/  MUFU.EX2 R5, -R5 ;  /* 0x8000000500057308 */ /* 0x000e700000000800 */
[----:B------:R-:W2:Y:S01]  /*1490*/  MUFU.EX2 R11, -R11 ;  /* 0x8000000b000b7308 */ /* 0x000ea20000000800 */
[----:B0-----:R-:W-:-:S04]  /*14a0*/  FMUL.FTZ R7, R4, R13 ;  /* 0x0000000d04077220 */ /* 0x001fc80000410000 */
[----:B------:R-:W-:Y:S01]  /*14b0*/  FMUL.RZ R21, R7, 0.15915493667125701904 ;  /* 0x3e22f98307157820 */ /* 0x000fe2000040c000 */
[C---:B------:R-:W-:Y:S01]  /*14c0*/  FMUL.FTZ R7, R4.reuse, R15 ;  /* 0x0000000f04077220 */ /* 0x040fe20000410000 */
[----:B-1----:R-:W-:-:S03]  /*14d0*/  FMUL.FTZ R5, R4, R5 ;  /* 0x0000000504057220 */ /* 0x002fc60000410000 */
[----:B------:R-:W-:Y:S01]  /*14e0*/  FMUL.RZ R7, R7, 0.15915493667125701904 ;  /* 0x3e22f98307077820 */ /* 0x000fe2000040c000 */
[----:B------:R-:W-:Y:S01]  /*14f0*/  MUFU.SIN R10, R21 ;  /* 0x00000015000a7308 */ /* 0x000fe20000000400 */
[----:B------:R-:W-:Y:S01]  /*1500*/  FMUL.RZ R14, R5, 0.15915493667125701904 ;  /* 0x3e22f983050e7820 */ /* 0x000fe2000040c000 */
[----:B--2---:R-:W-:Y:S01]  /*1510*/  FMUL.FTZ R4, R4, R11 ;  /* 0x0000000b04047220 */ /* 0x004fe20000410000 */
[----:B------:R-:W-:-:S05]  /*1520*/  HADD2.F32 R11, -RZ, R41.H1_H1 ;  /* 0x30000029ff0b7230 */ /* 0x000fca0000004100 */
[----:B------:R-:W-:Y:S01]  /*1530*/  MUFU.COS R5, R14 ;  /* 0x0000000e00057308 */ /* 0x000fe20000000000 */
[----:B------:R-:W-:Y:S02]  /*1540*/  HADD2.F32 R41, -RZ, R41.H0_H0 ;  /* 0x20000029ff297230 */ /* 0x000fe40000004100 */
[----:B------:R-:W-:Y:S01]  /*1550*/  FMUL.RZ R31, R4, 0.15915493667125701904 ;  /* 0x3e22f983041f7820 */ /* 0x000fe2000040c000 */
[--C-:B------:R-:W-:Y:S02]  /*1560*/  HADD2.F32 R4, -RZ, R40.reuse.H1_H1 ;  /* 0x30000028ff047230 */ /* 0x100fe40000004100 */
[----:B------:R-:W-:Y:S02]  /*1570*/  HADD2.F32 R40, -RZ, R40.H0_H0 ;  /* 0x20000028ff287230 */ /* 0x000fe40000004100 */
[----:B------:R0:W1:Y:S08]  /*1580*/  MUFU.SIN R6, R14 ;  /* 0x0000000e00067308 */ /* 0x0000700000000400 */
[----:B------:R-:W2:Y:S01]  /*1590*/  MUFU.SIN R13, R7 ;  /* 0x00000007000d7308 */ /* 0x000ea20000000400 */
[----:B0-----:R-:W-:-:S02]  /*15a0*/  HADD2.F32 R14, -RZ, R42.H1_H1 ;  /* 0x3000002aff0e7230 */ /* 0x001fc40000004100 */
[----:B------:R-:W-:-:S05]  /*15b0*/  HADD2.F32 R42, -RZ, R42.H0_H0 ;  /* 0x2000002aff2a7230 */ /* 0x000fca0000004100 */
[----:B------:R-:W-:Y:S01]  /*15c0*/  MUFU.SIN R20, R31 ;  /* 0x0000001f00147308 */ /* 0x000fe20000000400 */
[----:B-1----:R-:W-:-:S04]  /*15d0*/  FMUL.FTZ R8, R6, R4 ;  /* 0x0000000406087220 */ /* 0x002fc80000410000 */
[----:B------:R-:W-:-:S03]  /*15e0*/  FFMA.FTZ R8, R5, R40, -R8 ;  /* 0x0000002805087223 */ /* 0x000fc60000010808 */
[----:B------:R0:W1:Y:S08]  /*15f0*/  MUFU.COS R9, R21 ;  /* 0x0000001500097308 */ /* 0x0000700000000000 */
[----:B------:R3:W4:Y:S01]  /*1600*/  MUFU.COS R12, R7 ;  /* 0x00000007000c7308 */ /* 0x0007220000000000 */
[--C-:B0-----:R-:W-:Y:S02]  /*1610*/  HADD2.F32 R21, -RZ, R43.reuse.H1_H1 ;  /* 0x3000002bff157230 */ /* 0x101fe40000004100 */
[----:B------:R-:W-:-:S05]  /*1620*/  HADD2.F32 R43, -RZ, R43.H0_H0 ;  /* 0x2000002bff2b7230 */ /* 0x000fca0000004100 */
[----:B------:R-:W0:Y:S01]  /*1630*/  MUFU.COS R15, R31 ;  /* 0x0000001f000f7308 */ /* 0x000e220000000000 */
[----:B---3--:R-:W-:Y:S01]  /*1640*/  FMUL.FTZ R7, R5, R4 ;  /* 0x0000000405077220 */ /* 0x008fe20000410000 */
[-C--:B------:R-:W-:Y:S01]  /*1650*/  FMUL.FTZ R4, R10, R11.reuse ;  /* 0x0000000b0a047220 */ /* 0x080fe20000410000 */
[----:B--2---:R-:W-:Y:S01]  /*1660*/  FMUL.FTZ R5, R13, R14 ;  /* 0x0000000e0d057220 */ /* 0x004fe20000410000 */
[C---:B-1----:R-:W-:Y:S01]  /*1670*/  FMUL.FTZ R11, R9.reuse, R11 ;  /* 0x0000000b090b7220 */ /* 0x042fe20000410000 */
[----:B------:R-:W-:Y:S01]  /*1680*/  FFMA.FTZ R7, R6, R40, R7 ;  /* 0x0000002806077223 */ /* 0x000fe20000010007 */
[----:B------:R-:W-:Y:S01]  /*1690*/  FMUL.FTZ R6, R20, R21 ;  /* 0x0000001514067220 */ /* 0x000fe20000410000 */
[-C--:B------:R-:W-:Y:S01]  /*16a0*/  FFMA.FTZ R4, R9, R41.reuse, -R4 ;  /* 0x0000002909047223 */ /* 0x080fe20000010804 */
[----:B------:R-:W-:Y:S01]  /*16b0*/  FFMA.FTZ R41, R10, R41, R11 ;  /* 0x000000290a297223 */ /* 0x000fe2000001000b */
[C---:B----4-:R-:W-:Y:S01]  /*16c0*/  FMUL.FTZ R14, R12.reuse, R14 ;  /* 0x0000000e0c0e7220 */ /* 0x050fe20000410000 */
        /* <DEDUP_REMOVED lines=10> */
.L_x_187:
[C---:B------:R-:W-:Y:S01]  /*1770*/  IMAD R49, R7.reuse, 0x2, R45 ;  /* 0x0000000207317824 */ /* 0x040fe200078e022d */
[----:B------:R-:W-:Y:S01]  /*1780*/  LEA R51, R7, R47, 0x1 ;  /* 0x0000002f07337211 */ /* 0x000fe200078e08ff */
[----:B------:R-:W-:Y:S01]  /*1790*/  BSSY B2, `(.L_x_189) ;  /* 0x0000071000027945 */ /* 0x000fe20003800000 */
[----:B------:R-:W-:Y:S02]  /*17a0*/  SHF.R.S32.HI R4, RZ, 0x1f, R5 ;  /* 0x0000001fff047819 */ /* 0x000fe40000011405 */
[----:B------:R-:W0:Y:S02]  /*17b0*/  LDS.64 R10, [R49] ;  /* 0x00000000310a7984 */ /* 0x000e240000000a00 */
[----:B------:R-:W-:Y:S02]  /*17c0*/  LEA.HI R4, R4, R5, RZ, 0x2 ;  /* 0x0000000504047211 */ /* 0x000fe400078f10ff */
[----:B------:R-:W1:Y:S03]  /*17d0*/  LDS.64 R12, [R51] ;  /* 0x00000000330c7984 */ /* 0x000e660000000a00 */
[----:B------:R-:W-:-:S05]  /*17e0*/  IMAD.SHL.U32 R4, R4, 0x2, RZ ;  /* 0x0000000204047824 */ /* 0x000fca00078e00ff */
[----:B------:R-:W-:-:S04]  /*17f0*/  LOP3.LUT R8, R4, 0xfffffff8, RZ, 0xc0, !PT ;  /* 0xfffffff804087812 */ /* 0x000fc800078ec0ff */
[----:B------:R-:W-:Y:S02]  /*1800*/  ISETP.GE.AND P0, PT, R8, R7, PT ;  /* 0x000000070800720c */ /* 0x000fe40003f06270 */
[--C-:B0-----:R-:W-:Y:S02]  /*1810*/  SHF.R.U64 R6, R10, 0x10, R11.reuse ;  /* 0x000000100a067819 */ /* 0x101fe4000000120b */
[----:B------:R-:W-:Y:S02]  /*1820*/  SHF.R.U32.HI R4, RZ, 0x10, R11 ;  /* 0x00000010ff047819 */ /* 0x000fe4000001160b */
[--C-:B-1----:R-:W-:Y:S02]  /*1830*/  SHF.R.U64 R33, R12, 0x10, R13.reuse ;  /* 0x000000100c217819 */ /* 0x102fe4000000120d */
[----:B------:R-:W-:Y:S02]  /*1840*/  SHF.R.U32.HI R35, RZ, 0x10, R13 ;  /* 0x00000010ff237819 */ /* 0x000fe4000001160d */
[----:B------:R-:W-:-:S02]  /*1850*/  PRMT R32, R10, 0x5410, R12 ;  /* 0x000054100a207816 */ /* 0x000fc4000000000c */
[----:B------:R-:W-:Y:S02]  /*1860*/  PRMT R34, R11, 0x5410, R13 ;  /* 0x000054100b227816 */ /* 0x000fe4000000000d */
[----:B------:R-:W-:Y:S02]  /*1870*/  PRMT R33, R6, 0x5410, R33 ;  /* 0x0000541006217816 */ /* 0x000fe40000000021 */
[----:B------:R-:W-:Y:S01]  /*1880*/  PRMT R35, R4, 0x5410, R35 ;  /* 0x0000541004237816 */ /* 0x000fe20000000023 */
[----:B------:R-:W-:Y:S06]  /*1890*/  @P0 BRA `(.L_x_190) ;  /* 0x0000000400800947 */ /* 0x000fec0003800000 */
[----:B------:R-:W-:Y:S01]  /*18a0*/  I2FP.F32.S32 R7, R7 ;  /* 0x0000000700077245 */ /* 0x000fe20000201400 */
[----:B------:R-:W-:Y:S01]  /*18b0*/  ULDC UR4, c[0x0][0x29c] ;  /* 0x0000a70000047ab9 */ /* 0x000fe20000000800 */
[----:B------:R-:W-:Y:S01]  /*18c0*/  I2FP.F32.S32 R4, R8 ;  /* 0x0000000800047245 */ /* 0x000fe20000201400 */
[--C-:B------:R-:W-:Y:S01]  /*18d0*/  HADD2.F32 R48, -RZ, R41.reuse.H1_H1 ;  /* 0x30000029ff307230 */ /* 0x100fe20000004100 */
[----:B------:R0:W1:Y:S01]  /*18e0*/  MUFU.RCP R9, R7 ;  /* 0x0000000700097308 */ /* 0x0000620000001000 */
[----:B------:R-:W-:Y:S01]  /*18f0*/  IADD3 R5, R8, 0x2, RZ ;  /* 0x0000000208057810 */ /* 0x000fe20007ffe0ff */
[----:B------:R-:W-:Y:S02]  /*1900*/  HADD2.F32 R55, -RZ, R41.H0_H0 ;  /* 0x20000029ff377230 */ /* 0x000fe40000004100 */
[--C-:B------:R-:W-:Y:S01]  /*1910*/  HADD2.F32 R46, -RZ, R40.reuse.H1_H1 ;  /* 0x30000028ff2e7230 */ /* 0x100fe20000004100 */
[----:B------:R-:W-:Y:S01]  /*1920*/  I2FP.F32.S32 R6, R5 ;  /* 0x0000000500067245 */ /* 0x000fe20000201400 */
[----:B------:R-:W-:-:S02]  /*1930*/  HADD2.F32 R53, -RZ, R40.H0_H0 ;  /* 0x20000028ff357230 */ /* 0x000fc40000004100 */
[----:B------:R-:W-:Y:S01]  /*1940*/  HADD2.F32 R52, -RZ, R42.H1_H1 ;  /* 0x3000002aff347230 */ /* 0x000fe20000004100 */
[----:B0-----:R-:W-:Y:S01]  /*1950*/  IADD3 R7, R8, 0x6, RZ ;  /* 0x0000000608077810 */ /* 0x001fe20007ffe0ff */
[----:B------:R-:W-:Y:S02]  /*1960*/  HADD2.F32 R20, -RZ, R34.H1_H1 ;  /* 0x30000022ff147230 */ /* 0x000fe40000004100 */
[----:B------:R-:W-:Y:S01]  /*1970*/  HADD2.F32 R50, -RZ, R42.H0_H0 ;  /* 0x2000002aff327230 */ /* 0x000fe20000004100 */
[----:B------:R-:W-:Y:S01]  /*1980*/  I2FP.F32.S32 R7, R7 ;  /* 0x0000000700077245 */ /* 0x000fe20000201400 */
[----:B------:R-:W-:Y:S02]  /*1990*/  HADD2.F32 R34, -RZ, R34.H0_H0 ;  /* 0x20000022ff227230 */ /* 0x000fe40000004100 */
[----:B------:R-:W-:Y:S02]  /*19a0*/  HADD2.F32 R54, -RZ, R43.H1_H1 ;  /* 0x3000002bff367230 */ /* 0x000fe40000004100 */
[-C--:B-1----:R-:W-:Y:S01]  /*19b0*/  FMUL.FTZ R4, R4, R9.reuse ;  /* 0x0000000904047220 */ /* 0x082fe20000410000 */
[-C--:B------:R-:W-:Y:S01]  /*19c0*/  FMUL.FTZ R6, R6, R9.reuse ;  /* 0x0000000906067220 */ /* 0x080fe20000410000 */
[----:B------:R-:W-:Y:S01]  /*19d0*/  FMUL.FTZ R7, R7, R9 ;  /* 0x0000000907077220 */ /* 0x000fe20000410000 */
[----:B------:R-:W-:-:S02]  /*19e0*/  HADD2.F32 R42, -RZ, R35.H1_H1 ;  /* 0x30000023ff2a7230 */ /* 0x000fc40000004100 */
[----:B------:R-:W-:Y:S01]  /*19f0*/  FMUL.FTZ R5, R4, 13.28771209716796875 ;  /* 0x41549a7804057820 */ /* 0x000fe20000410000 */
[----:B------:R-:W-:Y:S02]  /*1a00*/  VIADD R4, R8, 0x4 ;  /* 0x0000000408047836 */ /* 0x000fe40000000000 */
[----:B------:R-:W-:Y:S01]  /*1a10*/  FMUL.FTZ R6, R6, 13.28771209716796875 ;  /* 0x41549a7806067820 */ /* 0x000fe20000410000 */
[----:B------:R-:W-:Y:S02]  /*1a20*/  HADD2.F32 R43, -RZ, R43.H0_H0 ;  /* 0x2000002bff2b7230 */ /* 0x000fe40000004100 */
[----:B------:R-:W-:Y:S01]  /*1a30*/  HADD2.F32 R40, -RZ, R35.H0_H0 ;  /* 0x20000023ff287230 */ /* 0x000fe20000004100 */
[----:B------:R-:W-:Y:S01]  /*1a40*/  I2FP.F32.S32 R4, R4 ;  /* 0x0000000400047245 */ /* 0x000fe20000201400 */
[----:B------:R-:W0:Y:S04]  /*1a50*/  MUFU.EX2 R5, -R5 ;  /* 0x8000000500057308 */ /* 0x000e280000000800 */
[----:B------:R-:W-:Y:S01]  /*1a60*/  FMUL.FTZ R4, R4, R9 ;  /* 0x0000000904047220 */ /* 0x000fe20000410000 */
[----:B------:R-:W-:-:S03]  /*1a70*/  FMUL.FTZ R9, R7, 13.28771209716796875 ;  /* 0x41549a7807097820 */ /* 0x000fc60000410000 */
[----:B------:R-:W1:Y:S01]  /*1a80*/  MUFU.EX2 R11, -R6 ;  /* 0x80000006000b7308 */ /* 0x000e620000000800 */
[----:B------:R-:W-:Y:S01]  /*1a90*/  FMUL.FTZ R8, R4, 13.28771209716796875 ;  /* 0x41549a7804087820 */ /* 0x000fe20000410000 */
[----:B------:R-:W-:-:S04]  /*1aa0*/  IADD3 R4, -R23, UR4, RZ ;  /* 0x0000000417047c10 */ /* 0x000fc8000fffe1ff */
[----:B------:R-:W-:Y:S02]  /*1ab0*/  I2FP.F32.S32 R4, R4 ;  /* 0x0000000400047245 */ /* 0x000fe40000201400 */
[----:B------:R2:W3:Y:S03]  /*1ac0*/  MUFU.EX2 R13, -R8 ;  /* 0x80000008000d7308 */ /* 0x0004e60000000800 */
[----:B0-----:R-:W-:-:S04]  /*1ad0*/  FMUL.FTZ R5, R4, R5 ;  /* 0x0000000504057220 */ /* 0x001fc80000410000 */
[----:B------:R-:W-:Y:S01]  /*1ae0*/  FMUL.RZ R10, R5, 0.15915493667125701904 ;  /* 0x3e22f983050a7820 */ /* 0x000fe2000040c000 */
[----:B------:R-:W0:Y:S01]  /*1af0*/  MUFU.EX2 R9, -R9 ;  /* 0x8000000900097308 */ /* 0x000e220000000800 */
[C---:B-1----:R-:W-:Y:S01]  /*1b00*/  FMUL.FTZ R7, R4.reuse, R11 ;  /* 0x0000000b04077220 */ /* 0x042fe20000410000 */
[--C-:B--2---:R-:W-:Y:S02]  /*1b10*/  HADD2.F32 R8, -RZ, R32.reuse.H1_H1 ;  /* 0x30000020ff087230 */ /* 0x104fe40000004100 */
[----:B------:R-:W-:Y:S02]  /*1b20*/  HADD2.F32 R32, -RZ, R32.H0_H0 ;  /* 0x20000020ff207230 */ /* 0x000fe40000004100 */
[----:B------:R-:W-:Y:S02]  /*1b30*/  FMUL.RZ R15, R7, 0.15915493667125701904 ;  /* 0x3e22f983070f7820 */ /* 0x000fe4000040c000 */
[----:B------:R-:W1:Y:S01]  /*1b40*/  MUFU.COS R5, R10 ;  /* 0x0000000a00057308 */ /* 0x000e620000000000 */
[----:B---3--:R-:W-:Y:S01]  /*1b50*/  FMUL.FTZ R7, R4, R13 ;  /* 0x0000000d04077220 */ /* 0x008fe20000410000 */
[----:B------:R-:W-:-:S02]  /*1b60*/  HADD2.F32 R13, -RZ, R33.H1_H1 ;  /* 0x30000021ff0d7230 */ /* 0x000fc40000004100 */
[----:B------:R-:W-:Y:S02]  /*1b70*/  HADD2.F32 R33, -RZ, R33.H0_H0 ;  /* 0x20000021ff217230 */ /* 0x000fe40000004100 */
[----:B------:R-:W-:Y:S02]  /*1b80*/  FMUL.RZ R31, R7, 0.15915493667125701904 ;  /* 0x3e22f983071f7820 */ /* 0x000fe4000040c000 */
[----:B------:R-:W2:Y:S01]  /*1b90*/  MUFU.SIN R6, R10 ;  /* 0x0000000a00067308 */ /* 0x000ea20000000400 */
[----:B0-----:R-:W-:-:S04]  /*1ba0*/  FMUL.FTZ R4, R4, R9 ;  /* 0x0000000904047220 */ /* 0x001fc80000410000 */
[----:B------:R-:W-:-:S03]  /*1bb0*/  FMUL.RZ R41, R4, 0.15915493667125701904 ;  /* 0x3e22f98304297820 */ /* 0x000fc6000040c000 */
[----:B------:R-:W0:Y:S01]  /*1bc0*/  MUFU.SIN R12, R15 ;  /* 0x0000000f000c7308 */ /* 0x000e220000000400 */
[----:B-1----:R-:W-:Y:S01]  /*1bd0*/  FMUL.FTZ R7, R46, R5 ;  /* 0x000000052e077220 */ /* 0x002fe20000410000 */
[----:B------:R-:W-:-:S06]  /*1be0*/  FMUL.FTZ R9, R5, R8 ;  /* 0x0000000805097220 */ /* 0x000fcc0000410000 */
[----:B------:R-:W1:Y:S01]  /*1bf0*/  MUFU.COS R11, R15 ;  /* 0x0000000f000b7308 */ /* 0x000e620000000000 */
[----:B--2---:R-:W-:Y:S01]  /*1c00*/  FMUL.FTZ R10, R6, R8 ;  /* 0x00000008060a7220 */ /* 0x004fe20000410000 */
[-C--:B------:R-:W-:Y:S01]  /*1c10*/  FMUL.FTZ R4, R46, R6.reuse ;  /* 0x000000062e047220 */ /* 0x080fe20000410000 */
[----:B------:R-:W-:Y:S01]  /*1c20*/  FFMA.FTZ R7, R53, R6, R7 ;  /* 0x0000000635077223 */ /* 0x000fe20000010007 */
[-C--:B------:R-:W-:Y:S01]  /*1c30*/  FFMA.FTZ R9, R6, R32.reuse, R9 ;  /* 0x0000002006097223 */ /* 0x080fe20000010009 */
[----:B------:R-:W-:Y:S01]  /*1c40*/  FFMA.FTZ R10, R5, R32, -R10 ;  /* 0x00000020050a7223 */ /* 0x000fe2000001080a */
[----:B------:R-:W-:Y:S02]  /*1c50*/  FFMA.FTZ R4, R53, R5, -R4 ;  /* 0x0000000535047223 */ /* 0x000fe40000010804 */
[----:B------:R-:W2:Y:S01]  /*1c60*/  MUFU.SIN R15, R31 ;  /* 0x0000001f000f7308 */ /* 0x000ea20000000400 */
[----:B0-----:R-:W-:Y:S01]  /*1c70*/  FMUL.FTZ R8, R12, R13 ;  /* 0x0000000d0c087220 */ /* 0x001fe20000410000 */
[----:B------:R-:W-:-:S06]  /*1c80*/  FMUL.FTZ R6, R48, R12 ;  /* 0x0000000c30067220 */ /* 0x000fcc0000410000 */
[----:B------:R-:W0:Y:S01]  /*1c90*/  MUFU.COS R14, R31 ;  /* 0x0000001f000e7308 */ /* 0x000e220000000000 */
[C---:B-1----:R-:W-:Y:S01]  /*1ca0*/  FMUL.FTZ R13, R11.reuse, R13 ;  /* 0x0000000d0b0d7220 */ /* 0x042fe20000410000 */
[----:B------:R-:W-:Y:S01]  /*1cb0*/  FFMA.FTZ R8, R11, R33, -R8 ;  /* 0x000000210b087223 */ /* 0x000fe20000010808 */
[-C--:B------:R-:W-:Y:S01]  /*1cc0*/  FMUL.FTZ R5, R48, R11.reuse ;  /* 0x0000000b30057220 */ /* 0x080fe20000410000 */
[C---:B------:R-:W-:Y:S01]  /*1cd0*/  FFMA.FTZ R6, R55.reuse, R11, -R6 ;  /* 0x0000000b37067223 */ /* 0x040fe20000010806 */
[----:B------:R-:W-:Y:S02]  /*1ce0*/  FFMA.FTZ R33, R12, R33, R13 ;  /* 0x000000210c217223 */ /* 0x000fe4000001000d */
[----:B------:R-:W-:Y:S01]  /*1cf0*/  FFMA.FTZ R5, R55, R12, R5 ;  /* 0x0000000c37057223 */ /* 0x000fe20000010005 */
[----:B------:R-:W1:Y:S01]  /*1d00*/  MUFU.SIN R31, R41 ;  /* 0x00000029001f7308 */ /* 0x000e620000000400 */
[----:B--2---:R-:W-:Y:S01]  /*1d10*/  FMUL.FTZ R11, R52, R15 ;  /* 0x0000000f340b7220 */ /* 0x004fe20000410000 */
[----:B------:R-:W-:Y:S01]  /*1d20*/  FMUL.FTZ R13, R15, R20 ;  /* 0x000000140f0d7220 */ /* 0x000fe20000410000 */
[----:B------:R-:W-:-:S05]  /*1d30*/  F2FP.F16.F32.PACK_AB R33, R33, R8 ;  /* 0x000000082121723e */ /* 0x000fca00000000ff */
[----:B------:R2:W3:Y:S01]  /*1d40*/  MUFU.COS R21, R41 ;  /* 0x0000002900157308 */ /* 0x0004e20000000000 */
[----:B0-----:R-:W-:Y:S01]  /*1d50*/  FMUL.FTZ R20, R14, R20 ;  /* 0x000000140e147220 */ /* 0x001fe20000410000 */
[-C--:B------:R-:W-:Y:S01]  /*1d60*/  FMUL.FTZ R12, R52, R14.reuse ;  /* 0x0000000e340c7220 */ /* 0x080fe20000410000 */
[----:B------:R-:W-:Y:S01]  /*1d70*/  FFMA.FTZ R11, R50, R14, -R11 ;  /* 0x0000000e320b7223 */ /* 0x000fe2000001080b */
[-C--:B------:R-:W-:Y:S01]  /*1d80*/  FFMA.FTZ R13, R14, R34.reuse, -R13 ;  /* 0x000000220e0d7223 */ /* 0x080fe2000001080d */
[----:B------:R-:W-:Y:S01]  /*1d90*/  FFMA.FTZ R34, R15, R34, R20 ;  /* 0x000000220f227223 */ /* 0x000fe20000010014 */
[----:B------:R-:W-:Y:S01]  /*1da0*/  FFMA.FTZ R12, R50, R15, R12 ;  /* 0x0000000f320c7223 */ /* 0x000fe2000001000c */
[----:B-1----:R-:W-:Y:S01]  /*1db0*/  FMUL.FTZ R14, R54, R31 ;  /* 0x0000001f360e7220 */ /* 0x002fe20000410000 */
[----:B------:R-:W-:Y:S01]  /*1dc0*/  FMUL.FTZ R32, R31, R42 ;  /* 0x0000002a1f207220 */ /* 0x000fe20000410000 */
[----:B--2---:R-:W-:Y:S02]  /*1dd0*/  F2FP.F16.F32.PACK_AB R41, R5, R6 ;  /* 0x000000060529723e */ /* 0x004fe400000000ff */
[----:B------:R-:W-:Y:S01]  /*1de0*/  F2FP.F16.F32.PACK_AB R34, R34, R13 ;  /* 0x0000000d2222723e */ /* 0x000fe200000000ff */
[-C--:B---3--:R-:W-:Y:S01]  /*1df0*/  FMUL.FTZ R20, R54, R21.reuse ;  /* 0x0000001536147220 */ /* 0x088fe20000410000 */
[----:B------:R-:W-:Y:S01]  /*1e00*/  FMUL.FTZ R42, R21, R42 ;  /* 0x0000002a152a7220 */ /* 0x000fe20000410000 */
[----:B------:R-:W-:Y:S01]  /*1e10*/  FFMA.FTZ R14, R43, R21, -R14 ;  /* 0x000000152b0e7223 */ /* 0x000fe2000001080e */
[-C--:B------:R-:W-:Y:S01]  /*1e20*/  FFMA.FTZ R35, R21, R40.reuse, -R32 ;  /* 0x0000002815237223 */ /* 0x080fe20000010820 */
[----:B------:R-:W-:Y:S01]  /*1e30*/  FFMA.FTZ R43, R43, R31, R20 ;  /* 0x0000001f2b2b7223 */ /* 0x000fe20000010014 */
[----:B------:R-:W-:Y:S01]  /*1e40*/  FFMA.FTZ R20, R31, R40, R42 ;  /* 0x000000281f147223 */ /* 0x000fe2000001002a */
[----:B------:R-:W-:-:S02]  /*1e50*/  F2FP.F16.F32.PACK_AB R40, R7, R4 ;  /* 0x000000040728723e */ /* 0x000fc400000000ff */
[----:B------:R-:W-:Y:S02]  /*1e60*/  F2FP.F16.F32.PACK_AB R32, R9, R10 ;  /* 0x0000000a0920723e */ /* 0x000fe400000000ff */
[----:B------:R-:W-:Y:S02]  /*1e70*/  F2FP.F16.F32.PACK_AB R42, R12, R11 ;  /* 0x0000000b0c2a723e */ /* 0x000fe400000000ff */
[----:B------:R-:W-:Y:S02]  /*1e80*/  F2FP.F16.F32.PACK_AB R43, R43, R14 ;  /* 0x0000000e2b2b723e */ /* 0x000fe400000000ff */
[----:B------:R-:W-:-:S07]  /*1e90*/  F2FP.F16.F32.PACK_AB R35, R20, R35 ;  /* 0x000000231423723e */ /* 0x000fce00000000ff */
.L_x_190:
[----:B------:R-:W-:Y:S05]  /*1ea0*/  BSYNC B2 ;  /* 0x0000000000027941 */ /* 0x000fea0003800000 */
.L_x_189:
        /* <DEDUP_REMOVED lines=8> */
[----:B------:R-:W-:Y:S01]  /*1f30*/  PRMT R13, R34, 0x5410, R35 ;  /* 0x00005410220d7816 */ /* 0x000fe20000000023 */
[----:B------:R-:W-:Y:S01]  /*1f40*/  IMAD.MOV.U32 R9, RZ, RZ, R10 ;  /* 0x000000ffff097224 */ /* 0x000fe200078e000a */
[----:B------:R-:W-:Y:S02]  /*1f50*/  LOP3.LUT R4, R4, 0xffff, R32, 0xf8, !PT ;  /* 0x0000ffff04047812 */ /* 0x000fe400078ef820 */
[----:B------:R-:W-:Y:S02]  /*1f60*/  LOP3.LUT R5, R13, R5, RZ, 0xfc, !PT ;  /* 0x000000050d057212 */ /* 0x000fe400078efcff */
[----:B------:R-:W-:Y:S02]  /*1f70*/  LOP3.LUT R7, R11, R7, RZ, 0xfc, !PT ;  /* 0x000000070b077212 */ /* 0x000fe400078efcff */
[----:B------:R-:W-:Y:S01]  /*1f80*/  LOP3.LUT R6, R6, R9, RZ, 0xfc, !PT ;  /* 0x0000000906067212 */ /* 0x000fe200078efcff */
[----:B------:R0:W-:Y:S04]  /*1f90*/  STS.64 [R49], R4 ;  /* 0x0000000431007388 */ /* 0x0001e80000000a00 */
[----:B------:R0:W-:Y:S02]  /*1fa0*/  STS.64 [R51], R6 ;  /* 0x0000000633007388 */ /* 0x0001e40000000a00 */
.L_x_188:
[----:B------:R-:W-:Y:S05]  /*1fb0*/  BSYNC B1 ;  /* 0x0000000000017941 */ /* 0x000fea0003800000 */
.L_x_186:
        /* <DEDUP_REMOVED lines=16> */
.L_x_185:
[----:B------:R-:W-:Y:S05]  /*20c0*/  BSYNC B0 ;  /* 0x0000000000007941 */ /* 0x000fea0003800000 */
.L_x_184:
[----:B------:R-:W-:Y:S06]  /*20d0*/  BAR.SYNC.DEFER_BLOCKING 0x0 ;  /* 0x0000000000007b1d */ /* 0x000fec0000010000 */
[----:B------:R-:W-:Y:S04]  /*20e0*/  BSSY B0, `(.L_x_191) ;  /* 0x0000005000007945 */ /* 0x000fe80003800000 */
[----:B------:R-:W-:Y:S05]  /*20f0*/  @!P6 BRA `(.L_x_192) ;  /* 0x00000000000ce947 */ /* 0x000fea0003800000 */
[----:B------:R-:W-:Y:S01]  /*2100*/  ISETP.NE.AND P0, PT, R44, RZ, PT ;  /* 0x000000ff2c00720c */ /* 0x000fe20003f05270 */
[----:B0-----:R2:W3:-:S12]  /*2110*/  LDS.128 R40, [R0] ;  /* 0x0000000000287984 */ /* 0x0014d80000000c00 */
[----:B------:R2:W4:Y:S02]  /*2120*/  @!P0 LDS.128 R32, [R3] ;  /* 0x0000000003208984 */ /* 0x0005240000000c00 */
.L_x_192:
[----:B------:R-:W-:Y:S05]  /*2130*/  BSYNC B0 ;  /* 0x0000000000007941 */ /* 0x000fea0003800000 */
.L_x_191:
[----:B------:R-:W-:Y:S06]  /*2140*/  BAR.SYNC.DEFER_BLOCKING 0x0 ;  /* 0x0000000000007b1d */ /* 0x000fec0000010000 */
[----:B------:R-:W-:Y:S05]  /*2150*/  BRA `(.L_x_181) ;  /* 0x0000000800a87947 */ /* 0x000fea0003800000 */
.L_x_180:
[C---:B------:R-:W-:Y:S01]  /*2160*/  ISETP.NE.AND P0, PT, R44.reuse, RZ, PT ;  /* 0x000000ff2c00720c */ /* 0x040fe20003f05270 */
[----:B------:R-:W-:Y:S01]  /*2170*/  BSSY B0, `(.L_x_181) ;  /* 0x00000a8000007945 */ /* 0x000fe20003800000 */
[----:B------:R-:W-:-:S11]  /*2180*/  IMAD.IADD R44, R44, 0x1, -R23 ;  /* 0x000000012c2c7824 */ /* 0x000fd600078e0a17 */
[----:B------:R-:W-:Y:S05]  /*2190*/  @!P0 BRA `(.L_x_193) ;  /* 0x0000000400148947 */ /* 0x000fea0003800000 */
[----:B------:R-:W-:-:S13]  /*21a0*/  ISETP.GE.AND P0, PT, R12, R7, PT ;  /* 0x000000070c00720c */ /* 0x000fda0003f06270 */
[----:B------:R-:W-:Y:S05]  /*21b0*/  @P0 BRA `(.L_x_194) ;  /* 0x00000008008c0947 */ /* 0x000fea0003800000 */
[----:B------:R-:W-:Y:S01]  /*21c0*/  I2FP.F32.S32 R7, R7 ;  /* 0x0000000700077245 */ /* 0x000fe20000201400 */
[--C-:B------:R-:W-:Y:S01]  /*21d0*/  HADD2.F32 R20, -RZ, R41.reuse.H1_H1 ;  /* 0x30000029ff147230 */ /* 0x100fe20000004100 */
[----:B------:R-:W-:Y:S01]  /*21e0*/  I2FP.F32.S32 R0, R12 ;  /* 0x0000000c00007245 */ /* 0x000fe20000201400 */
[----:B------:R-:W-:Y:S01]  /*21f0*/  HADD2.F32 R41, -RZ, R41.H0_H0 ;  /* 0x20000029ff297230 */ /* 0x000fe20000004100 */
[----:B------:R-:W0:Y:S01]  /*2200*/  MUFU.RCP R9, R7 ;  /* 0x0000000700097308 */ /* 0x000e220000001000 */
[----:B------:R-:W-:Y:S01]  /*2210*/  IADD3 R3, R12, 0x2, RZ ;  /* 0x000000020c037810 */ /* 0x000fe20007ffe0ff */
[--C-:B------:R-:W-:Y:S02]  /*2220*/  HADD2.F32 R21, -RZ, R43.reuse.H1_H1 ;  /* 0x3000002bff157230 */ /* 0x100fe40000004100 */
[----:B------:R-:W-:Y:S01]  /*2230*/  HADD2.F32 R43, -RZ, R43.H0_H0 ;  /* 0x2000002bff2b7230 */ /* 0x000fe20000004100 */
[----:B------:R-:W-:Y:S01]  /*2240*/  I2FP.F32.S32 R4, R3 ;  /* 0x0000000300047245 */ /* 0x000fe20000201400 */
[----:B0-----:R-:W-:-:S04]  /*2250*/  FMUL.FTZ R0, R0, R9 ;  /* 0x0000000900007220 */ /* 0x001fc80000410000 */
[----:B------:R-:W-:Y:S01]  /*2260*/  FMUL.FTZ R4, R4, R9 ;  /* 0x0000000904047220 */ /* 0x000fe20000410000 */
[----:B------:R-:W-:Y:S01]  /*2270*/  FMUL.FTZ R3, R0, 13.28771209716796875 ;  /* 0x41549a7800037820 */ /* 0x000fe20000410000 */
[C---:B------:R-:W-:Y:S01]  /*2280*/  VIADD R0, R12.reuse, 0x4 ;  /* 0x000000040c007836 */ /* 0x040fe20000000000 */
[----:B------:R-:W-:Y:S01]  /*2290*/  IADD3 R12, R12, 0x6, RZ ;  /* 0x000000060c0c7810 */ /* 0x000fe20007ffe0ff */
[----:B------:R-:W-:-:S03]  /*22a0*/  FMUL.FTZ R4, R4, 13.28771209716796875 ;  /* 0x41549a7804047820 */ /* 0x000fc60000410000 */
[----:B------:R-:W-:Y:S01]  /*22b0*/  I2FP.F32.S32 R0, R0 ;  /* 0x0000000000007245 */ /* 0x000fe20000201400 */
[----:B------:R-:W0:Y:S01]  /*22c0*/  MUFU.EX2 R3, -R3 ;  /* 0x8000000300037308 */ /* 0x000e220000000800 */
[----:B------:R-:W-:-:S03]  /*22d0*/  I2FP.F32.S32 R12, R12 ;  /* 0x0000000c000c7245 */ /* 0x000fc60000201400 */
[-C--:B------:R-:W-:Y:S02]  /*22e0*/  FMUL.FTZ R0, R0, R9.reuse ;  /* 0x0000000900007220 */ /* 0x080fe40000410000 */
[----:B------:R-:W-:Y:S02]  /*22f0*/  FMUL.FTZ R12, R12, R9 ;  /* 0x000000090c0c7220 */ /* 0x000fe40000410000 */
[----:B------:R-:W-:Y:S01]  /*2300*/  FMUL.FTZ R7, R0, 13.28771209716796875 ;  /* 0x41549a7800077820 */ /* 0x000fe20000410000 */
[----:B------:R-:W1:Y:S01]  /*2310*/  MUFU.EX2 R5, -R4 ;  /* 0x8000000400057308 */ /* 0x000e620000000800 */
[----:B------:R-:W-:Y:S01]  /*2320*/  FMUL.FTZ R12, R12, 13.28771209716796875 ;  /* 0x41549a780c0c7820 */ /* 0x000fe20000410000 */
[----:B------:R-:W-:-:S06]  /*2330*/  I2FP.F32.S32 R0, R44 ;  /* 0x0000002c00007245 */ /* 0x000fcc0000201400 */
[----:B------:R-:W2:Y:S01]  /*2340*/  MUFU.EX2 R7, -R7 ;  /* 0x8000000700077308 */ /* 0x000ea20000000800 */
[----:B0-----:R-:W-:-:S04]  /*2350*/  FMUL.FTZ R3, R0, R3 ;  /* 0x0000000300037220 */ /* 0x001fc80000410000 */
[----:B------:R-:W-:-:S03]  /*2360*/  FMUL.RZ R8, R3, 0.15915493667125701904 ;  /* 0x3e22f98303087820 */ /* 0x000fc6000040c000 */
[----:B------:R-:W0:Y:S01]  /*2370*/  MUFU.EX2 R9, -R12 ;  /* 0x8000000c00097308 */ /* 0x000e220000000800 */
[----:B-1----:R-:W-:-:S04]  /*2380*/  FMUL.FTZ R5, R0, R5 ;  /* 0x0000000500057220 */ /* 0x002fc80000410000 */
[----:B------:R-:W-:-:S03]  /*2390*/  FMUL.RZ R14, R5, 0.15915493667125701904 ;  /* 0x3e22f983050e7820 */ /* 0x000fc6000040c000 */
[----:B------:R-:W-:Y:S01]  /*23a0*/  MUFU.COS R3, R8 ;  /* 0x0000000800037308 */ /* 0x000fe20000000000 */
[----:B--2---:R-:W-:-:S04]  /*23b0*/  FMUL.FTZ R5, R0, R7 ;  /* 0x0000000700057220 */ /* 0x004fc80000410000 */
[----:B------:R-:W-:-:S03]  /*23c0*/  FMUL.RZ R5, R5, 0.15915493667125701904 ;  /* 0x3e22f98305057820 */ /* 0x000fc6000040c000 */
[----:B------:R1:W2:Y:S01]  /*23d0*/  MUFU.SIN R4, R8 ;  /* 0x0000000800047308 */ /* 0x0002a20000000400 */
[----:B0-----:R-:W-:-:S04]  /*23e0*/  FMUL.FTZ R0, R0, R9 ;  /* 0x0000000900007220 */ /* 0x001fc80000410000 */
[----:B------:R-:W-:-:S03]  /*23f0*/  FMUL.RZ R15, R0, 0.15915493667125701904 ;  /* 0x3e22f983000f7820 */ /* 0x000fc6000040c000 */
[----:B------:R-:W-:Y:S01]  /*2400*/  MUFU.COS R6, R14 ;  /* 0x0000000e00067308 */ /* 0x000fe20000000000 */
[--C-:B-1----:R-:W-:Y:S02]  /*2410*/  HADD2.F32 R8, -RZ, R40.reuse.H1_H1 ;  /* 0x30000028ff087230 */ /* 0x102fe40000004100 */
[----:B------:R-:W-:-:S05]  /*2420*/  HADD2.F32 R40, -RZ, R40.H0_H0 ;  /* 0x20000028ff287230 */ /* 0x000fca0000004100 */
[----:B------:R0:W1:Y:S01]  /*2430*/  MUFU.SIN R7, R14 ;  /* 0x0000000e00077308 */ /* 0x0000620000000400 */
[----:B--2---:R-:W-:-:S04]  /*2440*/  FMUL.FTZ R0, R4, R8 ;  /* 0x0000000804007220 */ /* 0x004fc80000410000 */
[----:B------:R-:W-:-:S03]  /*2450*/  FFMA.FTZ R0, R3, R40, -R0 ;  /* 0x0000002803007223 */ /* 0x000fc60000010800 */
[----:B------:R-:W2:Y:S01]  /*2460*/  MUFU.COS R10, R5 ;  /* 0x00000005000a7308 */ /* 0x000ea20000000000 */
[--C-:B0-----:R-:W-:Y:S02]  /*2470*/  HADD2.F32 R14, -RZ, R42.reuse.H1_H1 ;  /* 0x3000002aff0e7230 */ /* 0x101fe40000004100 */
[----:B------:R-:W-:-:S05]  /*2480*/  HADD2.F32 R42, -RZ, R42.H0_H0 ;  /* 0x2000002aff2a7230 */ /* 0x000fca0000004100 */
[----:B------:R0:W3:Y:S01]  /*2490*/  MUFU.SIN R11, R5 ;  /* 0x00000005000b7308 */ /* 0x0000e20000000400 */
[----:B-1----:R-:W-:-:S04]  /*24a0*/  FMUL.FTZ R9, R7, R20 ;  /* 0x0000001407097220 */ /* 0x002fc80000410000 */
[----:B------:R-:W-:-:S03]  /*24b0*/  FFMA.FTZ R9, R6, R41, -R9 ;  /* 0x0000002906097223 */ /* 0x000fc60000010809 */
[----:B------:R-:W1:Y:S01]  /*24c0*/  MUFU.SIN R13, R15 ;  /* 0x0000000f000d7308 */ /* 0x000e620000000400 */
[----:B0-----:R-:W-:Y:S01]  /*24d0*/  FMUL.FTZ R5, R3, R8 ;  /* 0x0000000803057220 */ /* 0x001fe20000410000 */
[----:B------:R-:W-:-:S03]  /*24e0*/  FMUL.FTZ R8, R6, R20 ;  /* 0x0000001406087220 */ /* 0x000fc60000410000 */
[----:B------:R-:W-:Y:S01]  /*24f0*/  FFMA.FTZ R5, R4, R40, R5 ;  /* 0x0000002804057223 */ /* 0x000fe20000010005 */
[----:B------:R-:W-:Y:S01]  /*2500*/  FFMA.FTZ R8, R7, R41, R8 ;  /* 0x0000002907087223 */ /* 0x000fe20000010008 */
[-C--:B--2---:R-:W-:Y:S01]  /*2510*/  FMUL.FTZ R4, R10, R14.reuse ;  /* 0x0000000e0a047220 */ /* 0x084fe20000410000 */
[----:B------:R-:W0:Y:S01]  /*2520*/  MUFU.COS R12, R15 ;  /* 0x0000000f000c7308 */ /* 0x000e220000000000 */
[----:B---3--:R-:W-:Y:S01]  /*2530*/  FMUL.FTZ R3, R11, R14 ;  /* 0x0000000e0b037220 */ /* 0x008fe20000410000 */
[----:B------:R-:W-:Y:S01]  /*2540*/  F2FP.F16.F32.PACK_AB R40, R5, R0 ;  /* 0x000000000528723e */ /* 0x000fe200000000ff */
[-C--:B------:R-:W-:Y:S01]  /*2550*/  FFMA.FTZ R4, R11, R42.reuse, R4 ;  /* 0x0000002a0b047223 */ /* 0x080fe20000010004 */
[----:B------:R-:W-:Y:S01]  /*2560*/  F2FP.F16.F32.PACK_AB R41, R8, R9 ;  /* 0x000000090829723e */ /* 0x000fe200000000ff */
[----:B------:R-:W-:Y:S01]  /*2570*/  FFMA.FTZ R3, R10, R42, -R3 ;  /* 0x0000002a0a037223 */ /* 0x000fe20000010803 */
[----:B-1----:R-:W-:-:S04]  /*2580*/  FMUL.FTZ R7, R13, R21 ;  /* 0x000000150d077220 */ /* 0x002fc80000410000 */
[----:B------:R-:W-:Y:S01]  /*2590*/  F2FP.F16.F32.PACK_AB R42, R4, R3 ;  /* 0x00000003042a723e */ /* 0x000fe200000000ff */
[C---:B0-----:R-:W-:Y:S01]  /*25a0*/  FMUL.FTZ R6, R12.reuse, R21 ;  /* 0x000000150c067220 */ /* 0x041fe20000410000 */
[----:B------:R-:W-:-:S03]  /*25b0*/  FFMA.FTZ R7, R12, R43, -R7 ;  /* 0x0000002b0c077223 */ /* 0x000fc60000010807 */
[----:B------:R-:W-:-:S05]  /*25c0*/  FFMA.FTZ R6, R13, R43, R6 ;  /* 0x0000002b0d067223 */ /* 0x000fca0000010006 */
[----:B------:R-:W-:Y:S01]  /*25d0*/  F2FP.F16.F32.PACK_AB R43, R6, R7 ;  /* 0x00000007062b723e */ /* 0x000fe200000000ff */
[----:B------:R-:W-:Y:S06]  /*25e0*/  BRA `(.L_x_194) ;  /* 0x0000000400807947 */ /* 0x000fec0003800000 */
.L_x_193:
[----:B------:R-:W-:-:S13]  /*25f0*/  ISETP.GE.AND P0, PT, R12, R7, PT ;  /* 0x000000070c00720c */ /* 0x000fda0003f06270 */
[----:B------:R-:W-:Y:S05]  /*2600*/  @P0 BRA `(.L_x_194) ;  /* 0x0000000400780947 */ /* 0x000fea0003800000 */
[----:B------:R-:W-:Y:S01]  /*2610*/  I2FP.F32.S32 R7, R7 ;  /* 0x0000000700077245 */ /* 0x000fe20000201400 */
[C---:B------:R-:W-:Y:S01]  /*2620*/  VIADD R3, R12.reuse, 0x2 ;  /* 0x000000020c037836 */ /* 0x040fe20000000000 */
[----:B------:R-:W-:Y:S01]  /*2630*/  I2FP.F32.S32 R0, R12 ;  /* 0x0000000c00007245 */ /* 0x000fe20000201400 */
[--C-:B------:R-:W-:Y:S01]  /*2640*/  HADD2.F32 R46, -RZ, R43.reuse.H1_H1 ;  /* 0x3000002bff2e7230 */ /* 0x100fe20000004100 */
[C---:B------:R-:W-:Y:S01]  /*2650*/  IADD3 R5, R12.reuse, 0x4, RZ ;  /* 0x000000040c057810 */ /* 0x040fe20007ffe0ff */
[----:B------:R-:W-:Y:S01]  /*2660*/  VIADD R12, R12, 0x6 ;  /* 0x000000060c0c7836 */ /* 0x000fe20000000000 */
[----:B------:R-:W0:Y:S01]  /*2670*/  MUFU.RCP R7, R7 ;  /* 0x0000000700077308 */ /* 0x000e220000001000 */
[----:B------:R-:W-:Y:S01]  /*2680*/  I2FP.F32.S32 R4, R3 ;  /* 0x0000000300047245 */ /* 0x000fe20000201400 */
[----:B------:R-:W-:Y:S01]  /*2690*/  HADD2.F32 R45, -RZ, R43.H0_H0 ;  /* 0x2000002bff2d7230 */ /* 0x000fe20000004100 */
[----:B------:R-:W-:Y:S01]  /*26a0*/  I2FP.F32.S32 R6, R5 ;  /* 0x0000000500067245 */ /* 0x000fe20000201400 */
[----:B------:R-:W-:Y:S01]  /*26b0*/  HADD2.F32 R31, -RZ, R34.H0_H0 ;  /* 0x20000022ff1f7230 */ /* 0x000fe20000004100 */
[----:B------:R-:W-:Y:S01]  /*26c0*/  I2FP.F32.S32 R12, R12 ;  /* 0x0000000c000c7245 */ /* 0x000fe20000201400 */
[----:B------:R-:W-:Y:S01]  /*26d0*/  HADD2.F32 R47, -RZ, R35.H0_H0 ;  /* 0x20000023ff2f7230 */ /* 0x000fe20000004100 */
[----:B------:R-:W-:Y:S01]  /*26e0*/  I2FP.F32.S32 R44, R44 ;  /* 0x0000002c002c7245 */ /* 0x000fe20000201400 */
[----:B------:R-:W-:-:S02]  /*26f0*/  HADD2.F32 R14, -RZ, R33.H1_H1 ;  /* 0x30000021ff0e7230 */ /* 0x000fc40000004100 */
[----:B------:R-:W-:Y:S02]  /*2700*/  HADD2.F32 R33, -RZ, R33.H0_H0 ;  /* 0x20000021ff217230 */ /* 0x000fe40000004100 */
[--C-:B------:R-:W-:Y:S02]  /*2710*/  HADD2.F32 R21, -RZ, R42.reuse.H1_H1 ;  /* 0x3000002aff157230 */ /* 0x100fe40000004100 */
[----:B------:R-:W-:Y:S02]  /*2720*/  HADD2.F32 R42, -RZ, R42.H0_H0 ;  /* 0x2000002aff2a7230 */ /* 0x000fe40000004100 */
[-C--:B0-----:R-:W-:Y:S01]  /*2730*/  FMUL.FTZ R0, R0, R7.reuse ;  /* 0x0000000700007220 */ /* 0x081fe20000410000 */
[-C--:B------:R-:W-:Y:S01]  /*2740*/  FMUL.FTZ R4, R4, R7.reuse ;  /* 0x0000000704047220 */ /* 0x080fe20000410000 */
[-C--:B------:R-:W-:Y:S01]  /*2750*/  FMUL.FTZ R6, R6, R7.reuse ;  /* 0x0000000706067220 */ /* 0x080fe20000410000 */
[----:B------:R-:W-:Y:S01]  /*2760*/  FMUL.FTZ R12, R12, R7 ;  /* 0x000000070c0c7220 */ /* 0x000fe20000410000 */
[----:B------:R-:W-:Y:S01]  /*2770*/  FMUL.FTZ R0, R0, 13.28771209716796875 ;  /* 0x41549a7800007820 */ /* 0x000fe20000410000 */
[----:B------:R-:W-:Y:S01]  /*2780*/  FMUL.FTZ R4, R4, 13.28771209716796875 ;  /* 0x41549a7804047820 */ /* 0x000fe20000410000 */
[----:B------:R-:W-:Y:S01]  /*2790*/  FMUL.FTZ R6, R6, 13.28771209716796875 ;  /* 0x41549a7806067820 */ /* 0x000fe20000410000 */
[----:B------:R-:W-:Y:S01]  /*27a0*/  FMUL.FTZ R12, R12, 13.28771209716796875 ;  /* 0x41549a780c0c7820 */ /* 0x000fe20000410000 */
[----:B------:R0:W1:Y:S08]  /*27b0*/  MUFU.EX2 R3, -R0 ;  /* 0x8000000000037308 */ /* 0x0000700000000800 */
[----:B------:R-:W2:Y:S01]  /*27c0*/  MUFU.EX2 R9, -R4 ;  /* 0x8000000400097308 */ /* 0x000ea20000000800 */
[----:B0-----:R-:W-:-:S02]  /*27d0*/  HADD2.F32 R0, -RZ, R40.H1_H1 ;  /* 0x30000028ff007230 */ /* 0x001fc40000004100 */
[----:B------:R-:W-:-:S05]  /*27e0*/  HADD2.F32 R40, -RZ, R40.H0_H0 ;  /* 0x20000028ff287230 */ /* 0x000fca0000004100 */
[----:B------:R-:W0:Y:S01]  /*27f0*/  MUFU.EX2 R7, -R6 ;  /* 0x8000000600077308 */ /* 0x000e220000000800 */
[----:B-1----:R-:W-:-:S04]  /*2800*/  FMUL.FTZ R3, R44, R3 ;  /* 0x000000032c037220 */ /* 0x002fc80000410000 */
[----:B------:R-:W-:-:S03]  /*2810*/  FMUL.RZ R3, R3, 0.15915493667125701904 ;  /* 0x3e22f98303037820 */ /* 0x000fc6000040c000 */
[----:B------:R1:W3:Y:S01]  /*2820*/  MUFU.EX2 R11, -R12 ;  /* 0x8000000c000b7308 */ /* 0x0002e20000000800 */
[----:B--2---:R-:W-:-:S04]  /*2830*/  FMUL.FTZ R9, R44, R9 ;  /* 0x000000092c097220 */ /* 0x004fc80000410000 */
[----:B------:R-:W-:-:S03]  /*2840*/  FMUL.RZ R9, R9, 0.15915493667125701904 ;  /* 0x3e22f98309097820 */ /* 0x000fc6000040c000 */
[----:B------:R-:W2:Y:S01]  /*2850*/  MUFU.COS R5, R3 ;  /* 0x0000000300057308 */ /* 0x000ea20000000000 */
[C---:B0-----:R-:W-:Y:S01]  /*2860*/  FMUL.FTZ R7, R44.reuse, R7 ;  /* 0x000000072c077220 */ /* 0x041fe20000410000 */
[--C-:B-1----:R-:W-:Y:S02]  /*2870*/  HADD2.F32 R12, -RZ, R41.reuse.H1_H1 ;  /* 0x30000029ff0c7230 */ /* 0x102fe40000004100 */
[----:B------:R-:W-:Y:S02]  /*2880*/  HADD2.F32 R41, -RZ, R41.H0_H0 ;  /* 0x20000029ff297230 */ /* 0x000fe40000004100 */
[----:B------:R-:W-:Y:S02]  /*2890*/  FMUL.RZ R10, R7, 0.15915493667125701904 ;  /* 0x3e22f983070a7820 */ /* 0x000fe4000040c000 */
[----:B------:R0:W1:Y:S01]  /*28a0*/  MUFU.SIN R4, R3 ;  /* 0x0000000300047308 */ /* 0x0000620000000400 */
[----:B---3--:R-:W-:Y:S01]  /*28b0*/  FMUL.FTZ R11, R44, R11 ;  /* 0x0000000b2c0b7220 */ /* 0x008fe20000410000 */
[----:B------:R-:W-:-:S03]  /*28c0*/  HADD2.F32 R44, -RZ, R35.H1_H1 ;  /* 0x30000023ff2c7230 */ /* 0x000fc60000004100 */
[----:B------:R-:W-:-:S03]  /*28d0*/  FMUL.RZ R43, R11, 0.15915493667125701904 ;  /* 0x3e22f9830b2b7820 */ /* 0x000fc6000040c000 */
[----:B------:R-:W-:Y:S01]  /*28e0*/  MUFU.SIN R8, R9 ;  /* 0x0000000900087308 */ /* 0x000fe20000000400 */
[----:B0-----:R-:W-:Y:S02]  /*28f0*/  HADD2.F32 R3, -RZ, R32.H1_H1 ;  /* 0x30000020ff037230 */ /* 0x001fe40000004100 */
[----:B--2---:R-:W-:-:S05]  /*2900*/  FMUL.FTZ R7, R5, R0 ;  /* 0x0000000005077220 */ /* 0x004fca0000410000 */
[----:B------:R0:W2:Y:S01]  /*2910*/  MUFU.COS R13, R9 ;  /* 0x00000009000d7308 */ /* 0x0000a20000000000 */
[C---:B-1----:R-:W-:Y:S01]  /*2920*/  FMUL.FTZ R6, R4.reuse, R0 ;  /* 0x0000000004067220 */ /* 0x042fe20000410000 */
[CC--:B------:R-:W-:Y:S01]  /*2930*/  FMUL.FTZ R0, R4.reuse, R3.reuse ;  /* 0x0000000304007220 */ /* 0x0c0fe20000410000 */
[----:B------:R-:W-:Y:S01]  /*2940*/  FMUL.FTZ R3, R5, R3 ;  /* 0x0000000305037220 */ /* 0x000fe20000410000 */
[----:B------:R-:W-:-:S04]  /*2950*/  FFMA.FTZ R11, R4, R40, R7 ;  /* 0x00000028040b7223 */ /* 0x000fc80000010007 */
[----:B------:R-:W1:Y:S01]  /*2960*/  MUFU.SIN R20, R10 ;  /* 0x0000000a00147308 */ /* 0x000e620000000400 */
[----:B0-----:R-:W-:Y:S02]  /*2970*/  HADD2.F32 R9, -RZ, R32.H0_H0 ;  /* 0x20000020ff097230 */ /* 0x001fe40000004100 */
[----:B------:R-:W-:-:S03]  /*2980*/  HADD2.F32 R32, -RZ, R34.H1_H1 ;  /* 0x30000022ff207230 */ /* 0x000fc60000004100 */
[-C--:B------:R-:W-:Y:S01]  /*2990*/  FFMA.FTZ R0, R5, R9.reuse, -R0 ;  /* 0x0000000905007223 */ /* 0x080fe20000010800 */
[----:B------:R-:W-:Y:S01]  /*29a0*/  FFMA.FTZ R3, R4, R9, R3 ;  /* 0x0000000904037223 */ /* 0x000fe20000010003 */
[----:B------:R0:W3:Y:S01]  /*29b0*/  MUFU.COS R15, R10 ;  /* 0x0000000a000f7308 */ /* 0x0000e20000000000 */
[----:B--2---:R-:W-:Y:S01]  /*29c0*/  FMUL.FTZ R7, R13, R12 ;  /* 0x0000000c0d077220 */ /* 0x004fe20000410000 */
[----:B------:R-:W-:-:S04]  /*29d0*/  FMUL.FTZ R4, R8, R14 ;  /* 0x0000000e08047220 */ /* 0x000fc80000410000 */
[----:B------:R-:W-:Y:S02]  /*29e0*/  FFMA.FTZ R4, R13, R33, -R4 ;  /* 0x000000210d047223 */ /* 0x000fe40000010804 */
[----:B------:R-:W2:Y:S01]  /*29f0*/  MUFU.COS R35, R43 ;  /* 0x0000002b00237308 */ /* 0x000ea20000000000 */
[----:B0-----:R-:W-:Y:S01]  /*2a00*/  FFMA.FTZ R10, R5, R40, -R6 ;  /* 0x00000028050a7223 */ /* 0x001fe20000010806 */
[----:B------:R-:W-:Y:S01]  /*2a10*/  FMUL.FTZ R6, R8, R12 ;  /* 0x0000000c08067220 */ /* 0x000fe20000410000 */
[----:B------:R-:W-:-:S03]  /*2a20*/  FMUL.FTZ R5, R13, R14 ;  /* 0x0000000e0d057220 */ /* 0x000fc60000410000 */
[-C--:B------:R-:W-:Y:S01]  /*2a30*/  FFMA.FTZ R12, R13, R41.reuse, -R6 ;  /* 0x000000290d0c7223 */ /* 0x080fe20000010806 */
[C---:B------:R-:W-:Y:S01]  /*2a40*/  FFMA.FTZ R41, R8.reuse, R41, R7 ;  /* 0x0000002908297223 */ /* 0x040fe20000010007 */
[----:B------:R-:W0:Y:S01]  /*2a50*/  MUFU.SIN R34, R43 ;  /* 0x0000002b00227308 */ /* 0x000e220000000400 */
[----:B------:R-:W-:Y:S01]  /*2a60*/  FFMA.FTZ R5, R8, R33, R5 ;  /* 0x0000002108057223 */ /* 0x000fe20000010005 */
[CC--:B-1----:R-:W-:Y:S01]  /*2a70*/  FMUL.FTZ R8, R20.reuse, R21.reuse ;  /* 0x0000001514087220 */ /* 0x0c2fe20000410000 */
[CC--:B------:R-:W-:Y:S01]  /*2a80*/  FMUL.FTZ R6, R20.reuse, R32.reuse ;  /* 0x0000002014067220 */ /* 0x0c0fe20000410000 */
[C---:B---3--:R-:W-:Y:S01]  /*2a90*/  FMUL.FTZ R21, R15.reuse, R21 ;  /* 0x000000150f157220 */ /* 0x048fe20000410000 */
[C---:B------:R-:W-:Y:S01]  /*2aa0*/  FMUL.FTZ R7, R15.reuse, R32 ;  /* 0x000000200f077220 */ /* 0x040fe20000410000 */
[CC--:B------:R-:W-:Y:S01]  /*2ab0*/  FFMA.FTZ R13, R15.reuse, R42.reuse, -R8 ;  /* 0x0000002a0f0d7223 */ /* 0x0c0fe20000010808 */
[-C--:B------:R-:W-:Y:S01]  /*2ac0*/  FFMA.FTZ R6, R15, R31.reuse, -R6 ;  /* 0x0000001f0f067223 */ /* 0x080fe20000010806 */
[C---:B------:R-:W-:Y:S01]  /*2ad0*/  FFMA.FTZ R42, R20.reuse, R42, R21 ;  /* 0x0000002a142a7223 */ /* 0x040fe20000010015 */
[C---:B--2---:R-:W-:Y:S01]  /*2ae0*/  FMUL.FTZ R15, R35.reuse, R46 ;  /* 0x0000002e230f7220 */ /* 0x044fe20000410000 */
[----:B------:R-:W-:Y:S01]  /*2af0*/  FMUL.FTZ R9, R35, R44 ;  /* 0x0000002c23097220 */ /* 0x000fe20000410000 */
[----:B------:R-:W-:Y:S01]  /*2b00*/  FFMA.FTZ R7, R20, R31, R7 ;  /* 0x0000001f14077223 */ /* 0x000fe20000010007 */
[----:B------:R-:W-:-:S02]  /*2b10*/  F2FP.F16.F32.PACK_AB R40, R11, R10 ;  /* 0x0000000a0b28723e */ /* 0x000fc400000000ff */
[----:B------:R-:W-:Y:S02]  /*2b20*/  F2FP.F16.F32.PACK_AB R32, R3, R0 ;  /* 0x000000000320723e */ /* 0x000fe400000000ff */
[----:B------:R-:W-:Y:S01]  /*2b30*/  F2FP.F16.F32.PACK_AB R41, R41, R12 ;  /* 0x0000000c2929723e */ /* 0x000fe200000000ff */
[C---:B0-----:R-:W-:Y:S01]  /*2b40*/  FMUL.FTZ R14, R34.reuse, R46 ;  /* 0x0000002e220e7220 */ /* 0x041fe20000410000 */
[C---:B------:R-:W-:Y:S01]  /*2b50*/  FMUL.FTZ R8, R34.reuse, R44 ;  /* 0x0000002c22087220 */ /* 0x040fe20000410000 */
[C---:B------:R-:W-:Y:S01]  /*2b60*/  FFMA.FTZ R15, R34.reuse, R45, R15 ;  /* 0x0000002d220f7223 */ /* 0x040fe2000001000f */
[----:B------:R-:W-:Y:S01]  /*2b70*/  FFMA.FTZ R9, R34, R47, R9 ;  /* 0x0000002f22097223 */ /* 0x000fe20000010009 */
[C---:B------:R-:W-:Y:S01]  /*2b80*/  FFMA.FTZ R14, R35.reuse, R45, -R14 ;  /* 0x0000002d230e7223 */ /* 0x040fe2000001080e */
[----:B------:R-:W-:Y:S01]  /*2b90*/  FFMA.FTZ R8, R35, R47, -R8 ;  /* 0x0000002f23087223 */ /* 0x000fe20000010808 */
[----:B------:R-:W-:Y:S02]  /*2ba0*/  F2FP.F16.F32.PACK_AB R33, R5, R4 ;  /* 0x000000040521723e */ /* 0x000fe400000000ff */
[----:B------:R-:W-:-:S02]  /*2bb0*/  F2FP.F16.F32.PACK_AB R42, R42, R13 ;  /* 0x0000000d2a2a723e */ /* 0x000fc400000000ff */
[----:B------:R-:W-:Y:S02]  /*2bc0*/  F2FP.F16.F32.PACK_AB R34, R7, R6 ;  /* 0x000000060722723e */ /* 0x000fe400000000ff */
[----:B------:R-:W-:Y:S02]  /*2bd0*/  F2FP.F16.F32.PACK_AB R43, R15, R14 ;  /* 0x0000000e0f2b723e */ /* 0x000fe400000000ff */
[----:B------:R-:W-:-:S07]  /*2be0*/  F2FP.F16.F32.PACK_AB R35, R9, R8 ;  /* 0x000000080923723e */ /* 0x000fce00000000ff */
.L_x_194:
[----:B------:R-:W-:Y:S05]  /*2bf0*/  BSYNC B0 ;  /* 0x0000000000007941 */ /* 0x000fea0003800000 */
.L_x_181:
[----:B------:R-:W-:Y:S01]  /*2c00*/  ISETP.GT.AND P0, PT, R18, 0x1f, PT ;  /* 0x0000001f1200780c */ /* 0x000fe20003f04270 */
[----:B------:R-:W-:Y:S01]  /*2c10*/  BSSY B0, `(.L_x_195) ;  /* 0x0000029000007945 */ /* 0x000fe20003800000 */
[----:B------:R-:W-:-:S11]  /*2c20*/  HFMA2.MMA R14, -RZ, RZ, 0, 0 ;  /* 0x00000000ff0e7435 */ /* 0x000fd600000001ff */
[----:B------:R-:W-:Y:S05]  /*2c30*/  @P0 BRA `(.L_x_196) ;  /* 0x0000000000980947 */ /* 0x000fea0003800000 */
[----:B------:R-:W5:Y:S01]  /*2c40*/  S2UR UR6, SR_CgaCtaId ;  /* 0x00000000000679c3 */ /* 0x000f620000008800 */
[----:B------:R-:W-:Y:S01]  /*2c50*/  UMOV UR5, 0x400 ;  /* 0x0000040000057882 */ /* 0x000fe20000000000 */
[----:B---34-:R-:W-:Y:S01]  /*2c60*/  HMUL2 R20, R41, R33 ;  /* 0x0000002129147232 */ /* 0x018fe20000000000 */
[----:B------:R-:W-:-:S05]  /*2c70*/  UIADD3 UR4, UR5, 0x20, URZ ;  /* 0x0000002005047890 */ /* 0x000fca000fffe03f */
[----:B------:R-:W-:-:S10]  /*2c80*/  HFMA2.MMA R21, R40, R32, R20 ;  /* 0x0000002028157235 */ /* 0x000fd40000000014 */
[----:B------:R-:W-:Y:S01]  /*2c90*/  HFMA2 R21, R42, R34, R21 ;  /* 0x000000222a157231 */ /* 0x000fe20000000015 */
[----:B-----5:R-:W-:-:S05]  /*2ca0*/  ULEA UR4, UR6, UR4, 0x18 ;  /* 0x0000000406047291 */ /* 0x020fca000f8ec03f */
[----:B------:R-:W-:Y:S01]  /*2cb0*/  HFMA2.MMA R21, R43, R35, R21 ;  /* 0x000000232b157235 */ /* 0x000fe20000000015 */
[----:B0-2---:R-:W-:Y:S01]  /*2cc0*/  LEA R0, R18, UR4, 0x4 ;  /* 0x0000000412007c11 */ /* 0x005fe2000f8e20ff */
[----:B------:R-:W-:Y:S02]  /*2cd0*/  ULDC UR4, c[0x0][0x29c] ;  /* 0x0000a70000047ab9 */ /* 0x000fe40000000800 */
[----:B------:R-:W-:Y:S02]  /*2ce0*/  ISETP.NE.AND P0, PT, RZ, UR4, PT ;  /* 0x00000004ff007c0c */ /* 0x000fe4000bf05270 */
[----:B------:R0:W-:Y:S04]  /*2cf0*/  STS.128 [R0], R40 ;  /* 0x0000002800007388 */ /* 0x0001e80000000c00 */
[----:B------:R-:W-:-:S02]  /*2d00*/  HADD2.F32 R13, -RZ, R21.H0_H0 ;  /* 0x20000015ff0d7230 */ /* 0x000fc40000004100 */
[----:B-1----:R-:W-:-:S05]  /*2d10*/  HADD2.F32 R6, -RZ, R21.H1_H1 ;  /* 0x30000015ff067230 */ /* 0x002fca0000004100 */
[----:B------:R-:W-:Y:S05]  /*2d20*/  @P0 BRA `(.L_x_197) ;  /* 0x0000000000280947 */ /* 0x000fea0003800000 */
[----:B------:R-:W1:Y:S01]  /*2d30*/  LDC.64 R4, c[0x0][0x248] ;  /* 0x00009200ff047b82 */ /* 0x000e620000000a00 */
[----:B------:R-:W-:Y:S01]  /*2d40*/  UIADD3 UR4, UR5, 0x220, URZ ;  /* 0x0000022005047890 */ /* 0x000fe2000fffe03f */
[----:B0-----:R-:W-:Y:S02]  /*2d50*/  IMAD.SHL.U32 R0, R25, 0x8, RZ ;  /* 0x0000000819007824 */ /* 0x001fe400078e00ff */
[----:B------:R-:W-:Y:S01]  /*2d60*/  ULDC UR5, c[0x0][0x284] ;  /* 0x0000a10000057ab9 */ /* 0x000fe20000000800 */
[----:B------:R-:W-:Y:S01]  /*2d70*/  ULEA UR4, UR6, UR4, 0x18 ;  /* 0x0000000406047291 */ /* 0x000fe2000f8ec03f */
[----:B------:R-:W-:-:S05]  /*2d80*/  IMAD R29, R29, UR5, R0 ;  /* 0x000000051d1d7c24 */ /* 0x000fca000f8e0200 */
[----:B------:R-:W-:-:S05]  /*2d90*/  LEA R0, R18, UR4, 0x4 ;  /* 0x0000000412007c11 */ /* 0x000fca000f8e20ff */
[----:B------:R2:W-:Y:S01]  /*2da0*/  STS.128 [R0], R36 ;  /* 0x0000002400007388 */ /* 0x0005e20000000c00 */
[----:B-1----:R-:W-:-:S05]  /*2db0*/  IMAD.WIDE R4, R29, 0x2, R4 ;  /* 0x000000021d047825 */ /* 0x002fca00078e0204 */
[----:B------:R2:W-:Y:S02]  /*2dc0*/  STG.E.128 desc[UR36][R4.64], R32 ;  /* 0x0000002004007986 */ /* 0x0005e4000c101d24 */
.L_x_197:
[----:B------:R-:W-:Y:S01]  /*2dd0*/  UMOV UR4, 0xffffffff ;  /* 0xffffffff00047882 */ /* 0x000fe20000000000 */
[----:B------:R-:W-:Y:S02]  /*2de0*/  FADD.FTZ R13, R13, R6 ;  /* 0x000000060d0d7221 */ /* 0x000fe40000010000 */
[----:B------:R-:W-:Y:S05]  /*2df0*/  BRA.DIV UR4, `(.L_x_198) ;  /* 0x0000008604c47947 */ /* 0x000fea000b800000 */
[----:B------:R-:W0:Y:S02]  /*2e00*/  SHFL.BFLY PT, R14, R13, 0x10, 0x1f ;  /* 0x0e001f000d0e7f89 */ /* 0x000e2400000e0000 */
[----:B0-2---:R-:W-:-:S05]  /*2e10*/  FADD.FTZ R0, R13, R14 ;  /* 0x0000000e0d007221 */ /* 0x005fca0000010000 */
[----:B------:R-:W0:Y:S02]  /*2e20*/  SHFL.BFLY PT, R14, R0, 0x8, 0x1f ;  /* 0x0d001f00000e7f89 */ /* 0x000e2400000e0000 */
[----:B0-----:R-:W-:-:S05]  /*2e30*/  FADD.FTZ R3, R0, R14 ;  /* 0x0000000e00037221 */ /* 0x001fca0000010000 */
[----:B------:R-:W0:Y:S02]  /*2e40*/  SHFL.BFLY PT, R14, R3, 0x4, 0x1f ;  /* 0x0c801f00030e7f89 */ /* 0x000e2400000e0000 */
[----:B0-----:R-:W-:-:S05]  /*2e50*/  FADD.FTZ R4, R3, R14 ;  /* 0x0000000e03047221 */ /* 0x001fca0000010000 */
[----:B------:R-:W0:Y:S02]  /*2e60*/  SHFL.BFLY PT, R14, R4, 0x2, 0x1f ;  /* 0x0c401f00040e7f89 */ /* 0x000e2400000e0000 */
[----:B0-----:R-:W-:-:S05]  /*2e70*/  FADD.FTZ R5, R4, R14 ;  /* 0x0000000e04057221 */ /* 0x001fca0000010000 */
[----:B------:R0:W1:Y:S02]  /*2e80*/  SHFL.BFLY PT, R14, R5, 0x1, 0x1f ;  /* 0x0c201f00050e7f89 */ /* 0x00006400000e0000 */
.L_x_344:
[----:B-1----:R-:W-:-:S07]  /*2e90*/  FADD.FTZ R14, R5, R14 ;  /* 0x0000000e050e7221 */ /* 0x002fce0000010000 */
.L_x_196:
[----:B------:R-:W-:Y:S05]  /*2ea0*/  BSYNC B0 ;  /* 0x0000000000007941 */ /* 0x000fea0003800000 */
.L_x_195:
[----:B------:R-:W5:Y:S01]  /*2eb0*/  LDC R13, c[0x0][0x284] ;  /* 0x0000a100ff0d7b82 */ /* 0x000f620000000800 */
[----:B------:R-:W-:Y:S02]  /*2ec0*/  ISETP.NE.AND P0, PT, R18, RZ, PT ;  /* 0x000000ff1200720c */ /* 0x000fe40003f05270 */
[----:B0-2---:R-:W-:Y:S02]  /*2ed0*/  MOV R0, 0xff7fffff ;  /* 0xff7fffff00007802 */ /* 0x005fe40000000f00 */
[----:B-----5:R-:W-:-:S09]  /*2ee0*/  VIADDMNMX R3, R17, -R13, RZ, !PT ;  /* 0x8000000d11037246 */ /* 0x020fd200078001ff */
[----:B------:R-:W-:Y:S05]  /*2ef0*/  @P0 BRA `(.L_x_199) ;  /* 0x0000000000440947 */ /* 0x000fea0003800000 */
[----:B------:R-:W-:Y:S02]  /*2f00*/  ULDC.64 UR4, c[0x0][0x2c8] ;  /* 0x0000b20000047ab9 */ /* 0x000fe40000000a00 */
[----:B------:R-:W-:Y:S01]  /*2f10*/  ISETP.NE.U32.AND P0, PT, RZ, UR4, PT ;  /* 0x00000004ff007c0c */ /* 0x000fe2000bf05070 */
[----:B------:R-:W-:-:S03]  /*2f20*/  ULDC UR4, c[0x0][0x2a0] ;  /* 0x0000a80000047ab9 */ /* 0x000fc60000000800 */
[----:B------:R-:W-:-:S13]  /*2f30*/  ISETP.NE.AND.EX P0, PT, RZ, UR5, PT, P0 ;  /* 0x00000005ff007c0c */ /* 0x000fda000bf05300 */
[----:B-1----:R-:W0:Y:S01]  /*2f40*/  @P0 LDC R6, c[0x0][0x2d0] ;  /* 0x0000b400ff060b82 */ /* 0x002e220000000800 */
[----:B------:R-:W-:-:S07]  /*2f50*/  @P0 IMAD.IADD R0, R24, 0x1, -R23 ;  /* 0x0000000118000824 */ /* 0x000fce00078e0a17 */
[----:B------:R-:W1:Y:S01]  /*2f60*/  @P0 LDC.64 R4, c[0x0][0x2c8] ;  /* 0x0000b200ff040b82 */ /* 0x000e620000000a00 */
[----:B0-----:R-:W-:-:S04]  /*2f70*/  @P0 IMAD R7, R19, R6, R0 ;  /* 0x0000000613070224 */ /* 0x001fc800078e0200 */
[----:B------:R-:W-:-:S04]  /*2f80*/  @P0 IMAD R7, R7, R6, R0 ;  /* 0x0000000607070224 */ /* 0x000fc800078e0200 */
[----:B-1----:R-:W-:-:S06]  /*2f90*/  @P0 IMAD.WIDE R4, R7, 0x2, R4 ;  /* 0x0000000207040825 */ /* 0x002fcc00078e0204 */
[----:B------:R-:W2:Y:S01]  /*2fa0*/  @P0 LDG.E.U16 R4, desc[UR36][R4.64] ;  /* 0x0000002404040981 */ /* 0x000ea2000c1e1500 */
[----:B------:R-:W-:Y:S01]  /*2fb0*/  IADD3 R6, R24, -R3, RZ ;  /* 0x8000000318067210 */ /* 0x000fe20007ffe0ff */
[----:B------:R-:W-:-:S03]  /*2fc0*/  FMUL.FTZ R0, R14, UR4 ;  /* 0x000000040e007c20 */ /* 0x000fc60008410000 */
[----:B------:R-:W-:Y:S01]  /*2fd0*/  LEA R9, R6, UR38, 0x2 ;  /* 0x0000002606097c11 */ /* 0x000fe2000f8e10ff */
[----:B--2---:R-:W-:-:S05]  /*2fe0*/  @P0 HADD2.F32 R7, -RZ, R4.H0_H0 ;  /* 0x20000004ff070230 */ /* 0x004fca0000004100 */
[----:B------:R-:W-:-:S05]  /*2ff0*/  @P0 FADD.FTZ R0, R0, R7 ;  /* 0x0000000700000221 */ /* 0x000fca0000010000 */
[----:B------:R0:W-:Y:S02]  /*3000*/  STS [R9], R0 ;  /* 0x0000000009007388 */ /* 0x0001e40000000800 */
.L_x_199:
[----:B------:R-:W-:Y:S05]  /*3010*/  WARPSYNC.ALL ;  /* 0x0000000000007948 */ /* 0x000fea0003800000 */
[----:B------:R-:W2:Y:S08]  /*3020*/  S2UR UR6, SR_CgaCtaId ;  /* 0x00000000000679c3 */ /* 0x000eb00000008800 */
[----:B------:R-:W-:Y:S01]  /*3030*/  BAR.SYNC.DEFER_BLOCKING 0x0 ;  /* 0x0000000000007b1d */ /* 0x000fe20000010000 */
[----:B-1----:R-:W-:-:S02]  /*3040*/  LEA.HI R4, R18, R18, RZ, 0x1 ;  /* 0x0000001212047211 */ /* 0x002fc400078f08ff */
[----:B------:R-:W-:Y:S02]  /*3050*/  IADD3 R7, R24, 0xf, -R3 ;  /* 0x0000000f18077810 */ /* 0x000fe40007ffe803 */
[C---:B------:R-:W-:Y:S01]  /*3060*/  LOP3.LUT R5, R4.reuse, 0xfffffffe, RZ, 0xc0, !PT ;  /* 0xfffffffe04057812 */ /* 0x040fe200078ec0ff */
[----:B------:R-:W-:Y:S01]  /*3070*/  UMOV UR4, 0x400 ;  /* 0x0000040000047882 */ /* 0x000fe20000000000 */
[----:B------:R-:W-:Y:S01]  /*3080*/  SHF.R.S32.HI R8, RZ, 0x1f, R7 ;  /* 0x0000001fff087819 */ /* 0x000fe20000011407 */
[----:B------:R-:W-:Y:S01]  /*3090*/  UIADD3 UR5, UR4, 0x20, URZ ;  /* 0x0000002004057890 */ /* 0x000fe2000fffe03f */
[----:B------:R-:W-:Y:S01]  /*30a0*/  LEA.HI.SX32 R11, R4, R3, 0x1f ;  /* 0x00000003040b7211 */ /* 0x000fe200078ffaff */
[----:B------:R-:W-:Y:S01]  /*30b0*/  IMAD.IADD R5, R18, 0x1, -R5 ;  /* 0x0000000112057824 */ /* 0x000fe200078e0a05 */
[----:B------:R-:W-:-:S04]  /*30c0*/  LEA.HI R8, R8, R7, RZ, 0x4 ;  /* 0x0000000708087211 */ /* 0x000fc800078f20ff */
[----:B------:R-:W-:-:S04]  /*30d0*/  LOP3.LUT R8, R8, 0xfffffff0, RZ, 0xc0, !PT ;  /* 0xfffffff008087812 */ /* 0x000fc800078ec0ff */
[----:B------:R-:W-:Y:S01]  /*30e0*/  IADD3 R4, R8, R3, RZ ;  /* 0x0000000308047210 */ /* 0x000fe20007ffe0ff */
[----:B--2---:R-:W-:-:S06]  /*30f0*/  ULEA UR5, UR6, UR5, 0x18 ;  /* 0x0000000506057291 */ /* 0x004fcc000f8ec03f */
[----:B------:R-:W-:Y:S01]  /*3100*/  LEA R6, R5, UR5, 0x3 ;  /* 0x0000000505067c11 */ /* 0x000fe2000f8e18ff */
[----:B------:R-:W-:Y:S02]  /*3110*/  ULDC UR5, c[0x0][0x29c] ;  /* 0x0000a70000057ab9 */ /* 0x000fe40000000800 */
[----:B------:R-:W-:Y:S02]  /*3120*/  UISETP.NE.AND UP0, UPT, UR5, URZ, UPT ;  /* 0x0000003f0500728c */ /* 0x000fe4000bf05270 */
[----:B------:R1:W2:Y:S01]  /*3130*/  LDS.64 R158, [R6] ;  /* 0x00000000069e7984 */ /* 0x0002a20000000a00 */
[----:B------:R-:W-:Y:S02]  /*3140*/  ULDC UR5, c[0x0][0x280] ;  /* 0x0000a00000057ab9 */ /* 0x000fe40000000800 */
[----:B------:R-:W-:Y:S01]  /*3150*/  IMAD R30, R30, UR5, R19 ;  /* 0x000000051e1e7c24 */ /* 0x000fe2000f8e0213 */
[----:B------:R1:W0:Y:S01]  /*3160*/  LDS.64 R156, [R6+0x10] ;  /* 0x00001000069c7984 */ /* 0x0002220000000a00 */
[----:B------:R-:W-:-:S03]  /*3170*/  PLOP3.LUT P2, PT, PT, PT, UP0, 0x80, 0x0 ;  /* 0x000000000000781c */ /* 0x000fc60003f4f008 */
[----:B------:R1:W0:Y:S04]  /*3180*/  LDS.64 R154, [R6+0x20] ;  /* 0x00002000069a7984 */ /* 0x0002280000000a00 */
        /* <DEDUP_REMOVED lines=28> */
[----:B------:R1:W0:Y:S01]  /*3350*/  LDS.64 R96, [R6+0x1f0] ;  /* 0x0001f00006607984 */ /* 0x0002220000000a00 */
[----:B--2---:R-:W-:Y:S05]  /*3360*/  @P2 BRA `(.L_x_200) ;  /* 0x00000000008c2947 */ /* 0x004fea0003800000 */
[----:B------:R-:W-:-:S04]  /*3370*/  UIADD3 UR4, UR4, 0x220, URZ ;  /* 0x0000022004047890 */ /* 0x000fc8000fffe03f */
[----:B------:R-:W-:-:S06]  /*3380*/  ULEA UR4, UR6, UR4, 0x18 ;  /* 0x0000000406047291 */ /* 0x000fcc000f8ec03f */
[----:B-1----:R-:W-:-:S05]  /*3390*/  LEA R6, R5, UR4, 0x3 ;  /* 0x0000000405067c11 */ /* 0x002fca000f8e18ff */
[----:B------:R2:W1:Y:S04]  /*33a0*/  LDS.64 R94, [R6] ;  /* 0x00000000065e7984 */ /* 0x0004680000000a00 */
        /* <DEDUP_REMOVED lines=25> */
[----:B---3--:R2:W3:Y:S04]  /*3540*/  LDS.64 R42, [R6+0x1a0] ;  /* 0x0001a000062a7984 */ /* 0x0084e80000000a00 */
[----:B------:R2:W0:Y:S04]  /*3550*/  LDS.64 R40, [R6+0x1b0] ;  /* 0x0001b00006287984 */ /* 0x0004280000000a00 */
[----:B------:R2:W0:Y:S04]  /*3560*/  LDS.64 R38, [R6+0x1c0] ;  /* 0x0001c00006267984 */ /* 0x0004280000000a00 */
[----:B------:R2:W0:Y:S04]  /*3570*/  LDS.64 R36, [R6+0x1d0] ;  /* 0x0001d00006247984 */ /* 0x0004280000000a00 */
[----:B----4-:R2:W4:Y:S04]  /*3580*/  LDS.64 R34, [R6+0x1e0] ;  /* 0x0001e00006227984 */ /* 0x0105280000000a00 */
[----:B-1----:R2:W0:Y:S02]  /*3590*/  LDS.64 R32, [R6+0x1f0] ;  /* 0x0001f00006207984 */ /* 0x0024240000000a00 */
.L_x_200:
[----:B------:R-:W-:Y:S01]  /*35a0*/  ISETP.GE.AND P0, PT, R11, R4, PT ;  /* 0x000000040b00720c */ /* 0x000fe20003f06270 */
[----:B------:R-:W-:Y:S01]  /*35b0*/  ULDC UR5, c[0x0][0x29c] ;  /* 0x0000a70000057ab9 */ /* 0x000fe20000000800 */
[----:B------:R-:W-:Y:S01]  /*35c0*/  ULDC UR12, c[0x0][0x288] ;  /* 0x0000a200000c7ab9 */ /* 0x000fe20000000800 */
[----:B------:R-:W-:Y:S01]  /*35d0*/  ULDC UR13, c[0x0][0x2a0] ;  /* 0x0000a800000d7ab9 */ /* 0x000fe20000000800 */
[----:B------:R-:W-:Y:S01]  /*35e0*/  ULDC.64 UR10, c[0x0][0x248] ;  /* 0x00009200000a7ab9 */ /* 0x000fe20000000a00 */
[----:B------:R-:W-:Y:S01]  /*35f0*/  ULDC.64 UR8, c[0x0][0x258] ;  /* 0x0000960000087ab9 */ /* 0x000fe20000000a00 */
[----:B------:R-:W-:Y:S01]  /*3600*/  ULDC.64 UR6, c[0x0][0x2b0] ;  /* 0x0000ac0000067ab9 */ /* 0x000fe20000000a00 */
[----:B------:R-:W-:Y:S01]  /*3610*/  ULDC.64 UR14, c[0x0][0x2c8] ;  /* 0x0000b200000e7ab9 */ /* 0x000fe20000000a00 */
[----:B------:R-:W-:Y:S01]  /*3620*/  BSSY B0, `(.L_x_201) ;  /* 0x0000426000007945 */ /* 0x000fe20003800000 */
[----:B------:R-:W-:Y:S01]  /*3630*/  IMAD.SHL.U32 R10, R5, 0x4, RZ ;  /* 0x00000004050a7824 */ /* 0x000fe200078e00ff */
[----:B------:R-:W-:-:S03]  /*3640*/  SHF.L.U32 R5, R30, 0x8, RZ ;  /* 0x000000081e057819 */ /* 0x000fc600000006ff */
[----:B------:R-:W-:Y:S05]  /*3650*/  @P0 BRA `(.L_x_202) ;  /* 0x0000004000880947 */ /* 0x000fea0003800000 */
[----:B-12---:R-:W-:Y:S01]  /*3660*/  IABS R6, R13 ;  /* 0x0000000d00067213 */ /* 0x006fe20000000000 */
[----:B------:R-:W1:Y:S01]  /*3670*/  LDC R7, c[0x0][0x288] ;  /* 0x0000a200ff077b82 */ /* 0x000e620000000800 */
[----:B------:R-:W-:Y:S01]  /*3680*/  IMAD.MOV.U32 R8, RZ, RZ, RZ ;  /* 0x000000ffff087224 */ /* 0x000fe200078e00ff */
[----:B------:R-:W-:Y:S01]  /*3690*/  ULDC UR4, c[0x0][0x298] ;  /* 0x0000a60000047ab9 */ /* 0x000fe20000000800 */
[----:B------:R-:W2:Y:S05]  /*36a0*/  I2F.RP R12, R6 ;  /* 0x00000006000c7306 */ /* 0x000eaa0000209400 */
[----:B------:R-:W5:Y:S08]  /*36b0*/  LDC R29, c[0x0][0x2c0] ;  /* 0x0000b000ff1d7b82 */ /* 0x000f700000000800 */
[----:B------:R-:W3:Y:S01]  /*36c0*/  LDC.64 R224, c[0x0][0x2e0] ;  /* 0x0000b800ffe07b82 */ /* 0x000ee20000000a00 */
[----:B--2---:R-:W0:Y:S01]  /*36d0*/  MUFU.RCP R12, R12 ;  /* 0x0000000c000c7308 */ /* 0x004e220000001000 */
[----:B-1----:R-:W-:Y:S01]  /*36e0*/  IMAD R15, R16, R7, R19 ;  /* 0x00000007100f7224 */ /* 0x002fe200078e0213 */
[----:B-----5:R-:W-:Y:S01]  /*36f0*/  IADD3 R29, R29, UR4, RZ ;  /* 0x000000041d1d7c10 */ /* 0x020fe2000fffe0ff */
[----:B0-----:R-:W-:-:S06]  /*3700*/  VIADD R9, R12, 0xffffffe ;  /* 0x0ffffffe0c097836 */ /* 0x001fcc0000000000 */
[----:B------:R-:W0:Y:S02]  /*3710*/  F2I.FTZ.U32.TRUNC.NTZ R9, R9 ;  /* 0x0000000900097305 */ /* 0x000e24000021f000 */
[----:B0-----:R-:W-:-:S05]  /*3720*/  IADD3 R21, RZ, -R9, RZ ;  /* 0x80000009ff157210 */ /* 0x001fca0007ffe0ff */
[----:B------:R-:W-:-:S04]  /*3730*/  IMAD R21, R21, R6, RZ ;  /* 0x0000000615157224 */ /* 0x000fc800078e02ff */
[----:B------:R-:W-:-:S04]  /*3740*/  IMAD.HI.U32 R7, R9, R21, R8 ;  /* 0x0000001509077227 */ /* 0x000fc800078e0008 */
[-CC-:B------:R-:W-:Y:S02]  /*3750*/  IMAD R8, R22, R13.reuse, R10.reuse ;  /* 0x0000000d16087224 */ /* 0x180fe400078e020a */
[----:B------:R-:W-:Y:S01]  /*3760*/  IMAD R9, R5, R13, R10 ;  /* 0x0000000d05097224 */ /* 0x000fe200078e020a */
[----:B------:R-:W-:Y:S01]  /*3770*/  LEA R13, R15, R10, 0x8 ;  /* 0x0000000a0f0d7211 */ /* 0x000fe200078e40ff */
[----:B------:R-:W-:Y:S01]  /*3780*/  IMAD.MOV.U32 R10, RZ, RZ, R11 ;  /* 0x000000ffff0a7224 */ /* 0x000fe200078e000b */
[----:B------:R-:W-:Y:S02]  /*3790*/  SHF.R.S32.HI R20, RZ, 0x1f, R8 ;  /* 0x0000001fff147819 */ /* 0x000fe40000011408 */
[----:B------:R-:W-:Y:S01]  /*37a0*/  SHF.R.S32.HI R21, RZ, 0x1f, R9 ;  /* 0x0000001fff157819 */ /* 0x000fe20000011409 */
[----:B---3--:R-:W-:-:S04]  /*37b0*/  IMAD.WIDE R224, R13, 0x2, R224 ;  /* 0x000000020de07825 */ /* 0x008fc800078e02e0 */
[----:B------:R-:W-:-:S07]  /*37c0*/  VIADD R30, R13, 0x8 ;  /* 0x000000080d1e7836 */ /* 0x000fce0000000000 */
.L_x_270:
[----:B0-----:R-:W0:Y:S01]  /*37d0*/  LDC R11, c[0x0][0x284] ;  /* 0x0000a100ff0b7b82 */ /* 0x001e220000000800 */
[----:B------:R-:W-:Y:S02]  /*37e0*/  IABS R14, R10 ;  /* 0x0000000a000e7213 */ /* 0x000fe40000000000 */
[----:B------:R-:W-:-:S03]  /*37f0*/  ISETP.GE.AND P3, PT, R10, RZ, PT ;  /* 0x000000ff0a00720c */ /* 0x000fc60003f66270 */
[----:B------:R-:W-:Y:S02]  /*3800*/  IMAD.HI.U32 R12, R7, R14, RZ ;  /* 0x0000000e070c7227 */ /* 0x000fe400078e00ff */
[----:B-1----:R-:W1:Y:S03]  /*3810*/  LDC.64 R226, c[0x0][0x2e0] ;  /* 0x0000b800ffe27b82 */ /* 0x002e660000000a00 */
[----:B--2---:R-:W-:Y:S02]  /*3820*/  IADD3 R13, -R12, RZ, RZ ;  /* 0x000000ff0c0d7210 */ /* 0x004fe40007ffe1ff */
[----:B0-----:R-:W-:-:S05]  /*3830*/  IABS R15, R11 ;  /* 0x0000000b000f7213 */ /* 0x001fca0000000000 */
[----:B------:R-:W-:Y:S02]  /*3840*/  IMAD R12, R15, R13, R14 ;  /* 0x0000000d0f0c7224 */ /* 0x000fe400078e020e */
[----:B------:R-:W-:-:S03]  /*3850*/  IMAD R13, R2, R11, RZ ;  /* 0x0000000b020d7224 */ /* 0x000fc600078e02ff */
[----:B------:R-:W-:-:S13]  /*3860*/  ISETP.GT.U32.AND P0, PT, R6, R12, PT ;  /* 0x0000000c0600720c */ /* 0x000fda0003f04070 */
[----:B------:R-:W-:Y:S01]  /*3870*/  @!P0 IMAD.IADD R12, R12, 0x1, -R15 ;  /* 0x000000010c0c8824 */ /* 0x000fe200078e0a0f */
[----:B------:R-:W-:-:S04]  /*3880*/  ISETP.NE.U32.AND P0, PT, RZ, UR6, PT ;  /* 0x00000006ff007c0c */ /* 0x000fc8000bf05070 */
[----:B------:R-:W-:Y:S02]  /*3890*/  ISETP.GT.U32.AND P1, PT, R6, R12, PT ;  /* 0x0000000c0600720c */ /* 0x000fe40003f24070 */
[----:B------:R-:W-:-:S11]  /*38a0*/  ISETP.NE.AND.EX P0, PT, RZ, UR7, PT, P0 ;  /* 0x00000007ff007c0c */ /* 0x000fd6000bf05300 */
[----:B------:R-:W-:Y:S02]  /*38b0*/  @!P1 IADD3 R12, R12, -R15, RZ ;  /* 0x8000000f0c0c9210 */ /* 0x000fe40007ffe0ff */
[----:B------:R-:W-:Y:S02]  /*38c0*/  ISETP.NE.AND P1, PT, R11, RZ, PT ;  /* 0x000000ff0b00720c */ /* 0x000fe40003f25270 */
[----:B------:R-:W-:Y:S01]  /*38d0*/  @P0 SHF.R.S32.HI R15, RZ, 0x1f, R10 ;  /* 0x0000001fff0f0819 */ /* 0x000fe2000001140a */
[----:B------:R-:W-:Y:S01]  /*38e0*/  @!P3 IMAD.MOV R12, RZ, RZ, -R12 ;  /* 0x000000ffff0cb224 */ /* 0x000fe200078e0a0c */
[----:B------:R-:W-:-:S09]  /*38f0*/  @P0 SHF.R.S32.HI R228, RZ, 0x1f, R13 ;  /* 0x0000001fffe40819 */ /* 0x000fd2000001140d */
[----:B------:R-:W-:Y:S02]  /*3900*/  @!P1 LOP3.LUT R12, RZ, R11, RZ, 0x33, !PT ;  /* 0x0000000bff0c9212 */ /* 0x000fe400078e33ff */
[----:B------:R-:W-:Y:S02]  /*3910*/  @P0 IADD3 R14, P1, P3, R10, UR6, R13 ;  /* 0x000000060a0e0c10 */ /* 0x000fe4000fb3e00d */
[----:B---3--:R-:W-:Y:S02]  /*3920*/  SHF.R.S32.HI R230, RZ, 0x1f, R12 ;  /* 0x0000001fffe67819 */ /* 0x008fe4000001140c */
[----:B------:R-:W-:Y:S02]  /*3930*/  IADD3 R31, P4, R12, R13, RZ ;  /* 0x0000000d0c1f7210 */ /* 0x000fe40007f9e0ff */
[----:B------:R-:W-:Y:S02]  /*3940*/  @P0 IADD3.X R15, R15, UR7, R228, P1, P3 ;  /* 0x000000070f0f0c10 */ /* 0x000fe40008fe64e4 */
[----:B------:R-:W-:-:S02]  /*3950*/  LEA.HI.X.SX32 R230, R13, R230, 0x1, P4 ;  /* 0x000000e60de67211 */ /* 0x000fc400020f0eff */
[----:B------:R-:W-:Y:S01]  /*3960*/  ISETP.GE.AND P1, PT, R10, R24, PT ;  /* 0x000000180a00720c */ /* 0x000fe20003f26270 */
[----:B------:R0:W5:Y:S01]  /*3970*/  @P0 LDG.E.U8 R13, desc[UR36][R14.64] ;  /* 0x000000240e0d0981 */ /* 0x000162000c1e1100 */
[C---:B------:R-:W-:Y:S01]  /*3980*/  LEA R228, P3, R31.reuse, UR8, 0x2 ;  /* 0x000000081fe47c11 */ /* 0x040fe2000f8610ff */
[----:B------:R-:W-:Y:S01]  /*3990*/  BSSY B1, `(.L_x_203) ;  /* 0x000001c000017945 */ /* 0x000fe20003800000 */
[----:B-1----:R-:W-:Y:S02]  /*39a0*/  IMAD.WIDE R226, R30, 0x2, R226 ;  /* 0x000000021ee27825 */ /* 0x002fe400078e02e2 */
[----:B------:R-:W-:-:S07]  /*39b0*/  LEA.HI.X R229, R31, UR9, R230, 0x2, P3 ;  /* 0x000000091fe57c11 */ /* 0x000fce00098f14e6 */
[----:B0-----:R-:W-:Y:S05]  /*39c0*/  @P1 BRA `(.L_x_204) ;  /* 0x0000000000601947 */ /* 0x001fea0003800000 */
[----:B------:R-:W2:Y:S01]  /*39d0*/  LDG.E R14, desc[UR36][R228.64] ;  /* 0x00000024e40e7981 */ /* 0x000ea2000c1e1900 */
[----:B------:R-:W-:Y:S01]  /*39e0*/  SHF.L.U32 R231, R12, 0x3, RZ ;  /* 0x000000030ce77819 */ /* 0x000fe200000006ff */
[----:B--2---:R-:W-:-:S04]  /*39f0*/  IMAD R14, R14, UR12, RZ ;  /* 0x0000000c0e0e7c24 */ /* 0x004fc8000f8e02ff */
[----:B------:R-:W-:-:S04]  /*3a00*/  IMAD.SHL.U32 R14, R14, 0x100, RZ ;  /* 0x000001000e0e7824 */ /* 0x000fc800078e00ff */
[----:B------:R-:W-:-:S05]  /*3a10*/  IMAD R14, R14, R11, R231 ;  /* 0x0000000b0e0e7224 */ /* 0x000fca00078e02e7 */
[----:B------:R-:W-:-:S04]  /*3a20*/  IADD3 R15, P2, R9, R14, RZ ;  /* 0x0000000e090f7210 */ /* 0x000fc80007f5e0ff */
[----:B------:R-:W-:Y:S02]  /*3a30*/  LEA.HI.X.SX32 R14, R14, R21, 0x1, P2 ;  /* 0x000000150e0e7211 */ /* 0x000fe400010f0eff */
[----:B------:R-:W-:-:S04]  /*3a40*/  LEA R160, P2, R15, UR10, 0x1 ;  /* 0x0000000a0fa07c11 */ /* 0x000fc8000f8408ff */
[----:B------:R-:W-:-:S06]  /*3a50*/  LEA.HI.X R161, R15, UR11, R14, 0x1, P2 ;  /* 0x0000000b0fa17c11 */ /* 0x000fcc00090f0c0e */
[----:B------:R-:W5:Y:S01]  /*3a60*/  LDG.E.64 R160, desc[UR36][R160.64] ;  /* 0x00000024a0a07981 */ /* 0x000f62000c1e1b00 */
[----:B------:R-:W-:-:S06]  /*3a70*/  UISETP.NE.AND UP0, UPT, UR5, URZ, UPT ;  /* 0x0000003f0500728c */ /* 0x000fcc000bf05270 */
[----:B------:R-:W-:-:S13]  /*3a80*/  PLOP3.LUT P2, PT, PT, PT, UP0, 0x80, 0x0 ;  /* 0x000000000000781c */ /* 0x000fda0003f4f008 */
[----:B------:R-:W-:Y:S05]  /*3a90*/  @P2 BRA `(.L_x_204) ;  /* 0x00000000002c2947 */ /* 0x000fea0003800000 */
[----:B------:R-:W-:-:S13]  /*3aa0*/  LOP3.LUT P5, RZ, R28, 0x10, RZ, 0xc0, !PT ;  /* 0x000000101cff7812 */ /* 0x000fda00078ac0ff */
[----:B------:R-:W2:Y:S01]  /*3ab0*/  @P5 LDG.E.64 R14, desc[UR36][R224.64] ;  /* 0x00000024e00e5981 */ /* 0x000ea2000c1e1b00 */
[----:B-----5:R-:W-:Y:S01]  /*3ac0*/  HFMA2.MMA R160, R160, 1, 1, R94 ;  /* 0x3c003c00a0a07835 */ /* 0x020fe2000000005e */
[----:B------:R-:W-:Y:S01]  /*3ad0*/  IADD3 R31, P3, R8, R231, RZ ;  /* 0x000000e7081f7210 */ /* 0x000fe20007f7e0ff */
[----:B------:R-:W-:-:S03]  /*3ae0*/  HADD2 R161, R161, R95 ;  /* 0x0000005fa1a17230 */ /* 0x000fc60000000000 */
[----:B------:R-:W-:Y:S02]  /*3af0*/  LEA.HI.X.SX32 R232, R231, R20, 0x1, P3 ;  /* 0x00000014e7e87211 */ /* 0x000fe400018f0eff */
[----:B------:R-:W-:-:S04]  /*3b00*/  LEA R230, P3, R31, UR10, 0x1 ;  /* 0x0000000a1fe67c11 */ /* 0x000fc8000f8608ff */
[----:B------:R-:W-:Y:S01]  /*3b10*/  LEA.HI.X R231, R31, UR11, R232, 0x1, P3 ;  /* 0x0000000b1fe77c11 */ /* 0x000fe200098f0ce8 */
[----:B--2---:R-:W-:Y:S01]  /*3b20*/  @P5 HFMA2.MMA R161, R161, R15, -RZ ;  /* 0x0000000fa1a15235 */ /* 0x004fe200001000ff */
[----:B------:R-:W-:-:S06]  /*3b30*/  @P5 HMUL2 R160, R160, R14 ;  /* 0x0000000ea0a05232 */ /* 0x000fcc0000000000 */
[----:B------:R0:W-:Y:S04]  /*3b40*/  STG.E.64 desc[UR36][R230.64], R160 ;  /* 0x000000a0e6007986 */ /* 0x0001e8000c101b24 */
.L_x_204:
[----:B------:R-:W-:Y:S05]  /*3b50*/  BSYNC B1 ;  /* 0x0000000000017941 */ /* 0x000fea0003800000 */
.L_x_203:
[----:B------:R-:W-:Y:S04]  /*3b60*/  BSSY B1, `(.L_x_205) ;  /* 0x000001b000017945 */ /* 0x000fe80003800000 */
[----:B------:R-:W-:Y:S05]  /*3b70*/  @P1 BRA `(.L_x_206) ;  /* 0x0000000000641947 */ /* 0x000fea0003800000 */
[----:B------:R-:W2:Y:S01]  /*3b80*/  LDG.E R14, desc[UR36][R228.64] ;  /* 0x00000024e40e7981 */ /* 0x000ea2000c1e1900 */
[----:B------:R-:W-:-:S05]  /*3b90*/  IADD3 R15, R12, R11, RZ ;  /* 0x0000000b0c0f7210 */ /* 0x000fca0007ffe0ff */
[----:B0-----:R-:W-:Y:S02]  /*3ba0*/  IMAD.SHL.U32 R231, R15, 0x8, RZ ;  /* 0x000000080fe77824 */ /* 0x001fe400078e00ff */
[----:B--2---:R-:W-:-:S05]  /*3bb0*/  IMAD R14, R14, UR12, RZ ;  /* 0x0000000c0e0e7c24 */ /* 0x004fca000f8e02ff */
[----:B------:R-:W-:-:S05]  /*3bc0*/  SHF.L.U32 R14, R14, 0x8, RZ ;  /* 0x000000080e0e7819 */ /* 0x000fca00000006ff */
        /* <DEDUP_REMOVED lines=20> */
.L_x_206:
[----:B------:R-:W-:Y:S05]  /*3d10*/  BSYNC B1 ;  /* 0x0000000000017941 */ /* 0x000fea0003800000 */
.L_x_205:
[----:B------:R-:W-:Y:S04]  /*3d20*/  BSSY B1, `(.L_x_207) ;  /* 0x000001b000017945 */ /* 0x000fe80003800000 */
[----:B------:R-:W-:Y:S05]  /*3d30*/  @P1 BRA `(.L_x_208) ;  /* 0x0000000000641947 */ /* 0x000fea0003800000 */
[----:B------:R-:W2:Y:S01]  /*3d40*/  LDG.E R14, desc[UR36][R228.64] ;  /* 0x00000024e40e7981 */ /* 0x000ea2000c1e1900 */
[----:B------:R-:W-:-:S05]  /*3d50*/  IMAD R15, R11, 0x2, R12 ;  /* 0x000000020b0f7824 */ /* 0x000fca00078e020c */
[----:B01----:R-:W-:Y:S01]  /*3d60*/  SHF.L.U32 R231, R15, 0x3, RZ ;  /* 0x000000030fe77819 */ /* 0x003fe200000006ff */
        /* <DEDUP_REMOVED lines=22> */
.L_x_208:
[----:B------:R-:W-:Y:S05]  /*3ed0*/  BSYNC B1 ;  /* 0x0000000000017941 */ /* 0x000fea0003800000 */
.L_x_207:
[----:B------:R-:W-:Y:S04]  /*3ee0*/  BSSY B1, `(.L_x_209) ;  /* 0x000001b000017945 */ /* 0x000fe80003800000 */
[----:B------:R-:W-:Y:S05]  /*3ef0*/  @P1 BRA `(.L_x_210) ;  /* 0x0000000000641947 */ /* 0x000fea0003800000 */
[----:B------:R-:W3:Y:S01]  /*3f00*/  LDG.E R14, desc[UR36][R228.64] ;  /* 0x00000024e40e7981 */ /* 0x000ee2000c1e1900 */
[----:B------:R-:W-:-:S05]  /*3f10*/  IMAD R15, R11, 0x3, R12 ;  /* 0x000000030b0f7824 */ /* 0x000fca00078e020c */
[----:B012---:R-:W-:Y:S01]  /*3f20*/  SHF.L.U32 R231, R15, 0x3, RZ ;  /* 0x000000030fe77819 */ /* 0x007fe200000006ff */
[----:B---3--:R-:W-:-:S04]  /*3f30*/  IMAD R14, R14, UR12, RZ ;  /* 0x0000000c0e0e7c24 */ /* 0x008fc8000f8e02ff */
        /* <DEDUP_REMOVED lines=21> */
.L_x_210:
[----:B------:R-:W-:Y:S05]  /*4090*/  BSYNC B1 ;  /* 0x0000000000017941 */ /* 0x000fea0003800000 */
.L_x_209:
[----:B------:R-:W-:Y:S04]  /*40a0*/  BSSY B1, `(.L_x_211) ;  /* 0x000001b000017945 */ /* 0x000fe80003800000 */
[----:B------:R-:W-:Y:S05]  /*40b0*/  @P1 BRA `(.L_x_212) ;  /* 0x0000000000641947 */ /* 0x000fea0003800000 */
[----:B------:R-:W4:Y:S01]  /*40c0*/  LDG.E R14, desc[UR36][R228.64] ;  /* 0x00000024e40e7981 */ /* 0x000f22000c1e1900 */
[----:B------:R-:W-:-:S05]  /*40d0*/  LEA R15, R11, R12, 0x2 ;  /* 0x0000000c0b0f7211 */ /* 0x000fca00078e10ff */
[----:B0123--:R-:W-:Y:S02]  /*40e0*/  IMAD.SHL.U32 R231, R15, 0x8, RZ ;  /* 0x000000080fe77824 */ /* 0x00ffe400078e00ff */
[----:B----4-:R-:W-:-:S05]  /*40f0*/  IMAD R14, R14, UR12, RZ ;  /* 0x0000000c0e0e7c24 */ /* 0x010fca000f8e02ff */
        /* <DEDUP_REMOVED lines=21> */
.L_x_212:
[----:B------:R-:W-:Y:S05]  /*4250*/  BSYNC B1 ;  /* 0x0000000000017941 */ /* 0x000fea0003800000 */
.L_x_211:
[----:B------:R-:W-:Y:S04]  /*4260*/  BSSY B1, `(.L_x_213) ;  /* 0x000001b000017945 */ /* 0x000fe80003800000 */
[----:B------:R-:W-:Y:S05]  /*4270*/  @P1 BRA `(.L_x_214) ;  /* 0x0000000000641947 */ /* 0x000fea0003800000 */
[----:B------:R-:W4:Y:S01]  /*4280*/  LDG.E R14, desc[UR36][R228.64] ;  /* 0x00000024e40e7981 */ /* 0x000f22000c1e1900 */
[----:B------:R-:W-:-:S04]  /*4290*/  IMAD R15, R11, 0x5, R12 ;  /* 0x000000050b0f7824 */ /* 0x000fc800078e020c */
        /* <DEDUP_REMOVED lines=23> */
.L_x_214:
[----:B------:R-:W-:Y:S05]  /*4410*/  BSYNC B1 ;  /* 0x0000000000017941 */ /* 0x000fea0003800000 */
.L_x_213:
        /* <DEDUP_REMOVED lines=27> */
.L_x_216:
[----:B------:R-:W-:Y:S05]  /*45d0*/  BSYNC B1 ;  /* 0x0000000000017941 */ /* 0x000fea0003800000 */
.L_x_215:
        /* <DEDUP_REMOVED lines=27> */
.L_x_218:
[----:B------:R-:W-:Y:S05]  /*4790*/  BSYNC B1 ;  /* 0x0000000000017941 */ /* 0x000fea0003800000 */
.L_x_217:
[----:B------:R-:W-:Y:S04]  /*47a0*/  BSSY B1, `(.L_x_219) ;  /* 0x000001b000017945 */ /* 0x000fe80003800000 */
[----:B------:R-:W-:Y:S05]  /*47b0*/  @P1 BRA `(.L_x_220) ;  /* 0x0000000000641947 */ /* 0x000fea0003800000 */
[----:B------:R-:W4:Y:S01]  /*47c0*/  LDG.E R14, desc[UR36][R228.64] ;  /* 0x00000024e40e7981 */ /* 0x000f22000c1e1900 */
[----:B------:R-:W-:-:S05]  /*47d0*/  IMAD R15, R11, 0x8, R12 ;  /* 0x000000080b0f7824 */ /* 0x000fca00078e020c */
[----:B0123--:R-:W-:Y:S01]  /*47e0*/  SHF.L.U32 R231, R15, 0x3, RZ ;  /* 0x000000030fe77819 */ /* 0x00ffe200000006ff */
[----:B----4-:R-:W-:-:S04]  /*47f0*/  IMAD R14, R14, UR12, RZ ;  /* 0x0000000c0e0e7c24 */ /* 0x010fc8000f8e02ff */
        /* <DEDUP_REMOVED lines=21> */
.L_x_220:
[----:B------:R-:W-:Y:S05]  /*4950*/  BSYNC B1 ;  /* 0x0000000000017941 */ /* 0x000fea0003800000 */
.L_x_219:
        /* <DEDUP_REMOVED lines=27> */
.L_x_222:
[----:B------:R-:W-:Y:S05]  /*4b10*/  BSYNC B1 ;  /* 0x0000000000017941 */ /* 0x000fea0003800000 */
.L_x_221:
        /* <DEDUP_REMOVED lines=27> */
.L_x_224:
[----:B------:R-:W-:Y:S05]  /*4cd0*/  BSYNC B1 ;  /* 0x0000000000017941 */ /* 0x000fea0003800000 */
.L_x_223:
        /* <DEDUP_REMOVED lines=27> */
.L_x_226:
[----:B------:R-:W-:Y:S05]  /*4e90*/  BSYNC B1 ;  /* 0x0000000000017941 */ /* 0x000fea0003800000 */
.L_x_225:
        /* <DEDUP_REMOVED lines=27> */
.L_x_228:
[----:B------:R-:W-:Y:S05]  /*5050*/  BSYNC B1 ;  /* 0x0000000000017941 */ /* 0x000fea0003800000 */
.L_x_227:
        /* <DEDUP_REMOVED lines=27> */
.L_x_230:
[----:B------:R-:W-:Y:S05]  /*5210*/  BSYNC B1 ;  /* 0x0000000000017941 */ /* 0x000fea0003800000 */
.L_x_229:
        /* <DEDUP_REMOVED lines=27> */
.L_x_232:
[----:B------:R-:W-:Y:S05]  /*53d0*/  BSYNC B1 ;  /* 0x0000000000017941 */ /* 0x000fea0003800000 */
.L_x_231:
        /* <DEDUP_REMOVED lines=27> */
.L_x_234:
[----:B------:R-:W-:Y:S05]  /*5590*/  BSYNC B1 ;  /* 0x0000000000017941 */ /* 0x000fea0003800000 */
.L_x_233:
        /* <DEDUP_REMOVED lines=27> */
.L_x_236:
[----:B------:R-:W-:Y:S05]  /*5750*/  BSYNC B1 ;  /* 0x0000000000017941 */ /* 0x000fea0003800000 */
.L_x_235:
        /* <DEDUP_REMOVED lines=27> */
.L_x_238:
[----:B------:R-:W-:Y:S05]  /*5910*/  BSYNC B1 ;  /* 0x0000000000017941 */ /* 0x000fea0003800000 */
.L_x_237:
        /* <DEDUP_REMOVED lines=27> */
.L_x_240:
[----:B------:R-:W-:Y:S05]  /*5ad0*/  BSYNC B1 ;  /* 0x0000000000017941 */ /* 0x000fea0003800000 */
.L_x_239:
        /* <DEDUP_REMOVED lines=27> */
.L_x_242:
[----:B------:R-:W-:Y:S05]  /*5c90*/  BSYNC B1 ;  /* 0x0000000000017941 */ /* 0x000fea0003800000 */
.L_x_241:
        /* <DEDUP_REMOVED lines=27> */
.L_x_244:
[----:B------:R-:W-:Y:S05]  /*5e50*/  BSYNC B1 ;  /* 0x0000000000017941 */ /* 0x000fea0003800000 */
.L_x_243:
        /* <DEDUP_REMOVED lines=27> */
.L_x_246:
[----:B------:R-:W-:Y:S05]  /*6010*/  BSYNC B1 ;  /* 0x0000000000017941 */ /* 0x000fea0003800000 */
.L_x_245:
        /* <DEDUP_REMOVED lines=27> */
.L_x_248:
[----:B------:R-:W-:Y:S05]  /*61d0*/  BSYNC B1 ;  /* 0x0000000000017941 */ /* 0x000fea0003800000 */
.L_x_247:
        /* <DEDUP_REMOVED lines=27> */
.L_x_250:
[----:B------:R-:W-:Y:S05]  /*6390*/  BSYNC B1 ;  /* 0x0000000000017941 */ /* 0x000fea0003800000 */
.L_x_249:
        /* <DEDUP_REMOVED lines=27> */
.L_x_252:
[----:B------:R-:W-:Y:S05]  /*6550*/  BSYNC B1 ;  /* 0x0000000000017941 */ /* 0x000fea0003800000 */
.L_x_251:
        /* <DEDUP_REMOVED lines=27> */
.L_x_254:
[----:B------:R-:W-:Y:S05]  /*6710*/  BSYNC B1 ;  /* 0x0000000000017941 */ /* 0x000fea0003800000 */
.L_x_253:
        /* <DEDUP_REMOVED lines=27> */
.L_x_256:
[----:B------:R-:W-:Y:S05]  /*68d0*/  BSYNC B1 ;  /* 0x0000000000017941 */ /* 0x000fea0003800000 */
.L_x_255:
        /* <DEDUP_REMOVED lines=27> */
.L_x_258:
[----:B------:R-:W-:Y:S05]  /*6a90*/  BSYNC B1 ;  /* 0x0000000000017941 */ /* 0x000fea0003800000 */
.L_x_257:
        /* <DEDUP_REMOVED lines=27> */
.L_x_260:
[----:B------:R-:W-:Y:S05]  /*6c50*/  BSYNC B1 ;  /* 0x0000000000017941 */ /* 0x000fea0003800000 */
.L_x_259:
        /* <DEDUP_REMOVED lines=27> */
.L_x_262:
[----:B------:R-:W-:Y:S05]  /*6e10*/  BSYNC B1 ;  /* 0x0000000000017941 */ /* 0x000fea0003800000 */
.L_x_261:
        /* <DEDUP_REMOVED lines=27> */
.L_x_264:
[----:B------:R-:W-:Y:S05]  /*6fd0*/  BSYNC B1 ;  /* 0x0000000000017941 */ /* 0x000fea0003800000 */
.L_x_263:
[----:B------:R-:W-:Y:S04]  /*6fe0*/  BSSY B1, `(.L_x_265) ;  /* 0x000001b000017945 */ /* 0x000fe80003800000 */
[----:B------:R-:W-:Y:S05]  /*6ff0*/  @P1 BRA `(.L_x_266) ;  /* 0x0000000000641947 */ /* 0x000fea0003800000 */
[----:B------:R-:W2:Y:S01]  /*7000*/  LDG.E R228, desc[UR36][R228.64] ;  /* 0x00000024e4e47981 */ /* 0x000ea2000c1e1900 */
[----:B------:R-:W-:-:S04]  /*7010*/  IMAD R14, R11, 0x1f, R12 ;  /* 0x0000001f0b0e7824 */ /* 0x000fc800078e020c */
[----:B------:R-:W-:Y:S02]  /*7020*/  IMAD.SHL.U32 R15, R14, 0x8, RZ ;  /* 0x000000080e0f7824 */ /* 0x000fe400078e00ff */
        /* <DEDUP_REMOVED lines=13> */
[----:B----45:R-:W-:Y:S01]  /*7100*/  HFMA2.MMA R223, R223, 1, 1, R33 ;  /* 0x3c003c00dfdf7835 */ /* 0x030fe20000000021 */
        /* <DEDUP_REMOVED lines=8> */
.L_x_266:
[----:B------:R-:W-:Y:S05]  /*7190*/  BSYNC B1 ;  /* 0x0000000000017941 */ /* 0x000fea0003800000 */
.L_x_265:
[----:B-----5:R-:W-:Y:S01]  /*71a0*/  HMUL2 R11, R158, R160 ;  /* 0x000000a09e0b7232 */ /* 0x020fe20000000000 */
[----:B------:R-:W-:Y:S01]  /*71b0*/  HFMA2.MMA R12, R159, R161, -RZ ;  /* 0x000000a19f0c7235 */ /* 0x000fe200001000ff */
[----:B------:R-:W-:Y:S01]  /*71c0*/  ISETP.NE.AND P0, PT, R13, RZ, P0 ;  /* 0x000000ff0d00720c */ /* 0x000fe20000705270 */
[----:B------:R-:W-:Y:S01]  /*71d0*/  UMOV UR4, 0xffffffff ;  /* 0xffffffff00047882 */ /* 0x000fe20000000000 */
[----:B------:R-:W-:Y:S02]  /*71e0*/  LOP3.LUT R31, R18, 0x1, RZ, 0xc0, !PT ;  /* 0x00000001121f7812 */ /* 0x000fe400078ec0ff */
[----:B------:R-:W-:-:S05]  /*71f0*/  HFMA2.MMA R11, R156, R162, R11 ;  /* 0x000000a29c0b7235 */ /* 0x000fca000000000b */
[----:B------:R-:W-:-:S03]  /*7200*/  HFMA2 R12, R157, R163, R12 ;  /* 0x000000a39d0c7231 */ /* 0x000fc6000000000c */
[----:B------:R-:W-:Y:S01]  /*7210*/  HFMA2.MMA R11, R154, R164, R11 ;  /* 0x000000a49a0b7235 */ /* 0x000fe2000000000b */
[----:B------:R-:W-:-:S04]  /*7220*/  HFMA2 R12, R155, R165, R12 ;  /* 0x000000a59b0c7231 */ /* 0x000fc8000000000c */
        /* <DEDUP_REMOVED lines=43> */
[----:B------:R-:W-:-:S08]  /*74e0*/  HFMA2.MMA R11, R124, R194, R11 ;  /* 0x000000c27c0b7235 */ /* 0x000fd0000000000b */
        /* <DEDUP_REMOVED lines=13> */
[----:B------:R-:W-:-:S10]  /*75c0*/  HFMA2.MMA R11, R96, R222, R11 ;  /* 0x000000de600b7235 */ /* 0x000fd4000000000b */
[----:B------:R-:W-:-:S05]  /*75d0*/  HADD2 R11, R11, R12 ;  /* 0x0000000c0b0b7230 */ /* 0x000fca0000000000 */
[--C-:B------:R-:W-:Y:S02]  /*75e0*/  HADD2.F32 R13, -RZ, R11.reuse.H0_H0 ;  /* 0x2000000bff0d7230 */ /* 0x100fe40000004100 */
[----:B------:R-:W-:-:S05]  /*75f0*/  HADD2.F32 R12, -RZ, R11.H1_H1 ;  /* 0x3000000bff0c7230 */ /* 0x000fca0000004100 */
[----:B------:R-:W-:Y:S01]  /*7600*/  FADD.FTZ R13, R13, R12 ;  /* 0x0000000c0d0d7221 */ /* 0x000fe20000010000 */
[----:B------:R-:W-:Y:S06]  /*7610*/  BRA.DIV UR4, `(.L_x_267) ;  /* 0x0000004204387947 */ /* 0x000fec000b800000 */
[----:B--2---:R2:W0:Y:S02]  /*7620*/  SHFL.BFLY PT, R14, R13, 0x1, 0x1f ;  /* 0x0c201f000d0e7f89 */ /* 0x00442400000e0000 */
.L_x_347:
[----:B------:R-:W-:Y:S01]  /*7630*/  ISETP.EQ.U32.OR P1, PT, R31, 0x1, P1 ;  /* 0x000000011f00780c */ /* 0x000fe20000f22470 */
[----:B0-----:R-:W-:Y:S01]  /*7640*/  FADD.FTZ R14, R13, R14 ;  /* 0x0000000e0d0e7221 */ /* 0x001fe20000010000 */
[----:B------:R-:W-:Y:S03]  /*7650*/  BSSY B1, `(.L_x_268) ;  /* 0x000001f000017945 */ /* 0x000fe60003800000 */
[----:B------:R-:W-:-:S08]  /*7660*/  FMUL.FTZ R11, R14, UR13 ;  /* 0x0000000d0e0b7c20 */ /* 0x000fd00008410000 */
[----:B------:R-:W-:Y:S05]  /*7670*/  @P1 BRA `(.L_x_269) ;  /* 0x0000000000701947 */ /* 0x000fea0003800000 */
[----:B--2---:R-:W0:Y:S01]  /*7680*/  LDC.64 R12, c[0x0][0x2d8] ;  /* 0x0000b600ff0c7b82 */ /* 0x004e220000000a00 */
[----:B------:R-:W-:-:S04]  /*7690*/  ISETP.NE.U32.AND P1, PT, RZ, UR14, PT ;  /* 0x0000000eff007c0c */ /* 0x000fc8000bf25070 */
[----:B------:R-:W-:-:S13]  /*76a0*/  ISETP.NE.AND.EX P3, PT, RZ, UR15, PT, P1 ;  /* 0x0000000fff007c0c */ /* 0x000fda000bf65310 */
[----:B------:R-:W2:Y:S01]  /*76b0*/  @P3 LDC R226, c[0x0][0x2d0] ;  /* 0x0000b400ffe23b82 */ /* 0x000ea20000000800 */
[----:B0-----:R-:W-:-:S07]  /*76c0*/  ISETP.NE.U32.AND P1, PT, R12, RZ, PT ;  /* 0x000000ff0c00720c */ /* 0x001fce0003f25070 */
[----:B------:R-:W0:Y:S01]  /*76d0*/  @P3 LDC.64 R14, c[0x0][0x2c8] ;  /* 0x0000b200ff0e3b82 */ /* 0x000e220000000a00 */
[----:B------:R-:W-:-:S13]  /*76e0*/  ISETP.NE.AND.EX P1, PT, R13, RZ, PT, P1 ;  /* 0x000000ff0d00720c */ /* 0x000fda0003f25310 */
[----:B------:R-:W5:Y:S01]  /*76f0*/  @P1 LDC.64 R12, c[0x0][0x2d8] ;  /* 0x0000b600ff0c1b82 */ /* 0x000f620000000a00 */
[----:B--2---:R-:W-:-:S04]  /*7700*/  @P3 IMAD R31, R19, R226, R17 ;  /* 0x000000e2131f3224 */ /* 0x004fc800078e0211 */
[----:B------:R-:W-:-:S04]  /*7710*/  @P3 VIADD R31, R31, 0xffffffff ;  /* 0xffffffff1f1f3836 */ /* 0x000fc80000000000 */
[----:B------:R-:W-:-:S04]  /*7720*/  @P3 IMAD R31, R31, R226, R10 ;  /* 0x000000e21f1f3224 */ /* 0x000fc800078e020a */
[----:B0-----:R-:W-:-:S06]  /*7730*/  @P3 IMAD.WIDE R14, R31, 0x2, R14 ;  /* 0x000000021f0e3825 */ /* 0x001fcc00078e020e */
[----:B------:R-:W2:Y:S01]  /*7740*/  @P3 LDG.E.U16 R14, desc[UR36][R14.64] ;  /* 0x000000240e0e3981 */ /* 0x000ea2000c1e1500 */
[----:B-----5:R-:W-:-:S06]  /*7750*/  @P1 IMAD.WIDE R12, R19, 0x2, R12 ;  /* 0x00000002130c1825 */ /* 0x020fcc00078e020c */
[----:B------:R-:W5:Y:S01]  /*7760*/  @P1 LDG.E.U16 R12, desc[UR36][R12.64] ;  /* 0x000000240c0c1981 */ /* 0x000f62000c1e1500 */
[C---:B------:R-:W-:Y:S02]  /*7770*/  @P1 ISETP.GE.AND P4, PT, R10.reuse, R29, PT ;  /* 0x0000001d0a00120c */ /* 0x040fe40003f86270 */
[----:B------:R-:W-:Y:S02]  /*7780*/  @P1 IADD3 R226, R10, 0x1, -R17 ;  /* 0x000000010ae21810 */ /* 0x000fe40007ffe811 */
[----:B------:R-:W-:-:S04]  /*7790*/  @P1 SEL R31, R23, RZ, !P4 ;  /* 0x000000ff171f1207 */ /* 0x000fc80006000000 */
[----:B------:R-:W-:Y:S01]  /*77a0*/  @P1 IADD3 R31, R31, R226, RZ ;  /* 0x000000e21f1f1210 */ /* 0x000fe20007ffe0ff */
[----:B------:R-:W-:-:S03]  /*77b0*/  IMAD.IADD R227, R10, 0x1, -R3 ;  /* 0x000000010ae37824 */ /* 0x000fc600078e0a03 */
[----:B------:R-:W-:Y:S01]  /*77c0*/  @P1 I2FP.F32.S32 R228, R31 ;  /* 0x0000001f00e41245 */ /* 0x000fe20000201400 */
[----:B--2---:R-:W-:-:S05]  /*77d0*/  @P3 HADD2.F32 R226, -RZ, R14.H0_H0 ;  /* 0x2000000effe23230 */ /* 0x004fca0000004100 */
[----:B------:R-:W-:Y:S01]  /*77e0*/  @P3 FADD.FTZ R11, R11, R226 ;  /* 0x000000e20b0b3221 */ /* 0x000fe20000010000 */
[----:B-----5:R-:W-:Y:S01]  /*77f0*/  @P1 HADD2.F32 R31, -RZ, R12.H0_H0 ;  /* 0x2000000cff1f1230 */ /* 0x020fe20000004100 */
[----:B------:R-:W-:-:S04]  /*7800*/  LEA R12, R227, UR38, 0x2 ;  /* 0x00000026e30c7c11 */ /* 0x000fc8000f8e10ff */
[----:B------:R-:W-:-:S05]  /*7810*/  @P1 FFMA.FTZ R11, R228, R31, R11 ;  /* 0x0000001fe40b1223 */ /* 0x000fca000001000b */
[----:B------:R0:W-:Y:S01]  /*7820*/  STS [R12], R11 ;  /* 0x0000000b0c007388 */ /* 0x0001e20000000800 */
[----:B------:R-:W-:-:S07]  /*7830*/  @!P0 FMNMX.FTZ R0, R0, R11, !PT ;  /* 0x0000000b00008209 */ /* 0x000fce0007810000 */
.L_x_269:
[----:B------:R-:W-:Y:S05]  /*7840*/  BSYNC B1 ;  /* 0x0000000000017941 */ /* 0x000fea0003800000 */
.L_x_268:
[----:B------:R-:W-:-:S04]  /*7850*/  IADD3 R10, R10, 0x40, RZ ;  /* 0x000000400a0a7810 */ /* 0x000fc80007ffe0ff */
[----:B------:R-:W-:-:S13]  /*7860*/  ISETP.GE.AND P0, PT, R10, R4, PT ;  /* 0x000000040a00720c */ /* 0x000fda0003f06270 */
[----:B------:R-:W-:Y:S05]  /*7870*/  @!P0 BRA `(.L_x_270) ;  /* 0xffffffbc00d48947 */ /* 0x000fea000383ffff */
.L_x_202:
[----:B------:R-:W-:Y:S05]  /*7880*/  BSYNC B0 ;  /* 0x0000000000007941 */ /* 0x000fea0003800000 */
.L_x_201:
[----:B------:R-:W-:-:S03]  /*7890*/  UMOV UR4, 0xffffffff ;  /* 0xffffffff00047882 */ /* 0x000fc60000000000 */
[----:B------:R-:W-:Y:S05]  /*78a0*/  BRA.DIV UR4, `(.L_x_271) ;  /* 0x0000003e04b87947 */ /* 0x000fea000b800000 */
[----:B------:R-:W2:Y:S02]  /*78b0*/  SHFL.BFLY PT, R14, R0, 0x10, 0x1f ;  /* 0x0e001f00000e7f89 */ /* 0x000ea400000e0000 */
[----:B--2---:R-:W-:-:S05]  /*78c0*/  FMNMX.FTZ R13, R14, R0, !PT ;  /* 0x000000000e0d7209 */ /* 0x004fca0007810000 */
[----:B------:R-:W2:Y:S02]  /*78d0*/  SHFL.BFLY PT, R14, R13, 0x8, 0x1f ;  /* 0x0d001f000d0e7f89 */ /* 0x000ea400000e0000 */
[----:B--2---:R-:W-:-:S05]  /*78e0*/  FMNMX.FTZ R4, R13, R14, !PT ;  /* 0x0000000e0d047209 */ /* 0x004fca0007810000 */
[----:B------:R-:W1:Y:S02]  /*78f0*/  SHFL.BFLY PT, R14, R4, 0x4, 0x1f ;  /* 0x0c801f00040e7f89 */ /* 0x000e6400000e0000 */
[----:B-1----:R-:W-:-:S05]  /*7900*/  FMNMX.FTZ R6, R4, R14, !PT ;  /* 0x0000000e04067209 */ /* 0x002fca0007810000 */
[----:B------:R1:W2:Y:S02]  /*7910*/  SHFL.BFLY PT, R14, R6, 0x2, 0x1f ;  /* 0x0c401f00060e7f89 */ /* 0x0002a400000e0000 */
.L_x_353:
[----:B------:R-:W-:Y:S01]  /*7920*/  SHF.R.S32.HI R7, RZ, 0x1f, R18 ;  /* 0x0000001fff077819 */ /* 0x000fe20000011412 */
[----:B------:R-:W-:Y:S05]  /*7930*/  WARPSYNC.ALL ;  /* 0x0000000000007948 */ /* 0x000fea0003800000 */
[----:B------:R-:W-:Y:S02]  /*7940*/  LEA.HI R4, R7, R18, RZ, 0x5 ;  /* 0x0000001207047211 */ /* 0x000fe400078f28ff */
[----:B0-2---:R-:W-:Y:S02]  /*7950*/  FMNMX.FTZ R9, R6, R14, !PT ;  /* 0x0000000e06097209 */ /* 0x005fe40007810000 */
[----:B------:R-:W-:-:S05]  /*7960*/  LOP3.LUT R7, R4, 0xffffffe0, RZ, 0xc0, !PT ;  /* 0xffffffe004077812 */ /* 0x000fca00078ec0ff */
[----:B------:R-:W-:-:S05]  /*7970*/  IMAD.IADD R37, R18, 0x1, -R7 ;  /* 0x0000000112257824 */ /* 0x000fca00078e0a07 */
[----:B------:R-:W-:-:S13]  /*7980*/  ISETP.NE.AND P0, PT, R37, RZ, PT ;  /* 0x000000ff2500720c */ /* 0x000fda0003f05270 */
[----:B------:R-:W0:Y:S01]  /*7990*/  @!P0 S2R R8, SR_CgaCtaId ;  /* 0x0000000000088919 */ /* 0x000e220000008800 */
[----:B------:R-:W-:Y:S02]  /*79a0*/  @!P0 MOV R7, 0x400 ;  /* 0x0000040000078802 */ /* 0x000fe40000000f00 */
[----:B------:R-:W-:Y:S02]  /*79b0*/  @!P0 SHF.R.S32.HI R0, RZ, 0x5, R4 ;  /* 0x00000005ff008819 */ /* 0x000fe40000011404 */
[----:B0-----:R-:W-:-:S04]  /*79c0*/  @!P0 LEA R7, R8, R7, 0x18 ;  /* 0x0000000708078211 */ /* 0x001fc800078ec0ff */
[----:B------:R-:W-:-:S05]  /*79d0*/  @!P0 LEA R0, R0, R7, 0x2 ;  /* 0x0000000700008211 */ /* 0x000fca00078e10ff */
[----:B------:R0:W-:Y:S01]  /*79e0*/  @!P0 STS [R0], R9 ;  /* 0x0000000900008388 */ /* 0x0001e20000000800 */
[----:B------:R-:W-:Y:S01]  /*79f0*/  BAR.SYNC.DEFER_BLOCKING 0x0 ;  /* 0x0000000000007b1d */ /* 0x000fe20000010000 */
[----:B------:R-:W-:Y:S01]  /*7a00*/  ISETP.GT.AND P0, PT, R37, 0x3, PT ;  /* 0x000000032500780c */ /* 0x000fe20003f04270 */
[----:B------:R-:W-:Y:S01]  /*7a10*/  IMAD.IADD R11, R18, 0x1, R3 ;  /* 0x00000001120b7824 */ /* 0x000fe200078e0203 */
[----:B0-----:R-:W-:-:S03]  /*7a20*/  HFMA2.MMA R9, -RZ, RZ, 0, 0 ;  /* 0x00000000ff097435 */ /* 0x001fc600000001ff */
[----:B------:R-:W-:Y:S01]  /*7a30*/  ULDC UR6, c[0x0][0x284] ;  /* 0x0000a10000067ab9 */ /* 0x000fe20000000800 */
[----:B------:R-:W-:Y:S01]  /*7a40*/  ISETP.GE.AND P1, PT, R11, R17, PT ;  /* 0x000000110b00720c */ /* 0x000fe20003f26270 */
[----:B------:R-:W-:Y:S01]  /*7a50*/  ULDC.64 UR8, c[0x0][0x2b0] ;  /* 0x0000ac0000087ab9 */ /* 0x000fe20000000a00 */
[----:B------:R-:W-:Y:S01]  /*7a60*/  ULDC.64 UR10, c[0x0][0x2b0] ;  /* 0x0000ac00000a7ab9 */ /* 0x000fe20000000a00 */
[----:B------:R-:W-:Y:S04]  /*7a70*/  BSSY B0, `(.L_x_272) ;  /* 0x0000078000007945 */ /* 0x000fe80003800000 */
[----:B------:R-:W1:Y:S01]  /*7a80*/  @!P0 S2R R7, SR_CgaCtaId ;  /* 0x0000000000078919 */ /* 0x000e620000008800 */
[----:B------:R-:W-:-:S04]  /*7a90*/  @!P0 MOV R0, 0x400 ;  /* 0x0000040000008802 */ /* 0x000fc80000000f00 */
[----:B-1----:R-:W-:Y:S01]  /*7aa0*/  @!P0 LEA R6, R7, R0, 0x18 ;  /* 0x0000000007068211 */ /* 0x002fe200078ec0ff */
[----:B------:R-:W-:-:S03]  /*7ab0*/  IMAD.MOV.U32 R0, RZ, RZ, -0x800001 ;  /* 0xff7fffffff007424 */ /* 0x000fc600078e00ff */
[----:B------:R-:W-:-:S05]  /*7ac0*/  @!P0 LEA R6, R37, R6, 0x2 ;  /* 0x0000000625068211 */ /* 0x000fca00078e10ff */
[----:B------:R-:W0:Y:S04]  /*7ad0*/  @!P0 LDS R0, [R6] ;  /* 0x0000000006008984 */ /* 0x000e280000000800 */
[----:B0-----:R-:W0:Y:S02]  /*7ae0*/  SHFL.BFLY PT, R7, R0, 0x2, 0x1f ;  /* 0x0c401f0000077f89 */ /* 0x001e2400000e0000 */
[----:B0-----:R-:W-:-:S05]  /*7af0*/  FMNMX.FTZ R7, R7, R0, !PT ;  /* 0x0000000007077209 */ /* 0x001fca0007810000 */
[----:B------:R-:W0:Y:S02]  /*7b00*/  SHFL.BFLY PT, R8, R7, 0x1, 0x1f ;  /* 0x0c201f0007087f89 */ /* 0x000e2400000e0000 */
[----:B0-----:R-:W-:-:S05]  /*7b10*/  FMNMX.FTZ R8, R7, R8, !PT ;  /* 0x0000000807087209 */ /* 0x001fca0007810000 */
[----:B------:R0:W1:Y:S01]  /*7b20*/  SHFL.IDX PT, R13, R8, RZ, 0x1f ;  /* 0x00001fff080d7589 */ /* 0x00006200000e0000 */
[----:B------:R-:W-:Y:S05]  /*7b30*/  @P1 BRA `(.L_x_273) ;  /* 0x0000000400ac1947 */ /* 0x000fea0003800000 */
[----:B------:R-:W-:Y:S01]  /*7b40*/  LOP3.LUT R0, RZ, R3, RZ, 0x33, !PT ;  /* 0x00000003ff007212 */ /* 0x000fe200078e33ff */
[----:B------:R-:W-:Y:S01]  /*7b50*/  BSSY B1, `(.L_x_274) ;  /* 0x0000025000017945 */ /* 0x000fe20003800000 */
[----:B------:R-:W-:Y:S01]  /*7b60*/  IMAD.MOV.U32 R9, RZ, RZ, RZ ;  /* 0x000000ffff097224 */ /* 0x000fe200078e00ff */
[----:B------:R-:W-:Y:S02]  /*7b70*/  MOV R10, R11 ;  /* 0x0000000b000a7202 */ /* 0x000fe40000000f00 */
[----:B------:R-:W-:-:S04]  /*7b80*/  IADD3 R0, -R18, R17, R0 ;  /* 0x0000001112007210 */ /* 0x000fc80007ffe100 */
[----:B------:R-:W-:-:S04]  /*7b90*/  LEA.HI R6, R0, 0x1, RZ, 0x19 ;  /* 0x0000000100067811 */ /* 0x000fc800078fc8ff */
[----:B------:R-:W-:-:S13]  /*7ba0*/  LOP3.LUT P0, R6, R6, 0x3, RZ, 0xc0, !PT ;  /* 0x0000000306067812 */ /* 0x000fda000780c0ff */
[----:B------:R-:W-:Y:S05]  /*7bb0*/  @!P0 BRA `(.L_x_275) ;  /* 0x0000000000788947 */ /* 0x000fea0003800000 */
[----:B------:R-:W-:Y:S01]  /*7bc0*/  ULDC.64 UR4, c[0x0][0x2b0] ;  /* 0x0000ac0000047ab9 */ /* 0x000fe20000000a00 */
[----:B0-----:R-:W-:Y:S01]  /*7bd0*/  IMAD.MOV.U32 R8, RZ, RZ, R6 ;  /* 0x000000ffff087224 */ /* 0x001fe200078e0006 */
[----:B------:R-:W-:Y:S01]  /*7be0*/  ISETP.NE.U32.AND P0, PT, RZ, UR4, PT ;  /* 0x00000004ff007c0c */ /* 0x000fe2000bf05070 */
[----:B------:R-:W-:Y:S01]  /*7bf0*/  IMAD.MOV.U32 R10, RZ, RZ, R11 ;  /* 0x000000ffff0a7224 */ /* 0x000fe200078e000b */
[----:B------:R-:W-:Y:S02]  /*7c00*/  MOV R9, RZ ;  /* 0x000000ff00097202 */ /* 0x000fe40000000f00 */
[----:B------:R-:W-:-:S13]  /*7c10*/  ISETP.NE.AND.EX P0, PT, RZ, UR5, PT, P0 ;  /* 0x00000005ff007c0c */ /* 0x000fda000bf05300 */
.L_x_279:
[----:B0-----:R-:W-:Y:S01]  /*7c20*/  IMAD.IADD R6, R10, 0x1, -R3 ;  /* 0x000000010a067824 */ /* 0x001fe200078e0a03 */
[----:B------:R-:W-:Y:S01]  /*7c30*/  IADD3 R8, R8, -0x1, RZ ;  /* 0xffffffff08087810 */ /* 0x000fe20007ffe0ff */
[----:B------:R-:W-:Y:S03]  /*7c40*/  BSSY B2, `(.L_x_276) ;  /* 0x0000011000027945 */ /* 0x000fe60003800000 */
[----:B------:R-:W-:Y:S02]  /*7c50*/  ISETP.NE.AND P3, PT, R8, RZ, PT ;  /* 0x000000ff0800720c */ /* 0x000fe40003f65270 */
[----:B--2---:R-:W-:Y:S01]  /*7c60*/  LEA R15, R6, UR38, 0x2 ;  /* 0x00000026060f7c11 */ /* 0x004fe2000f8e10ff */
[----:B------:R-:W-:Y:S10]  /*7c70*/  @!P0 BRA `(.L_x_277) ;  /* 0x0000000000248947 */ /* 0x000ff40003800000 */
[----:B------:R-:W-:Y:S01]  /*7c80*/  IMAD R21, R2, UR6, RZ ;  /* 0x0000000602157c24 */ /* 0x000fe2000f8e02ff */
[----:B------:R-:W-:-:S04]  /*7c90*/  SHF.R.S32.HI R7, RZ, 0x1f, R10 ;  /* 0x0000001fff077819 */ /* 0x000fc8000001140a */
[--C-:B------:R-:W-:Y:S02]  /*7ca0*/  SHF.R.S32.HI R12, RZ, 0x1f, R21.reuse ;  /* 0x0000001fff0c7819 */ /* 0x100fe40000011415 */
[----:B------:R-:W-:-:S04]  /*7cb0*/  IADD3 R6, P4, P5, R10, UR8, R21 ;  /* 0x000000080a067c10 */ /* 0x000fc8000fd9e015 */
[----:B------:R-:W-:-:S05]  /*7cc0*/  IADD3.X R7, R7, UR9, R12, P4, P5 ;  /* 0x0000000907077c10 */ /* 0x000fca000a7ea40c */
[----:B------:R-:W2:Y:S02]  /*7cd0*/  LDG.E.U8 R6, desc[UR36][R6.64] ;  /* 0x0000002406067981 */ /* 0x000ea4000c1e1100 */
[----:B--2---:R-:W-:-:S13]  /*7ce0*/  ISETP.NE.AND P4, PT, R6, RZ, PT ;  /* 0x000000ff0600720c */ /* 0x004fda0003f85270 */
[----:B------:R-:W-:Y:S01]  /*7cf0*/  @P4 MOV R12, RZ ;  /* 0x000000ff000c4202 */ /* 0x000fe20000000f00 */
[----:B------:R-:W-:Y:S06]  /*7d00*/  @P4 BRA `(.L_x_278) ;  /* 0x0000000000104947 */ /* 0x000fec0003800000 */
.L_x_277:
[----:B------:R-:W1:Y:S02]  /*7d10*/  LDS R6, [R15] ;  /* 0x000000000f067984 */ /* 0x000e640000000800 */
[----:B-1----:R-:W-:-:S04]  /*7d20*/  FADD.FTZ R6, -R13, R6 ;  /* 0x000000060d067221 */ /* 0x002fc80000010100 */
[----:B------:R-:W-:-:S04]  /*7d30*/  FMUL.FTZ R6, R6, 1.4426950216293334961 ;  /* 0x3fb8aa3b06067820 */ /* 0x000fc80000410000 */
[----:B------:R0:W2:Y:S03]  /*7d40*/  MUFU.EX2 R12, R6 ;  /* 0x00000006000c7308 */ /* 0x0000a60000000800 */
.L_x_278:
[----:B------:R-:W-:Y:S05]  /*7d50*/  BSYNC B2 ;  /* 0x0000000000027941 */ /* 0x000fea0003800000 */
.L_x_276:
[----:B--2---:R2:W-:Y:S01]  /*7d60*/  STS [R15], R12 ;  /* 0x0000000c0f007388 */ /* 0x0045e20000000800 */
[----:B------:R-:W-:Y:S01]  /*7d70*/  FADD.FTZ R9, R12, R9 ;  /* 0x000000090c097221 */ /* 0x000fe20000010000 */
[----:B------:R-:W-:Y:S01]  /*7d80*/  VIADD R10, R10, 0x80 ;  /* 0x000000800a0a7836 */ /* 0x000fe20000000000 */
[----:B------:R-:W-:Y:S06]  /*7d90*/  @P3 BRA `(.L_x_279) ;  /* 0xfffffffc00a03947 */ /* 0x000fec000383ffff */
.L_x_275:
[----:B------:R-:W-:Y:S05]  /*7da0*/  BSYNC B1 ;  /* 0x0000000000017941 */ /* 0x000fea0003800000 */
.L_x_274:
[----:B------:R-:W-:-:S13]  /*7db0*/  ISETP.GE.U32.AND P0, PT, R0, 0x180, PT ;  /* 0x000001800000780c */ /* 0x000fda0003f06070 */
[----:B------:R-:W-:Y:S05]  /*7dc0*/  @!P0 BRA `(.L_x_273) ;  /* 0x0000000400088947 */ /* 0x000fea0003800000 */
[----:B------:R-:W-:Y:S02]  /*7dd0*/  ULDC.64 UR4, c[0x0][0x2b0] ;  /* 0x0000ac0000047ab9 */ /* 0x000fe40000000a00 */
[----:B------:R-:W-:Y:S01]  /*7de0*/  ISETP.NE.U32.AND P0, PT, RZ, UR4, PT ;  /* 0x00000004ff007c0c */ /* 0x000fe2000bf05070 */
[----:B------:R-:W-:Y:S02]  /*7df0*/  ULDC UR4, c[0x0][0x284] ;  /* 0x0000a10000047ab9 */ /* 0x000fe40000000800 */
[----:B------:R-:W-:Y:S01]  /*7e00*/  IMAD R21, R2, UR4, RZ ;  /* 0x0000000402157c24 */ /* 0x000fe2000f8e02ff */
[----:B------:R-:W-:-:S04]  /*7e10*/  ISETP.NE.AND.EX P0, PT, RZ, UR5, PT, P0 ;  /* 0x00000005ff007c0c */ /* 0x000fc8000bf05300 */
[----:B0-----:R-:W-:-:S09]  /*7e20*/  SHF.R.S32.HI R8, RZ, 0x1f, R21 ;  /* 0x0000001fff087819 */ /* 0x001fd20000011415 */
.L_x_292:
[----:B------:R-:W-:Y:S01]  /*7e30*/  SHF.R.S32.HI R7, RZ, 0x1f, R10 ;  /* 0x0000001fff077819 */ /* 0x000fe2000001140a */
[----:B------:R-:W-:Y:S01]  /*7e40*/  BSSY B1, `(.L_x_280) ;  /* 0x0000010000017945 */ /* 0x000fe20003800000 */
[C---:B------:R-:W-:Y:S02]  /*7e50*/  IADD3 R6, P4, P5, R10.reuse, UR10, R21 ;  /* 0x0000000a0a067c10 */ /* 0x040fe4000fd9e015 */
[----:B0-----:R-:W-:Y:S01]  /*7e60*/  IADD3 R0, -R3, R10, RZ ;  /* 0x0000000a03007210 */ /* 0x001fe20007ffe1ff */
[----:B------:R-:W-:Y:S01]  /*7e70*/  VIADD R10, R10, 0x200 ;  /* 0x000002000a0a7836 */ /* 0x000fe20000000000 */
[----:B------:R-:W-:Y:S02]  /*7e80*/  IADD3.X R7, R7, UR11, R8, P4, P5 ;  /* 0x0000000b07077c10 */ /* 0x000fe4000a7ea408 */
[----:B--2---:R-:W-:Y:S02]  /*7e90*/  LEA R15, R0, UR38, 0x2 ;  /* 0x00000026000f7c11 */ /* 0x004fe4000f8e10ff */
[----:B------:R-:W-:Y:S01]  /*7ea0*/  ISETP.GE.AND P3, PT, R10, R17, PT ;  /* 0x000000110a00720c */ /* 0x000fe20003f66270 */
[----:B------:R-:W-:-:S12]  /*7eb0*/  @!P0 BRA `(.L_x_281) ;  /* 0x0000000000108947 */ /* 0x000fd80003800000 */
[----:B------:R-:W2:Y:S02]  /*7ec0*/  LDG.E.U8 R0, desc[UR36][R6.64] ;  /* 0x0000002406007981 */ /* 0x000ea4000c1e1100 */
[----:B--2---:R-:W-:-:S13]  /*7ed0*/  ISETP.NE.AND P4, PT, R0, RZ, PT ;  /* 0x000000ff0000720c */ /* 0x004fda0003f85270 */
[----:B------:R-:W-:Y:S01]  /*7ee0*/  @P4 MOV R0, RZ ;  /* 0x000000ff00004202 */ /* 0x000fe20000000f00 */
[----:B------:R-:W-:Y:S06]  /*7ef0*/  @P4 BRA `(.L_x_282) ;  /* 0x0000000000104947 */ /* 0x000fec0003800000 */
.L_x_281:
[----:B------:R-:W1:Y:S02]  /*7f00*/  LDS R0, [R15] ;  /* 0x000000000f007984 */ /* 0x000e640000000800 */
[----:B-1----:R-:W-:-:S04]  /*7f10*/  FADD.FTZ R0, -R13, R0 ;  /* 0x000000000d007221 */ /* 0x002fc80000010100 */
[----:B------:R-:W-:-:S06]  /*7f20*/  FMUL.FTZ R0, R0, 1.4426950216293334961 ;  /* 0x3fb8aa3b00007820 */ /* 0x000fcc0000410000 */
[----:B------:R-:W0:Y:S02]  /*7f30*/  MUFU.EX2 R0, R0 ;  /* 0x0000000000007308 */ /* 0x000e240000000800 */
.L_x_282:
[----:B------:R-:W-:Y:S05]  /*7f40*/  BSYNC B1 ;  /* 0x0000000000017941 */ /* 0x000fea0003800000 */
.L_x_280:
[----:B0-----:R0:W-:Y:S01]  /*7f50*/  STS [R15], R0 ;  /* 0x000000000f007388 */ /* 0x0011e20000000800 */
[----:B------:R-:W-:Y:S01]  /*7f60*/  BSSY B1, `(.L_x_283) ;  /* 0x000000b000017945 */ /* 0x000fe20003800000 */
[----:B------:R-:W-:-:S03]  /*7f70*/  FADD.FTZ R9, R0, R9 ;  /* 0x0000000900097221 */ /* 0x000fc60000010000 */
[----:B------:R-:W-:Y:S05]  /*7f80*/  @!P0 BRA `(.L_x_284) ;  /* 0x0000000000108947 */ /* 0x000fea0003800000 */
[----:B0-----:R-:W2:Y:S02]  /*7f90*/  LDG.E.U8 R0, desc[UR36][R6.64+0x80] ;  /* 0x0000802406007981 */ /* 0x001ea4000c1e1100 */
[----:B--2---:R-:W-:-:S13]  /*7fa0*/  ISETP.NE.AND P4, PT, R0, RZ, PT ;  /* 0x000000ff0000720c */ /* 0x004fda0003f85270 */
[----:B------:R-:W-:Y:S01]  /*7fb0*/  @P4 IMAD.MOV.U32 R0, RZ, RZ, RZ ;  /* 0x000000ffff004224 */ /* 0x000fe200078e00ff */
[----:B------:R-:W-:Y:S06]  /*7fc0*/  @P4 BRA `(.L_x_285) ;  /* 0x0000000000104947 */ /* 0x000fec0003800000 */
.L_x_284:
[----:B0-----:R-:W1:Y:S02]  /*7fd0*/  LDS R0, [R15+0x200] ;  /* 0x000200000f007984 */ /* 0x001e640000000800 */
[----:B-1----:R-:W-:-:S04]  /*7fe0*/  FADD.FTZ R0, -R13, R0 ;  /* 0x000000000d007221 */ /* 0x002fc80000010100 */
[----:B------:R-:W-:-:S06]  /*7ff0*/  FMUL.FTZ R0, R0, 1.4426950216293334961 ;  /* 0x3fb8aa3b00007820 */ /* 0x000fcc0000410000 */
[----:B------:R-:W0:Y:S02]  /*8000*/  MUFU.EX2 R0, R0 ;  /* 0x0000000000007308 */ /* 0x000e240000000800 */
.L_x_285:
[----:B------:R-:W-:Y:S05]  /*8010*/  BSYNC B1 ;  /* 0x0000000000017941 */ /* 0x000fea0003800000 */
.L_x_283:
[----:B0-----:R0:W-:Y:S01]  /*8020*/  STS [R15+0x200], R0 ;  /* 0x000200000f007388 */ /* 0x0011e20000000800 */
[----:B------:R-:W-:Y:S01]  /*8030*/  BSSY B1, `(.L_x_286) ;  /* 0x000000b000017945 */ /* 0x000fe20003800000 */
[----:B------:R-:W-:-:S03]  /*8040*/  FADD.FTZ R9, R9, R0 ;  /* 0x0000000009097221 */ /* 0x000fc60000010000 */
[----:B------:R-:W-:Y:S05]  /*8050*/  @!P0 BRA `(.L_x_287) ;  /* 0x0000000000108947 */ /* 0x000fea0003800000 */
[----:B0-----:R-:W2:Y:S02]  /*8060*/  LDG.E.U8 R0, desc[UR36][R6.64+0x100] ;  /* 0x0001002406007981 */ /* 0x001ea4000c1e1100 */
[----:B--2---:R-:W-:-:S13]  /*8070*/  ISETP.NE.AND P4, PT, R0, RZ, PT ;  /* 0x000000ff0000720c */ /* 0x004fda0003f85270 */
[----:B------:R-:W-:Y:S01]  /*8080*/  @P4 MOV R0, RZ ;  /* 0x000000ff00004202 */ /* 0x000fe20000000f00 */
[----:B------:R-:W-:Y:S06]  /*8090*/  @P4 BRA `(.L_x_288) ;  /* 0x0000000000104947 */ /* 0x000fec0003800000 */
.L_x_287:
[----:B0-----:R-:W1:Y:S02]  /*80a0*/  LDS R0, [R15+0x400] ;  /* 0x000400000f007984 */ /* 0x001e640000000800 */
[----:B-1----:R-:W-:-:S04]  /*80b0*/  FADD.FTZ R0, -R13, R0 ;  /* 0x000000000d007221 */ /* 0x002fc80000010100 */
[----:B------:R-:W-:-:S06]  /*80c0*/  FMUL.FTZ R0, R0, 1.4426950216293334961 ;  /* 0x3fb8aa3b00007820 */ /* 0x000fcc0000410000 */
[----:B------:R-:W0:Y:S02]  /*80d0*/  MUFU.EX2 R0, R0 ;  /* 0x0000000000007308 */ /* 0x000e240000000800 */
.L_x_288:
[----:B------:R-:W-:Y:S05]  /*80e0*/  BSYNC B1 ;  /* 0x0000000000017941 */ /* 0x000fea0003800000 */
.L_x_286:
[----:B0-----:R0:W-:Y:S01]  /*80f0*/  STS [R15+0x400], R0 ;  /* 0x000400000f007388 */ /* 0x0011e20000000800 */
[----:B------:R-:W-:Y:S01]  /*8100*/  BSSY B1, `(.L_x_289) ;  /* 0x000000b000017945 */ /* 0x000fe20003800000 */
[----:B------:R-:W-:-:S03]  /*8110*/  FADD.FTZ R9, R9, R0 ;  /* 0x0000000009097221 */ /* 0x000fc60000010000 */
[----:B------:R-:W-:Y:S05]  /*8120*/  @!P0 BRA `(.L_x_290) ;  /* 0x0000000000108947 */ /* 0x000fea0003800000 */
[----:B------:R-:W2:Y:S02]  /*8130*/  LDG.E.U8 R6, desc[UR36][R6.64+0x180] ;  /* 0x0001802406067981 */ /* 0x000ea4000c1e1100 */
[----:B--2---:R-:W-:-:S13]  /*8140*/  ISETP.NE.AND P4, PT, R6, RZ, PT ;  /* 0x000000ff0600720c */ /* 0x004fda0003f85270 */
[----:B0-----:R-:W-:Y:S01]  /*8150*/  @P4 IMAD.MOV.U32 R0, RZ, RZ, RZ ;  /* 0x000000ffff004224 */ /* 0x001fe200078e00ff */
[----:B------:R-:W-:Y:S06]  /*8160*/  @P4 BRA `(.L_x_291) ;  /* 0x0000000000104947 */ /* 0x000fec0003800000 */
.L_x_290:
[----:B0-----:R-:W1:Y:S02]  /*8170*/  LDS R0, [R15+0x600] ;  /* 0x000600000f007984 */ /* 0x001e640000000800 */
[----:B-1----:R-:W-:-:S04]  /*8180*/  FADD.FTZ R0, -R13, R0 ;  /* 0x000000000d007221 */ /* 0x002fc80000010100 */
[----:B------:R-:W-:-:S06]  /*8190*/  FMUL.FTZ R0, R0, 1.4426950216293334961 ;  /* 0x3fb8aa3b00007820 */ /* 0x000fcc0000410000 */
[----:B------:R-:W0:Y:S02]  /*81a0*/  MUFU.EX2 R0, R0 ;  /* 0x0000000000007308 */ /* 0x000e240000000800 */
.L_x_291:
[----:B------:R-:W-:Y:S05]  /*81b0*/  BSYNC B1 ;  /* 0x0000000000017941 */ /* 0x000fea0003800000 */
.L_x_289:
[----:B0-----:R0:W-:Y:S01]  /*81c0*/  STS [R15+0x600], R0 ;  /* 0x000600000f007388 */ /* 0x0011e20000000800 */
[----:B------:R-:W-:Y:S01]  /*81d0*/  FADD.FTZ R9, R9, R0 ;  /* 0x0000000009097221 */ /* 0x000fe20000010000 */
[----:B------:R-:W-:Y:S06]  /*81e0*/  @!P3 BRA `(.L_x_292) ;  /* 0xfffffffc0010b947 */ /* 0x000fec000383ffff */
.L_x_273:
[----:B------:R-:W-:Y:S05]  /*81f0*/  BSYNC B0 ;  /* 0x0000000000007941 */ /* 0x000fea0003800000 */
.L_x_272:
[----:B0-----:R-:W0:Y:S01]  /*8200*/  SHFL.BFLY PT, R0, R9, 0x10, 0x1f ;  /* 0x0e001f0009007f89 */ /* 0x001e2200000e0000 */
[----:B------:R-:W-:Y:S01]  /*8210*/  LOP3.LUT P0, R10, R18, 0x1f, RZ, 0xc0, !PT ;  /* 0x0000001f120a7812 */ /* 0x000fe2000780c0ff */
[----:B------:R-:W-:-:S03]  /*8220*/  ULDC.U8 UR4, c[0x0][0x31c] ;  /* 0x0000c70000047ab9 */ /* 0x000fc60000000000 */
[----:B------:R-:W-:-:S09]  /*8230*/  ISETP.GT.U32.AND P3, PT, R10, 0x3, PT ;  /* 0x000000030a00780c */ /* 0x000fd20003f64070 */
[----:B--2---:R-:W2:Y:S04]  /*8240*/  @!P0 S2R R12, SR_CgaCtaId ;  /* 0x00000000000c8919 */ /* 0x004ea80000008800 */
[----:B------:R-:W5:Y:S01]  /*8250*/  @!P3 S2R R14, SR_CgaCtaId ;  /* 0x00000000000eb919 */ /* 0x000f620000008800 */
[----:B0-----:R-:W-:Y:S01]  /*8260*/  FADD.FTZ R0, R0, R9 ;  /* 0x0000000900007221 */ /* 0x001fe20000010000 */
[----:B------:R-:W-:-:S04]  /*8270*/  @!P0 MOV R9, 0x400 ;  /* 0x0000040000098802 */ /* 0x000fc80000000f00 */
[----:B------:R-:W0:Y:S02]  /*8280*/  SHFL.BFLY PT, R7, R0, 0x8, 0x1f ;  /* 0x0d001f0000077f89 */ /* 0x000e2400000e0000 */
[----:B0-----:R-:W-:Y:S01]  /*8290*/  FADD.FTZ R7, R0, R7 ;  /* 0x0000000700077221 */ /* 0x001fe20000010000 */
[----:B------:R-:W-:-:S04]  /*82a0*/  @!P0 SHF.R.U32.HI R0, RZ, 0x3, R18 ;  /* 0x00000003ff008819 */ /* 0x000fc80000011612 */
[----:B------:R-:W0:Y:S01]  /*82b0*/  SHFL.BFLY PT, R6, R7, 0x4, 0x1f ;  /* 0x0c801f0007067f89 */ /* 0x000e2200000e0000 */
[----:B------:R-:W-:Y:S01]  /*82c0*/  @!P0 LOP3.LUT R0, R0, 0x1ffffffc, RZ, 0xc0, !PT ;  /* 0x1ffffffc00008812 */ /* 0x000fe200078ec0ff */
[----:B0-----:R-:W-:Y:S01]  /*82d0*/  FADD.FTZ R6, R7, R6 ;  /* 0x0000000607067221 */ /* 0x001fe20000010000 */
[----:B--2---:R-:W-:Y:S02]  /*82e0*/  @!P0 LEA R7, R12, R9, 0x18 ;  /* 0x000000090c078211 */ /* 0x004fe400078ec0ff */
[----:B------:R-:W-:Y:S02]  /*82f0*/  @!P3 MOV R9, 0x400 ;  /* 0x000004000009b802 */ /* 0x000fe40000000f00 */
[----:B-1----:R-:W0:Y:S01]  /*8300*/  SHFL.BFLY PT, R13, R6, 0x2, 0x1f ;  /* 0x0c401f00060d7f89 */ /* 0x002e2200000e0000 */
[----:B------:R-:W-:Y:S02]  /*8310*/  @!P0 IADD3 R7, R7, R0, RZ ;  /* 0x0000000007078210 */ /* 0x000fe40007ffe0ff */
[----:B-----5:R-:W-:-:S05]  /*8320*/  @!P3 LEA R9, R14, R9, 0x18 ;  /* 0x000000090e09b211 */ /* 0x020fca00078ec0ff */
[----:B------:R-:W-:Y:S02]  /*8330*/  @!P3 IMAD R10, R10, 0x4, R9 ;  /* 0x000000040a0ab824 */ /* 0x000fe400078e0209 */
[----:B0-----:R-:W-:-:S05]  /*8340*/  FADD.FTZ R13, R6, R13 ;  /* 0x0000000d060d7221 */ /* 0x001fca0000010000 */
[----:B------:R-:W0:Y:S02]  /*8350*/  SHFL.BFLY PT, R8, R13, 0x1, 0x1f ;  /* 0x0c201f000d087f89 */ /* 0x000e2400000e0000 */
[----:B0-----:R-:W-:-:S05]  /*8360*/  FADD.FTZ R8, R13, R8 ;  /* 0x000000080d087221 */ /* 0x001fca0000010000 */
[----:B------:R0:W-:Y:S01]  /*8370*/  @!P0 STS [R7+0x10], R8 ;  /* 0x0000100807008388 */ /* 0x0001e20000000800 */
[----:B------:R-:W-:Y:S01]  /*8380*/  BAR.SYNC.DEFER_BLOCKING 0x0 ;  /* 0x0000000000007b1d */ /* 0x000fe20000010000 */
[----:B------:R-:W-:Y:S02]  /*8390*/  ISETP.NE.AND P0, PT, RZ, UR4, PT ;  /* 0x00000004ff007c0c */ /* 0x000fe4000bf05270 */
[----:B0-----:R-:W-:-:S03]  /*83a0*/  CS2R R6, SRZ ;  /* 0x0000000000067805 */ /* 0x001fc6000001ff00 */
[----:B------:R-:W0:Y:S04]  /*83b0*/  @!P3 LDS R8, [R10+0x10] ;  /* 0x000010000a08b984 */ /* 0x000e280000000800 */
[----:B0-----:R-:W0:Y:S02]  /*83c0*/  SHFL.BFLY PT, R9, R8, 0x2, 0x1f ;  /* 0x0c401f0008097f89 */ /* 0x001e2400000e0000 */
[----:B0-----:R-:W-:-:S05]  /*83d0*/  FADD.FTZ R9, R9, R8 ;  /* 0x0000000809097221 */ /* 0x001fca0000010000 */
[----:B------:R-:W0:Y:S02]  /*83e0*/  SHFL.BFLY PT, R0, R9, 0x1, 0x1f ;  /* 0x0c201f0009007f89 */ /* 0x000e2400000e0000 */
[----:B0-----:R-:W-:-:S06]  /*83f0*/  FADD.FTZ R0, R9, R0 ;  /* 0x0000000009007221 */ /* 0x001fcc0000010000 */
[----:B------:R-:W0:Y:S02]  /*8400*/  SHFL.IDX PT, R0, R0, RZ, 0x1f ;  /* 0x00001fff00007589 */ /* 0x000e2400000e0000 */
[----:B0-----:R-:W-:-:S04]  /*8410*/  FADD.FTZ R12, R0, 9.9999999747524270788e-07 ;  /* 0x358637bd000c7421 */ /* 0x001fc80000010000 */
[----:B------:R0:W1:Y:S01]  /*8420*/  MUFU.RCP R15, R12 ;  /* 0x0000000c000f7308 */ /* 0x0000620000001000 */
[----:B------:R-:W-:Y:S05]  /*8430*/  @!P0 BRA `(.L_x_293) ;  /* 0x0000000000208947 */ /* 0x000fea0003800000 */
[----:B------:R-:W2:Y:S01]  /*8440*/  LDC R0, c[0x0][0x318] ;  /* 0x0000c600ff007b82 */ /* 0x000ea20000000800 */
[----:B------:R-:W-:Y:S02]  /*8450*/  ULDC UR5, c[0x0][0x288] ;  /* 0x0000a20000057ab9 */ /* 0x000fe40000000800 */
[----:B------:R-:W-:-:S05]  /*8460*/  IMAD R7, R2, UR5, R19 ;  /* 0x0000000502077c24 */ /* 0x000fca000f8e0213 */
[----:B------:R-:W2:Y:S08]  /*8470*/  LDC R6, c[0x0][0x29c] ;  /* 0x0000a700ff067b82 */ /* 0x000eb00000000800 */
[----:B------:R-:W5:Y:S01]  /*8480*/  LDC R9, c[0x0][0x284] ;  /* 0x0000a100ff097b82 */ /* 0x000f620000000800 */
[----:B--2---:R-:W-:-:S04]  /*8490*/  IMAD R0, R7, R0, R6 ;  /* 0x0000000007007224 */ /* 0x004fc800078e0206 */
[----:B-----5:R-:W-:-:S05]  /*84a0*/  IMAD R6, R0, R9, RZ ;  /* 0x0000000900067224 */ /* 0x020fca00078e02ff */
[----:B------:R-:W-:-:S07]  /*84b0*/  SHF.R.S32.HI R7, RZ, 0x1f, R6 ;  /* 0x0000001fff077819 */ /* 0x000fce0000011406 */
.L_x_293:
[----:B------:R-:W-:Y:S01]  /*84c0*/  ULDC.64 UR6, c[0x0][0x310] ;  /* 0x0000c40000067ab9 */ /* 0x000fe20000000a00 */
[----:B------:R-:W-:Y:S04]  /*84d0*/  BSSY B0, `(.L_x_294) ;  /* 0x000004a000007945 */ /* 0x000fe80003800000 */
[----:B------:R-:W-:Y:S05]  /*84e0*/  @P1 BRA `(.L_x_295) ;  /* 0x0000000400201947 */ /* 0x000fea0003800000 */
[----:B------:R-:W-:Y:S01]  /*84f0*/  LOP3.LUT R0, RZ, R3, RZ, 0x33, !PT ;  /* 0x00000003ff007212 */ /* 0x000fe200078e33ff */
[----:B------:R-:W-:Y:S03]  /*8500*/  BSSY B1, `(.L_x_296) ;  /* 0x0000016000017945 */ /* 0x000fe60003800000 */
[----:B------:R-:W-:-:S04]  /*8510*/  IADD3 R14, -R18, R17, R0 ;  /* 0x00000011120e7210 */ /* 0x000fc80007ffe100 */
[----:B------:R-:W-:-:S04]  /*8520*/  LEA.HI R0, R14, 0x1, RZ, 0x19 ;  /* 0x000000010e007811 */ /* 0x000fc800078fc8ff */
[----:B------:R-:W-:-:S13]  /*8530*/  LOP3.LUT P1, R0, R0, 0x3, RZ, 0xc0, !PT ;  /* 0x0000000300007812 */ /* 0x000fda000782c0ff */
[----:B------:R-:W-:Y:S05]  /*8540*/  @!P1 BRA `(.L_x_297) ;  /* 0x0000000000449947 */ /* 0x000fea0003800000 */
.L_x_299:
[----:B0-----:R-:W-:Y:S02]  /*8550*/  IADD3 R12, R11, -R3, RZ ;  /* 0x800000030b0c7210 */ /* 0x001fe40007ffe0ff */
[----:B------:R-:W-:Y:S02]  /*8560*/  IADD3 R0, R0, -0x1, RZ ;  /* 0xffffffff00007810 */ /* 0x000fe40007ffe0ff */
[C---:B-1----:R-:W-:Y:S01]  /*8570*/  LEA R8, R12.reuse, UR38, 0x2 ;  /* 0x000000260c087c11 */ /* 0x042fe2000f8e10ff */
[----:B------:R-:W-:Y:S01]  /*8580*/  IMAD R9, R12, 0x2, R27 ;  /* 0x000000020c097824 */ /* 0x000fe200078e021b */
[----:B------:R-:W-:-:S04]  /*8590*/  ISETP.NE.AND P3, PT, R0, RZ, PT ;  /* 0x000000ff0000720c */ /* 0x000fc80003f65270 */
[----:B------:R-:W1:Y:S02]  /*85a0*/  LDS R8, [R8] ;  /* 0x0000000008087984 */ /* 0x000e640000000800 */
[----:B-1----:R-:W-:-:S05]  /*85b0*/  FMUL.FTZ R13, R8, R15 ;  /* 0x0000000f080d7220 */ /* 0x002fca0000410000 */
[----:B------:R-:W-:-:S05]  /*85c0*/  F2FP.F16.F32.PACK_AB R10, RZ, R13 ;  /* 0x0000000dff0a723e */ /* 0x000fca00000000ff */
[----:B------:R0:W-:Y:S01]  /*85d0*/  STS.U16 [R9], R10 ;  /* 0x0000000a09007388 */ /* 0x0001e20000000400 */
[----:B------:R-:W-:Y:S05]  /*85e0*/  @!P0 BRA `(.L_x_298) ;  /* 0x0000000000148947 */ /* 0x000fea0003800000 */
[----:B0-----:R-:W-:-:S04]  /*85f0*/  IADD3 R9, P1, R11, R6, RZ ;  /* 0x000000060b097210 */ /* 0x001fc80007f3e0ff */
[----:B------:R-:W-:Y:S02]  /*8600*/  LEA.HI.X.SX32 R10, R11, R7, 0x1, P1 ;  /* 0x000000070b0a7211 */ /* 0x000fe400008f0eff */
[----:B------:R-:W-:-:S04]  /*8610*/  LEA R8, P1, R9, UR6, 0x2 ;  /* 0x0000000609087c11 */ /* 0x000fc8000f8210ff */
[----:B------:R-:W-:-:S05]  /*8620*/  LEA.HI.X R9, R9, UR7, R10, 0x2, P1 ;  /* 0x0000000709097c11 */ /* 0x000fca00088f140a */
[----:B------:R1:W-:Y:S04]  /*8630*/  STG.E desc[UR36][R8.64], R13 ;  /* 0x0000000d08007986 */ /* 0x0003e8000c101924 */
.L_x_298:
[----:B------:R-:W-:Y:S01]  /*8640*/  VIADD R11, R11, 0x80 ;  /* 0x000000800b0b7836 */ /* 0x000fe20000000000 */
[----:B------:R-:W-:Y:S06]  /*8650*/  @P3 BRA `(.L_x_299) ;  /* 0xfffffffc00bc3947 */ /* 0x000fec000383ffff */
.L_x_297:
[----:B------:R-:W-:Y:S05]  /*8660*/  BSYNC B1 ;  /* 0x0000000000017941 */ /* 0x000fea0003800000 */
.L_x_296:
[----:B------:R-:W-:-:S13]  /*8670*/  ISETP.GE.U32.AND P0, PT, R14, 0x180, PT ;  /* 0x000001800e00780c */ /* 0x000fda0003f06070 */
[----:B------:R-:W-:Y:S05]  /*8680*/  @!P0 BRA `(.L_x_295) ;  /* 0x0000000000b88947 */ /* 0x000fea0003800000 */
[----:B-1----:R-:W-:Y:S01]  /*8690*/  IADD3 R13, P0, R11, R6, RZ ;  /* 0x000000060b0d7210 */ /* 0x002fe20007f1e0ff */
[----:B------:R-:W-:Y:S01]  /*86a0*/  IMAD.SHL.U32 R6, R3, 0x4, RZ ;  /* 0x0000000403067824 */ /* 0x000fe200078e00ff */
[C---:B------:R-:W-:Y:S01]  /*86b0*/  LEA R0, R11.reuse, R26, 0x1 ;  /* 0x0000001a0b007211 */ /* 0x040fe200078e08ff */
[----:B------:R-:W-:Y:S01]  /*86c0*/  ULDC.64 UR8, c[0x0][0x310] ;  /* 0x0000c40000087ab9 */ /* 0x000fe20000000a00 */
[----:B------:R-:W-:Y:S02]  /*86d0*/  LEA.HI.X.SX32 R8, R11, R7, 0x1, P0 ;  /* 0x000000070b087211 */ /* 0x000fe400000f0eff */
[----:B0-----:R-:W-:Y:S01]  /*86e0*/  LEA R10, P0, R13, UR8, 0x2 ;  /* 0x000000080d0a7c11 */ /* 0x001fe2000f8010ff */
[----:B------:R-:W-:Y:S01]  /*86f0*/  IMAD R0, R3, -0x2, R0 ;  /* 0xfffffffe03007824 */ /* 0x000fe200078e0200 */
[----:B------:R-:W-:Y:S02]  /*8700*/  LEA R6, R11, -R6, 0x2 ;  /* 0x800000060b067211 */ /* 0x000fe400078e10ff */
[----:B------:R-:W-:Y:S01]  /*8710*/  LEA.HI.X R13, R13, UR9, R8, 0x2, P0 ;  /* 0x000000090d0d7c11 */ /* 0x000fe200080f1408 */
[----:B------:R-:W-:Y:S01]  /*8720*/  VIADD R0, R0, UR38 ;  /* 0x0000002600007c36 */ /* 0x000fe20008000000 */
[----:B------:R-:W-:-:S02]  /*8730*/  ISETP.NE.AND P3, PT, RZ, UR4, PT ;  /* 0x00000004ff007c0c */ /* 0x000fc4000bf65270 */
[----:B------:R-:W-:-:S11]  /*8740*/  IADD3 R8, R6, UR38, RZ ;  /* 0x0000002606087c10 */ /* 0x000fd6000fffe0ff */
.L_x_300:
[----:B------:R-:W0:Y:S01]  /*8750*/  LDS R6, [R8] ;  /* 0x0000000008067984 */ /* 0x000e220000000800 */
[----:B------:R-:W-:-:S05]  /*8760*/  VIADD R11, R11, 0x200 ;  /* 0x000002000b0b7836 */ /* 0x000fca0000000000 */
[----:B------:R-:W-:Y:S01]  /*8770*/  ISETP.GE.AND P0, PT, R11, R17, PT ;  /* 0x000000110b00720c */ /* 0x000fe20003f06270 */
[----:B0-----:R-:W-:-:S05]  /*8780*/  FMUL.FTZ R21, R6, R15 ;  /* 0x0000000f06157220 */ /* 0x001fca0000410000 */
[----:B------:R-:W-:-:S04]  /*8790*/  F2FP.F16.F32.PACK_AB R6, RZ, R21 ;  /* 0x00000015ff06723e */ /* 0x000fc800000000ff */
[----:B------:R-:W-:-:S05]  /*87a0*/  PRMT R7, R6, 0x7610, R7 ;  /* 0x0000761006077816 */ /* 0x000fca0000000007 */
[----:B------:R0:W-:Y:S04]  /*87b0*/  STS.U16 [R0], R7 ;  /* 0x0000000700007388 */ /* 0x0001e80000000400 */
[----:B------:R-:W1:Y:S01]  /*87c0*/  LDS R6, [R8+0x200] ;  /* 0x0002000008067984 */ /* 0x000e620000000800 */
[----:B0-----:R-:W-:Y:S01]  /*87d0*/  MOV R7, R13 ;  /* 0x0000000d00077202 */ /* 0x001fe20000000f00 */
[----:B-1----:R-:W-:-:S05]  /*87e0*/  FMUL.FTZ R23, R6, R15 ;  /* 0x0000000f06177220 */ /* 0x002fca0000410000 */
[----:B------:R-:W-:-:S04]  /*87f0*/  F2FP.F16.F32.PACK_AB R6, RZ, R23 ;  /* 0x00000017ff06723e */ /* 0x000fc800000000ff */
[----:B------:R-:W-:-:S05]  /*8800*/  PRMT R12, R6, 0x7610, R12 ;  /* 0x00007610060c7816 */ /* 0x000fca000000000c */
[----:B------:R-:W-:Y:S04]  /*8810*/  STS.U16 [R0+0x100], R12 ;  /* 0x0001000c00007388 */ /* 0x000fe80000000400 */
[----:B------:R-:W0:Y:S02]  /*8820*/  LDS R6, [R8+0x400] ;  /* 0x0004000008067984 */ /* 0x000e240000000800 */
[----:B0-----:R-:W-:-:S05]  /*8830*/  FMUL.FTZ R29, R6, R15 ;  /* 0x0000000f061d7220 */ /* 0x001fca0000410000 */
[----:B------:R-:W-:-:S04]  /*8840*/  F2FP.F16.F32.PACK_AB R6, RZ, R29 ;  /* 0x0000001dff06723e */ /* 0x000fc800000000ff */
[----:B------:R-:W-:-:S05]  /*8850*/  PRMT R14, R6, 0x7610, R14 ;  /* 0x00007610060e7816 */ /* 0x000fca000000000e */
[----:B------:R-:W-:Y:S04]  /*8860*/  STS.U16 [R0+0x200], R14 ;  /* 0x0002000e00007388 */ /* 0x000fe80000000400 */
[----:B------:R0:W1:Y:S02]  /*8870*/  LDS R6, [R8+0x600] ;  /* 0x0006000008067984 */ /* 0x0000640000000800 */
[----:B0-----:R-:W-:Y:S01]  /*8880*/  IADD3 R8, R8, 0x800, RZ ;  /* 0x0000080008087810 */ /* 0x001fe20007ffe0ff */
[----:B-1----:R-:W-:Y:S01]  /*8890*/  FMUL.FTZ R31, R6, R15 ;  /* 0x0000000f061f7220 */ /* 0x002fe20000410000 */
[----:B------:R-:W-:-:S04]  /*88a0*/  IMAD.MOV.U32 R6, RZ, RZ, R10 ;  /* 0x000000ffff067224 */ /* 0x000fc800078e000a */
[----:B------:R-:W-:Y:S01]  /*88b0*/  F2FP.F16.F32.PACK_AB R9, RZ, R31 ;  /* 0x0000001fff09723e */ /* 0x000fe200000000ff */
[----:B------:R-:W-:Y:S01]  /*88c0*/  @P3 STG.E desc[UR36][R6.64], R21 ;  /* 0x0000001506003986 */ /* 0x000fe2000c101924 */
[----:B------:R-:W-:Y:S02]  /*88d0*/  IADD3 R10, P1, R6, 0x800, RZ ;  /* 0x00000800060a7810 */ /* 0x000fe40007f3e0ff */
[----:B------:R-:W-:Y:S01]  /*88e0*/  PRMT R20, R9, 0x7610, R20 ;  /* 0x0000761009147816 */ /* 0x000fe20000000014 */
[----:B------:R-:W-:Y:S01]  /*88f0*/  @P3 STG.E desc[UR36][R6.64+0x200], R23 ;  /* 0x0002001706003986 */ /* 0x000fe2000c101924 */
[----:B------:R-:W-:Y:S01]  /*8900*/  IADD3 R9, R0, 0x400, RZ ;  /* 0x0000040000097810 */ /* 0x000fe20007ffe0ff */
[----:B------:R-:W-:Y:S02]  /*8910*/  IMAD.X R13, RZ, RZ, R7, P1 ;  /* 0x000000ffff0d7224 */ /* 0x000fe400008e0607 */
[----:B------:R-:W-:Y:S04]  /*8920*/  @P3 STG.E desc[UR36][R6.64+0x400], R29 ;  /* 0x0004001d06003986 */ /* 0x000fe8000c101924 */
[----:B------:R-:W-:Y:S04]  /*8930*/  @P3 STG.E desc[UR36][R6.64+0x600], R31 ;  /* 0x0006001f06003986 */ /* 0x000fe8000c101924 */
[----:B------:R0:W-:Y:S02]  /*8940*/  STS.U16 [R0+0x300], R20 ;  /* 0x0003001400007388 */ /* 0x0001e40000000400 */
[----:B0-----:R-:W-:Y:S01]  /*8950*/  IMAD.MOV.U32 R0, RZ, RZ, R9 ;  /* 0x000000ffff007224 */ /* 0x001fe200078e0009 */
[----:B------:R-:W-:Y:S06]  /*8960*/  @!P0 BRA `(.L_x_300) ;  /* 0xfffffffc00788947 */ /* 0x000fec000383ffff */
.L_x_295:
[----:B------:R-:W-:Y:S05]  /*8970*/  BSYNC B0 ;  /* 0x0000000000007941 */ /* 0x000fea0003800000 */
.L_x_294:
[----:B------:R-:W-:Y:S01]  /*8980*/  SHF.R.S32.HI R7, RZ, 0x1f, R24 ;  /* 0x0000001fff077819 */ /* 0x000fe20000011418 */
[----:B------:R-:W2:Y:S01]  /*8990*/  S2UR UR5, SR_CgaCtaId ;  /* 0x00000000000579c3 */ /* 0x000ea20000008800 */
[----:B------:R-:W-:Y:S01]  /*89a0*/  SHF.R.S32.HI R4, RZ, 0x5, R4 ;  /* 0x00000005ff047819 */ /* 0x000fe20000011404 */
[----:B------:R-:W-:Y:S01]  /*89b0*/  ULDC UR6, c[0x0][0x284] ;  /* 0x0000a10000067ab9 */ /* 0x000fe20000000800 */
[----:B------:R-:W-:Y:S01]  /*89c0*/  LEA.HI R7, R7, R24, RZ, 0x2 ;  /* 0x0000001807077211 */ /* 0x000fe200078f10ff */
[----:B------:R-:W-:Y:S01]  /*89d0*/  UMOV UR4, 0x400 ;  /* 0x0000040000047882 */ /* 0x000fe20000000000 */
[----:B------:R-:W-:Y:S01]  /*89e0*/  MOV R65, UR6 ;  /* 0x0000000600417c02 */ /* 0x000fe20008000f00 */
[----:B------:R-:W-:Y:S01]  /*89f0*/  ULDC UR6, c[0x0][0x29c] ;  /* 0x0000a70000067ab9 */ /* 0x000fe20000000800 */
[----:B------:R-:W-:Y:S01]  /*8a00*/  LOP3.LUT R7, R7, 0xfffffffc, RZ, 0xc0, !PT ;  /* 0xfffffffc07077812 */ /* 0x000fe200078ec0ff */
[----:B------:R-:W-:Y:S01]  /*8a10*/  UIADD3 UR4, UR4, 0x220, URZ ;  /* 0x0000022004047890 */ /* 0x000fe2000fffe03f */
[----:B------:R-:W-:Y:S01]  /*8a20*/  IMAD.SHL.U32 R23, R37, 0x8, RZ ;  /* 0x0000000825177824 */ /* 0x000fe200078e00ff */
[----:B------:R-:W-:Y:S01]  /*8a30*/  BSSY B0, `(.L_x_301) ;  /* 0x0000017000007945 */ /* 0x000fe20003800000 */
[----:B------:R-:W-:-:S02]  /*8a40*/  IADD3 R7, R24, -R7, RZ ;  /* 0x8000000718077210 */ /* 0x000fc40007ffe0ff */
[----:B----4-:R-:W-:Y:S01]  /*8a50*/  CS2R R34, SRZ ;  /* 0x0000000000227805 */ /* 0x010fe2000001ff00 */
[--C-:B------:R-:W-:Y:S01]  /*8a60*/  IMAD R6, R22, R65, R23.reuse ;  /* 0x0000004116067224 */ /* 0x100fe200078e0217 */
[----:B------:R-:W-:Y:S02]  /*8a70*/  CS2R R32, SRZ ;  /* 0x0000000000207805 */ /* 0x000fe4000001ff00 */
[----:B------:R-:W-:Y:S01]  /*8a80*/  ISETP.NE.AND P1, PT, R4, R7, PT ;  /* 0x000000070400720c */ /* 0x000fe20003f25270 */
[----:B------:R-:W-:Y:S01]  /*8a90*/  IMAD R29, R5, R65, R23 ;  /* 0x00000041051d7224 */ /* 0x000fe200078e0217 */
[----:B-1----:R-:W-:Y:S02]  /*8aa0*/  SHF.R.S32.HI R8, RZ, 0x1f, R6 ;  /* 0x0000001fff087819 */ /* 0x002fe40000011406 */
[----:B------:R-:W-:Y:S02]  /*8ab0*/  ISETP.NE.OR P0, PT, RZ, UR6, P1 ;  /* 0x00000006ff007c0c */ /* 0x000fe40008f05670 */
[----:B------:R-:W-:Y:S01]  /*8ac0*/  SHF.R.S32.HI R38, RZ, 0x1f, R29 ;  /* 0x0000001fff267819 */ /* 0x000fe2000001141d */
[----:B--2---:R-:W-:-:S06]  /*8ad0*/  ULEA UR4, UR5, UR4, 0x18 ;  /* 0x0000000405047291 */ /* 0x004fcc000f8ec03f */
[----:B------:R-:W-:-:S04]  /*8ae0*/  LEA R37, R37, UR4, 0x4 ;  /* 0x0000000425257c11 */ /* 0x000fc8000f8e20ff */
[----:B------:R-:W-:Y:S05]  /*8af0*/  @P0 BRA `(.L_x_302) ;  /* 0x0000000000280947 */ /* 0x000fea0003800000 */
[----:B------:R-:W-:Y:S01]  /*8b00*/  ULDC.64 UR4, c[0x0][0x240] ;  /* 0x0000900000047ab9 */ /* 0x000fe20000000a00 */
[----:B------:R-:W-:Y:S01]  /*8b10*/  IMAD.MOV.U32 R35, RZ, RZ, RZ ;  /* 0x000000ffff237224 */ /* 0x000fe200078e00ff */
[----:B------:R-:W-:-:S04]  /*8b20*/  ISETP.NE.U32.AND P0, PT, RZ, UR4, PT ;  /* 0x00000004ff007c0c */ /* 0x000fc8000bf05070 */
[----:B------:R-:W-:-:S13]  /*8b30*/  ISETP.NE.AND.EX P0, PT, RZ, UR5, PT, P0 ;  /* 0x00000005ff007c0c */ /* 0x000fda000bf05300 */
[----:B------:R-:W-:Y:S05]  /*8b40*/  @!P0 BRA `(.L_x_303) ;  /* 0x0000000000108947 */ /* 0x000fea0003800000 */
[----:B------:R-:W1:Y:S01]  /*8b50*/  LDC.64 R32, c[0x0][0x240] ;  /* 0x00009000ff207b82 */ /* 0x000e620000000a00 */
[----:B------:R-:W-:-:S05]  /*8b60*/  LEA R5, R19, R23, 0x8 ;  /* 0x0000001713057211 */ /* 0x000fca00078e40ff */
[----:B-1----:R-:W-:-:S06]  /*8b70*/  IMAD.WIDE R32, R5, 0x2, R32 ;  /* 0x0000000205207825 */ /* 0x002fcc00078e0220 */
[----:B------:R-:W5:Y:S02]  /*8b80*/  LDG.E.128 R32, desc[UR36][R32.64] ;  /* 0x0000002420207981 */ /* 0x000f64000c1e1d00 */
.L_x_303:
[----:B-----5:R1:W-:Y:S02]  /*8b90*/  STS.128 [R37], R32 ;  /* 0x0000002025007388 */ /* 0x0203e40000000c00 */
.L_x_302:
[----:B------:R-:W-:Y:S05]  /*8ba0*/  BSYNC B0 ;  /* 0x0000000000007941 */ /* 0x000fea0003800000 */
.L_x_301:
[----:B------:R-:W-:Y:S01]  /*8bb0*/  IMAD.IADD R39, R4, 0x1, R3 ;  /* 0x0000000104277824 */ /* 0x000fe200078e0203 */
[----:B------:R-:W-:Y:S01]  /*8bc0*/  ULDC.64 UR4, c[0x0][0x250] ;  /* 0x0000940000047ab9 */ /* 0x000fe20000000a00 */
[----:B------:R-:W-:Y:S01]  /*8bd0*/  VIMNMX R50, R24, R65, PT ;  /* 0x0000004118327248 */ /* 0x000fe20003fe0100 */
[----:B0-----:R-:W-:Y:S01]  /*8be0*/  IMAD.U32 R12, RZ, RZ, UR4 ;  /* 0x00000004ff0c7e24 */ /* 0x001fe2000f8e00ff */
[----:B------:R-:W-:Y:S01]  /*8bf0*/  MOV R10, UR5 ;  /* 0x00000005000a7c02 */ /* 0x000fe20008000f00 */
[----:B------:R-:W-:Y:S01]  /*8c00*/  ULDC UR7, c[0x0][0x288] ;  /* 0x0000a20000077ab9 */ /* 0x000fe20000000800 */
[----:B------:R-:W-:Y:S01]  /*8c10*/  SHF.L.U32 R5, R39, 0x8, RZ ;  /* 0x0000000827057819 */ /* 0x000fe200000006ff */
[----:B------:R-:W-:Y:S01]  /*8c20*/  ULDC UR10, c[0x0][0x284] ;  /* 0x0000a100000a7ab9 */ /* 0x000fe20000000800 */
[----:B------:R-:W-:Y:S01]  /*8c30*/  ULDC.64 UR8, c[0x0][0x258] ;  /* 0x0000960000087ab9 */ /* 0x000fe20000000a00 */
[----:B------:R-:W-:Y:S01]  /*8c40*/  ULDC.64 UR12, c[0x0][0x250] ;  /* 0x00009400000c7ab9 */ /* 0x000fe20000000a00 */
[----:B------:R-:W-:Y:S01]  /*8c50*/  IADD3 R7, P0, R6, R5, RZ ;  /* 0x0000000506077210 */ /* 0x000fe20007f1e0ff */
[----:B------:R-:W-:Y:S01]  /*8c60*/  BSSY B0, `(.L_x_304) ;  /* 0x00000bd000007945 */ /* 0x000fe20003800000 */
[----:B------:R-:W-:Y:S01]  /*8c70*/  HFMA2.MMA R0, -RZ, RZ, 0, 0 ;  /* 0x00000000ff007435 */ /* 0x000fe200000001ff */
[----:B------:R-:W-:Y:S01]  /*8c80*/  IMAD R51, R4, 0x2, R27 ;  /* 0x0000000204337824 */ /* 0x000fe200078e021b */
[----:B------:R-:W-:-:S02]  /*8c90*/  LEA.HI.X.SX32 R5, R5, R8, 0x1, P0 ;  /* 0x0000000805057211 */ /* 0x000fc400000f0eff */
[----:B------:R-:W-:Y:S01]  /*8ca0*/  CS2R R14, SRZ ;  /* 0x00000000000e7805 */ /* 0x000fe2000001ff00 */
[----:B------:R-:W-:Y:S01]  /*8cb0*/  BAR.SYNC.DEFER_BLOCKING 0x0 ;  /* 0x0000000000007b1d */ /* 0x000fe20000010000 */
[C---:B------:R-:W-:Y:S01]  /*8cc0*/  LEA R30, P0, R7.reuse, R12, 0x1 ;  /* 0x0000000c071e7211 */ /* 0x040fe200078008ff */
[----:B------:R-:W-:Y:S01]  /*8cd0*/  IMAD.MOV.U32 R36, RZ, RZ, RZ ;  /* 0x000000ffff247224 */ /* 0x000fe200078e00ff */
[----:B------:R-:W-:Y:S01]  /*8ce0*/  MOV R11, RZ ;  /* 0x000000ff000b7202 */ /* 0x000fe20000000f00 */
[----:B------:R-:W-:Y:S01]  /*8cf0*/  IMAD.MOV.U32 R20, RZ, RZ, RZ ;  /* 0x000000ffff147224 */ /* 0x000fe200078e00ff */
[----:B------:R-:W-:Y:S01]  /*8d00*/  LEA.HI.X R31, R7, R10, R5, 0x1, P0 ;  /* 0x0000000a071f7211 */ /* 0x000fe200000f0c05 */
[----:B------:R-:W-:Y:S01]  /*8d10*/  HFMA2.MMA R7, -RZ, RZ, 0, 0 ;  /* 0x00000000ff077435 */ /* 0x000fe200000001ff */
[----:B------:R-:W-:Y:S01]  /*8d20*/  ISETP.GE.AND P0, PT, R39, R50, PT ;  /* 0x000000322700720c */ /* 0x000fe20003f06270 */
[----:B------:R-:W-:-:S12]  /*8d30*/  IMAD.MOV.U32 R5, RZ, RZ, RZ ;  /* 0x000000ffff057224 */ /* 0x000fd800078e00ff */
[----:B------:R-:W-:Y:S05]  /*8d40*/  @P0 BRA `(.L_x_305) ;  /* 0x0000000800b80947 */ /* 0x000fea0003800000 */
[----:B------:R-:W0:Y:S01]  /*8d50*/  LDC R13, c[0x0][0x288] ;  /* 0x0000a200ff0d7b82 */ /* 0x000e220000000800 */
[----:B------:R-:W-:Y:S01]  /*8d60*/  LOP3.LUT R0, RZ, R65, RZ, 0x33, !PT ;  /* 0x00000041ff007212 */ /* 0x000fe200078e33ff */
[----:B------:R-:W-:Y:S01]  /*8d70*/  BSSY B1, `(.L_x_306) ;  /* 0x0000045000017945 */ /* 0x000fe20003800000 */
[----:B------:R-:W-:Y:S01]  /*8d80*/  IADD3 R7, -R17, RZ, RZ ;  /* 0x000000ff11077210 */ /* 0x000fe20007ffe1ff */
[----:B------:R-:W-:Y:S01]  /*8d90*/  IMAD.MOV.U32 R9, RZ, RZ, R39 ;  /* 0x000000ffff097224 */ /* 0x000fe200078e0027 */
[----:B------:R-:W-:Y:S01]  /*8da0*/  MOV R20, RZ ;  /* 0x000000ff00147202 */ /* 0x000fe20000000f00 */
[----:B------:R-:W-:Y:S01]  /*8db0*/  IMAD.MOV.U32 R11, RZ, RZ, RZ ;  /* 0x000000ffff0b7224 */ /* 0x000fe200078e00ff */
[----:B------:R-:W-:Y:S01]  /*8dc0*/  VIMNMX R7, R0, R7, !PT ;  /* 0x0000000700077248 */ /* 0x000fe20007fe0100 */
[----:B------:R-:W2:Y:S01]  /*8dd0*/  LDC.64 R44, c[0x0][0x2e8] ;  /* 0x0000ba00ff2c7b82 */ /* 0x000ea20000000a00 */
[----:B------:R-:W-:Y:S02]  /*8de0*/  IADD3 R0, -R3, -0x2, -R4 ;  /* 0xfffffffe03007810 */ /* 0x000fe40007ffe904 */
[----:B------:R-:W-:-:S02]  /*8df0*/  MOV R36, RZ ;  /* 0x000000ff00247202 */ /* 0x000fc40000000f00 */
[----:B---3--:R-:W-:Y:S01]  /*8e00*/  IADD3 R40, R0, -R7, RZ ;  /* 0x8000000700287210 */ /* 0x008fe20007ffe0ff */
[----:B------:R-:W-:Y:S02]  /*8e10*/  IMAD.MOV.U32 R7, RZ, RZ, RZ ;  /* 0x000000ffff077224 */ /* 0x000fe400078e00ff */
[----:B------:R-:W-:Y:S01]  /*8e20*/  IMAD.MOV.U32 R0, RZ, RZ, RZ ;  /* 0x000000ffff007224 */ /* 0x000fe200078e00ff */
[----:B------:R-:W-:Y:S01]  /*8e30*/  LOP3.LUT P0, RZ, R40, 0x4, RZ, 0xc0, !PT ;  /* 0x0000000428ff7812 */ /* 0x000fe2000780c0ff */
[----:B0-----:R-:W-:-:S04]  /*8e40*/  IMAD R14, R16, R13, R19 ;  /* 0x0000000d100e7224 */ /* 0x001fc800078e0213 */
[----:B------:R-:W-:Y:S01]  /*8e50*/  IMAD R5, R14, 0x100, R23 ;  /* 0x000001000e057824 */ /* 0x000fe200078e0217 */
[----:B------:R-:W-:-:S03]  /*8e60*/  CS2R R14, SRZ ;  /* 0x00000000000e7805 */ /* 0x000fc6000001ff00 */
[----:B--2---:R-:W-:Y:S01]  /*8e70*/  IMAD.WIDE R44, R5, 0x2, R44 ;  /* 0x00000002052c7825 */ /* 0x004fe200078e022c */
[----:B------:R-:W-:-:S03]  /*8e80*/  MOV R5, RZ ;  /* 0x000000ff00057202 */ /* 0x000fc60000000f00 */
[----:B------:R-:W-:Y:S05]  /*8e90*/  @P0 BRA `(.L_x_307) ;  /* 0x0000000000c80947 */ /* 0x000fea0003800000 */
        /* <DEDUP_REMOVED lines=14> */
[----:B------:R-:W-:Y:S02]  /*8f80*/  LEA.HI.X R21, R5, R10, R0, 0x1, P0 ;  /* 0x0000000a05157211 */ /* 0x000fe400000f0c00 */
[----:B------:R-:W0:Y:S04]  /*8f90*/  LDS.U16 R0, [R51] ;  /* 0x0000000033007984 */ /* 0x000e280000000400 */
[----:B------:R2:W5:Y:S01]  /*8fa0*/  LDG.E.128 R52, desc[UR36][R20.64] ;  /* 0x0000002414347981 */ /* 0x000562000c1e1d00 */
[----:B------:R-:W-:-:S06]  /*8fb0*/  UISETP.NE.AND UP0, UPT, UR6, URZ, UPT ;  /* 0x0000003f0600728c */ /* 0x000fcc000bf05270 */
[----:B------:R-:W-:Y:S01]  /*8fc0*/  PLOP3.LUT P2, PT, PT, PT, UP0, 0x80, 0x0 ;  /* 0x000000000000781c */ /* 0x000fe20003f4f008 */
[----:B0-----:R-:W-:-:S12]  /*8fd0*/  HADD2.F32 R0, -RZ, R0.H0_H0 ;  /* 0x20000000ff007230 */ /* 0x001fd80000004100 */
[----:B--2---:R-:W-:Y:S05]  /*8fe0*/  @P2 BRA `(.L_x_308) ;  /* 0x0000000000302947 */ /* 0x004fea0003800000 */
[----:B------:R-:W-:Y:S01]  /*8ff0*/  LOP3.LUT P3, RZ, R28, 0x10, RZ, 0xc0, !PT ;  /* 0x000000101cff7812 */ /* 0x000fe2000786c0ff */
[----:B------:R-:W0:-:S12]  /*9000*/  LDS.128 R56, [R37] ;  /* 0x0000000025387984 */ /* 0x000e180000000c00 */
[----:B------:R-:W2:Y:S01]  /*9010*/  @P3 LDG.E.128 R60, desc[UR36][R44.64] ;  /* 0x000000242c3c3981 */ /* 0x000ea2000c1e1d00 */
[----:B0----5:R-:W-:Y:S01]  /*9020*/  HFMA2.MMA R52, R52, 1, 1, R56 ;  /* 0x3c003c0034347835 */ /* 0x021fe20000000038 */
        /* <DEDUP_REMOVED lines=8> */
.L_x_308:
        /* <DEDUP_REMOVED lines=17> */
.L_x_307:
[----:B------:R-:W-:Y:S05]  /*91c0*/  BSYNC B1 ;  /* 0x0000000000017941 */ /* 0x000fea0003800000 */
.L_x_306:
[----:B------:R-:W-:-:S13]  /*91d0*/  LOP3.LUT P0, RZ, R40, 0xfffffffc, RZ, 0xc0, !PT ;  /* 0xfffffffc28ff7812 */ /* 0x000fda000780c0ff */
[----:B------:R-:W-:Y:S05]  /*91e0*/  @!P0 BRA `(.L_x_305) ;  /* 0x0000000400908947 */ /* 0x000fea0003800000 */
[----:B------:R-:W-:Y:S01]  /*91f0*/  UISETP.NE.AND UP0, UPT, UR6, URZ, UPT ;  /* 0x0000003f0600728c */ /* 0x000fe2000bf05270 */
[----:B------:R-:W-:-:S05]  /*9200*/  IMAD R61, R2, R65, RZ ;  /* 0x00000041023d7224 */ /* 0x000fca00078e02ff */
[----:B------:R-:W-:-:S13]  /*9210*/  PLOP3.LUT P2, PT, PT, PT, UP0, 0x80, 0x0 ;  /* 0x000000000000781c */ /* 0x000fda0003f4f008 */
.L_x_311:
[----:B------:R-:W-:Y:S02]  /*9220*/  SHF.R.S32.HI R10, RZ, 0x1f, R9 ;  /* 0x0000001fff0a7819 */ /* 0x000fe40000011409 */
[C---:B------:R-:W-:Y:S02]  /*9230*/  IADD3 R12, P0, R61.reuse, R9, RZ ;  /* 0x000000093d0c7210 */ /* 0x040fe40007f1e0ff */
[----:B------:R-:W-:Y:S02]  /*9240*/  LOP3.LUT P4, RZ, R28, 0x10, RZ, 0xc0, !PT ;  /* 0x000000101cff7812 */ /* 0x000fe4000788c0ff */
[----:B------:R-:W-:Y:S02]  /*9250*/  LEA.HI.X.SX32 R13, R61, R10, 0x1, P0 ;  /* 0x0000000a3d0d7211 */ /* 0x000fe400000f0eff */
[----:B------:R-:W-:-:S04]  /*9260*/  LEA R46, P0, R12, UR8, 0x2 ;  /* 0x000000080c2e7c11 */ /* 0x000fc8000f8010ff */
[----:B------:R-:W-:-:S05]  /*9270*/  LEA.HI.X R47, R12, UR9, R13, 0x2, P0 ;  /* 0x000000090c2f7c11 */ /* 0x000fca00080f140d */
[----:B------:R-:W2:Y:S01]  /*9280*/  LDG.E R10, desc[UR36][R46.64] ;  /* 0x000000242e0a7981 */ /* 0x000ea2000c1e1900 */
[----:B------:R-:W-:Y:S01]  /*9290*/  IMAD.U32 R65, RZ, RZ, UR10 ;  /* 0x0000000aff417e24 */ /* 0x000fe2000f8e00ff */
[----:B------:R-:W-:Y:S01]  /*92a0*/  SHF.L.U32 R21, R9, 0x8, RZ ;  /* 0x0000000809157819 */ /* 0x000fe200000006ff */
[----:B------:R-:W-:-:S03]  /*92b0*/  IMAD.U32 R12, RZ, RZ, UR12 ;  /* 0x0000000cff0c7e24 */ /* 0x000fc6000f8e00ff */
        /* <DEDUP_REMOVED lines=12> */
[----:B0-----:R0:W5:Y:S01]  /*9380*/  LDG.E.128 R52, desc[UR36][R40.64] ;  /* 0x0000002428347981 */ /* 0x001162000c1e1d00 */
[----:B------:R-:W-:Y:S05]  /*9390*/  @P2 BRA `(.L_x_309) ;  /* 0x00000000002c2947 */ /* 0x000fea0003800000 */
[----:B------:R-:W2:Y:S04]  /*93a0*/  @P4 LDG.E.128 R56, desc[UR36][R44.64] ;  /* 0x000000242c384981 */ /* 0x000ea8000c1e1d00 */
[----:B0-----:R-:W0:Y:S02]  /*93b0*/  LDS.128 R40, [R37] ;  /* 0x0000000025287984 */ /* 0x001e240000000c00 */
        /* <DEDUP_REMOVED lines=9> */
.L_x_309:
[----:B------:R-:W0:Y:S01]  /*9450*/  LDG.E R46, desc[UR36][R46.64+0x10] ;  /* 0x000010242e2e7981 */ /* 0x000e22000c1e1900 */
[----:B------:R-:W-:-:S05]  /*9460*/  IADD3 R56, R9, -R3, RZ ;  /* 0x8000000309387210 */ /* 0x000fca0007ffe0ff */
[----:B------:R-:W-:Y:S02]  /*9470*/  IMAD R57, R56, 0x2, R27 ;  /* 0x0000000238397824 */ /* 0x000fe400078e021b */
[----:B0-----:R-:W-:-:S04]  /*9480*/  IMAD R40, R46, UR7, RZ ;  /* 0x000000072e287c24 */ /* 0x001fc8000f8e02ff */
[----:B------:R-:W-:-:S05]  /*9490*/  IMAD R40, R40, R65, R9 ;  /* 0x0000004128287224 */ /* 0x000fca00078e0209 */
[----:B------:R-:W-:-:S04]  /*94a0*/  LEA R40, R40, 0x400, 0x8 ;  /* 0x0000040028287811 */ /* 0x000fc800078e40ff */
[----:B------:R-:W-:-:S04]  /*94b0*/  IADD3 R13, P0, R29, R40, RZ ;  /* 0x000000281d0d7210 */ /* 0x000fc80007f1e0ff */
[----:B------:R-:W-:Y:S02]  /*94c0*/  LEA.HI.X.SX32 R21, R40, R38, 0x1, P0 ;  /* 0x0000002628157211 */ /* 0x000fe400000f0eff */
[----:B------:R-:W-:-:S04]  /*94d0*/  LEA R40, P0, R13, R12, 0x1 ;  /* 0x0000000c0d287211 */ /* 0x000fc800078008ff */
[----:B------:R-:W-:Y:S02]  /*94e0*/  LEA.HI.X R41, R13, R10, R21, 0x1, P0 ;  /* 0x0000000a0d297211 */ /* 0x000fe400000f0c15 */
[----:B------:R-:W0:Y:S04]  /*94f0*/  LDS.U16 R13, [R57] ;  /* 0x00000000390d7984 */ /* 0x000e280000000400 */
[----:B------:R-:W5:Y:S02]  /*9500*/  LDG.E.128 R40, desc[UR36][R40.64] ;  /* 0x0000002428287981 */ /* 0x000f64000c1e1d00 */
[--C-:B-----5:R-:W-:Y:S02]  /*9510*/  HADD2.F32 R56, -RZ, R54.reuse.H0_H0 ;  /* 0x20000036ff387230 */ /* 0x120fe40000004100 */
[----:B------:R-:W-:-:S02]  /*9520*/  HADD2.F32 R47, -RZ, R54.H1_H1 ;  /* 0x30000036ff2f7230 */ /* 0x000fc40000004100 */
[--C-:B------:R-:W-:Y:S02]  /*9530*/  HADD2.F32 R21, -RZ, R52.reuse.H0_H0 ;  /* 0x20000034ff157230 */ /* 0x100fe40000004100 */
[----:B------:R-:W-:Y:S02]  /*9540*/  HADD2.F32 R46, -RZ, R53.H0_H0 ;  /* 0x20000035ff2e7230 */ /* 0x000fe40000004100 */
[----:B--2---:R-:W-:Y:S02]  /*9550*/  HADD2.F32 R54, -RZ, R55.H0_H0 ;  /* 0x20000037ff367230 */ /* 0x004fe40000004100 */
[----:B------:R-:W-:Y:S02]  /*9560*/  HADD2.F32 R52, -RZ, R52.H1_H1 ;  /* 0x30000034ff347230 */ /* 0x000fe40000004100 */
[----:B------:R-:W-:Y:S02]  /*9570*/  HADD2.F32 R53, -RZ, R53.H1_H1 ;  /* 0x30000035ff357230 */ /* 0x000fe40000004100 */
[----:B------:R-:W-:-:S02]  /*9580*/  HADD2.F32 R55, -RZ, R55.H1_H1 ;  /* 0x30000037ff377230 */ /* 0x000fc40000004100 */
[----:B0-----:R-:W-:-:S05]  /*9590*/  HADD2.F32 R13, -RZ, R13.H0_H0 ;  /* 0x2000000dff0d7230 */ /* 0x001fca0000004100 */
        /* <DEDUP_REMOVED lines=10> */
[----:B------:R-:W0:Y:S02]  /*9640*/  LDS.128 R68, [R37] ;  /* 0x0000000025447984 */ /* 0x000e240000000c00 */
[----:B0-----:R-:W-:Y:S01]  /*9650*/  HFMA2.MMA R40, R40, 1, 1, R68 ;  /* 0x3c003c0028287835 */ /* 0x001fe20000000044 */
        /* <DEDUP_REMOVED lines=8> */
.L_x_310:
[----:B------:R-:W2:Y:S01]  /*96e0*/  LDS.U16 R0, [R57+0x8] ;  /* 0x0000080039007984 */ /* 0x000ea20000000400 */
[----:B------:R-:W-:Y:S01]  /*96f0*/  IADD3 R9, R9, 0x8, RZ ;  /* 0x0000000809097810 */ /* 0x000fe20007ffe0ff */
[--C-:B------:R-:W-:Y:S02]  /*9700*/  HADD2.F32 R5, -RZ, R40.reuse.H0_H0 ;  /* 0x20000028ff057230 */ /* 0x100fe40000004100 */
[----:B------:R-:W-:Y:S01]  /*9710*/  HADD2.F32 R7, -RZ, R40.H1_H1 ;  /* 0x30000028ff077230 */ /* 0x000fe20000004100 */
[----:B------:R-:W-:Y:S01]  /*9720*/  ISETP.GE.AND P0, PT, R9, R50, PT ;  /* 0x000000320900720c */ /* 0x000fe20003f06270 */
[--C-:B------:R-:W-:Y:S02]  /*9730*/  HADD2.F32 R11, -RZ, R41.reuse.H0_H0 ;  /* 0x20000029ff0b7230 */ /* 0x100fe40000004100 */
[----:B------:R-:W-:Y:S02]  /*9740*/  HADD2.F32 R15, -RZ, R42.H1_H1 ;  /* 0x3000002aff0f7230 */ /* 0x000fe40000004100 */
[----:B0-----:R-:W-:-:S02]  /*9750*/  HADD2.F32 R41, -RZ, R41.H1_H1 ;  /* 0x30000029ff297230 */ /* 0x001fc40000004100 */
        /* <DEDUP_REMOVED lines=13> */
.L_x_305:
[----:B------:R-:W-:Y:S05]  /*9830*/  BSYNC B0 ;  /* 0x0000000000007941 */ /* 0x000fea0003800000 */
.L_x_304:
        /* <DEDUP_REMOVED lines=8> */
[----:B---3--:R-:W-:Y:S01]  /*98c0*/  IADD3 R42, -R4, -0x2, R17 ;  /* 0xfffffffe042a7810 */ /* 0x008fe20007ffe111 */
[----:B------:R-:W-:Y:S03]  /*98d0*/  BSSY B1, `(.L_x_314) ;  /* 0x0000054000017945 */ /* 0x000fe60003800000 */
[----:B------:R-:W-:-:S03]  /*98e0*/  IADD3 R9, R42, -R3, RZ ;  /* 0x800000032a097210 */ /* 0x000fc60007ffe0ff */
[----:B------:R-:W3:Y:S01]  /*98f0*/  LDC.64 R40, c[0x0][0x2e8] ;  /* 0x0000ba00ff287b82 */ /* 0x000ee20000000a00 */
[----:B------:R-:W-:Y:S01]  /*9900*/  LOP3.LUT P0, RZ, R9, 0x4, RZ, 0xc0, !PT ;  /* 0x0000000409ff7812 */ /* 0x000fe2000780c0ff */
[----:B--2---:R-:W-:-:S04]  /*9910*/  IMAD R42, R16, R45, R19 ;  /* 0x0000002d102a7224 */ /* 0x004fc800078e0213 */
[----:B------:R-:W-:-:S04]  /*9920*/  IMAD R13, R42, 0x100, R23 ;  /* 0x000001002a0d7824 */ /* 0x000fc800078e0217 */
[----:B---3--:R-:W-:-:S04]  /*9930*/  IMAD.WIDE R40, R13, 0x2, R40 ;  /* 0x000000020d287825 */ /* 0x008fc800078e0228 */
[----:B------:R-:W-:Y:S05]  /*9940*/  @P0 BRA `(.L_x_315) ;  /* 0x0000000400300947 */ /* 0x000fea0003800000 */
[----:B------:R-:W-:Y:S01]  /*9950*/  ISETP.GE.AND P0, PT, R39, R65, PT ;  /* 0x000000412700720c */ /* 0x000fe20003f06270 */
[----:B------:R-:W-:-:S12]  /*9960*/  BSSY B2, `(.L_x_316) ;  /* 0x0000049000027945 */ /* 0x000fd80003800000 */
[----:B------:R-:W-:Y:S05]  /*9970*/  @!P0 BRA `(.L_x_317) ;  /* 0x00000004001c8947 */ /* 0x000fea0003800000 */
[----:B------:R-:W-:Y:S01]  /*9980*/  IABS R44, R65 ;  /* 0x00000041002c7213 */ /* 0x000fe20000000000 */
[----:B------:R-:W-:Y:S01]  /*9990*/  IMAD.MOV.U32 R42, RZ, RZ, RZ ;  /* 0x000000ffff2a7224 */ /* 0x000fe200078e00ff */
[----:B------:R-:W-:Y:S01]  /*99a0*/  IABS R17, R39 ;  /* 0x0000002700117213 */ /* 0x000fe20000000000 */
[----:B------:R-:W-:Y:S01]  /*99b0*/  ULDC.64 UR4, c[0x0][0x258] ;  /* 0x0000960000047ab9 */ /* 0x000fe20000000a00 */
[----:B------:R-:W2:Y:S01]  /*99c0*/  I2F.RP R21, R44 ;  /* 0x0000002c00157306 */ /* 0x000ea20000209400 */
[----:B------:R-:W-:Y:S01]  /*99d0*/  ISETP.GE.AND P2, PT, R39, RZ, PT ;  /* 0x000000ff2700720c */ /* 0x000fe20003f46270 */
[----:B------:R-:W3:Y:S01]  /*99e0*/  LDS.U16 R51, [R51] ;  /* 0x0000000033337984 */ /* 0x000ee20000000400 */
[----:B------:R-:W-:-:S05]  /*99f0*/  ISETP.NE.AND P3, PT, R65, RZ, PT ;  /* 0x000000ff4100720c */ /* 0x000fca0003f65270 */
[----:B--2---:R-:W2:Y:S02]  /*9a00*/  MUFU.RCP R21, R21 ;  /* 0x0000001500157308 */ /* 0x004ea40000001000 */
[----:B--2---:R-:W-:-:S06]  /*9a10*/  IADD3 R43, R21, 0xffffffe, RZ ;  /* 0x0ffffffe152b7810 */ /* 0x004fcc0007ffe0ff */
[----:B------:R-:W2:Y:S02]  /*9a20*/  F2I.FTZ.U32.TRUNC.NTZ R43, R43 ;  /* 0x0000002b002b7305 */ /* 0x000ea4000021f000 */
[----:B--2---:R-:W-:-:S05]  /*9a30*/  IADD3 R13, RZ, -R43, RZ ;  /* 0x8000002bff0d7210 */ /* 0x004fca0007ffe0ff */
        /* <DEDUP_REMOVED lines=8> */
[----:B------:R-:W-:Y:S02]  /*9ac0*/  @!P0 IMAD.IADD R13, R13, 0x1, -R44 ;  /* 0x000000010d0d8824 */ /* 0x000fe400078e0a2c */
[----:B------:R-:W-:-:S03]  /*9ad0*/  IMAD R44, R2, R65, RZ ;  /* 0x00000041022c7224 */ /* 0x000fc600078e02ff */
        /* <DEDUP_REMOVED lines=18> */
[----:B---3--:R-:W-:-:S05]  /*9c00*/  HADD2.F32 R13, -RZ, R51.H0_H0 ;  /* 0x20000033ff0d7230 */ /* 0x008fca0000004100 */
[----:B------:R-:W-:-:S13]  /*9c10*/  PLOP3.LUT P2, PT, PT, PT, UP0, 0x80, 0x0 ;  /* 0x000000000000781c */ /* 0x000fda0003f4f008 */
[----:B------:R-:W-:Y:S05]  /*9c20*/  @P2 BRA `(.L_x_318) ;  /* 0x0000000000302947 */ /* 0x000fea0003800000 */
[----:B------:R-:W-:Y:S01]  /*9c30*/  LOP3.LUT P4, RZ, R28, 0x10, RZ, 0xc0, !PT ;  /* 0x000000101cff7812 */ /* 0x000fe2000788c0ff */
[----:B0-----:R-:W0:-:S12]  /*9c40*/  LDS.128 R52, [R37] ;  /* 0x0000000025347984 */ /* 0x001e180000000c00 */
        /* <DEDUP_REMOVED lines=10> */
.L_x_318:
[--C-:B-----5:R-:W-:Y:S02]  /*9cf0*/  HADD2.F32 R42, -RZ, R46.reuse.H0_H0 ;  /* 0x2000002eff2a7230 */ /* 0x120fe40000004100 */
[----:B------:R-:W-:Y:S02]  /*9d00*/  HADD2.F32 R21, -RZ, R46.H1_H1 ;  /* 0x3000002eff157230 */ /* 0x000fe40000004100 */
[----:B------:R-:W-:Y:S02]  /*9d10*/  HADD2.F32 R17, -RZ, R44.H0_H0 ;  /* 0x2000002cff117230 */ /* 0x000fe40000004100 */
[C---:B------:R-:W-:Y:S01]  /*9d20*/  FFMA.FTZ R11, R13.reuse, R42, R11 ;  /* 0x0000002a0d0b7223 */ /* 0x040fe2000001000b */
[----:B0-2---:R-:W-:Y:S02]  /*9d30*/  HADD2.F32 R30, -RZ, R45.H0_H0 ;  /* 0x2000002dff1e7230 */ /* 0x005fe40000004100 */
        /* <DEDUP_REMOVED lines=11> */
.L_x_317:
[----:B------:R-:W-:Y:S05]  /*9df0*/  BSYNC B2 ;  /* 0x0000000000027941 */ /* 0x000fea0003800000 */
.L_x_316:
[----:B------:R-:W-:-:S07]  /*9e00*/  VIADD R39, R39, 0x4 ;  /* 0x0000000427277836 */ /* 0x000fce0000000000 */
.L_x_315:
[----:B------:R-:W-:Y:S05]  /*9e10*/  BSYNC B1 ;  /* 0x0000000000017941 */ /* 0x000fea0003800000 */
.L_x_314:
[----:B------:R-:W-:-:S13]  /*9e20*/  LOP3.LUT P0, RZ, R9, 0xfffffffc, RZ, 0xc0, !PT ;  /* 0xfffffffc09ff7812 */ /* 0x000fda000780c0ff */
[----:B------:R-:W-:Y:S05]  /*9e30*/  @!P0 BRA `(.L_x_313) ;  /* 0x0000000800988947 */ /* 0x000fea0003800000 */
[C---:B------:R-:W-:Y:S02]  /*9e40*/  LEA R26, R39.reuse, R26, 0x1 ;  /* 0x0000001a271a7211 */ /* 0x040fe400078e08ff */
[----:B------:R-:W-:Y:S02]  /*9e50*/  LEA R61, R39, 0x400, 0x8 ;  /* 0x00000400273d7811 */ /* 0x000fe400078e40ff */
[----:B------:R-:W-:Y:S01]  /*9e60*/  MOV R9, RZ ;  /* 0x000000ff00097202 */ /* 0x000fe20000000f00 */
[----:B------:R-:W-:-:S04]  /*9e70*/  IMAD R26, R3, -0x2, R26 ;  /* 0xfffffffe031a7824 */ /* 0x000fc800078e021a */
[----:B------:R-:W-:-:S07]  /*9e80*/  VIADD R46, R26, UR38 ;  /* 0x000000261a2e7c36 */ /* 0x000fce0008000000 */
.L_x_325:
[----:B------:R-:W2:Y:S01]  /*9e90*/  LDC R60, c[0x0][0x284] ;  /* 0x0000a100ff3c7b82 */ /* 0x000ea20000000800 */
[----:B------:R-:W-:Y:S01]  /*9ea0*/  IADD3 R13, R61, -0x400, RZ ;  /* 0xfffffc003d0d7810 */ /* 0x000fe20007ffe0ff */
[----:B------:R-:W-:Y:S01]  /*9eb0*/  IMAD.U32 R10, RZ, RZ, UR11 ;  /* 0x0000000bff0a7e24 */ /* 0x000fe2000f8e00ff */
[----:B------:R-:W-:Y:S01]  /*9ec0*/  MOV R12, UR10 ;  /* 0x0000000a000c7c02 */ /* 0x000fe20008000f00 */
[----:B------:R-:W-:Y:S01]  /*9ed0*/  BSSY B1, `(.L_x_319) ;  /* 0x000004d000017945 */ /* 0x000fe20003800000 */
[----:B------:R-:W-:Y:S02]  /*9ee0*/  IADD3 R17, P0, R6, R13, RZ ;  /* 0x0000000d06117210 */ /* 0x000fe40007f1e0ff */
[----:B------:R-:W-:Y:S02]  /*9ef0*/  IADD3 R47, R46, R9, RZ ;  /* 0x000000092e2f7210 */ /* 0x000fe40007ffe0ff */
[----:B------:R-:W-:Y:S02]  /*9f00*/  LEA.HI.X.SX32 R13, R13, R8, 0x1, P0 ;  /* 0x000000080d0d7211 */ /* 0x000fe400000f0eff */
[----:B------:R-:W-:-:S04]  /*9f10*/  LEA R44, P3, R17, R12, 0x1 ;  /* 0x0000000c112c7211 */ /* 0x000fc800078608ff */
[----:B------:R-:W-:Y:S02]  /*9f20*/  LEA.HI.X R45, R17, R10, R13, 0x1, P3 ;  /* 0x0000000a112d7211 */ /* 0x000fe400018f0c0d */
[----:B--2---:R-:W-:-:S13]  /*9f30*/  ISETP.GE.AND P0, PT, R39, R60, PT ;  /* 0x0000003c2700720c */ /* 0x004fda0003f06270 */
[----:B------:R-:W-:Y:S05]  /*9f40*/  @!P0 BRA `(.L_x_320) ;  /* 0x0000000400148947 */ /* 0x000fea0003800000 */
[----:B------:R-:W-:Y:S02]  /*9f50*/  IABS R42, R60 ;  /* 0x0000003c002a7213 */ /* 0x000fe40000000000 */
[----:B------:R-:W-:Y:S02]  /*9f60*/  IABS R17, R39 ;  /* 0x0000002700117213 */ /* 0x000fe40000000000 */
[----:B------:R-:W2:Y:S01]  /*9f70*/  I2F.RP R21, R42 ;  /* 0x0000002a00157306 */ /* 0x000ea20000209400 */
[----:B------:R-:W-:Y:S02]  /*9f80*/  ISETP.GE.AND P2, PT, R39, RZ, PT ;  /* 0x000000ff2700720c */ /* 0x000fe40003f46270 */
[----:B------:R-:W-:-:S05]  /*9f90*/  ISETP.NE.AND P3, PT, R60, RZ, PT ;  /* 0x000000ff3c00720c */ /* 0x000fca0003f65270 */
[----:B--2---:R-:W0:Y:S02]  /*9fa0*/  MUFU.RCP R21, R21 ;  /* 0x0000001500157308 */ /* 0x004e240000001000 */
[----:B0-----:R-:W-:-:S06]  /*9fb0*/  IADD3 R30, R21, 0xffffffe, RZ ;  /* 0x0ffffffe151e7810 */ /* 0x001fcc0007ffe0ff */
[----:B------:R0:W2:Y:S02]  /*9fc0*/  F2I.FTZ.U32.TRUNC.NTZ R31, R30 ;  /* 0x0000001e001f7305 */ /* 0x0000a4000021f000 */
[----:B0-----:R-:W-:Y:S01]  /*9fd0*/  HFMA2.MMA R30, -RZ, RZ, 0, 0 ;  /* 0x00000000ff1e7435 */ /* 0x001fe200000001ff */
[----:B--2---:R-:W-:-:S04]  /*9fe0*/  IMAD.MOV R13, RZ, RZ, -R31 ;  /* 0x000000ffff0d7224 */ /* 0x004fc800078e0a1f */
[----:B------:R-:W-:-:S05]  /*9ff0*/  IMAD R13, R13, R42, RZ ;  /* 0x0000002a0d0d7224 */ /* 0x000fca00078e02ff */
[----:B------:R-:W-:-:S06]  /*a000*/  IMAD.HI.U32 R26, R31, R13, R30 ;  /* 0x0000000d1f1a7227 */ /* 0x000fcc00078e001e */
[----:B------:R-:W-:-:S05]  /*a010*/  IMAD.HI.U32 R13, R26, R17, RZ ;  /* 0x000000111a0d7227 */ /* 0x000fca00078e00ff */
[----:B------:R-:W-:-:S05]  /*a020*/  IADD3 R26, -R13, RZ, RZ ;  /* 0x000000ff0d1a7210 */ /* 0x000fca0007ffe1ff */
[----:B------:R-:W-:Y:S02]  /*a030*/  IMAD R13, R42, R26, R17 ;  /* 0x0000001a2a0d7224 */ /* 0x000fe400078e0211 */
[----:B------:R-:W-:-:S03]  /*a040*/  IMAD R26, R2, R60, RZ ;  /* 0x0000003c021a7224 */ /* 0x000fc600078e02ff */
        /* <DEDUP_REMOVED lines=37> */
.L_x_321:
        /* <DEDUP_REMOVED lines=16> */
.L_x_320:
[----:B------:R-:W-:Y:S05]  /*a3a0*/  BSYNC B1 ;  /* 0x0000000000017941 */ /* 0x000fea0003800000 */
.L_x_319:
[----:B------:R-:W-:Y:S01]  /*a3b0*/  IADD3 R21, R39, 0x4, RZ ;  /* 0x0000000427157810 */ /* 0x000fe20007ffe0ff */
[----:B------:R-:W-:Y:S03]  /*a3c0*/  BSSY B1, `(.L_x_322) ;  /* 0x0000048000017945 */ /* 0x000fe60003800000 */
[----:B------:R-:W-:-:S13]  /*a3d0*/  ISETP.GE.AND P0, PT, R21, R60, PT ;  /* 0x0000003c1500720c */ /* 0x000fda0003f06270 */
        /* <DEDUP_REMOVED lines=9> */
[----:B0-----:R-:W-:Y:S01]  /*a470*/  MOV R30, RZ ;  /* 0x000000ff001e7202 */ /* 0x001fe20000000f00 */
[----:B--2---:R-:W-:-:S04]  /*a480*/  IMAD.MOV R13, RZ, RZ, -R31 ;  /* 0x000000ffff0d7224 */ /* 0x004fc800078e0a1f */
[----:B------:R-:W-:-:S04]  /*a490*/  IMAD R13, R13, R42, RZ ;  /* 0x0000002a0d0d7224 */ /* 0x000fc800078e02ff */
        /* <DEDUP_REMOVED lines=24> */
[----:B------:R-:W0:Y:S04]  /*a620*/  LDS.U16 R13, [R47+0x8] ;  /* 0x000008002f0d7984 */ /* 0x000e280000000400 */
        /* <DEDUP_REMOVED lines=17> */
.L_x_324:
        /* <DEDUP_REMOVED lines=16> */
.L_x_323:
[----:B------:R-:W-:Y:S05]  /*a840*/  BSYNC B1 ;  /* 0x0000000000017941 */ /* 0x000fea0003800000 */
.L_x_322:
[----:B------:R-:W-:Y:S01]  /*a850*/  IADD3 R39, R39, 0x8, RZ ;  /* 0x0000000827277810 */ /* 0x000fe20007ffe0ff */
[----:B------:R-:W-:Y:S01]  /*a860*/  VIADD R61, R61, 0x800 ;  /* 0x000008003d3d7836 */ /* 0x000fe20000000000 */
[----:B------:R-:W-:Y:S02]  /*a870*/  IADD3 R9, R9, 0x10, RZ ;  /* 0x0000001009097810 */ /* 0x000fe40007ffe0ff */
[----:B------:R-:W-:-:S13]  /*a880*/  ISETP.GE.AND P0, PT, R39, R24, PT ;  /* 0x000000182700720c */ /* 0x000fda0003f06270 */
[----:B------:R-:W-:Y:S05]  /*a890*/  @!P0 BRA `(.L_x_325) ;  /* 0xfffffff4007c8947 */ /* 0x000fea000383ffff */
.L_x_313:
[----:B------:R-:W-:Y:S05]  /*a8a0*/  BSYNC B0 ;  /* 0x0000000000007941 */ /* 0x000fea0003800000 */
.L_x_312:
[----:B------:R-:W-:Y:S04]  /*a8b0*/  BSSY B0, `(.L_x_326) ;  /* 0x0000034000007945 */ /* 0x000fe80003800000 */
[----:B------:R-:W-:Y:S05]  /*a8c0*/  @P1 BRA `(.L_x_327) ;  /* 0x0000000000c81947 */ /* 0x000fea0003800000 */
[----:B------:R-:W-:-:S04]  /*a8d0*/  SHF.L.U32 R9, R24, 0x8, RZ ;  /* 0x0000000818097819 */ /* 0x000fc800000006ff */
[----:B------:R-:W-:-:S04]  /*a8e0*/  IADD3 R13, P0, R6, R9, RZ ;  /* 0x00000009060d7210 */ /* 0x000fc80007f1e0ff */
[----:B------:R-:W-:Y:S02]  /*a8f0*/  LEA.HI.X.SX32 R9, R9, R8, 0x1, P0 ;  /* 0x0000000809097211 */ /* 0x000fe400000f0eff */
[----:B0-----:R-:W-:-:S04]  /*a900*/  LEA R30, P0, R13, R12, 0x1 ;  /* 0x0000000c0d1e7211 */ /* 0x001fc800078008ff */
[----:B------:R-:W-:-:S05]  /*a910*/  LEA.HI.X R31, R13, R10, R9, 0x1, P0 ;  /* 0x0000000a0d1f7211 */ /* 0x000fca00000f0c09 */
[----:B---3--:R0:W5:Y:S01]  /*a920*/  LDG.E.128 R40, desc[UR36][R30.64] ;  /* 0x000000241e287981 */ /* 0x008162000c1e1d00 */
[----:B------:R-:W-:Y:S01]  /*a930*/  IADD3 R24, R24, -R3, RZ ;  /* 0x8000000318187210 */ /* 0x000fe20007ffe0ff */
[----:B------:R-:W-:Y:S04]  /*a940*/  BSSY B1, `(.L_x_328) ;  /* 0x000001a000017945 */ /* 0x000fe80003800000 */
[----:B------:R-:W-:-:S06]  /*a950*/  IMAD R27, R24, 0x2, R27 ;  /* 0x00000002181b7824 */ /* 0x000fcc00078e021b */
[----:B------:R-:W2:Y:S02]  /*a960*/  LDS.U16 R27, [R27] ;  /* 0x000000001b1b7984 */ /* 0x000ea40000000400 */
[----:B--2---:R-:W-:Y:S01]  /*a970*/  HADD2.F32 R9, -RZ, R27.H0_H0 ;  /* 0x2000001bff097230 */ /* 0x004fe20000004100 */
[----:B0-----:R-:W-:Y:S06]  /*a980*/  @P2 BRA `(.L_x_329) ;  /* 0x0000000000542947 */ /* 0x001fec0003800000 */
[----:B------:R-:W-:-:S13]  /*a990*/  LOP3.LUT P3, RZ, R28, 0x10, RZ, 0xc0, !PT ;  /* 0x000000101cff7812 */ /* 0x000fda000786c0ff */
[----:B------:R-:W0:Y:S08]  /*a9a0*/  @P3 LDC R13, c[0x0][0x288] ;  /* 0x0000a200ff0d3b82 */ /* 0x000e300000000800 */
[----:B------:R-:W2:Y:S01]  /*a9b0*/  @P3 LDC.64 R2, c[0x0][0x2e8] ;  /* 0x0000ba00ff023b82 */ /* 0x000ea20000000a00 */
[----:B0-----:R-:W-:-:S05]  /*a9c0*/  @P3 IMAD R16, R16, R13, R19 ;  /* 0x0000000d10103224 */ /* 0x001fca00078e0213 */
[----:B------:R-:W-:-:S05]  /*a9d0*/  @P3 LEA R13, R16, R23, 0x8 ;  /* 0x00000017100d3211 */ /* 0x000fca00078e40ff */
[----:B--2---:R-:W-:-:S05]  /*a9e0*/  @P3 IMAD.WIDE R2, R13, 0x2, R2 ;  /* 0x000000020d023825 */ /* 0x004fca00078e0202 */
[----:B------:R-:W2:Y:S01]  /*a9f0*/  @P3 LDG.E.128 R28, desc[UR36][R2.64] ;  /* 0x00000024021c3981 */ /* 0x000ea2000c1e1d00 */
[----:B------:R-:W-:Y:S01]  /*aa00*/  SHF.L.U32 R25, R25, 0x8, RZ ;  /* 0x0000000819197819 */ /* 0x000fe200000006ff */
[----:B-----5:R-:W-:Y:S01]  /*aa10*/  HFMA2.MMA R40, R40, 1, 1, R32 ;  /* 0x3c003c0028287835 */ /* 0x020fe20000000020 */
[----:B------:R-:W-:Y:S01]  /*aa20*/  HADD2 R41, R41, R33 ;  /* 0x0000002129297230 */ /* 0x000fe20000000000 */
[----:B------:R-:W-:Y:S01]  /*aa30*/  HFMA2.MMA R42, R42, 1, 1, R34 ;  /* 0x3c003c002a2a7835 */ /* 0x000fe20000000022 */
[----:B------:R-:W-:Y:S01]  /*aa40*/  IADD3 R13, P0, R6, R25, RZ ;  /* 0x00000019060d7210 */ /* 0x000fe20007f1e0ff */
[----:B------:R-:W-:-:S03]  /*aa50*/  HADD2 R43, R43, R35 ;  /* 0x000000232b2b7230 */ /* 0x000fc60000000000 */
[----:B------:R-:W-:Y:S02]  /*aa60*/  LEA.HI.X.SX32 R8, R25, R8, 0x1, P0 ;  /* 0x0000000819087211 */ /* 0x000fe400000f0eff */
[----:B------:R-:W-:-:S04]  /*aa70*/  LEA R12, P0, R13, R12, 0x1 ;  /* 0x0000000c0d0c7211 */ /* 0x000fc800078008ff */
[----:B------:R-:W-:Y:S01]  /*aa80*/  LEA.HI.X R13, R13, R10, R8, 0x1, P0 ;  /* 0x0000000a0d0d7211 */ /* 0x000fe200000f0c08 */
[----:B--2---:R-:W-:Y:S01]  /*aa90*/  @P3 HFMA2.MMA R41, R41, R29, -RZ ;  /* 0x0000001d29293235 */ /* 0x004fe200001000ff */
[----:B------:R-:W-:Y:S01]  /*aaa0*/  @P3 HMUL2 R40, R40, R28 ;  /* 0x0000001c28283232 */ /* 0x000fe20000000000 */
[----:B------:R-:W-:Y:S01]  /*aab0*/  @P3 HFMA2.MMA R43, R43, R31, -RZ ;  /* 0x0000001f2b2b3235 */ /* 0x000fe200001000ff */
[----:B------:R-:W-:-:S06]  /*aac0*/  @P3 HMUL2 R42, R42, R30 ;  /* 0x0000001e2a2a3232 */ /* 0x000fcc0000000000 */
[----:B------:R0:W-:Y:S04]  /*aad0*/  STG.E.128 desc[UR36][R12.64], R40 ;  /* 0x000000280c007986 */ /* 0x0001e8000c101d24 */
.L_x_329:
[----:B------:R-:W-:Y:S05]  /*aae0*/  BSYNC B1 ;  /* 0x0000000000017941 */ /* 0x000fea0003800000 */
.L_x_328:
        /* <DEDUP_REMOVED lines=16> */
.L_x_327:
[----:B------:R-:W-:Y:S05]  /*abf0*/  BSYNC B0 ;  /* 0x0000000000007941 */ /* 0x000fea0003800000 */
.L_x_326:
[C---:B------:R-:W-:Y:S01]  /*ac00*/  LOP3.LUT R2, R18.reuse, 0xffffffc0, RZ, 0xc0, !PT ;  /* 0xffffffc012027812 */ /* 0x040fe200078ec0ff */
[C---:B------:R-:W-:Y:S01]  /*ac10*/  VIADD R6, R18.reuse, 0x1f ;  /* 0x0000001f12067836 */ /* 0x040fe20000000000 */
[----:B------:R-:W-:Y:S01]  /*ac20*/  LOP3.LUT R3, R18, 0xffffffe0, RZ, 0xc0, !PT ;  /* 0xffffffe012037812 */ /* 0x000fe200078ec0ff */
[----:B------:R-:W-:Y:S01]  /*ac30*/  BAR.SYNC.DEFER_BLOCKING 0x0 ;  /* 0x0000000000007b1d */ /* 0x000fe20000010000 */
[----:B------:R-:W-:Y:S02]  /*ac40*/  ISETP.NE.AND P0, PT, R2, 0x40, PT ;  /* 0x000000400200780c */ /* 0x000fe40003f05270 */
[----:B------:R-:W-:Y:S02]  /*ac50*/  LEA R4, R4, R23, 0x8 ;  /* 0x0000001704047211 */ /* 0x000fe400078e40ff */
[C---:B------:R-:W-:Y:S01]  /*ac60*/  ISETP.GT.AND P1, PT, R18.reuse, 0x3f, PT ;  /* 0x0000003f1200780c */ /* 0x040fe20003f24270 */
[----:B------:R-:W-:Y:S01]  /*ac70*/  BSSY B0, `(.L_x_330) ;  /* 0x000000b000007945 */ /* 0x000fe20003800000 */
[----:B------:R-:W-:-:S02]  /*ac80*/  ISETP.GT.AND P4, PT, R18, 0x1f, PT ;  /* 0x0000001f1200780c */ /* 0x000fc40003f84270 */
[----:B------:R-:W-:Y:S02]  /*ac90*/  ISETP.NE.AND P2, PT, R3, 0x20, PT ;  /* 0x000000200300780c */ /* 0x000fe40003f45270 */
[----:B------:R-:W-:Y:S02]  /*aca0*/  ISETP.GT.U32.AND P3, PT, R6, 0x3e, PT ;  /* 0x0000003e0600780c */ /* 0x000fe40003f64070 */
[----:B------:R-:W-:Y:S01]  /*acb0*/  LEA R4, R4, UR38, 0x1 ;  /* 0x0000002604047c11 */ /* 0x000fe2000f8e08ff */
[----:B------:R-:W-:Y:S10]  /*acc0*/  @P0 BRA `(.L_x_331) ;  /* 0x0000000000140947 */ /* 0x000ff40003800000 */
[----:B------:R-:W-:Y:S02]  /*acd0*/  F2FP.F16.F32.PACK_AB R16, R5, R14 ;  /* 0x0000000e0510723e */ /* 0x000fe400000000ff */
[----:B------:R-:W-:Y:S02]  /*ace0*/  F2FP.F16.F32.PACK_AB R17, R20, R7 ;  /* 0x000000071411723e */ /* 0x000fe400000000ff */
[----:B------:R-:W-:Y:S02]  /*acf0*/  F2FP.F16.F32.PACK_AB R18, R36, R11 ;  /* 0x0000000b2412723e */ /* 0x000fe400000000ff */
[----:B------:R-:W-:-:S05]  /*ad00*/  F2FP.F16.F32.PACK_AB R19, R0, R15 ;  /* 0x0000000f0013723e */ /* 0x000fca00000000ff */
[----:B------:R2:W-:Y:S02]  /*ad10*/  STS.128 [R4+-0x400], R16 ;  /* 0xfffc001004007388 */ /* 0x0005e40000000c00 */
.L_x_331:
[----:B------:R-:W-:Y:S05]  /*ad20*/  BSYNC B0 ;  /* 0x0000000000007941 */ /* 0x000fea0003800000 */
.L_x_330:
[----:B------:R-:W-:Y:S06]  /*ad30*/  BAR.SYNC.DEFER_BLOCKING 0x0 ;  /* 0x0000000000007b1d */ /* 0x000fec0000010000 */
[----:B------:R-:W-:Y:S04]  /*ad40*/  BSSY B0, `(.L_x_332) ;  /* 0x0000013000007945 */ /* 0x000fe80003800000 */
[----:B------:R-:W-:Y:S05]  /*ad50*/  @P1 BRA `(.L_x_333) ;  /* 0x0000000000441947 */ /* 0x000fea0003800000 */
[----:B--2---:R-:W2:Y:S02]  /*ad60*/  LDS.128 R16, [R4] ;  /* 0x0000000004107984 */ /* 0x004ea40000000c00 */
[--C-:B--2---:R-:W-:Y:S02]  /*ad70*/  HADD2.F32 R3, -RZ, R16.reuse.H0_H0 ;  /* 0x20000010ff037230 */ /* 0x104fe40000004100 */
        /* <DEDUP_REMOVED lines=15> */
.L_x_333:
[----:B------:R-:W-:Y:S05]  /*ae70*/  BSYNC B0 ;  /* 0x0000000000007941 */ /* 0x000fea0003800000 */
.L_x_332:
[----:B------:R-:W-:Y:S06]  /*ae80*/  BAR.SYNC.DEFER_BLOCKING 0x0 ;  /* 0x0000000000007b1d */ /* 0x000fec0000010000 */
[----:B------:R-:W-:Y:S04]  /*ae90*/  BSSY B0, `(.L_x_334) ;  /* 0x0000007000007945 */ /* 0x000fe80003800000 */
[----:B------:R-:W-:Y:S05]  /*aea0*/  @P2 BRA `(.L_x_335) ;  /* 0x0000000000142947 */ /* 0x000fea0003800000 */
[----:B--2---:R-:W-:Y:S02]  /*aeb0*/  F2FP.F16.F32.PACK_AB R16, R5, R14 ;  /* 0x0000000e0510723e */ /* 0x004fe400000000ff */
[----:B------:R-:W-:Y:S02]  /*aec0*/  F2FP.F16.F32.PACK_AB R17, R20, R7 ;  /* 0x000000071411723e */ /* 0x000fe400000000ff */
[----:B------:R-:W-:Y:S02]  /*aed0*/  F2FP.F16.F32.PACK_AB R18, R36, R11 ;  /* 0x0000000b2412723e */ /* 0x000fe400000000ff */
[----:B------:R-:W-:-:S05]  /*aee0*/  F2FP.F16.F32.PACK_AB R19, R0, R15 ;  /* 0x0000000f0013723e */ /* 0x000fca00000000ff */
[----:B------:R4:W-:Y:S02]  /*aef0*/  STS.128 [R4+-0x200], R16 ;  /* 0xfffe001004007388 */ /* 0x0009e40000000c00 */
.L_x_335:
[----:B------:R-:W-:Y:S05]  /*af00*/  BSYNC B0 ;  /* 0x0000000000007941 */ /* 0x000fea0003800000 */
.L_x_334:
[----:B------:R-:W-:Y:S06]  /*af10*/  BAR.SYNC.DEFER_BLOCKING 0x0 ;  /* 0x0000000000007b1d */ /* 0x000fec0000010000 */
[----:B------:R-:W-:Y:S04]  /*af20*/  BSSY B0, `(.L_x_336) ;  /* 0x0000013000007945 */ /* 0x000fe80003800000 */
[----:B------:R-:W-:Y:S05]  /*af30*/  @P4 BRA `(.L_x_337) ;  /* 0x0000000000444947 */ /* 0x000fea0003800000 */
[----:B--2-4-:R-:W2:Y:S02]  /*af40*/  LDS.128 R16, [R4] ;  /* 0x0000000004107984 */ /* 0x014ea40000000c00 */
        /* <DEDUP_REMOVED lines=16> */
.L_x_337:
[----:B------:R-:W-:Y:S05]  /*b050*/  BSYNC B0 ;  /* 0x0000000000007941 */ /* 0x000fea0003800000 */
.L_x_336:
[----:B------:R-:W-:Y:S06]  /*b060*/  BAR.SYNC.DEFER_BLOCKING 0x0 ;  /* 0x0000000000007b1d */ /* 0x000fec0000010000 */
[----:B------:R-:W-:Y:S05]  /*b070*/  @P3 EXIT ;  /* 0x000000000000394d */ /* 0x000fea0003800000 */
[----:B------:R-:W5:Y:S02]  /*b080*/  LDC R2, c[0x0][0x308] ;  /* 0x0000c200ff027b82 */ /* 0x000f640000000800 */
[----:B-----5:R-:W-:-:S13]  /*b090*/  ISETP.NE.AND P0, PT, R2, 0x2, PT ;  /* 0x000000020200780c */ /* 0x020fda0003f05270 */
[----:B------:R-:W-:Y:S05]  /*b0a0*/  @!P0 BRA `(.L_x_338) ;  /* 0x0000000000308947 */ /* 0x000fea0003800000 */
[----:B------:R-:W5:Y:S01]  /*b0b0*/  LDC.64 R2, c[0x0][0x210] ;  /* 0x00008400ff027b82 */ /* 0x000f620000000a00 */
[----:B------:R-:W-:Y:S02]  /*b0c0*/  IADD3 R23, R22, R23, RZ ;  /* 0x0000001716177210 */ /* 0x000fe40007ffe0ff */
        /* <DEDUP_REMOVED lines=10> */
.L_x_338:
[----:B------:R-:W5:Y:S01]  /*b170*/  LDC.64 R2, c[0x0][0x300] ;  /* 0x0000c000ff027b82 */ /* 0x000f620000000a00 */
[----:B------:R-:W-:Y:S01]  /*b180*/  IADD3 R22, R22, R23, RZ ;  /* 0x0000001716167210 */ /* 0x000fe20007ffe0ff */
[----:B------:R-:W-:Y:S01]  /*b190*/  ULDC.64 UR4, c[0x0][0x210] ;  /* 0x0000840000047ab9 */ /* 0x000fe20000000a00 */
[----:B-----5:R-:W5:Y:S02]  /*b1a0*/  LDG.E R2, desc[UR36][R2.64] ;  /* 0x0000002402027981 */ /* 0x020f64000c1e1900 */
        /* <DEDUP_REMOVED lines=11> */
[----:B------:R-:W2:Y:S01]  /*b260*/  F2I.S8.NTZ R20, R20 ;  /* 0x0000001400147305 */ /* 0x000ea20000202100 */
[----:B------:R-:W-:Y:S02]  /*b270*/  PRMT R2, R5, 0x7710, RZ ;  /* 0x0000771005027816 */ /* 0x000fe400000000ff */
[----:B0-----:R-:W-:-:S05]  /*b280*/  PRMT R3, R7, 0x8880, RZ ;  /* 0x0000888007037816 */ /* 0x001fca00000000ff */
[----:B------:R-:W0:Y:S01]  /*b290*/  F2I.S8.NTZ R11, R11 ;  /* 0x0000000b000b7305 */ /* 0x000e220000202100 */
[----:B------:R-:W-:Y:S02]  /*b2a0*/  LOP3.LUT R9, R2, 0xff, RZ, 0xc0, !PT ;  /* 0x000000ff02097812 */ /* 0x000fe400078ec0ff */
[----:B------:R-:W-:Y:S02]  /*b2b0*/  PRMT R3, R3, 0x7710, RZ ;  /* 0x0000771003037816 */ /* 0x000fe400000000ff */
[----:B------:R-:W-:Y:S02]  /*b2c0*/  SHF.L.U64.HI R8, R9, 0x8, RZ ;  /* 0x0000000809087819 */ /* 0x000fe400000102ff */
[----:B--2-4-:R-:W-:Y:S01]  /*b2d0*/  PRMT R4, R20, 0x8880, RZ ;  /* 0x0000888014047816 */ /* 0x014fe200000000ff */
[----:B------:R-:W2:Y:S01]  /*b2e0*/  F2I.S8.NTZ R14, R14 ;  /* 0x0000000e000e7305 */ /* 0x000ea20000202100 */
[----:B------:R-:W-:Y:S02]  /*b2f0*/  LOP3.LUT R7, R3, 0xff, RZ, 0xc0, !PT ;  /* 0x000000ff03077812 */ /* 0x000fe400078ec0ff */
[----:B------:R-:W-:-:S02]  /*b300*/  PRMT R4, R4, 0x7710, RZ ;  /* 0x0000771004047816 */ /* 0x000fc400000000ff */
[C---:B------:R-:W-:Y:S01]  /*b310*/  SHF.L.U64.HI R3, R7.reuse, 0x10, RZ ;  /* 0x0000001007037819 */ /* 0x040fe200000102ff */
[----:B------:R-:W-:Y:S01]  /*b320*/  IMAD.U32 R7, R7, 0x10000, RZ ;  /* 0x0001000007077824 */ /* 0x000fe200078e00ff */
[----:B------:R-:W-:Y:S01]  /*b330*/  LOP3.LUT R6, R4, 0xff, RZ, 0xc0, !PT ;  /* 0x000000ff04067812 */ /* 0x000fe200078ec0ff */
[----:B------:R-:W4:Y:S01]  /*b340*/  F2I.S8.NTZ R36, R36 ;  /* 0x0000002400247305 */ /* 0x000f220000202100 */
[----:B0-----:R-:W-:Y:S02]  /*b350*/  PRMT R2, R11, 0x8880, RZ ;  /* 0x000088800b027816 */ /* 0x001fe400000000ff */
[----:B------:R-:W-:Y:S02]  /*b360*/  SHF.L.U64.HI R4, R6, 0x18, RZ ;  /* 0x0000001806047819 */ /* 0x000fe400000102ff */
[----:B------:R-:W-:Y:S02]  /*b370*/  PRMT R2, R2, 0x7710, RZ ;  /* 0x0000771002027816 */ /* 0x000fe400000000ff */
[----:B--2---:R-:W-:Y:S01]  /*b380*/  PRMT R14, R14, 0x8880, RZ ;  /* 0x000088800e0e7816 */ /* 0x004fe200000000ff */
[----:B------:R-:W0:Y:S01]  /*b390*/  F2I.S8.NTZ R15, R15 ;  /* 0x0000000f000f7305 */ /* 0x000e220000202100 */
[----:B------:R-:W-:-:S02]  /*b3a0*/  LOP3.LUT R4, R4, R3, R8, 0xfe, !PT ;  /* 0x0000000304047212 */ /* 0x000fc400078efe08 */
[----:B------:R-:W-:Y:S02]  /*b3b0*/  LOP3.LUT R3, R2, 0xff, RZ, 0xc0, !PT ;  /* 0x000000ff02037812 */ /* 0x000fe400078ec0ff */
[----:B----4-:R-:W-:-:S03]  /*b3c0*/  PRMT R36, R36, 0x8880, RZ ;  /* 0x0000888024247816 */ /* 0x010fc600000000ff */
[----:B------:R2:W4:Y:S01]  /*b3d0*/  F2I.S8.NTZ R5, R0 ;  /* 0x0000000000057305 */ /* 0x0005220000202100 */
[----:B------:R-:W-:Y:S02]  /*b3e0*/  LOP3.LUT R3, R3, 0xffffff00, R4, 0xf8, !PT ;  /* 0xffffff0003037812 */ /* 0x000fe400078ef804 */
[----:B------:R-:W-:Y:S02]  /*b3f0*/  PRMT R2, R36, 0x7710, RZ ;  /* 0x0000771024027816 */ /* 0x000fe400000000ff */
[----:B------:R-:W-:Y:S02]  /*b400*/  IADD3 R4, P0, R22, UR4, RZ ;  /* 0x0000000416047c10 */ /* 0x000fe4000ff1e0ff */
[----:B0-----:R-:W-:Y:S02]  /*b410*/  PRMT R15, R15, 0x8880, RZ ;  /* 0x000088800f0f7816 */ /* 0x001fe400000000ff */
[----:B--2---:R-:W-:Y:S02]  /*b420*/  PRMT R0, R14, 0x7710, RZ ;  /* 0x000077100e007816 */ /* 0x004fe400000000ff */
[----:B------:R-:W-:-:S02]  /*b430*/  PRMT R2, R2, 0x7604, RZ ;  /* 0x0000760402027816 */ /* 0x000fc400000000ff */
[----:B------:R-:W-:Y:S02]  /*b440*/  PRMT R8, R0, 0x6540, R9 ;  /* 0x0000654000087816 */ /* 0x000fe40000000009 */
[----:B------:R-:W-:Y:S02]  /*b450*/  PRMT R0, R15, 0x7710, RZ ;  /* 0x000077100f007816 */ /* 0x000fe400000000ff */
[----:B------:R-:W-:Y:S02]  /*b460*/  LOP3.LUT R3, R2, 0xffff00ff, R3, 0xf8, !PT ;  /* 0xffff00ff02037812 */ /* 0x000fe400078ef803 */
[----:B------:R-:W-:Y:S02]  /*b470*/  PRMT R0, R0, 0x7054, RZ ;  /* 0x0000705400007816 */ /* 0x000fe400000000ff */
[----:B----4-:R-:W-:Y:S02]  /*b480*/  PRMT R5, R5, 0x8880, RZ ;  /* 0x0000888005057816 */ /* 0x010fe400000000ff */
[----:B------:R-:W-:-:S02]  /*b490*/  LOP3.LUT R3, R0, 0xff00ffff, R3, 0xf8, !PT ;  /* 0xff00ffff00037812 */ /* 0x000fc400078ef803 */
[----:B------:R-:W-:Y:S02]  /*b4a0*/  LOP3.LUT R7, R7, 0xff00ffff, R8, 0xf8, !PT ;  /* 0xff00ffff07077812 */ /* 0x000fe400078ef808 */
[----:B------:R-:W-:Y:S02]  /*b4b0*/  PRMT R0, R5, 0x7710, RZ ;  /* 0x0000771005007816 */ /* 0x000fe400000000ff */
[----:B------:R-:W-:Y:S02]  /*b4c0*/  PRMT R2, R7, 0x4210, R6 ;  /* 0x0000421007027816 */ /* 0x000fe40000000006 */
[----:B------:R-:W-:Y:S02]  /*b4d0*/  LEA.HI.X.SX32 R5, R22, UR5, 0x1, P0 ;  /* 0x0000000516057c11 */ /* 0x000fe400080f0eff */
[----:B------:R-:W-:-:S05]  /*b4e0*/  PRMT R3, R3, 0x4210, R0 ;  /* 0x0000421003037816 */ /* 0x000fca0000000000 */
[----:B------:R-:W-:Y:S01]  /*b4f0*/  STG.E.64 desc[UR36][R4.64], R2 ;  /* 0x0000000204007986 */ /* 0x000fe2000c101b24 */
[----:B------:R-:W-:Y:S05]  /*b500*/  EXIT ;  /* 0x000000000000794d */ /* 0x000fea0003800000 */
.L_x_198:
[----:B------:R-:W-:Y:S01]  /*b510*/  HFMA2.MMA R12, -RZ, RZ, 0, 9.5367431640625e-07 ;  /* 0x00000010ff0c7435 */ /* 0x000fe200000001ff */
[----:B------:R-:W-:Y:S01]  /*b520*/  IMAD.MOV.U32 R11, RZ, RZ, 0x1f ;  /* 0x0000001fff0b7424 */ /* 0x000fe200078e00ff */
[----:B------:R-:W-:-:S09]  /*b530*/  MOV R15, 0xffffffff ;  /* 0xffffffff000f7802 */ /* 0x000fd20000000f00 */
[----:B0-2---:R-:W-:Y:S05]  /*b540*/  WARPSYNC.COLLECTIVE R15, `(.L_x_339) ;  /* 0x000000000f087348 */ /* 0x005fea0003c00000 */
[----:B------:R1:W3:Y:S02]  /*b550*/  SHFL.BFLY P6, R14, R13, R12, R11 ;  /* 0x0c00000c0d0e7389 */ /* 0x0002e400000c000b */
[----:B0123--:R-:W-:Y:S01]  /*b560*/  ENDCOLLECTIVE ;  /* 0x000000000000791b */ /* 0x00ffe20003800000 */
.L_x_339:
[----:B------:R-:W-:Y:S02]  /*b570*/  IMAD.MOV.U32 R12, RZ, RZ, 0x8 ;  /* 0x00000008ff0c7424 */ /* 0x000fe400078e00ff */
[----:B------:R-:W-:-:S05]  /*b580*/  FADD.FTZ R0, R13, R14 ;  /* 0x0000000e0d007221 */ /* 0x000fca0000010000 */
[----:B------:R-:W-:-:S07]  /*b590*/  MOV R13, R0 ;  /* 0x00000000000d7202 */ /* 0x000fce0000000f00 */
[----:B------:R-:W-:Y:S05]  /*b5a0*/  WARPSYNC.COLLECTIVE R15, `(.L_x_340) ;  /* 0x000000000f087348 */ /* 0x000fea0003c00000 */
[----:B------:R0:W1:Y:S02]  /*b5b0*/  SHFL.BFLY P6, R14, R13, R12, R11 ;  /* 0x0c00000c0d0e7389 */ /* 0x00006400000c000b */
[----:B01----:R-:W-:Y:S01]  /*b5c0*/  ENDCOLLECTIVE ;  /* 0x000000000000791b */ /* 0x003fe20003800000 */
.L_x_340:
[----:B------:R-:W-:Y:S01]  /*b5d0*/  HFMA2.MMA R12, -RZ, RZ, 0, 2.384185791015625e-07 ;  /* 0x00000004ff0c7435 */ /* 0x000fe200000001ff */
[----:B------:R-:W-:-:S05]  /*b5e0*/  FADD.FTZ R3, R0, R14 ;  /* 0x0000000e00037221 */ /* 0x000fca0000010000 */
[----:B------:R-:W-:-:S07]  /*b5f0*/  MOV R13, R3 ;  /* 0x00000003000d7202 */ /* 0x000fce0000000f00 */
[----:B------:R-:W-:Y:S05]  /*b600*/  WARPSYNC.COLLECTIVE R15, `(.L_x_341) ;  /* 0x000000000f087348 */ /* 0x000fea0003c00000 */
[----:B------:R0:W1:Y:S02]  /*b610*/  SHFL.BFLY P6, R14, R13, R12, R11 ;  /* 0x0c00000c0d0e7389 */ /* 0x00006400000c000b */
[----:B01----:R-:W-:Y:S01]  /*b620*/  ENDCOLLECTIVE ;  /* 0x000000000000791b */ /* 0x003fe20003800000 */
.L_x_341:
[----:B------:R-:W-:Y:S01]  /*b630*/  MOV R12, 0x2 ;  /* 0x00000002000c7802 */ /* 0x000fe20000000f00 */
[----:B------:R-:W-:-:S04]  /*b640*/  FADD.FTZ R4, R3, R14 ;  /* 0x0000000e03047221 */ /* 0x000fc80000010000 */
[----:B------:R-:W-:-:S07]  /*b650*/  IMAD.MOV.U32 R13, RZ, RZ, R4 ;  /* 0x000000ffff0d7224 */ /* 0x000fce00078e0004 */
[----:B------:R-:W-:Y:S05]  /*b660*/  WARPSYNC.COLLECTIVE R15, `(.L_x_342) ;  /* 0x000000000f087348 */ /* 0x000fea0003c00000 */
[----:B------:R0:W1:Y:S02]  /*b670*/  SHFL.BFLY P6, R14, R13, R12, R11 ;  /* 0x0c00000c0d0e7389 */ /* 0x00006400000c000b */
[----:B01----:R-:W-:Y:S01]  /*b680*/  ENDCOLLECTIVE ;  /* 0x000000000000791b */ /* 0x003fe20003800000 */
.L_x_342:
[----:B------:R-:W-:Y:S02]  /*b690*/  IMAD.MOV.U32 R12, RZ, RZ, 0x1 ;  /* 0x00000001ff0c7424 */ /* 0x000fe400078e00ff */
[----:B------:R-:W-:-:S05]  /*b6a0*/  FADD.FTZ R5, R4, R14 ;  /* 0x0000000e04057221 */ /* 0x000fca0000010000 */
[----:B------:R-:W-:-:S07]  /*b6b0*/  MOV R13, R5 ;  /* 0x00000005000d7202 */ /* 0x000fce0000000f00 */
[----:B------:R-:W-:Y:S05]  /*b6c0*/  WARPSYNC.COLLECTIVE R15, `(.L_x_343) ;  /* 0x000000000f087348 */ /* 0x000fea0003c00000 */
[----:B------:R0:W1:Y:S02]  /*b6d0*/  SHFL.BFLY P6, R14, R13, R12, R11 ;  /* 0x0c00000c0d0e7389 */ /* 0x00006400000c000b */
[----:B01----:R-:W-:Y:S01]  /*b6e0*/  ENDCOLLECTIVE ;  /* 0x000000000000791b */ /* 0x003fe20003800000 */
.L_x_343:
[----:B------:R-:W-:Y:S05]  /*b6f0*/  BRA `(.L_x_344) ;  /* 0xffffff7400e47947 */ /* 0x000fea000383ffff */
.L_x_267:
[----:B------:R-:W-:Y:S01]  /*b700*/  BSSY B1, `(.L_x_345) ;  /* 0x0000007000017945 */ /* 0x000fe20003800000 */
[----:B------:R-:W-:Y:S01]  /*b710*/  MOV R12, 0x1 ;  /* 0x00000001000c7802 */ /* 0x000fe20000000f00 */
[----:B--2---:R-:W-:Y:S01]  /*b720*/  IMAD.MOV.U32 R15, RZ, RZ, -0x1 ;  /* 0xffffffffff0f7424 */ /* 0x004fe200078e00ff */
[----:B------:R-:W-:-:S07]  /*b730*/  MOV R11, 0x1f ;  /* 0x0000001f000b7802 */ /* 0x000fce0000000f00 */
[----:B01-34-:R-:W-:Y:S05]  /*b740*/  WARPSYNC.COLLECTIVE R15, `(.L_x_346) ;  /* 0x000000000f087348 */ /* 0x01bfea0003c00000 */
[----:B------:R2:W0:Y:S02]  /*b750*/  SHFL.BFLY P6, R14, R13, R12, R11 ;  /* 0x0c00000c0d0e7389 */ /* 0x00042400000c000b */
[----:B01234-:R-:W-:Y:S01]  /*b760*/  ENDCOLLECTIVE ;  /* 0x000000000000791b */ /* 0x01ffe20003800000 */
.L_x_346:
[----:B------:R-:W-:Y:S05]  /*b770*/  BSYNC B1 ;  /* 0x0000000000017941 */ /* 0x000fea0003800000 */
.L_x_345:
[----:B------:R-:W-:Y:S05]  /*b780*/  BRA `(.L_x_347) ;  /* 0xffffffbc00a87947 */ /* 0x000fea000383ffff */
.L_x_271:
[----:B0-----:R-:W-:Y:S01]  /*b790*/  HFMA2.MMA R12, -RZ, RZ, 0, 9.5367431640625e-07 ;  /* 0x00000010ff0c7435 */ /* 0x001fe200000001ff */
[----:B------:R-:W-:Y:S01]  /*b7a0*/  BSSY B0, `(.L_x_348) ;  /* 0x0000007000007945 */ /* 0x000fe20003800000 */
[----:B--2---:R-:W-:Y:S01]  /*b7b0*/  MOV R13, R0 ;  /* 0x00000000000d7202 */ /* 0x004fe20000000f00 */
[----:B------:R-:W-:Y:S01]  /*b7c0*/  IMAD.MOV.U32 R11, RZ, RZ, 0x1f ;  /* 0x0000001fff0b7424 */ /* 0x000fe200078e00ff */
[----:B------:R-:W-:-:S07]  /*b7d0*/  MOV R15, 0xffffffff ;  /* 0xffffffff000f7802 */ /* 0x000fce0000000f00 */
[----:B-1-34-:R-:W-:Y:S05]  /*b7e0*/  WARPSYNC.COLLECTIVE R15, `(.L_x_349) ;  /* 0x000000000f087348 */ /* 0x01afea0003c00000 */
[----:B------:R0:W2:Y:S02]  /*b7f0*/  SHFL.BFLY P6, R14, R13, R12, R11 ;  /* 0x0c00000c0d0e7389 */ /* 0x0000a400000c000b */
[----:B01234-:R-:W-:Y:S01]  /*b800*/  ENDCOLLECTIVE ;  /* 0x000000000000791b */ /* 0x01ffe20003800000 */
.L_x_349:
[----:B------:R-:W-:Y:S05]  /*b810*/  BSYNC B0 ;  /* 0x0000000000007941 */ /* 0x000fea0003800000 */
.L_x_348:
[----:B------:R-:W-:Y:S01]  /*b820*/  HFMA2.MMA R12, -RZ, RZ, 0, 4.76837158203125e-07 ;  /* 0x00000008ff0c7435 */ /* 0x000fe200000001ff */
[----:B------:R-:W-:Y:S01]  /*b830*/  FMNMX.FTZ R13, R14, R0, !PT ;  /* 0x000000000e0d7209 */ /* 0x000fe20007810000 */
[----:B------:R-:W-:Y:S01]  /*b840*/  IMAD.MOV.U32 R11, RZ, RZ, 0x1f ;  /* 0x0000001fff0b7424 */ /* 0x000fe200078e00ff */
[----:B------:R-:W-:-:S08]  /*b850*/  MOV R15, 0xffffffff ;  /* 0xffffffff000f7802 */ /* 0x000fd00000000f00 */
[----:B------:R-:W-:Y:S05]  /*b860*/  WARPSYNC.COLLECTIVE R15, `(.L_x_350) ;  /* 0x000000000f087348 */ /* 0x000fea0003c00000 */
[----:B------:R0:W1:Y:S02]  /*b870*/  SHFL.BFLY P6, R14, R13, R12, R11 ;  /* 0x0c00000c0d0e7389 */ /* 0x00006400000c000b */
[----:B01----:R-:W-:Y:S01]  /*b880*/  ENDCOLLECTIVE ;  /* 0x000000000000791b */ /* 0x003fe20003800000 */
.L_x_350:
[----:B------:R-:W-:Y:S01]  /*b890*/  IMAD.MOV.U32 R12, RZ, RZ, 0x4 ;  /* 0x00000004ff0c7424 */ /* 0x000fe200078e00ff */
[----:B------:R-:W-:-:S04]  /*b8a0*/  FMNMX.FTZ R4, R13, R14, !PT ;  /* 0x0000000e0d047209 */ /* 0x000fc80007810000 */
[----:B------:R-:W-:-:S07]  /*b8b0*/  MOV R13, R4 ;  /* 0x00000004000d7202 */ /* 0x000fce0000000f00 */
[----:B------:R-:W-:Y:S05]  /*b8c0*/  WARPSYNC.COLLECTIVE R15, `(.L_x_351) ;  /* 0x000000000f087348 */ /* 0x000fea0003c00000 */
[----:B------:R0:W1:Y:S02]  /*b8d0*/  SHFL.BFLY P6, R14, R13, R12, R11 ;  /* 0x0c00000c0d0e7389 */ /* 0x00006400000c000b */
[----:B01----:R-:W-:Y:S01]  /*b8e0*/  ENDCOLLECTIVE ;  /* 0x000000000000791b */ /* 0x003fe20003800000 */
.L_x_351:
[----:B------:R-:W-:Y:S01]  /*b8f0*/  HFMA2.MMA R12, -RZ, RZ, 0, 1.1920928955078125e-07 ;  /* 0x00000002ff0c7435 */ /* 0x000fe200000001ff */
[----:B------:R-:W-:-:S04]  /*b900*/  FMNMX.FTZ R6, R4, R14, !PT ;  /* 0x0000000e04067209 */ /* 0x000fc80007810000 */
[----:B------:R-:W-:-:S07]  /*b910*/  MOV R13, R6 ;  /* 0x00000006000d7202 */ /* 0x000fce0000000f00 */
[----:B------:R-:W-:Y:S05]  /*b920*/  WARPSYNC.COLLECTIVE R15, `(.L_x_352) ;  /* 0x000000000f087348 */ /* 0x000fea0003c00000 */
[----:B------:R0:W1:Y:S02]  /*b930*/  SHFL.BFLY P6, R14, R13, R12, R11 ;  /* 0x0c00000c0d0e7389 */ /* 0x00006400000c000b */
[----:B01----:R-:W-:Y:S01]  /*b940*/  ENDCOLLECTIVE ;  /* 0x000000000000791b */ /* 0x003fe20003800000 */
.L_x_352:
[----:B------:R-:W-:Y:S05]  /*b950*/  BRA `(.L_x_353) ;  /* 0xffffffbc00f07947 */ /* 0x000fea000383ffff */
.L_x_354:
        /* <DEDUP_REMOVED lines=10> */
.L_x_3293:


//--------------------- .text._ZN4mmha33masked_multihead_attention_kernelItLi256ELi256ELi4ELi32ELi64ELb1ELb1EEEv26Multihead_attention_paramsIT_XT5_EE --------------------------
	.section	.text._ZN4mmha33masked_multihead_attention_kernelItLi256ELi256ELi4ELi32ELi64ELb1ELb1EEEv26Multihead_attention_paramsIT_XT5_EE,"ax",@progbits
	.align	128
        .global         _ZN4mmha33masked_multihead_attention_kernelItLi256ELi256ELi4ELi32ELi64ELb1ELb1EEEv26Multihead_attention_paramsIT_XT5_EE
        .type           _ZN4mmha33masked_multihead_attention_kernelItLi256ELi256ELi4ELi32ELi64ELb1ELb1EEEv26Multihead_attention_paramsIT_XT5_EE,@function
        .size           _ZN4mmha33masked_multihead_attention_kernelItLi256ELi256ELi4ELi32ELi64ELb1ELb1EEEv26Multihead_attention_paramsIT_XT5_EE,(.L_x_3294 - _ZN4mmha33masked_multihead_attention_kernelItLi256ELi256ELi4ELi32ELi64ELb1ELb1EEEv26Multihead_attention_paramsIT_XT5_EE)
        .other          _ZN4mmha33masked_multihead_attention_kernelItLi256ELi256ELi4ELi32ELi64ELb1ELb1EEEv26Multihead_attention_paramsIT_XT5_EE,@"STO_CUDA_ENTRY STV_DEFAULT"
_ZN4mmha33masked_multihead_attention_kernelItLi256ELi256ELi4ELi32ELi64ELb1ELb1EEEv26Multihead_attention_paramsIT_XT5_EE:
.text._ZN4mmha33masked_multihead_attention_kernelItLi256ELi256ELi4ELi32ELi64ELb1ELb1EEEv26Multihead_attention_paramsIT_XT5_EE:
        /* <DEDUP_REMOVED lines=12> */
.L_x_355:
[----:B------:R-:W0:Y:S01]  /*00c0*/  LDC R9, c[0x0][0x280] ;  /* 0x0000a000ff097b82 */ /* 0x000e220000000800 */
[----:B------:R-:W-:-:S07]  /*00d0*/  IMAD.MOV.U32 R26, RZ, RZ, RZ ;  /* 0x000000ffff1a7224 */ /* 0x000fce00078e00ff */
[----:B------:R-:W1:Y:S08]  /*00e0*/  LDC.64 R10, c[0x0][0x2f0] ;  /* 0x0000bc00ff0a7b82 */ /* 0x000e700000000a00 */
[----:B------:R-:W2:Y:S01]  /*00f0*/  LDC R29, c[0x0][0x29c] ;  /* 0x0000a700ff1d7b82 */ /* 0x000ea20000000800 */
[----:B------:R-:W3:Y:S01]  /*0100*/  S2R R24, SR_TID.X ;  /* 0x0000000000187919 */ /* 0x000ee20000002100 */
[----:B------:R-:W-:Y:S01]  /*0110*/  ULDC UR5, c[0x0][0x288] ;  /* 0x0000a20000057ab9 */ /* 0x000fe20000000800 */
[----:B0-----:R-:W-:Y:S01]  /*0120*/  IABS R5, R9 ;  /* 0x0000000900057213 */ /* 0x001fe20000000000 */
[----:B------:R-:W0:Y:S04]  /*0130*/  S2R R25, SR_CTAID.X ;  /* 0x0000000000197919 */ /* 0x000e280000002500 */
[----:B------:R-:W4:Y:S01]  /*0140*/  S2UR UR38, SR_CgaCtaId ;  /* 0x00000000002679c3 */ /* 0x000f220000008800 */
[----:B------:R-:W3:Y:S01]  /*0150*/  I2F.RP R0, R5 ;  /* 0x0000000500007306 */ /* 0x000ee20000209400 */
[----:B-1----:R-:W-:-:S06]  /*0160*/  ISETP.NE.U32.AND P0, PT, R10, RZ, PT ;  /* 0x000000ff0a00720c */ /* 0x002fcc0003f05070 */
[----:B------:R-:W1:Y:S01]  /*0170*/  LDC.64 R16, c[0x0][0x2a8] ;  /* 0x0000aa00ff107b82 */ /* 0x000e620000000a00 */
[----:B------:R-:W-:-:S04]  /*0180*/  ISETP.NE.AND.EX P0, PT, R11, RZ, PT, P0 ;  /* 0x000000ff0b00720c */ /* 0x000fc80003f05300 */
[----:B--2---:R-:W-:Y:S01]  /*0190*/  ISETP.EQ.AND P3, PT, R29, RZ, P0 ;  /* 0x000000ff1d00720c */ /* 0x004fe20000762270 */
[----:B---3--:R-:W2:Y:S02]  /*01a0*/  MUFU.RCP R0, R0 ;  /* 0x0000000000007308 */ /* 0x008ea40000001000 */
[----:B--2---:R-:W-:-:S06]  /*01b0*/  VIADD R2, R0, 0xffffffe ;  /* 0x0ffffffe00027836 */ /* 0x004fcc0000000000 */
[----:B------:R2:W3:Y:S02]  /*01c0*/  F2I.FTZ.U32.TRUNC.NTZ R3, R2 ;  /* 0x0000000200037305 */ /* 0x0004e4000021f000 */
[----:B--2---:R-:W-:Y:S01]  /*01d0*/  HFMA2.MMA R2, -RZ, RZ, 0, 0 ;  /* 0x00000000ff027435 */ /* 0x004fe200000001ff */
[----:B---3--:R-:W-:-:S04]  /*01e0*/  IMAD.MOV R4, RZ, RZ, -R3 ;  /* 0x000000ffff047224 */ /* 0x008fc800078e0a03 */
[----:B------:R-:W-:Y:S01]  /*01f0*/  IMAD R7, R4, R5, RZ ;  /* 0x0000000504077224 */ /* 0x000fe200078e02ff */
[----:B------:R-:W-:-:S04]  /*0200*/  IABS R4, R28 ;  /* 0x0000001c00047213 */ /* 0x000fc80000000000 */
[----:B------:R-:W-:Y:S01]  /*0210*/  IMAD.HI.U32 R3, R3, R7, R2 ;  /* 0x0000000703037227 */ /* 0x000fe200078e0002 */
[----:B------:R-:W-:Y:S01]  /*0220*/  ISETP.GT.AND P5, PT, R24, 0x1f, PT ;  /* 0x0000001f1800780c */ /* 0x000fe20003fa4270 */
[----:B------:R-:W2:Y:S01]  /*0230*/  @P3 LDC.64 R6, c[0x0][0x2f0] ;  /* 0x0000bc00ff063b82 */ /* 0x000ea20000000a00 */
[----:B------:R-:W-:Y:S01]  /*0240*/  UMOV UR4, 0x400 ;  /* 0x0000040000047882 */ /* 0x000fe20000000000 */
[----:B0-----:R-:W-:Y:S01]  /*0250*/  IMAD R23, R28, UR5, R25 ;  /* 0x000000051c177c24 */ /* 0x001fe2000f8e0219 */
[----:B------:R-:W-:Y:S01]  /*0260*/  BSSY B0, `(.L_x_356) ;  /* 0x000004d000007945 */ /* 0x000fe20003800000 */
[----:B------:R-:W-:Y:S01]  /*0270*/  IMAD.HI.U32 R3, R3, R4, RZ ;  /* 0x0000000403037227 */ /* 0x000fe200078e00ff */
[----:B------:R-:W-:-:S03]  /*0280*/  P2R R2, PR, RZ, 0x8 ;  /* 0x00000008ff027803 */ /* 0x000fc60000000000 */
[----:B------:R-:W-:-:S04]  /*0290*/  IMAD.MOV R0, RZ, RZ, -R3 ;  /* 0x000000ffff007224 */ /* 0x000fc800078e0a03 */
[----:B------:R-:W-:-:S05]  /*02a0*/  IMAD R0, R5, R0, R4 ;  /* 0x0000000005007224 */ /* 0x000fca00078e0204 */
[----:B------:R-:W-:-:S13]  /*02b0*/  ISETP.GT.U32.AND P1, PT, R5, R0, PT ;  /* 0x000000000500720c */ /* 0x000fda0003f24070 */
[----:B------:R-:W-:Y:S01]  /*02c0*/  @!P1 IMAD.IADD R0, R0, 0x1, -R5 ;  /* 0x0000000100009824 */ /* 0x000fe200078e0a05 */
[----:B------:R-:W-:Y:S02]  /*02d0*/  @!P1 IADD3 R3, R3, 0x1, RZ ;  /* 0x0000000103039810 */ /* 0x000fe40007ffe0ff */
[----:B------:R-:W-:Y:S02]  /*02e0*/  ISETP.NE.AND P1, PT, R9, RZ, PT ;  /* 0x000000ff0900720c */ /* 0x000fe40003f25270 */
[----:B------:R-:W-:Y:S02]  /*02f0*/  ISETP.GE.U32.AND P0, PT, R0, R5, PT ;  /* 0x000000050000720c */ /* 0x000fe40003f06070 */
[----:B------:R-:W-:Y:S01]  /*0300*/  LOP3.LUT R0, R28, R9, RZ, 0x3c, !PT ;  /* 0x000000091c007212 */ /* 0x000fe200078e3cff */
[----:B------:R-:W0:Y:S03]  /*0310*/  LDC.64 R4, c[0x0][0x328] ;  /* 0x0000ca00ff047b82 */ /* 0x000e260000000a00 */
[----:B------:R-:W-:-:S05]  /*0320*/  ISETP.GE.AND P2, PT, R0, RZ, PT ;  /* 0x000000ff0000720c */ /* 0x000fca0003f46270 */
[----:B------:R-:W3:Y:S02]  /*0330*/  LDC R0, c[0x0][0x278] ;  /* 0x00009e00ff007b82 */ /* 0x000ee40000000800 */
[----:B------:R-:W-:-:S04]  /*0340*/  @P0 VIADD R3, R3, 0x1 ;  /* 0x0000000103030836 */ /* 0x000fc80000000000 */
[----:B------:R-:W-:-:S05]  /*0350*/  IMAD.MOV.U32 R45, RZ, RZ, R3 ;  /* 0x000000ffff2d7224 */ /* 0x000fca00078e0003 */
[----:B------:R-:W-:Y:S02]  /*0360*/  @!P2 IADD3 R45, -R45, RZ, RZ ;  /* 0x000000ff2d2da210 */ /* 0x000fe40007ffe1ff */
[----:B------:R-:W-:Y:S01]  /*0370*/  @!P1 LOP3.LUT R45, RZ, R9, RZ, 0x33, !PT ;  /* 0x00000009ff2d9212 */ /* 0x000fe200078e33ff */
[----:B0-----:R-:W-:-:S04]  /*0380*/  IMAD.WIDE R4, R28, 0x4, R4 ;  /* 0x000000041c047825 */ /* 0x001fc800078e0204 */
[----:B--2---:R-:W-:Y:S01]  /*0390*/  @P3 IMAD.WIDE R6, R45, 0x4, R6 ;  /* 0x000000042d063825 */ /* 0x004fe200078e0206 */
[----:B------:R-:W-:Y:S01]  /*03a0*/  UIADD3 UR4, UR4, 0x410, URZ ;  /* 0x0000041004047890 */ /* 0x000fe2000fffe03f */
[----:B------:R0:W5:Y:S04]  /*03b0*/  LDG.E R27, desc[UR36][R4.64] ;  /* 0x00000024041b7981 */ /* 0x000168000c1e1900 */
[----:B------:R2:W5:Y:S01]  /*03c0*/  @P3 LDG.E R26, desc[UR36][R6.64] ;  /* 0x00000024061a3981 */ /* 0x000562000c1e1900 */
[----:B------:R-:W-:Y:S01]  /*03d0*/  IMAD.SHL.U32 R3, R25, 0x100, RZ ;  /* 0x0000010019037824 */ /* 0x000fe200078e00ff */
[----:B---3--:R-:W-:Y:S01]  /*03e0*/  ISETP.NE.AND P0, PT, R0, RZ, PT ;  /* 0x000000ff0000720c */ /* 0x008fe20003f05270 */
[----:B----4-:R-:W-:Y:S01]  /*03f0*/  ULEA UR38, UR38, UR4, 0x18 ;  /* 0x0000000426267291 */ /* 0x010fe2000f8ec03f */
[----:B------:R-:W-:-:S02]  /*0400*/  SHF.L.U32 R23, R23, 0x8, RZ ;  /* 0x0000000817177819 */ /* 0x000fc400000006ff */
[----:B------:R-:W-:Y:S01]  /*0410*/  CS2R R42, SRZ ;  /* 0x00000000002a7805 */ /* 0x000fe2000001ff00 */
[----:B0-----:R-:W-:Y:S01]  /*0420*/  IMAD R4, R28, R0, R3 ;  /* 0x000000001c047224 */ /* 0x001fe200078e0203 */
[----:B------:R-:W-:Y:S02]  /*0430*/  P2R R0, PR, RZ, 0x20 ;  /* 0x00000020ff007803 */ /* 0x000fe40000000000 */
[----:B------:R-:W-:Y:S01]  /*0440*/  CS2R R40, SRZ ;  /* 0x0000000000287805 */ /* 0x000fe2000001ff00 */
[----:B------:R-:W-:Y:S01]  /*0450*/  IMAD.SHL.U32 R0, R24, 0x8, RZ ;  /* 0x0000000818007824 */ /* 0x000fe200078e00ff */
[----:B------:R-:W-:Y:S01]  /*0460*/  SEL R5, R23, R4, !P0 ;  /* 0x0000000417057207 */ /* 0x000fe20004000000 */
[----:B-12---:R-:W-:Y:S06]  /*0470*/  @P5 BRA `(.L_x_357) ;  /* 0x0000000000ac5947 */ /* 0x006fec0003800000 */
[----:B------:R-:W0:Y:S01]  /*0480*/  LDC R4, c[0x0][0x308] ;  /* 0x0000c200ff047b82 */ /* 0x000e220000000800 */
[----:B------:R-:W-:Y:S01]  /*0490*/  IMAD.IADD R5, R5, 0x1, R0 ;  /* 0x0000000105057824 */ /* 0x000fe200078e0200 */
        /* <DEDUP_REMOVED lines=11> */
[C---:B--2---:R-:W-:Y:S01]  /*0550*/  PRMT R7, R14.reuse, 0x9910, RZ ;  /* 0x000099100e077816 */ /* 0x044fe200000000ff */
[----:B------:R-:W3:Y:S01]  /*0560*/  I2F.S8 R9, R15 ;  /* 0x0000000f00097306 */ /* 0x000ee20000001400 */
[----:B0-----:R-:W-:Y:S02]  /*0570*/  PRMT R5, R15, 0x9910, RZ ;  /* 0x000099100f057816 */ /* 0x001fe400000000ff */
[----:B------:R-:W-:Y:S02]  /*0580*/  SHF.R.U64 R13, R14, 0x10, R15 ;  /* 0x000000100e0d7819 */ /* 0x000fe4000000120f */
[----:B------:R-:W-:-:S02]  /*0590*/  SHF.R.S32.HI R4, RZ, 0x8, R7 ;  /* 0x00000008ff047819 */ /* 0x000fc40000011407 */
[----:B------:R-:W-:Y:S01]  /*05a0*/  MOV R7, R5 ;  /* 0x0000000500077202 */ /* 0x000fe20000000f00 */
[----:B------:R-:W0:Y:S01]  /*05b0*/  I2F.S8 R8, R14 ;  /* 0x0000000e00087306 */ /* 0x000e220000001400 */
[----:B------:R-:W-:Y:S02]  /*05c0*/  PRMT R5, R13, 0x9910, RZ ;  /* 0x000099100d057816 */ /* 0x000fe400000000ff */
[--C-:B------:R-:W-:Y:S02]  /*05d0*/  SHF.R.S32.HI R11, RZ, 0x18, R15.reuse ;  /* 0x00000018ff0b7819 */ /* 0x100fe4000001140f */
[----:B------:R-:W-:Y:S02]  /*05e0*/  SHF.R.U32.HI R10, RZ, 0x10, R15 ;  /* 0x00000010ff0a7819 */ /* 0x000fe4000001160f */
[----:B------:R-:W-:Y:S01]  /*05f0*/  SHF.R.S32.HI R7, RZ, 0x8, R7 ;  /* 0x00000008ff077819 */ /* 0x000fe20000011407 */
[----:B------:R-:W1:Y:S01]  /*0600*/  I2F.S8 R6, R13 ;  /* 0x0000000d00067306 */ /* 0x000e620000001400 */
[----:B------:R-:W-:-:S07]  /*0610*/  SHF.R.S32.HI R5, RZ, 0x8, R5 ;  /* 0x00000008ff057819 */ /* 0x000fce0000011405 */
[----:B------:R-:W2:Y:S01]  /*0620*/  I2F.S16 R11, R11 ;  /* 0x0000000b000b7306 */ /* 0x000ea20000101400 */
[-C--:B---3-5:R-:W-:Y:S01]  /*0630*/  FMUL.FTZ R42, R9, R12.reuse ;  /* 0x0000000c092a7220 */ /* 0x0a8fe20000410000 */
[-C--:B0-----:R-:W-:Y:S01]  /*0640*/  FMUL.FTZ R8, R8, R12.reuse ;  /* 0x0000000c08087220 */ /* 0x081fe20000410000 */
[----:B-1----:R-:W-:-:S05]  /*0650*/  FMUL.FTZ R6, R6, R12 ;  /* 0x0000000c06067220 */ /* 0x002fca0000410000 */
[----:B------:R-:W0:Y:S01]  /*0660*/  I2F.S8 R10, R10 ;  /* 0x0000000a000a7306 */ /* 0x000e220000001400 */
[----:B--2---:R-:W-:-:S07]  /*0670*/  FMUL.FTZ R43, R11, R12 ;  /* 0x0000000c0b2b7220 */ /* 0x004fce0000410000 */
[----:B------:R-:W1:Y:S01]  /*0680*/  I2F.S16 R4, R4 ;  /* 0x0000000400047306 */ /* 0x000e620000101400 */
[----:B0-----:R-:W-:-:S07]  /*0690*/  FMUL.FTZ R10, R10, R12 ;  /* 0x0000000c0a0a7220 */ /* 0x001fce0000410000 */
[----:B------:R-:W0:Y:S01]  /*06a0*/  I2F.S16 R7, R7 ;  /* 0x0000000700077306 */ /* 0x000e220000101400 */
[----:B------:R-:W-:Y:S01]  /*06b0*/  F2FP.F16.F32.PACK_AB R43, R43, R10 ;  /* 0x0000000a2b2b723e */ /* 0x000fe200000000ff */
[----:B-1----:R-:W-:-:S06]  /*06c0*/  FMUL.FTZ R9, R4, R12 ;  /* 0x0000000c04097220 */ /* 0x002fcc0000410000 */
[----:B------:R-:W1:Y:S01]  /*06d0*/  I2F.S16 R5, R5 ;  /* 0x0000000500057306 */ /* 0x000e620000101400 */
[----:B------:R-:W-:Y:S01]  /*06e0*/  F2FP.F16.F32.PACK_AB R40, R9, R8 ;  /* 0x000000080928723e */ /* 0x000fe200000000ff */
[----:B0-----:R-:W-:-:S05]  /*06f0*/  FMUL.FTZ R11, R7, R12 ;  /* 0x0000000c070b7220 */ /* 0x001fca0000410000 */
[----:B------:R-:W-:Y:S01]  /*0700*/  F2FP.F16.F32.PACK_AB R42, R11, R42 ;  /* 0x0000002a0b2a723e */ /* 0x000fe200000000ff */
[----:B-1----:R-:W-:-:S05]  /*0710*/  FMUL.FTZ R41, R5, R12 ;  /* 0x0000000c05297220 */ /* 0x002fca0000410000 */
[----:B------:R-:W-:-:S07]  /*0720*/  F2FP.F16.F32.PACK_AB R41, R41, R6 ;  /* 0x000000062929723e */ /* 0x000fce00000000ff */
.L_x_357:
[----:B------:R-:W-:Y:S05]  /*0730*/  BSYNC B0 ;  /* 0x0000000000007941 */ /* 0x000fea0003800000 */
.L_x_356:
[----:B------:R-:W-:Y:S01]  /*0740*/  ISETP.LT.AND P2, PT, R24, 0x20, P3 ;  /* 0x000000201800780c */ /* 0x000fe20001f41270 */
[----:B------:R-:W-:Y:S01]  /*0750*/  IMAD.IADD R21, R3, 0x1, R0 ;  /* 0x0000000103157824 */ /* 0x000fe200078e0200 */
[----:B------:R-:W-:Y:S01]  /*0760*/  ISETP.NE.U32.AND P1, PT, R16, RZ, PT ;  /* 0x000000ff1000720c */ /* 0x000fe20003f25070 */
[----:B------:R-:W0:Y:S01]  /*0770*/  LDC R20, c[0x0][0x284] ;  /* 0x0000a100ff147b82 */ /* 0x000e220000000800 */
[----:B------:R-:W-:Y:S01]  /*0780*/  ULDC.64 UR6, c[0x0][0x220] ;  /* 0x0000880000067ab9 */ /* 0x000fe20000000a00 */
[----:B------:R-:W-:Y:S01]  /*0790*/  SHF.R.S32.HI R4, RZ, 0x1f, R28 ;  /* 0x0000001fff047819 */ /* 0x000fe2000001141c */
[----:B------:R-:W-:Y:S01]  /*07a0*/  IMAD.MOV.U32 R22, RZ, RZ, RZ ;  /* 0x000000ffff167224 */ /* 0x000fe200078e00ff */
[----:B------:R-:W-:Y:S02]  /*07b0*/  ISETP.NE.AND.EX P1, PT, R17, RZ, PT, P1 ;  /* 0x000000ff1100720c */ /* 0x000fe40003f25310 */
[----:B------:R-:W-:Y:S02]  /*07c0*/  CS2R R6, SRZ ;  /* 0x0000000000067805 */ /* 0x000fe4000001ff00 */
[----:B------:R-:W1:Y:S01]  /*07d0*/  @!P5 LDC.64 R12, c[0x0][0x248] ;  /* 0x00009200ff0cdb82 */ /* 0x000e620000000a00 */
[----:B-----5:R-:W-:Y:S01]  /*07e0*/  VIADD R19, R27, 0xffffffff ;  /* 0xffffffff1b137836 */ /* 0x020fe20000000000 */
[----:B------:R-:W-:Y:S01]  /*07f0*/  ISETP.EQ.U32.AND P0, PT, RZ, UR6, PT ;  /* 0x00000006ff007c0c */ /* 0x000fe2000bf02070 */
[----:B------:R-:W-:-:S02]  /*0800*/  @P2 IMAD R5, R26, UR5, R25 ;  /* 0x000000051a052c24 */ /* 0x000fc4000f8e0219 */
[----:B------:R-:W-:Y:S01]  /*0810*/  IMAD.IADD R30, R23, 0x1, R0 ;  /* 0x00000001171e7824 */ /* 0x000fe200078e0200 */
[----:B------:R-:W-:Y:S02]  /*0820*/  ISETP.EQ.OR.EX P0, PT, RZ, UR7, P5, P0 ;  /* 0x00000007ff007c0c */ /* 0x000fe4000af02700 */
[----:B------:R-:W2:Y:S01]  /*0830*/  @P2 LDC.64 R8, c[0x0][0x2e0] ;  /* 0x0000b800ff082b82 */ /* 0x000ea20000000a00 */
[----:B------:R-:W-:Y:S02]  /*0840*/  @P2 LEA R3, R5, R0, 0x8 ;  /* 0x0000000005032211 */ /* 0x000fe400078e40ff */
[----:B------:R-:W-:-:S04]  /*0850*/  @P1 LEA R16, P3, R28, R16, 0x2 ;  /* 0x000000101c101211 */ /* 0x000fc800078610ff */
[----:B------:R-:W-:Y:S02]  /*0860*/  @P1 LEA.HI.X R17, R28, R17, R4, 0x2, P3 ;  /* 0x000000111c111211 */ /* 0x000fe400018f1404 */
[----:B------:R-:W-:Y:S02]  /*0870*/  CS2R R4, SRZ ;  /* 0x0000000000047805 */ /* 0x000fe4000001ff00 */
[----:B------:R-:W3:Y:S01]  /*0880*/  @!P0 LDC.64 R14, c[0x0][0x220] ;  /* 0x00008800ff0e8b82 */ /* 0x000ee20000000a00 */
[----:B------:R0:W5:Y:S01]  /*0890*/  @P1 LDG.E R22, desc[UR36][R16.64] ;  /* 0x0000002410161981 */ /* 0x000162000c1e1900 */
[----:B--2---:R-:W-:-:S06]  /*08a0*/  @P2 IMAD.WIDE R8, R3, 0x2, R8 ;  /* 0x0000000203082825 */ /* 0x004fcc00078e0208 */
[----:B------:R-:W5:Y:S01]  /*08b0*/  @P2 LDG.E.128 R8, desc[UR36][R8.64] ;  /* 0x0000002408082981 */ /* 0x000f62000c1e1d00 */
[----:B------:R-:W-:Y:S02]  /*08c0*/  @!P5 SHF.L.U32 R3, R19, 0x3, RZ ;  /* 0x000000031303d819 */ /* 0x000fe400000006ff */
[----:B0-----:R-:W-:Y:S01]  /*08d0*/  IABS R17, R20 ;  /* 0x0000001400117213 */ /* 0x001fe20000000000 */
[----:B---3--:R-:W-:-:S04]  /*08e0*/  @!P0 IMAD.WIDE R14, R21, 0x2, R14 ;  /* 0x00000002150e8825 */ /* 0x008fc800078e020e */
[----:B------:R-:W-:Y:S01]  /*08f0*/  @!P5 IMAD R3, R30, R20, R3 ;  /* 0x000000141e03d224 */ /* 0x000fe200078e0203 */
[----:B------:R0:W5:Y:S03]  /*0900*/  @!P0 LDG.E.128 R4, desc[UR36][R14.64] ;  /* 0x000000240e048981 */ /* 0x000166000c1e1d00 */
[----:B-1----:R-:W-:Y:S02]  /*0910*/  @!P5 IMAD.WIDE R12, R3, 0x2, R12 ;  /* 0x00000002030cd825 */ /* 0x002fe400078e020c */
[----:B------:R-:W1:Y:S08]  /*0920*/  I2F.RP R3, R17 ;  /* 0x0000001100037306 */ /* 0x000e700000209400 */
[----:B-1----:R-:W0:Y:S02]  /*0930*/  MUFU.RCP R3, R3 ;  /* 0x0000000300037308 */ /* 0x002e240000001000 */
[----:B0-----:R-:W-:-:S06]  /*0940*/  VIADD R14, R3, 0xffffffe ;  /* 0x0ffffffe030e7836 */ /* 0x001fcc0000000000 */
[----:B------:R0:W1:Y:S02]  /*0950*/  F2I.FTZ.U32.TRUNC.NTZ R15, R14 ;  /* 0x0000000e000f7305 */ /* 0x000064000021f000 */
[----:B0-----:R-:W-:Y:S01]  /*0960*/  HFMA2.MMA R14, -RZ, RZ, 0, 0 ;  /* 0x00000000ff0e7435 */ /* 0x001fe200000001ff */
[----:B-1----:R-:W-:-:S04]  /*0970*/  IMAD.MOV R16, RZ, RZ, -R15 ;  /* 0x000000ffff107224 */ /* 0x002fc800078e0a0f */
[----:B------:R-:W-:Y:S01]  /*0980*/  IMAD R31, R16, R17, RZ ;  /* 0x00000011101f7224 */ /* 0x000fe200078e02ff */
[----:B------:R-:W-:-:S04]  /*0990*/  IABS R18, R19 ;  /* 0x0000001300127213 */ /* 0x000fc80000000000 */
[----:B------:R-:W-:-:S06]  /*09a0*/  IMAD.HI.U32 R15, R15, R31, R14 ;  /* 0x0000001f0f0f7227 */ /* 0x000fcc00078e000e */
[----:B------:R-:W-:-:S04]  /*09b0*/  IMAD.HI.U32 R15, R15, R18, RZ ;  /* 0x000000120f0f7227 */ /* 0x000fc800078e00ff */
[----:B------:R-:W-:-:S04]  /*09c0*/  IMAD.MOV R15, RZ, RZ, -R15 ;  /* 0x000000ffff0f7224 */ /* 0x000fc800078e0a0f */
[----:B------:R-:W-:-:S05]  /*09d0*/  IMAD R18, R17, R15, R18 ;  /* 0x0000000f11127224 */ /* 0x000fca00078e0212 */
[----:B------:R-:W-:Y:S02]  /*09e0*/  ISETP.GT.U32.AND P0, PT, R17, R18, PT ;  /* 0x000000121100720c */ /* 0x000fe40003f04070 */
[----:B------:R-:W-:Y:S02]  /*09f0*/  CS2R R32, SRZ ;  /* 0x0000000000207805 */ /* 0x000fe4000001ff00 */
[----:B------:R-:W-:-:S06]  /*0a00*/  CS2R R34, SRZ ;  /* 0x0000000000227805 */ /* 0x000fcc000001ff00 */
[----:B------:R0:W5:Y:S03]  /*0a10*/  @!P5 LDG.E.128 R32, desc[UR36][R12.64] ;  /* 0x000000240c20d981 */ /* 0x000166000c1e1d00 */
[----:B------:R-:W-:Y:S01]  /*0a20*/  @!P0 IMAD.IADD R18, R18, 0x1, -R17 ;  /* 0x0000000112128824 */ /* 0x000fe200078e0a11 */
[----:B0-----:R-:W0:Y:S04]  /*0a30*/  LDC R13, c[0x0][0x290] ;  /* 0x0000a400ff0d7b82 */ /* 0x001e280000000800 */
[----:B------:R-:W-:Y:S02]  /*0a40*/  ISETP.GT.U32.AND P1, PT, R17, R18, PT ;  /* 0x000000121100720c */ /* 0x000fe40003f24070 */
[----:B------:R-:W-:-:S02]  /*0a50*/  ISETP.NE.AND P4, PT, R29, RZ, PT ;  /* 0x000000ff1d00720c */ /* 0x000fc40003f85270 */
[----:B------:R-:W-:Y:S02]  /*0a60*/  ISETP.GE.AND P3, PT, R19, RZ, PT ;  /* 0x000000ff1300720c */ /* 0x000fe40003f66270 */
[C---:B------:R-:W-:Y:S01]  /*0a70*/  ISETP.NE.AND P0, PT, R20.reuse, RZ, PT ;  /* 0x000000ff1400720c */ /* 0x040fe20003f05270 */
[----:B------:R-:W-:-:S05]  /*0a80*/  VIADD R3, R20, 0x4 ;  /* 0x0000000414037836 */ /* 0x000fca0000000000 */
[----:B------:R-:W-:Y:S02]  /*0a90*/  SHF.R.S32.HI R12, RZ, 0x1f, R3 ;  /* 0x0000001fff0c7819 */ /* 0x000fe40000011403 */
[----:B------:R-:W-:Y:S02]  /*0aa0*/  @!P1 IADD3 R18, R18, -R17, RZ ;  /* 0x8000001112129210 */ /* 0x000fe40007ffe0ff */
[----:B------:R-:W-:Y:S02]  /*0ab0*/  CS2R R38, SRZ ;  /* 0x0000000000267805 */ /* 0x000fe4000001ff00 */
[----:B------:R-:W-:Y:S02]  /*0ac0*/  LEA.HI R12, R12, R3, RZ, 0x2 ;  /* 0x000000030c0c7211 */ /* 0x000fe400078f10ff */
[----:B------:R-:W-:Y:S02]  /*0ad0*/  CS2R R36, SRZ ;  /* 0x0000000000247805 */ /* 0x000fe4000001ff00 */
[----:B------:R-:W-:Y:S01]  /*0ae0*/  P2R R3, PR, RZ, 0x10 ;  /* 0x00000010ff037803 */ /* 0x000fe20000000000 */
[----:B------:R-:W-:Y:S01]  /*0af0*/  @!P3 IMAD.MOV R18, RZ, RZ, -R18 ;  /* 0x000000ffff12b224 */ /* 0x000fe200078e0a12 */
[----:B------:R-:W-:Y:S01]  /*0b00*/  @!P0 LOP3.LUT R18, RZ, R20, RZ, 0x33, !PT ;  /* 0x00000014ff128212 */ /* 0x000fe200078e33ff */
        /* <DEDUP_REMOVED lines=11> */
.L_x_359:
[----:B------:R-:W-:Y:S05]  /*0bc0*/  BSYNC B0 ;  /* 0x0000000000007941 */ /* 0x000fea0003800000 */
.L_x_358:
[----:B-----5:R-:W-:Y:S01]  /*0bd0*/  HFMA2.MMA R40, R40, 1, 1, R4 ;  /* 0x3c003c0028287835 */ /* 0x020fe20000000004 */
[----:B------:R-:W-:Y:S10]  /*0be0*/  @P4 BRA `(.L_x_360) ;  /* 0x0000000000104947 */ /* 0x000ff40003800000 */
[----:B------:R-:W-:Y:S01]  /*0bf0*/  HFMA2.MMA R33, R33, 1, 1, R37 ;  /* 0x3c003c0021217835 */ /* 0x000fe20000000025 */
[----:B------:R-:W-:Y:S01]  /*0c00*/  HADD2 R32, R32, R36 ;  /* 0x0000002420207230 */ /* 0x000fe20000000000 */
[----:B------:R-:W-:Y:S01]  /*0c10*/  HFMA2.MMA R35, R35, 1, 1, R39 ;  /* 0x3c003c0023237835 */ /* 0x000fe20000000027 */
[----:B------:R-:W-:-:S10]  /*0c20*/  HADD2 R34, R34, R38 ;  /* 0x0000002622227230 */ /* 0x000fd40000000000 */
.L_x_360:
[----:B------:R-:W-:Y:S01]  /*0c30*/  ISETP.NE.AND P1, PT, R29, RZ, PT ;  /* 0x000000ff1d00720c */ /* 0x000fe20003f25270 */
[----:B------:R-:W-:Y:S01]  /*0c40*/  ULDC.U8 UR4, c[0x0][0x294] ;  /* 0x0000a50000047ab9 */ /* 0x000fe20000000000 */
[----:B------:R-:W-:Y:S01]  /*0c50*/  @P2 HMUL2 R32, R32, R8 ;  /* 0x0000000820202232 */ /* 0x000fe20000000000 */
[----:B------:R-:W-:Y:S01]  /*0c60*/  @P2 HFMA2.MMA R33, R33, R9, -RZ ;  /* 0x0000000921212235 */ /* 0x000fe200001000ff */
[----:B------:R-:W-:Y:S01]  /*0c70*/  @P2 HMUL2 R34, R34, R10 ;  /* 0x0000000a22222232 */ /* 0x000fe20000000000 */
[----:B------:R-:W-:Y:S01]  /*0c80*/  @P2 HFMA2.MMA R35, R35, R11, -RZ ;  /* 0x0000000b23232235 */ /* 0x000fe200001000ff */
[----:B------:R-:W-:Y:S01]  /*0c90*/  P2R R3, PR, RZ, 0x2 ;  /* 0x00000002ff037803 */ /* 0x000fe20000000000 */
[----:B------:R-:W-:Y:S01]  /*0ca0*/  HFMA2.MMA R42, R42, 1, 1, R6 ;  /* 0x3c003c002a2a7835 */ /* 0x000fe20000000006 */
[----:B0-----:R-:W-:Y:S01]  /*0cb0*/  ISETP.GT.AND P2, PT, R13, RZ, PT ;  /* 0x000000ff0d00720c */ /* 0x001fe20003f44270 */
[----:B------:R-:W-:Y:S01]  /*0cc0*/  HADD2 R41, R41, R5 ;  /* 0x0000000529297230 */ /* 0x000fe20000000000 */
[----:B------:R-:W-:Y:S01]  /*0cd0*/  ISETP.NE.AND P1, PT, RZ, UR4, PT ;  /* 0x00000004ff007c0c */ /* 0x000fe2000bf25270 */
[----:B------:R-:W-:Y:S01]  /*0ce0*/  HADD2 R43, R43, R7 ;  /* 0x000000072b2b7230 */ /* 0x000fe20000000000 */
[----:B------:R-:W-:Y:S01]  /*0cf0*/  SHF.L.U32 R12, R12, 0x2, RZ ;  /* 0x000000020c0c7819 */ /* 0x000fe200000006ff */
[----:B------:R-:W-:Y:S01]  /*0d00*/  IMAD R82, R45, UR5, RZ ;  /* 0x000000052d527c24 */ /* 0x000fe2000f8e02ff */
[----:B------:R-:W-:-:S02]  /*0d10*/  ISETP.GE.AND P0, PT, R24, 0x20, PT ;  /* 0x000000201800780c */ /* 0x000fc40003f06270 */
[----:B------:R-:W-:-:S05]  /*0d20*/  LOP3.LUT R17, R12, 0xfffffff0, RZ, 0xc0, !PT ;  /* 0xfffffff00c117812 */ /* 0x000fca00078ec0ff */
[----:B------:R-:W-:Y:S02]  /*0d30*/  VIADD R16, R17, UR38 ;  /* 0x0000002611107c36 */ /* 0x000fe40008000000 */
        /* <DEDUP_REMOVED lines=13> */
[----:B0-----:R-:W-:Y:S01]  /*0e10*/  IMAD.MOV.U32 R4, RZ, RZ, RZ ;  /* 0x000000ffff047224 */ /* 0x001fe200078e00ff */
[----:B-1----:R-:W-:-:S05]  /*0e20*/  IADD3 R7, RZ, -R5, RZ ;  /* 0x80000005ff077210 */ /* 0x002fca0007ffe0ff */
[----:B------:R-:W-:-:S04]  /*0e30*/  IMAD R7, R7, R6, RZ ;  /* 0x0000000607077224 */ /* 0x000fc800078e02ff */
        /* <DEDUP_REMOVED lines=9> */
[----:B------:R-:W-:Y:S01]  /*0ed0*/  @P2 VIADD R5, R5, 0x1 ;  /* 0x0000000105052836 */ /* 0x000fe20000000000 */
[----:B------:R-:W-:-:S04]  /*0ee0*/  ISETP.NE.AND P2, PT, R31, RZ, PT ;  /* 0x000000ff1f00720c */ /* 0x000fc80003f45270 */
[----:B------:R-:W-:-:S05]  /*0ef0*/  MOV R44, R5 ;  /* 0x00000005002c7202 */ /* 0x000fca0000000f00 */
[----:B------:R-:W-:Y:S01]  /*0f00*/  @!P1 IMAD.MOV R44, RZ, RZ, -R44 ;  /* 0x000000ffff2c9224 */ /* 0x000fe200078e0a2c */
        /* <DEDUP_REMOVED lines=15> */
[----:B------:R-:W-:Y:S01]  /*1000*/  IMAD.U32 R6, RZ, RZ, UR4 ;  /* 0x00000004ff067e24 */ /* 0x000fe2000f8e00ff */
[----:B------:R-:W-:Y:S01]  /*1010*/  MOV R7, UR5 ;  /* 0x0000000500077c02 */ /* 0x000fe20008000f00 */
[----:B------:R-:W-:-:S02]  /*1020*/  IMAD.U32 R10, RZ, RZ, UR6 ;  /* 0x00000006ff0a7e24 */ /* 0x000fc4000f8e00ff */
[----:B------:R-:W-:Y:S02]  /*1030*/  IMAD.U32 R11, RZ, RZ, UR7 ;  /* 0x00000007ff0b7e24 */ /* 0x000fe4000f8e00ff */
[----:B------:R-:W-:Y:S02]  /*1040*/  IMAD.MOV.U32 R12, RZ, RZ, 0x1 ;  /* 0x00000001ff0c7424 */ /* 0x000fe400078e00ff */
[----:B0-----:R-:W-:-:S07]  /*1050*/  IMAD.MOV.U32 R13, RZ, RZ, RZ ;  /* 0x000000ffff0d7224 */ /* 0x001fce00078e00ff */
[----:B------:R-:W-:-:S07]  /*1060*/  LEPC R20, `(.L_x_363) ;  /* 0x000000001014794e */ /* 0x000fce0000000000 */
[----:B-1----:R-:W-:Y:S05]  /*1070*/  CALL.ABS.NOINC R14 ;  /* 0x000000000e007343 */ /* 0x002fea0003c00000 */
.L_x_363:
        /* <DEDUP_REMOVED lines=9> */
.L_x_364:
        /* <DEDUP_REMOVED lines=13> */
[----:B------:R-:W-:-:S03]  /*11e0*/  ISETP.NE.AND P0, PT, R29, RZ, PT ;  /* 0x000000ff1d00720c */ /* 0x000fc60003f05270 */
[----:B------:R-:W-:Y:S01]  /*11f0*/  IMAD R5, R31, 0x2, R4 ;  /* 0x000000021f057824 */ /* 0x000fe200078e0204 */
[----:B------:R-:W1:Y:S04]  /*1200*/  LDS.64 R10, [R4] ;  /* 0x00000000040a7984 */ /* 0x000e680000000a00 */
[----:B------:R-:W0:Y:S01]  /*1210*/  LDS.64 R12, [R5] ;  /* 0x00000000050c7984 */ /* 0x000e220000000a00 */
[--C-:B-1----:R-:W-:Y:S02]  /*1220*/  SHF.R.U64 R8, R10, 0x10, R11.reuse ;  /* 0x000000100a087819 */ /* 0x102fe4000000120b */
[----:B------:R-:W-:Y:S02]  /*1230*/  SHF.R.U32.HI R6, RZ, 0x10, R11 ;  /* 0x00000010ff067819 */ /* 0x000fe4000001160b */
[----:B0-----:R-:W-:-:S02]  /*1240*/  SHF.R.U64 R41, R12, 0x10, R13 ;  /* 0x000000100c297819 */ /* 0x001fc4000000120d */
[--C-:B------:R-:W-:Y:S02]  /*1250*/  SHF.R.U32.HI R43, RZ, 0x10, R13.reuse ;  /* 0x00000010ff2b7819 */ /* 0x100fe4000001160d */
[----:B------:R-:W-:Y:S02]  /*1260*/  PRMT R40, R10, 0x5410, R12 ;  /* 0x000054100a287816 */ /* 0x000fe4000000000c */
[----:B------:R-:W-:Y:S02]  /*1270*/  PRMT R42, R11, 0x5410, R13 ;  /* 0x000054100b2a7816 */ /* 0x000fe4000000000d */
[----:B------:R-:W-:Y:S02]  /*1280*/  PRMT R41, R8, 0x5410, R41 ;  /* 0x0000541008297816 */ /* 0x000fe40000000029 */
        /* <DEDUP_REMOVED lines=13> */
[----:B------:R-:W-:Y:S01]  /*1360*/  I2FP.F32.S32 R7, R10 ;  /* 0x0000000a00077245 */ /* 0x000fe20000201400 */
[----:B------:R-:W-:Y:S01]  /*1370*/  HADD2.F32 R46, -RZ, R43.H1_H1 ;  /* 0x3000002bff2e7230 */ /* 0x000fe20000004100 */
[----:B------:R-:W-:Y:S02]  /*1380*/  I2FP.F32.S32 R9, R9 ;  /* 0x0000000900097245 */ /* 0x000fe40000201400 */
[----:B------:R-:W-:Y:S01]  /*1390*/  I2FP.F32.S32 R8, R8 ;  /* 0x0000000800087245 */ /* 0x000fe20000201400 */
[----:B0-----:R-:W-:-:S05]  /*13a0*/  VIADD R6, R10, 0x6 ;  /* 0x000000060a067836 */ /* 0x001fca0000000000 */
        /* <DEDUP_REMOVED lines=37> */
[----:B0-----:R-:W-:-:S07]  /*1600*/  HADD2.F32 R44, -RZ, R43.H0_H0 ;  /* 0x2000002bff2c7230 */ /* 0x001fce0000004100 */
[----:B------:R-:W0:Y:S01]  /*1610*/  MUFU.COS R21, R45 ;  /* 0x0000002d00157308 */ /* 0x000e220000000000 */
[----:B---3--:R-:W-:Y:S01]  /*1620*/  FMUL.FTZ R9, R7, R6 ;  /* 0x0000000607097220 */ /* 0x008fe20000410000 */
[-C--:B------:R-:W-:Y:S01]  /*1630*/  FMUL.FTZ R6, R12, R13.reuse ;  /* 0x0000000d0c067220 */ /* 0x080fe20000410000 */
[----:B--2---:R-:W-:Y:S01]  /*1640*/  FMUL.FTZ R7, R15, R20 ;  /* 0x000000140f077220 */ /* 0x004fe20000410000 */
[----:B-1----:R-:W-:Y:S01]  /*1650*/  FMUL.FTZ R13, R11, R13 ;  /* 0x0000000d0b0d7220 */ /* 0x002fe20000410000 */
        /* <DEDUP_REMOVED lines=10> */
[-C--:B------:R-:W-:Y:S02]  /*1700*/  FFMA.FTZ R8, R21, R44.reuse, -R8 ;  /* 0x0000002c15087223 */ /* 0x080fe40000010808 */
[----:B------:R-:W-:Y:S01]  /*1710*/  F2FP.F16.F32.PACK_AB R42, R42, R7 ;  /* 0x000000072a2a723e */ /* 0x000fe200000000ff */
[----:B------:R-:W-:-:S05]  /*1720*/  FFMA.FTZ R43, R31, R44, R46 ;  /* 0x0000002c1f2b7223 */ /* 0x000fca000001002e */
[----:B------:R-:W-:Y:S01]  /*1730*/  F2FP.F16.F32.PACK_AB R43, R43, R8 ;  /* 0x000000082b2b723e */ /* 0x000fe200000000ff */
[----:B------:R-:W-:Y:S06]  /*1740*/  BRA `(.L_x_369) ;  /* 0x0000000800107947 */ /* 0x000fec0003800000 */
.L_x_368:
[C---:B------:R-:W-:Y:S01]  /*1750*/  LEA R45, R9.reuse, R4, 0x1 ;  /* 0x00000004092d7211 */ /* 0x040fe200078e08ff */
[----:B------:R-:W-:Y:S01]  /*1760*/  IMAD R47, R9, 0x2, R5 ;  /* 0x00000002092f7824 */ /* 0x000fe200078e0205 */
[----:B------:R-:W-:Y:S01]  /*1770*/  SHF.R.S32.HI R6, RZ, 0x1f, R7 ;  /* 0x0000001fff067819 */ /* 0x000fe20000011407 */
[----:B------:R-:W-:Y:S02]  /*1780*/  BSSY B2, `(.L_x_370) ;  /* 0x0000070000027945 */ /* 0x000fe40003800000 */
[----:B------:R-:W0:Y:S01]  /*1790*/  LDS.64 R12, [R45] ;  /* 0x000000002d0c7984 */ /* 0x000e220000000a00 */
[----:B------:R-:W-:-:S03]  /*17a0*/  LEA.HI R6, R6, R7, RZ, 0x2 ;  /* 0x0000000706067211 */ /* 0x000fc600078f10ff */
[----:B------:R-:W1:Y:S02]  /*17b0*/  LDS.64 R14, [R47] ;  /* 0x000000002f0e7984 */ /* 0x000e640000000a00 */
        /* <DEDUP_REMOVED lines=22> */
[--C-:B------:R-:W-:Y:S02]  /*1920*/  HADD2.F32 R48, -RZ, R41.reuse.H1_H1 ;  /* 0x30000029ff307230 */ /* 0x100fe40000004100 */
[----:B0-----:R-:W-:Y:S02]  /*1930*/  VIADD R9, R10, 0x6 ;  /* 0x000000060a097836 */ /* 0x001fe40000000000 */
[----:B------:R-:W-:Y:S02]  /*1940*/  HADD2.F32 R51, -RZ, R41.H0_H0 ;  /* 0x20000029ff337230 */ /* 0x000fe40000004100 */
[--C-:B------:R-:W-:Y:S01]  /*1950*/  HADD2.F32 R52, -RZ, R42.reuse.H1_H1 ;  /* 0x3000002aff347230 */ /* 0x100fe20000004100 */
[----:B------:R-:W-:Y:S01]  /*1960*/  I2FP.F32.S32 R9, R9 ;  /* 0x0000000900097245 */ /* 0x000fe20000201400 */
[----:B------:R-:W-:Y:S02]  /*1970*/  HADD2.F32 R50, -RZ, R42.H0_H0 ;  /* 0x2000002aff327230 */ /* 0x000fe40000004100 */
[-C--:B-1----:R-:W-:Y:S01]  /*1980*/  FMUL.FTZ R6, R6, R11.reuse ;  /* 0x0000000b06067220 */ /* 0x082fe20000410000 */
[----:B------:R-:W-:Y:S01]  /*1990*/  FMUL.FTZ R8, R8, R11 ;  /* 0x0000000b08087220 */ /* 0x000fe20000410000 */
[----:B------:R-:W-:-:S02]  /*19a0*/  HADD2.F32 R42, -RZ, R35.H1_H1 ;  /* 0x30000023ff2a7230 */ /* 0x000fc40000004100 */
[----:B------:R-:W-:Y:S01]  /*19b0*/  FMUL.FTZ R9, R9, R11 ;  /* 0x0000000b09097220 */ /* 0x000fe20000410000 */
[----:B------:R-:W-:Y:S01]  /*19c0*/  FMUL.FTZ R7, R6, 13.28771209716796875 ;  /* 0x41549a7806077820 */ /* 0x000fe20000410000 */
[----:B------:R-:W-:Y:S02]  /*19d0*/  VIADD R6, R10, 0x4 ;  /* 0x000000040a067836 */ /* 0x000fe40000000000 */
[----:B------:R-:W-:Y:S01]  /*19e0*/  FMUL.FTZ R8, R8, 13.28771209716796875 ;  /* 0x41549a7808087820 */ /* 0x000fe20000410000 */
[----:B------:R-:W-:Y:S02]  /*19f0*/  HADD2.F32 R41, -RZ, R35.H0_H0 ;  /* 0x20000023ff297230 */ /* 0x000fe40000004100 */
[--C-:B------:R-:W-:Y:S01]  /*1a00*/  HADD2.F32 R31, -RZ, R34.reuse.H1_H1 ;  /* 0x30000022ff1f7230 */ /* 0x100fe20000004100 */
[----:B------:R-:W-:Y:S01]  /*1a10*/  I2FP.F32.S32 R6, R6 ;  /* 0x0000000600067245 */ /* 0x000fe20000201400 */
[----:B------:R-:W0:Y:S01]  /*1a20*/  MUFU.EX2 R7, -R7 ;  /* 0x8000000700077308 */ /* 0x000e220000000800 */
[----:B------:R-:W-:-:S03]  /*1a30*/  HADD2.F32 R34, -RZ, R34.H0_H0 ;  /* 0x20000022ff227230 */ /* 0x000fc60000004100 */
        /* <DEDUP_REMOVED lines=27> */
[C---:B------:R-:W-:Y:S01]  /*1bf0*/  FMUL.FTZ R12, R8.reuse, R10 ;  /* 0x0000000a080c7220 */ /* 0x040fe20000410000 */
[C---:B------:R-:W-:Y:S01]  /*1c00*/  FFMA.FTZ R9, R49.reuse, R8, R9 ;  /* 0x0000000831097223 */ /* 0x040fe20000010009 */
        /* <DEDUP_REMOVED lines=8> */
[----:B------:R-:W-:Y:S01]  /*1c90*/  FMUL.FTZ R7, R48, R13 ;  /* 0x0000000d30077220 */ /* 0x000fe20000410000 */
[----:B------:R-:W-:Y:S01]  /*1ca0*/  FFMA.FTZ R10, R13, R33, -R10 ;  /* 0x000000210d0a7223 */ /* 0x000fe2000001080a */
[C---:B------:R-:W-:Y:S01]  /*1cb0*/  FFMA.FTZ R8, R51.reuse, R13, -R8 ;  /* 0x0000000d33087223 */ /* 0x040fe20000010808 */
[----:B------:R-:W-:Y:S01]  /*1cc0*/  FFMA.FTZ R33, R14, R33, R15 ;  /* 0x000000210e217223 */ /* 0x000fe2000001000f */
[----:B------:R-:W-:Y:S02]  /*1cd0*/  FFMA.FTZ R7, R51, R14, R7 ;  /* 0x0000000e33077223 */ /* 0x000fe40000010007 */
[----:B------:R-:W1:Y:S01]  /*1ce0*/  MUFU.SIN R40, R43 ;  /* 0x0000002b00287308 */ /* 0x000e620000000400 */
[----:B--2---:R-:W-:Y:S01]  /*1cf0*/  FMUL.FTZ R13, R52, R21 ;  /* 0x00000015340d7220 */ /* 0x004fe20000410000 */
[----:B------:R-:W-:Y:S01]  /*1d00*/  FMUL.FTZ R15, R21, R31 ;  /* 0x0000001f150f7220 */ /* 0x000fe20000410000 */
[----:B------:R-:W-:-:S05]  /*1d10*/  F2FP.F16.F32.PACK_AB R33, R33, R10 ;  /* 0x0000000a2121723e */ /* 0x000fca00000000ff */
[----:B------:R-:W2:Y:S01]  /*1d20*/  MUFU.COS R35, R43 ;  /* 0x0000002b00237308 */ /* 0x000ea20000000000 */
[-C--:B0-----:R-:W-:Y:S01]  /*1d30*/  FMUL.FTZ R14, R52, R20.reuse ;  /* 0x00000014340e7220 */ /* 0x081fe20000410000 */
[----:B------:R-:W-:Y:S01]  /*1d40*/  FMUL.FTZ R32, R20, R31 ;  /* 0x0000001f14207220 */ /* 0x000fe20000410000 */
[----:B------:R-:W-:Y:S01]  /*1d50*/  FFMA.FTZ R13, R50, R20, -R13 ;  /* 0x00000014320d7223 */ /* 0x000fe2000001080d */
[-C--:B------:R-:W-:Y:S01]  /*1d60*/  FFMA.FTZ R15, R20, R34.reuse, -R15 ;  /* 0x00000022140f7223 */ /* 0x080fe2000001080f */
[----:B------:R-:W-:Y:S01]  /*1d70*/  FFMA.FTZ R14, R50, R21, R14 ;  /* 0x00000015320e7223 */ /* 0x000fe2000001000e */
[----:B------:R-:W-:Y:S01]  /*1d80*/  FFMA.FTZ R34, R21, R34, R32 ;  /* 0x0000002215227223 */ /* 0x000fe20000010020 */
[----:B-1----:R-:W-:Y:S01]  /*1d90*/  FMUL.FTZ R20, R54, R40 ;  /* 0x0000002836147220 */ /* 0x002fe20000410000 */
[----:B------:R-:W-:-:S03]  /*1da0*/  FMUL.FTZ R32, R40, R42 ;  /* 0x0000002a28207220 */ /* 0x000fc60000410000 */
[----:B------:R-:W-:Y:S01]  /*1db0*/  F2FP.F16.F32.PACK_AB R34, R34, R15 ;  /* 0x0000000f2222723e */ /* 0x000fe200000000ff */
[-C--:B--2---:R-:W-:Y:S01]  /*1dc0*/  FMUL.FTZ R21, R54, R35.reuse ;  /* 0x0000002336157220 */ /* 0x084fe20000410000 */
[----:B------:R-:W-:Y:S01]  /*1dd0*/  FMUL.FTZ R31, R35, R42 ;  /* 0x0000002a231f7220 */ /* 0x000fe20000410000 */
[----:B------:R-:W-:Y:S01]  /*1de0*/  FFMA.FTZ R20, R53, R35, -R20 ;  /* 0x0000002335147223 */ /* 0x000fe20000010814 */
[-C--:B------:R-:W-:Y:S01]  /*1df0*/  FFMA.FTZ R35, R35, R41.reuse, -R32 ;  /* 0x0000002923237223 */ /* 0x080fe20000010820 */
[----:B------:R-:W-:Y:S01]  /*1e00*/  FFMA.FTZ R21, R53, R40, R21 ;  /* 0x0000002835157223 */ /* 0x000fe20000010015 */
[----:B------:R-:W-:Y:S01]  /*1e10*/  FFMA.FTZ R44, R40, R41, R31 ;  /* 0x00000029282c7223 */ /* 0x000fe2000001001f */
[----:B------:R-:W-:Y:S02]  /*1e20*/  F2FP.F16.F32.PACK_AB R40, R9, R6 ;  /* 0x000000060928723e */ /* 0x000fe400000000ff */
[----:B------:R-:W-:Y:S02]  /*1e30*/  F2FP.F16.F32.PACK_AB R32, R11, R12 ;  /* 0x0000000c0b20723e */ /* 0x000fe400000000ff */
[----:B------:R-:W-:-:S02]  /*1e40*/  F2FP.F16.F32.PACK_AB R41, R7, R8 ;  /* 0x000000080729723e */ /* 0x000fc400000000ff */
[----:B------:R-:W-:Y:S02]  /*1e50*/  F2FP.F16.F32.PACK_AB R42, R14, R13 ;  /* 0x0000000d0e2a723e */ /* 0x000fe400000000ff */
[----:B------:R-:W-:Y:S02]  /*1e60*/  F2FP.F16.F32.PACK_AB R43, R21, R20 ;  /* 0x00000014152b723e */ /* 0x000fe400000000ff */
[----:B------:R-:W-:-:S07]  /*1e70*/  F2FP.F16.F32.PACK_AB R35, R44, R35 ;  /* 0x000000232c23723e */ /* 0x000fce00000000ff */
.L_x_371:
[----:B------:R-:W-:Y:S05]  /*1e80*/  BSYNC B2 ;  /* 0x0000000000027941 */ /* 0x000fea0003800000 */
.L_x_370:
        /* <DEDUP_REMOVED lines=16> */
.L_x_369:
[----:B------:R-:W-:Y:S05]  /*1f90*/  BSYNC B1 ;  /* 0x0000000000017941 */ /* 0x000fea0003800000 */
.L_x_367:
        /* <DEDUP_REMOVED lines=16> */
.L_x_366:
[----:B------:R-:W-:Y:S05]  /*20a0*/  BSYNC B0 ;  /* 0x0000000000007941 */ /* 0x000fea0003800000 */
.L_x_365:
[----:B------:R-:W-:Y:S06]  /*20b0*/  BAR.SYNC.DEFER_BLOCKING 0x0 ;  /* 0x0000000000007b1d */ /* 0x000fec0000010000 */
[----:B------:R-:W-:Y:S04]  /*20c0*/  BSSY B0, `(.L_x_372) ;  /* 0x0000005000007945 */ /* 0x000fe80003800000 */
[----:B------:R-:W-:Y:S05]  /*20d0*/  @!P6 BRA `(.L_x_373) ;  /* 0x00000000000ce947 */ /* 0x000fea0003800000 */
[----:B------:R-:W-:Y:S01]  /*20e0*/  ISETP.NE.AND P0, PT, R29, RZ, PT ;  /* 0x000000ff1d00720c */ /* 0x000fe20003f05270 */
[----:B0-----:R2:W3:-:S12]  /*20f0*/  LDS.128 R40, [R0] ;  /* 0x0000000000287984 */ /* 0x0014d80000000c00 */
[----:B------:R2:W4:Y:S02]  /*2100*/  @!P0 LDS.128 R32, [R3] ;  /* 0x0000000003208984 */ /* 0x0005240000000c00 */
.L_x_373:
[----:B------:R-:W-:Y:S05]  /*2110*/  BSYNC B0 ;  /* 0x0000000000007941 */ /* 0x000fea0003800000 */
.L_x_372:
[----:B------:R-:W-:Y:S06]  /*2120*/  BAR.SYNC.DEFER_BLOCKING 0x0 ;  /* 0x0000000000007b1d */ /* 0x000fec0000010000 */
[----:B------:R-:W-:Y:S05]  /*2130*/  BRA `(.L_x_362) ;  /* 0x0000000800a87947 */ /* 0x000fea0003800000 */
.L_x_361:
[C---:B------:R-:W-:Y:S01]  /*2140*/  ISETP.NE.AND P0, PT, R29.reuse, RZ, PT ;  /* 0x000000ff1d00720c */ /* 0x040fe20003f05270 */
[----:B------:R-:W-:Y:S01]  /*2150*/  BSSY B0, `(.L_x_362) ;  /* 0x00000a8000007945 */ /* 0x000fe20003800000 */
[----:B------:R-:W-:-:S11]  /*2160*/  IMAD.IADD R29, R29, 0x1, -R22 ;  /* 0x000000011d1d7824 */ /* 0x000fd600078e0a16 */
[----:B------:R-:W-:Y:S05]  /*2170*/  @!P0 BRA `(.L_x_374) ;  /* 0x0000000400148947 */ /* 0x000fea0003800000 */
[----:B------:R-:W-:-:S13]  /*2180*/  ISETP.GE.AND P0, PT, R0, R13, PT ;  /* 0x0000000d0000720c */ /* 0x000fda0003f06270 */
[----:B------:R-:W-:Y:S05]  /*2190*/  @P0 BRA `(.L_x_375) ;  /* 0x00000008008c0947 */ /* 0x000fea0003800000 */
[----:B------:R-:W-:Y:S01]  /*21a0*/  I2FP.F32.S32 R13, R13 ;  /* 0x0000000d000d7245 */ /* 0x000fe20000201400 */
[C---:B------:R-:W-:Y:S01]  /*21b0*/  VIADD R5, R0.reuse, 0x4 ;  /* 0x0000000400057836 */ /* 0x040fe20000000000 */
[C---:B------:R-:W-:Y:S01]  /*21c0*/  IADD3 R4, R0.reuse, 0x2, RZ ;  /* 0x0000000200047810 */ /* 0x040fe20007ffe0ff */
[--C-:B------:R-:W-:Y:S01]  /*21d0*/  HADD2.F32 R15, -RZ, R41.reuse.H1_H1 ;  /* 0x30000029ff0f7230 */ /* 0x100fe20000004100 */
[----:B------:R-:W-:Y:S01]  /*21e0*/  I2FP.F32.S32 R3, R0 ;  /* 0x0000000000037245 */ /* 0x000fe20000201400 */
[----:B------:R-:W-:Y:S01]  /*21f0*/  VIADD R0, R0, 0x6 ;  /* 0x0000000600007836 */ /* 0x000fe20000000000 */
[----:B------:R-:W0:Y:S01]  /*2200*/  MUFU.RCP R13, R13 ;  /* 0x0000000d000d7308 */ /* 0x000e220000001000 */
[----:B------:R-:W-:Y:S01]  /*2210*/  I2FP.F32.S32 R4, R4 ;  /* 0x0000000400047245 */ /* 0x000fe20000201400 */
[----:B------:R-:W-:Y:S01]  /*2220*/  HADD2.F32 R41, -RZ, R41.H0_H0 ;  /* 0x20000029ff297230 */ /* 0x000fe20000004100 */
[----:B------:R-:W-:Y:S01]  /*2230*/  I2FP.F32.S32 R5, R5 ;  /* 0x0000000500057245 */ /* 0x000fe20000201400 */
[----:B------:R-:W-:Y:S01]  /*2240*/  HADD2.F32 R20, -RZ, R42.H1_H1 ;  /* 0x3000002aff147230 */ /* 0x000fe20000004100 */
[----:B------:R-:W-:Y:S01]  /*2250*/  I2FP.F32.S32 R0, R0 ;  /* 0x0000000000007245 */ /* 0x000fe20000201400 */
[----:B------:R-:W-:-:S02]  /*2260*/  HADD2.F32 R21, -RZ, R43.H1_H1 ;  /* 0x3000002bff157230 */ /* 0x000fc40000004100 */
[----:B------:R-:W-:Y:S02]  /*2270*/  HADD2.F32 R42, -RZ, R42.H0_H0 ;  /* 0x2000002aff2a7230 */ /* 0x000fe40000004100 */
[----:B------:R-:W-:Y:S02]  /*2280*/  HADD2.F32 R43, -RZ, R43.H0_H0 ;  /* 0x2000002bff2b7230 */ /* 0x000fe40000004100 */
[-C--:B0-----:R-:W-:Y:S01]  /*2290*/  FMUL.FTZ R3, R3, R13.reuse ;  /* 0x0000000d03037220 */ /* 0x081fe20000410000 */
[-C--:B------:R-:W-:Y:S01]  /*22a0*/  FMUL.FTZ R4, R4, R13.reuse ;  /* 0x0000000d04047220 */ /* 0x080fe20000410000 */
[-C--:B------:R-:W-:Y:S02]  /*22b0*/  FMUL.FTZ R5, R5, R13.reuse ;  /* 0x0000000d05057220 */ /* 0x080fe40000410000 */
[----:B------:R-:W-:Y:S01]  /*22c0*/  FMUL.FTZ R3, R3, 13.28771209716796875 ;  /* 0x41549a7803037820 */ /* 0x000fe20000410000 */
[----:B------:R-:W-:Y:S01]  /*22d0*/  FMUL.FTZ R4, R4, 13.28771209716796875 ;  /* 0x41549a7804047820 */ /* 0x000fe20000410000 */
[----:B------:R-:W-:Y:S01]  /*22e0*/  FMUL.FTZ R7, R5, 13.28771209716796875 ;  /* 0x41549a7805077820 */ /* 0x000fe20000410000 */
[----:B------:R-:W-:Y:S01]  /*22f0*/  FMUL.FTZ R5, R0, R13 ;  /* 0x0000000d00057220 */ /* 0x000fe20000410000 */
[----:B------:R-:W-:Y:S01]  /*2300*/  I2FP.F32.S32 R0, R29 ;  /* 0x0000001d00007245 */ /* 0x000fe20000201400 */
[----:B------:R-:W0:Y:S02]  /*2310*/  MUFU.EX2 R9, -R4 ;  /* 0x8000000400097308 */ /* 0x000e240000000800 */
[----:B------:R-:W-:-:S06]  /*2320*/  FMUL.FTZ R8, R5, 13.28771209716796875 ;  /* 0x41549a7805087820 */ /* 0x000fcc0000410000 */
[----:B------:R-:W1:Y:S08]  /*2330*/  MUFU.EX2 R3, -R3 ;  /* 0x8000000300037308 */ /* 0x000e700000000800 */
[----:B------:R-:W2:Y:S01]  /*2340*/  MUFU.EX2 R7, -R7 ;  /* 0x8000000700077308 */ /* 0x000ea20000000800 */
[----:B0-----:R-:W-:-:S04]  /*2350*/  FMUL.FTZ R5, R0, R9 ;  /* 0x0000000900057220 */ /* 0x001fc80000410000 */
[----:B------:R-:W-:-:S03]  /*2360*/  FMUL.RZ R9, R5, 0.15915493667125701904 ;  /* 0x3e22f98305097820 */ /* 0x000fc6000040c000 */
[----:B------:R0:W3:Y:S01]  /*2370*/  MUFU.EX2 R11, -R8 ;  /* 0x80000008000b7308 */ /* 0x0000e20000000800 */
[----:B-1----:R-:W-:-:S04]  /*2380*/  FMUL.FTZ R3, R0, R3 ;  /* 0x0000000300037220 */ /* 0x002fc80000410000 */
[----:B------:R-:W-:-:S03]  /*2390*/  FMUL.RZ R12, R3, 0.15915493667125701904 ;  /* 0x3e22f983030c7820 */ /* 0x000fc6000040c000 */
[----:B------:R-:W-:Y:S01]  /*23a0*/  MUFU.COS R6, R9 ;  /* 0x0000000900067308 */ /* 0x000fe20000000000 */
[C---:B--2---:R-:W-:Y:S01]  /*23b0*/  FMUL.FTZ R5, R0.reuse, R7 ;  /* 0x0000000700057220 */ /* 0x044fe20000410000 */
[--C-:B0-----:R-:W-:Y:S02]  /*23c0*/  HADD2.F32 R8, -RZ, R40.reuse.H1_H1 ;  /* 0x30000028ff087230 */ /* 0x101fe40000004100 */
[----:B------:R-:W-:Y:S02]  /*23d0*/  HADD2.F32 R40, -RZ, R40.H0_H0 ;  /* 0x20000028ff287230 */ /* 0x000fe40000004100 */
[----:B------:R-:W-:Y:S02]  /*23e0*/  FMUL.RZ R5, R5, 0.15915493667125701904 ;  /* 0x3e22f98305057820 */ /* 0x000fe4000040c000 */
[----:B------:R-:W-:Y:S01]  /*23f0*/  MUFU.COS R3, R12 ;  /* 0x0000000c00037308 */ /* 0x000fe20000000000 */
[----:B---3--:R-:W-:-:S04]  /*2400*/  FMUL.FTZ R0, R0, R11 ;  /* 0x0000000b00007220 */ /* 0x008fc80000410000 */
[----:B------:R-:W-:-:S03]  /*2410*/  FMUL.RZ R14, R0, 0.15915493667125701904 ;  /* 0x3e22f983000e7820 */ /* 0x000fc6000040c000 */
[----:B------:R-:W0:Y:S08]  /*2420*/  MUFU.SIN R4, R12 ;  /* 0x0000000c00047308 */ /* 0x000e300000000400 */
[----:B------:R-:W1:Y:S08]  /*2430*/  MUFU.SIN R7, R9 ;  /* 0x0000000900077308 */ /* 0x000e700000000400 */
[----:B------:R-:W2:Y:S01]  /*2440*/  MUFU.COS R10, R5 ;  /* 0x00000005000a7308 */ /* 0x000ea20000000000 */
[----:B0-----:R-:W-:-:S04]  /*2450*/  FMUL.FTZ R0, R4, R8 ;  /* 0x0000000804007220 */ /* 0x001fc80000410000 */
[----:B------:R-:W-:-:S03]  /*2460*/  FFMA.FTZ R0, R3, R40, -R0 ;  /* 0x0000002803007223 */ /* 0x000fc60000010800 */
        /* <DEDUP_REMOVED lines=22> */
.L_x_374:
[----:B------:R-:W-:-:S13]  /*25d0*/  ISETP.GE.AND P0, PT, R0, R13, PT ;  /* 0x0000000d0000720c */ /* 0x000fda0003f06270 */
[----:B------:R-:W-:Y:S05]  /*25e0*/  @P0 BRA `(.L_x_375) ;  /* 0x0000000400780947 */ /* 0x000fea0003800000 */
[----:B------:R-:W-:Y:S01]  /*25f0*/  I2FP.F32.S32 R13, R13 ;  /* 0x0000000d000d7245 */ /* 0x000fe20000201400 */
[C---:B------:R-:W-:Y:S01]  /*2600*/  VIADD R7, R0.reuse, 0x4 ;  /* 0x0000000400077836 */ /* 0x040fe20000000000 */
[----:B------:R-:W-:Y:S01]  /*2610*/  IADD3 R5, R0, 0x2, RZ ;  /* 0x0000000200057810 */ /* 0x000fe20007ffe0ff */
[----:B------:R-:W-:Y:S01]  /*2620*/  HADD2.F32 R31, -RZ, R34.H1_H1 ;  /* 0x30000022ff1f7230 */ /* 0x000fe20000004100 */
[----:B------:R-:W0:Y:S01]  /*2630*/  MUFU.RCP R4, R13 ;  /* 0x0000000d00047308 */ /* 0x000e220000001000 */
[----:B------:R-:W-:Y:S01]  /*2640*/  I2FP.F32.S32 R3, R0 ;  /* 0x0000000000037245 */ /* 0x000fe20000201400 */
[--C-:B------:R-:W-:Y:S01]  /*2650*/  HADD2.F32 R46, -RZ, R35.reuse.H1_H1 ;  /* 0x30000023ff2e7230 */ /* 0x100fe20000004100 */
[----:B------:R-:W-:Y:S01]  /*2660*/  I2FP.F32.S32 R5, R5 ;  /* 0x0000000500057245 */ /* 0x000fe20000201400 */
[----:B------:R-:W-:Y:S01]  /*2670*/  HADD2.F32 R45, -RZ, R35.H0_H0 ;  /* 0x20000023ff2d7230 */ /* 0x000fe20000004100 */
[----:B------:R-:W-:Y:S01]  /*2680*/  I2FP.F32.S32 R9, R7 ;  /* 0x0000000700097245 */ /* 0x000fe20000201400 */
[--C-:B------:R-:W-:Y:S01]  /*2690*/  HADD2.F32 R12, -RZ, R41.reuse.H1_H1 ;  /* 0x30000029ff0c7230 */ /* 0x100fe20000004100 */
[----:B------:R-:W-:Y:S01]  /*26a0*/  I2FP.F32.S32 R29, R29 ;  /* 0x0000001d001d7245 */ /* 0x000fe20000201400 */
[----:B------:R-:W-:-:S02]  /*26b0*/  HADD2.F32 R41, -RZ, R41.H0_H0 ;  /* 0x20000029ff297230 */ /* 0x000fc40000004100 */
[--C-:B------:R-:W-:Y:S02]  /*26c0*/  HADD2.F32 R21, -RZ, R42.reuse.H1_H1 ;  /* 0x3000002aff157230 */ /* 0x100fe40000004100 */
[----:B------:R-:W-:Y:S02]  /*26d0*/  HADD2.F32 R42, -RZ, R42.H0_H0 ;  /* 0x2000002aff2a7230 */ /* 0x000fe40000004100 */
[--C-:B------:R-:W-:Y:S02]  /*26e0*/  HADD2.F32 R44, -RZ, R43.reuse.H1_H1 ;  /* 0x3000002bff2c7230 */ /* 0x100fe40000004100 */
[----:B------:R-:W-:Y:S02]  /*26f0*/  HADD2.F32 R43, -RZ, R43.H0_H0 ;  /* 0x2000002bff2b7230 */ /* 0x000fe40000004100 */
[-C--:B0-----:R-:W-:Y:S01]  /*2700*/  FMUL.FTZ R3, R3, R4.reuse ;  /* 0x0000000403037220 */ /* 0x081fe20000410000 */
[-C--:B------:R-:W-:Y:S01]  /*2710*/  FMUL.FTZ R5, R5, R4.reuse ;  /* 0x0000000405057220 */ /* 0x080fe20000410000 */
[----:B------:R-:W-:-:S02]  /*2720*/  FMUL.FTZ R9, R9, R4 ;  /* 0x0000000409097220 */ /* 0x000fc40000410000 */
[----:B------:R-:W-:Y:S01]  /*2730*/  FMUL.FTZ R3, R3, 13.28771209716796875 ;  /* 0x41549a7803037820 */ /* 0x000fe20000410000 */
[----:B------:R-:W-:Y:S01]  /*2740*/  FMUL.FTZ R7, R5, 13.28771209716796875 ;  /* 0x41549a7805077820 */ /* 0x000fe20000410000 */
[----:B------:R-:W-:Y:S02]  /*2750*/  VIADD R5, R0, 0x6 ;  /* 0x0000000600057836 */ /* 0x000fe40000000000 */
[----:B------:R-:W-:Y:S01]  /*2760*/  FMUL.FTZ R9, R9, 13.28771209716796875 ;  /* 0x41549a7809097820 */ /* 0x000fe20000410000 */
[----:B------:R-:W0:Y:S02]  /*2770*/  MUFU.EX2 R6, -R3 ;  /* 0x8000000300067308 */ /* 0x000e240000000800 */
[----:B------:R-:W-:-:S06]  /*2780*/  I2FP.F32.S32 R5, R5 ;  /* 0x0000000500057245 */ /* 0x000fcc0000201400 */
[----:B------:R-:W1:Y:S01]  /*2790*/  MUFU.EX2 R0, -R7 ;  /* 0x8000000700007308 */ /* 0x000e620000000800 */
[----:B------:R-:W-:-:S04]  /*27a0*/  FMUL.FTZ R5, R5, R4 ;  /* 0x0000000405057220 */ /* 0x000fc80000410000 */
[----:B------:R-:W-:-:S03]  /*27b0*/  FMUL.FTZ R10, R5, 13.28771209716796875 ;  /* 0x41549a78050a7820 */ /* 0x000fc60000410000 */
[----:B------:R2:W3:Y:S01]  /*27c0*/  MUFU.EX2 R8, -R9 ;  /* 0x8000000900087308 */ /* 0x0004e20000000800 */
[----:B0-----:R-:W-:-:S04]  /*27d0*/  FMUL.FTZ R6, R29, R6 ;  /* 0x000000061d067220 */ /* 0x001fc80000410000 */
[----:B------:R-:W-:-:S03]  /*27e0*/  FMUL.RZ R6, R6, 0.15915493667125701904 ;  /* 0x3e22f98306067820 */ /* 0x000fc6000040c000 */
[----:B------:R0:W4:Y:S01]  /*27f0*/  MUFU.EX2 R14, -R10 ;  /* 0x8000000a000e7308 */ /* 0x0001220000000800 */
[----:B-1----:R-:W-:Y:S01]  /*2800*/  FMUL.FTZ R0, R29, R0 ;  /* 0x000000001d007220 */ /* 0x002fe20000410000 */
[----:B--2---:R-:W-:-:S03]  /*2810*/  HADD2.F32 R9, -RZ, R32.H0_H0 ;  /* 0x20000020ff097230 */ /* 0x004fc60000004100 */
[----:B------:R-:W-:Y:S01]  /*2820*/  FMUL.RZ R3, R0, 0.15915493667125701904 ;  /* 0x3e22f98300037820 */ /* 0x000fe2000040c000 */
[--C-:B------:R-:W-:Y:S02]  /*2830*/  HADD2.F32 R0, -RZ, R40.reuse.H1_H1 ;  /* 0x30000028ff007230 */ /* 0x100fe40000004100 */
[----:B------:R-:W1:Y:S01]  /*2840*/  MUFU.COS R5, R6 ;  /* 0x0000000600057308 */ /* 0x000e620000000000 */
[----:B---3--:R-:W-:Y:S01]  /*2850*/  FMUL.FTZ R7, R29, R8 ;  /* 0x000000081d077220 */ /* 0x008fe20000410000 */
[----:B------:R-:W-:-:S03]  /*2860*/  HADD2.F32 R40, -RZ, R40.H0_H0 ;  /* 0x20000028ff287230 */ /* 0x000fc60000004100 */
[----:B0-----:R-:W-:-:S03]  /*2870*/  FMUL.RZ R10, R7, 0.15915493667125701904 ;  /* 0x3e22f983070a7820 */ /* 0x001fc6000040c000 */
[----:B------:R-:W0:Y:S01]  /*2880*/  MUFU.SIN R4, R6 ;  /* 0x0000000600047308 */ /* 0x000e220000000400 */
[----:B----4-:R-:W-:Y:S01]  /*2890*/  FMUL.FTZ R29, R29, R14 ;  /* 0x0000000e1d1d7220 */ /* 0x010fe20000410000 */
[--C-:B------:R-:W-:Y:S02]  /*28a0*/  HADD2.F32 R14, -RZ, R33.reuse.H1_H1 ;  /* 0x30000021ff0e7230 */ /* 0x100fe40000004100 */
[----:B------:R-:W-:-:S04]  /*28b0*/  HADD2.F32 R33, -RZ, R33.H0_H0 ;  /* 0x20000021ff217230 */ /* 0x000fc80000004100 */
[----:B------:R-:W-:Y:S01]  /*28c0*/  MUFU.SIN R8, R3 ;  /* 0x0000000300087308 */ /* 0x000fe20000000400 */
[----:B-1----:R-:W-:-:S07]  /*28d0*/  FMUL.FTZ R7, R5, R0 ;  /* 0x0000000005077220 */ /* 0x002fce0000410000 */
[----:B------:R1:W2:Y:S01]  /*28e0*/  MUFU.COS R13, R3 ;  /* 0x00000003000d7308 */ /* 0x0002a20000000000 */
[C---:B0-----:R-:W-:Y:S01]  /*28f0*/  FMUL.FTZ R6, R4.reuse, R0 ;  /* 0x0000000004067220 */ /* 0x041fe20000410000 */
[----:B------:R-:W-:-:S06]  /*2900*/  FFMA.FTZ R11, R4, R40, R7 ;  /* 0x00000028040b7223 */ /* 0x000fcc0000010007 */
[----:B------:R-:W0:Y:S01]  /*2910*/  MUFU.SIN R20, R10 ;  /* 0x0000000a00147308 */ /* 0x000e220000000400 */
[----:B-1----:R-:W-:Y:S02]  /*2920*/  HADD2.F32 R3, -RZ, R32.H1_H1 ;  /* 0x30000020ff037230 */ /* 0x002fe40000004100 */
[----:B------:R-:W-:Y:S01]  /*2930*/  FMUL.RZ R32, R29, 0.15915493667125701904 ;  /* 0x3e22f9831d207820 */ /* 0x000fe2000040c000 */
[----:B------:R-:W-:Y:S02]  /*2940*/  HADD2.F32 R29, -RZ, R34.H0_H0 ;  /* 0x20000022ff1d7230 */ /* 0x000fe40000004100 */
[CC--:B------:R-:W-:Y:S01]  /*2950*/  FMUL.FTZ R0, R4.reuse, R3.reuse ;  /* 0x0000000304007220 */ /* 0x0c0fe20000410000 */
[----:B------:R-:W-:Y:S01]  /*2960*/  FMUL.FTZ R3, R5, R3 ;  /* 0x0000000305037220 */ /* 0x000fe20000410000 */
[----:B------:R1:W3:Y:S01]  /*2970*/  MUFU.COS R15, R10 ;  /* 0x0000000a000f7308 */ /* 0x0002e20000000000 */
[----:B--2---:R-:W-:Y:S01]  /*2980*/  FMUL.FTZ R7, R13, R12 ;  /* 0x0000000c0d077220 */ /* 0x004fe20000410000 */
[-C--:B------:R-:W-:Y:S01]  /*2990*/  FFMA.FTZ R0, R5, R9.reuse, -R0 ;  /* 0x0000000905007223 */ /* 0x080fe20000010800 */
[----:B------:R-:W-:Y:S01]  /*29a0*/  FFMA.FTZ R3, R4, R9, R3 ;  /* 0x0000000904037223 */ /* 0x000fe20000010003 */
[----:B------:R-:W-:-:S04]  /*29b0*/  FMUL.FTZ R4, R8, R14 ;  /* 0x0000000e08047220 */ /* 0x000fc80000410000 */
[----:B------:R-:W2:Y:S01]  /*29c0*/  MUFU.SIN R34, R32 ;  /* 0x0000002000227308 */ /* 0x000ea20000000400 */
[----:B-1----:R-:W-:Y:S01]  /*29d0*/  FFMA.FTZ R10, R5, R40, -R6 ;  /* 0x00000028050a7223 */ /* 0x002fe20000010806 */
[C---:B------:R-:W-:Y:S01]  /*29e0*/  FMUL.FTZ R6, R8.reuse, R12 ;  /* 0x0000000c08067220 */ /* 0x040fe20000410000 */
[C---:B------:R-:W-:Y:S01]  /*29f0*/  FMUL.FTZ R5, R13.reuse, R14 ;  /* 0x0000000e0d057220 */ /* 0x040fe20000410000 */
[C---:B------:R-:W-:Y:S02]  /*2a00*/  FFMA.FTZ R4, R13.reuse, R33, -R4 ;  /* 0x000000210d047223 */ /* 0x040fe40000010804 */
[-C--:B------:R-:W-:Y:S01]  /*2a10*/  FFMA.FTZ R12, R13, R41.reuse, -R6 ;  /* 0x000000290d0c7223 */ /* 0x080fe20000010806 */
[C---:B------:R-:W-:Y:S01]  /*2a20*/  FFMA.FTZ R41, R8.reuse, R41, R7 ;  /* 0x0000002908297223 */ /* 0x040fe20000010007 */
[----:B------:R1:W4:Y:S01]  /*2a30*/  MUFU.COS R35, R32 ;  /* 0x0000002000237308 */ /* 0x0003220000000000 */
[----:B------:R-:W-:Y:S01]  /*2a40*/  FFMA.FTZ R5, R8, R33, R5 ;  /* 0x0000002108057223 */ /* 0x000fe20000010005 */
[C---:B0-----:R-:W-:Y:S01]  /*2a50*/  FMUL.FTZ R8, R20.reuse, R21 ;  /* 0x0000001514087220 */ /* 0x041fe20000410000 */
[C---:B------:R-:W-:Y:S01]  /*2a60*/  FMUL.FTZ R6, R20.reuse, R31 ;  /* 0x0000001f14067220 */ /* 0x040fe20000410000 */
[C---:B---3--:R-:W-:Y:S01]  /*2a70*/  FMUL.FTZ R21, R15.reuse, R21 ;  /* 0x000000150f157220 */ /* 0x048fe20000410000 */
[C---:B------:R-:W-:Y:S01]  /*2a80*/  FMUL.FTZ R7, R15.reuse, R31 ;  /* 0x0000001f0f077220 */ /* 0x040fe20000410000 */
[CC--:B------:R-:W-:Y:S01]  /*2a90*/  FFMA.FTZ R13, R15.reuse, R42.reuse, -R8 ;  /* 0x0000002a0f0d7223 */ /* 0x0c0fe20000010808 */
[-C--:B------:R-:W-:Y:S01]  /*2aa0*/  FFMA.FTZ R6, R15, R29.reuse, -R6 ;  /* 0x0000001d0f067223 */ /* 0x080fe20000010806 */
[----:B------:R-:W-:Y:S01]  /*2ab0*/  FFMA.FTZ R42, R20, R42, R21 ;  /* 0x0000002a142a7223 */ /* 0x000fe20000010015 */
[C---:B--2---:R-:W-:Y:S01]  /*2ac0*/  FMUL.FTZ R14, R34.reuse, R44 ;  /* 0x0000002c220e7220 */ /* 0x044fe20000410000 */
[----:B------:R-:W-:Y:S01]  /*2ad0*/  FMUL.FTZ R8, R34, R46 ;  /* 0x0000002e22087220 */ /* 0x000fe20000410000 */
[----:B------:R-:W-:Y:S01]  /*2ae0*/  FFMA.FTZ R7, R20, R29, R7 ;  /* 0x0000001d14077223 */ /* 0x000fe20000010007 */
[----:B------:R-:W-:-:S02]  /*2af0*/  F2FP.F16.F32.PACK_AB R40, R11, R10 ;  /* 0x0000000a0b28723e */ /* 0x000fc400000000ff */
[----:B-1----:R-:W-:Y:S02]  /*2b00*/  F2FP.F16.F32.PACK_AB R32, R3, R0 ;  /* 0x000000000320723e */ /* 0x002fe400000000ff */
[----:B------:R-:W-:Y:S01]  /*2b10*/  F2FP.F16.F32.PACK_AB R41, R41, R12 ;  /* 0x0000000c2929723e */ /* 0x000fe200000000ff */
[C---:B----4-:R-:W-:Y:S01]  /*2b20*/  FMUL.FTZ R15, R35.reuse, R44 ;  /* 0x0000002c230f7220 */ /* 0x050fe20000410000 */
        /* <DEDUP_REMOVED lines=8> */
[----:B------:R-:W-:Y:S02]  /*2bb0*/  F2FP.F16.F32.PACK_AB R43, R43, R14 ;  /* 0x0000000e2b2b723e */ /* 0x000fe400000000ff */
[----:B------:R-:W-:-:S07]  /*2bc0*/  F2FP.F16.F32.PACK_AB R35, R9, R8 ;  /* 0x000000080923723e */ /* 0x000fce00000000ff */
.L_x_375:
[----:B------:R-:W-:Y:S05]  /*2bd0*/  BSYNC B0 ;  /* 0x0000000000007941 */ /* 0x000fea0003800000 */
.L_x_362:
[----:B------:R-:W-:Y:S01]  /*2be0*/  ISETP.GT.AND P0, PT, R24, 0x1f, PT ;  /* 0x0000001f1800780c */ /* 0x000fe20003f04270 */
[----:B------:R-:W-:Y:S01]  /*2bf0*/  BSSY B0, `(.L_x_376) ;  /* 0x0000029000007945 */ /* 0x000fe20003800000 */
[----:B-1----:R-:W-:-:S11]  /*2c00*/  HFMA2.MMA R5, -RZ, RZ, 0, 0 ;  /* 0x00000000ff057435 */ /* 0x002fd600000001ff */
[----:B------:R-:W-:Y:S05]  /*2c10*/  @P0 BRA `(.L_x_377) ;  /* 0x0000000000980947 */ /* 0x000fea0003800000 */
[----:B------:R-:W1:Y:S01]  /*2c20*/  S2UR UR6, SR_CgaCtaId ;  /* 0x00000000000679c3 */ /* 0x000e620000008800 */
[----:B------:R-:W-:Y:S01]  /*2c30*/  UMOV UR5, 0x400 ;  /* 0x0000040000057882 */ /* 0x000fe20000000000 */
[----:B---34-:R-:W-:Y:S01]  /*2c40*/  HMUL2 R20, R41, R33 ;  /* 0x0000002129147232 */ /* 0x018fe20000000000 */
[----:B------:R-:W-:-:S05]  /*2c50*/  UIADD3 UR4, UR5, 0x10, URZ ;  /* 0x0000001005047890 */ /* 0x000fca000fffe03f */
[----:B------:R-:W-:-:S10]  /*2c60*/  HFMA2.MMA R21, R40, R32, R20 ;  /* 0x0000002028157235 */ /* 0x000fd40000000014 */
[----:B------:R-:W-:Y:S01]  /*2c70*/  HFMA2 R21, R42, R34, R21 ;  /* 0x000000222a157231 */ /* 0x000fe20000000015 */
[----:B-1----:R-:W-:-:S05]  /*2c80*/  ULEA UR4, UR6, UR4, 0x18 ;  /* 0x0000000406047291 */ /* 0x002fca000f8ec03f */
[----:B------:R-:W-:Y:S01]  /*2c90*/  HFMA2.MMA R21, R43, R35, R21 ;  /* 0x000000232b157235 */ /* 0x000fe20000000015 */
[----:B0-2---:R-:W-:Y:S01]  /*2ca0*/  LEA R0, R24, UR4, 0x4 ;  /* 0x0000000418007c11 */ /* 0x005fe2000f8e20ff */
[----:B------:R-:W-:Y:S02]  /*2cb0*/  ULDC UR4, c[0x0][0x29c] ;  /* 0x0000a70000047ab9 */ /* 0x000fe40000000800 */
[----:B------:R-:W-:Y:S02]  /*2cc0*/  ISETP.NE.AND P0, PT, RZ, UR4, PT ;  /* 0x00000004ff007c0c */ /* 0x000fe4000bf05270 */
[----:B------:R0:W-:Y:S04]  /*2cd0*/  STS.128 [R0], R40 ;  /* 0x0000002800007388 */ /* 0x0001e80000000c00 */
[----:B------:R-:W-:-:S02]  /*2ce0*/  HADD2.F32 R13, -RZ, R21.H0_H0 ;  /* 0x20000015ff0d7230 */ /* 0x000fc40000004100 */
[----:B------:R-:W-:-:S05]  /*2cf0*/  HADD2.F32 R6, -RZ, R21.H1_H1 ;  /* 0x30000015ff067230 */ /* 0x000fca0000004100 */
[----:B------:R-:W-:Y:S05]  /*2d00*/  @P0 BRA `(.L_x_378) ;  /* 0x0000000000280947 */ /* 0x000fea0003800000 */
[----:B------:R-:W1:Y:S01]  /*2d10*/  LDC.64 R4, c[0x0][0x248] ;  /* 0x00009200ff047b82 */ /* 0x000e620000000a00 */
[----:B------:R-:W-:Y:S01]  /*2d20*/  UIADD3 UR4, UR5, 0x210, URZ ;  /* 0x0000021005047890 */ /* 0x000fe2000fffe03f */
[----:B------:R-:W-:Y:S02]  /*2d30*/  IMAD.SHL.U32 R3, R18, 0x8, RZ ;  /* 0x0000000812037824 */ /* 0x000fe400078e00ff */
[----:B------:R-:W-:Y:S01]  /*2d40*/  ULDC UR5, c[0x0][0x284] ;  /* 0x0000a10000057ab9 */ /* 0x000fe20000000800 */
[----:B------:R-:W-:Y:S01]  /*2d50*/  ULEA UR4, UR6, UR4, 0x18 ;  /* 0x0000000406047291 */ /* 0x000fe2000f8ec03f */
[----:B------:R-:W-:-:S05]  /*2d60*/  IMAD R3, R30, UR5, R3 ;  /* 0x000000051e037c24 */ /* 0x000fca000f8e0203 */
[----:B0-----:R-:W-:-:S05]  /*2d70*/  LEA R0, R24, UR4, 0x4 ;  /* 0x0000000418007c11 */ /* 0x001fca000f8e20ff */
[----:B------:R2:W-:Y:S01]  /*2d80*/  STS.128 [R0], R36 ;  /* 0x0000002400007388 */ /* 0x0005e20000000c00 */
[----:B-1----:R-:W-:-:S05]  /*2d90*/  IMAD.WIDE R4, R3, 0x2, R4 ;  /* 0x0000000203047825 */ /* 0x002fca00078e0204 */
[----:B------:R2:W-:Y:S02]  /*2da0*/  STG.E.128 desc[UR36][R4.64], R32 ;  /* 0x0000002004007986 */ /* 0x0005e4000c101d24 */
.L_x_378:
        /* <DEDUP_REMOVED lines=12> */
.L_x_521:
[----:B01----:R-:W-:-:S07]  /*2e70*/  FADD.FTZ R5, R5, R14 ;  /* 0x0000000e05057221 */ /* 0x003fce0000010000 */
.L_x_377:
[----:B------:R-:W-:Y:S05]  /*2e80*/  BSYNC B0 ;  /* 0x0000000000007941 */ /* 0x000fea0003800000 */
.L_x_376:
[----:B------:R-:W1:Y:S01]  /*2e90*/  LDC R94, c[0x0][0x284] ;  /* 0x0000a100ff5e7b82 */ /* 0x000e620000000800 */
[----:B------:R-:W-:Y:S01]  /*2ea0*/  ISETP.NE.AND P0, PT, R24, RZ, PT ;  /* 0x000000ff1800720c */ /* 0x000fe20003f05270 */
[----:B0-2---:R-:W-:Y:S01]  /*2eb0*/  IMAD.MOV.U32 R0, RZ, RZ, -0x800001 ;  /* 0xff7fffffff007424 */ /* 0x005fe200078e00ff */
[----:B-1----:R-:W-:-:S11]  /*2ec0*/  VIADDMNMX R4, R27, -R94, RZ, !PT ;  /* 0x8000005e1b047246 */ /* 0x002fd600078001ff */
[----:B------:R-:W-:Y:S05]  /*2ed0*/  @P0 BRA `(.L_x_380) ;  /* 0x0000000000440947 */ /* 0x000fea0003800000 */
[----:B------:R-:W-:Y:S02]  /*2ee0*/  ULDC.64 UR4, c[0x0][0x2c8] ;  /* 0x0000b20000047ab9 */ /* 0x000fe40000000a00 */
[----:B------:R-:W-:Y:S01]  /*2ef0*/  ISETP.NE.U32.AND P0, PT, RZ, UR4, PT ;  /* 0x00000004ff007c0c */ /* 0x000fe2000bf05070 */
[----:B------:R-:W-:-:S03]  /*2f00*/  ULDC UR4, c[0x0][0x2a0] ;  /* 0x0000a80000047ab9 */ /* 0x000fc60000000800 */
[----:B------:R-:W-:-:S13]  /*2f10*/  ISETP.NE.AND.EX P0, PT, RZ, UR5, PT, P0 ;  /* 0x00000005ff007c0c */ /* 0x000fda000bf05300 */
[----:B------:R-:W0:Y:S01]  /*2f20*/  @P0 LDC R8, c[0x0][0x2d0] ;  /* 0x0000b400ff080b82 */ /* 0x000e220000000800 */
[----:B------:R-:W-:-:S07]  /*2f30*/  @P0 IADD3 R0, R19, -R22, RZ ;  /* 0x8000001613000210 */ /* 0x000fce0007ffe0ff */
[----:B------:R-:W1:Y:S01]  /*2f40*/  @P0 LDC.64 R6, c[0x0][0x2c8] ;  /* 0x0000b200ff060b82 */ /* 0x000e620000000a00 */
[----:B0-----:R-:W-:-:S04]  /*2f50*/  @P0 IMAD R3, R25, R8, R0 ;  /* 0x0000000819030224 */ /* 0x001fc800078e0200 */
[----:B------:R-:W-:-:S04]  /*2f60*/  @P0 IMAD R3, R3, R8, R0 ;  /* 0x0000000803030224 */ /* 0x000fc800078e0200 */
[----:B-1----:R-:W-:-:S06]  /*2f70*/  @P0 IMAD.WIDE R6, R3, 0x2, R6 ;  /* 0x0000000203060825 */ /* 0x002fcc00078e0206 */
[----:B------:R-:W2:Y:S01]  /*2f80*/  @P0 LDG.E.U16 R6, desc[UR36][R6.64] ;  /* 0x0000002406060981 */ /* 0x000ea2000c1e1500 */
[----:B------:R-:W-:Y:S02]  /*2f90*/  IMAD.IADD R8, R19, 0x1, -R4 ;  /* 0x0000000113087824 */ /* 0x000fe400078e0a04 */
[----:B------:R-:W-:-:S03]  /*2fa0*/  FMUL.FTZ R0, R5, UR4 ;  /* 0x0000000405007c20 */ /* 0x000fc60008410000 */
[----:B------:R-:W-:Y:S01]  /*2fb0*/  LEA R5, R8, UR38, 0x2 ;  /* 0x0000002608057c11 */ /* 0x000fe2000f8e10ff */
[----:B--2---:R-:W-:-:S05]  /*2fc0*/  @P0 HADD2.F32 R3, -RZ, R6.H0_H0 ;  /* 0x20000006ff030230 */ /* 0x004fca0000004100 */
[----:B------:R-:W-:-:S05]  /*2fd0*/  @P0 FADD.FTZ R0, R0, R3 ;  /* 0x0000000300000221 */ /* 0x000fca0000010000 */
[----:B------:R0:W-:Y:S02]  /*2fe0*/  STS [R5], R0 ;  /* 0x0000000005007388 */ /* 0x0001e40000000800 */
.L_x_380:
[----:B------:R-:W-:Y:S05]  /*2ff0*/  WARPSYNC.ALL ;  /* 0x0000000000007948 */ /* 0x000fea0003800000 */
[----:B------:R-:W1:Y:S08]  /*3000*/  S2UR UR6, SR_CgaCtaId ;  /* 0x00000000000679c3 */ /* 0x000e700000008800 */
[----:B------:R-:W-:Y:S01]  /*3010*/  BAR.SYNC.DEFER_BLOCKING 0x0 ;  /* 0x0000000000007b1d */ /* 0x000fe20000010000 */
[----:B------:R-:W-:-:S02]  /*3020*/  SHF.R.S32.HI R3, RZ, 0x1f, R24 ;  /* 0x0000001fff037819 */ /* 0x000fc40000011418 */
[----:B------:R-:W-:Y:S02]  /*3030*/  IADD3 R13, R19, 0x7, -R4 ;  /* 0x00000007130d7810 */ /* 0x000fe40007ffe804 */
[----:B------:R-:W-:Y:S01]  /*3040*/  LEA.HI R3, R3, R24, RZ, 0x2 ;  /* 0x0000001803037211 */ /* 0x000fe200078f10ff */
[----:B------:R-:W-:Y:S01]  /*3050*/  UMOV UR4, 0x400 ;  /* 0x0000040000047882 */ /* 0x000fe20000000000 */
[----:B------:R-:W-:Y:S01]  /*3060*/  SHF.R.S32.HI R14, RZ, 0x1f, R13 ;  /* 0x0000001fff0e7819 */ /* 0x000fe2000001140d */
[----:B------:R-:W-:Y:S01]  /*3070*/  UIADD3 UR5, UR4, 0x10, URZ ;  /* 0x0000001004057890 */ /* 0x000fe2000fffe03f */
[C---:B0-----:R-:W-:Y:S02]  /*3080*/  LOP3.LUT R5, R3.reuse, 0xfffffffc, RZ, 0xc0, !PT ;  /* 0xfffffffc03057812 */ /* 0x041fe400078ec0ff */
[----:B------:R-:W-:Y:S02]  /*3090*/  LEA.HI R14, R14, R13, RZ, 0x3 ;  /* 0x0000000d0e0e7211 */ /* 0x000fe400078f18ff */
[----:B------:R-:W-:Y:S01]  /*30a0*/  LEA.HI.SX32 R96, R3, R4, 0x1e ;  /* 0x0000000403607211 */ /* 0x000fe200078ff2ff */
[----:B------:R-:W-:Y:S01]  /*30b0*/  IMAD.IADD R11, R24, 0x1, -R5 ;  /* 0x00000001180b7824 */ /* 0x000fe200078e0a05 */
[----:B------:R-:W-:-:S04]  /*30c0*/  LOP3.LUT R53, R14, 0xfffffff8, RZ, 0xc0, !PT ;  /* 0xfffffff80e357812 */ /* 0x000fc800078ec0ff */
[----:B------:R-:W-:Y:S01]  /*30d0*/  IADD3 R53, R53, R4, RZ ;  /* 0x0000000435357210 */ /* 0x000fe20007ffe0ff */
[----:B-1----:R-:W-:-:S06]  /*30e0*/  ULEA UR5, UR6, UR5, 0x18 ;  /* 0x0000000506057291 */ /* 0x002fcc000f8ec03f */
[----:B------:R-:W-:Y:S01]  /*30f0*/  LEA R12, R11, UR5, 0x2 ;  /* 0x000000050b0c7c11 */ /* 0x000fe2000f8e10ff */
[----:B------:R-:W-:Y:S02]  /*3100*/  ULDC UR5, c[0x0][0x29c] ;  /* 0x0000a70000057ab9 */ /* 0x000fe40000000800 */
[----:B------:R-:W-:Y:S02]  /*3110*/  UISETP.NE.AND UP0, UPT, UR5, URZ, UPT ;  /* 0x0000003f0500728c */ /* 0x000fe4000bf05270 */
[----:B------:R0:W1:Y:S04]  /*3120*/  LDS R5, [R12] ;  /* 0x000000000c057984 */ /* 0x0000680000000800 */
[----:B------:R0:W2:Y:S01]  /*3130*/  LDS R6, [R12+0x10] ;  /* 0x000010000c067984 */ /* 0x0000a20000000800 */
[----:B------:R-:W-:-:S03]  /*3140*/  PLOP3.LUT P1, PT, PT, PT, UP0, 0x80, 0x0 ;  /* 0x000000000000781c */ /* 0x000fc60003f2f008 */
[----:B------:R0:W0:Y:S04]  /*3150*/  LDS R7, [R12+0x20] ;  /* 0x000020000c077984 */ /* 0x0000280000000800 */
        /* <DEDUP_REMOVED lines=8> */
[----:B----4-:R4:W0:Y:S04]  /*31e0*/  LDS R32, [R12+0xb0] ;  /* 0x0000b0000c207984 */ /* 0x0108280000000800 */
[----:B------:R4:W0:Y:S04]  /*31f0*/  LDS R33, [R12+0xc0] ;  /* 0x0000c0000c217984 */ /* 0x0008280000000800 */
[----:B------:R4:W0:Y:S04]  /*3200*/  LDS R34, [R12+0xd0] ;  /* 0x0000d0000c227984 */ /* 0x0008280000000800 */
[----:B------:R4:W0:Y:S04]  /*3210*/  LDS R35, [R12+0xe0] ;  /* 0x0000e0000c237984 */ /* 0x0008280000000800 */
[----:B------:R4:W0:Y:S04]  /*3220*/  LDS R36, [R12+0xf0] ;  /* 0x0000f0000c247984 */ /* 0x0008280000000800 */
[----:B------:R4:W0:Y:S04]  /*3230*/  LDS R37, [R12+0x100] ;  /* 0x000100000c257984 */ /* 0x0008280000000800 */
[----:B------:R4:W0:Y:S04]  /*3240*/  LDS R38, [R12+0x110] ;  /* 0x000110000c267984 */ /* 0x0008280000000800 */
[----:B------:R4:W0:Y:S04]  /*3250*/  LDS R39, [R12+0x120] ;  /* 0x000120000c277984 */ /* 0x0008280000000800 */
[----:B---3--:R4:W3:Y:S04]  /*3260*/  LDS R40, [R12+0x130] ;  /* 0x000130000c287984 */ /* 0x0088e80000000800 */
        /* <DEDUP_REMOVED lines=11> */
[----:B------:R4:W0:Y:S01]  /*3320*/  LDS R52, [R12+0x1f0] ;  /* 0x0001f0000c347984 */ /* 0x0008220000000800 */
[----:B-123--:R-:W-:Y:S05]  /*3330*/  @P1 BRA `(.L_x_381) ;  /* 0x00000000008c1947 */ /* 0x00efea0003800000 */
[----:B------:R-:W-:-:S04]  /*3340*/  UIADD3 UR4, UR4, 0x210, URZ ;  /* 0x0000021004047890 */ /* 0x000fc8000fffe03f */
[----:B------:R-:W-:-:S06]  /*3350*/  ULEA UR4, UR6, UR4, 0x18 ;  /* 0x0000000406047291 */ /* 0x000fcc000f8ec03f */
[----:B------:R-:W-:-:S05]  /*3360*/  LEA R3, R11, UR4, 0x2 ;  /* 0x000000040b037c11 */ /* 0x000fca000f8e10ff */
[----:B------:R1:W2:Y:S04]  /*3370*/  LDS R54, [R3] ;  /* 0x0000000003367984 */ /* 0x0002a80000000800 */
[----:B------:R1:W3:Y:S04]  /*3380*/  LDS R55, [R3+0x10] ;  /* 0x0000100003377984 */ /* 0x0002e80000000800 */
        /* <DEDUP_REMOVED lines=29> */
[----:B--23--:R1:W0:Y:S02]  /*3560*/  LDS R89, [R3+0x1f0] ;  /* 0x0001f00003597984 */ /* 0x00c2240000000800 */
.L_x_381:
[----:B------:R-:W-:Y:S01]  /*3570*/  ISETP.GE.AND P0, PT, R96, R53, PT ;  /* 0x000000356000720c */ /* 0x000fe20003f06270 */
[----:B------:R-:W-:Y:S01]  /*3580*/  ULDC UR4, c[0x0][0x280] ;  /* 0x0000a00000047ab9 */ /* 0x000fe20000000800 */
[----:B------:R-:W-:Y:S01]  /*3590*/  ULDC UR5, c[0x0][0x29c] ;  /* 0x0000a70000057ab9 */ /* 0x000fe20000000800 */
[----:B------:R-:W-:Y:S01]  /*35a0*/  IMAD R82, R82, UR4, R25 ;  /* 0x0000000452527c24 */ /* 0x000fe2000f8e0219 */
[----:B------:R-:W-:Y:S01]  /*35b0*/  ULDC UR12, c[0x0][0x288] ;  /* 0x0000a200000c7ab9 */ /* 0x000fe20000000800 */
[----:B------:R-:W-:Y:S01]  /*35c0*/  ULDC UR13, c[0x0][0x2a0] ;  /* 0x0000a800000d7ab9 */ /* 0x000fe20000000800 */
[----:B------:R-:W-:Y:S01]  /*35d0*/  ULDC.64 UR10, c[0x0][0x248] ;  /* 0x00009200000a7ab9 */ /* 0x000fe20000000a00 */
[----:B------:R-:W-:Y:S01]  /*35e0*/  ULDC.64 UR8, c[0x0][0x258] ;  /* 0x0000960000087ab9 */ /* 0x000fe20000000a00 */
[----:B------:R-:W-:Y:S01]  /*35f0*/  ULDC.64 UR6, c[0x0][0x2b0] ;  /* 0x0000ac0000067ab9 */ /* 0x000fe20000000a00 */
[----:B------:R-:W-:Y:S01]  /*3600*/  ULDC.64 UR14, c[0x0][0x2c8] ;  /* 0x0000b200000e7ab9 */ /* 0x000fe20000000a00 */
[----:B------:R-:W-:Y:S01]  /*3610*/  BSSY B0, `(.L_x_382) ;  /* 0x00003c6000007945 */ /* 0x000fe20003800000 */
[----:B------:R-:W-:-:S02]  /*3620*/  IMAD.SHL.U32 R11, R11, 0x2, RZ ;  /* 0x000000020b0b7824 */ /* 0x000fc400078e00ff */
[----:B------:R-:W-:Y:S01]  /*3630*/  IMAD.SHL.U32 R90, R82, 0x100, RZ ;  /* 0x00000100525a7824 */ /* 0x000fe200078e00ff */
[----:B------:R-:W-:Y:S06]  /*3640*/  @P0 BRA `(.L_x_383) ;  /* 0x0000003c00080947 */ /* 0x000fec0003800000 */
[----:B------:R-:W-:Y:S01]  /*3650*/  IABS R91, R94 ;  /* 0x0000005e005b7213 */ /* 0x000fe20000000000 */
[----:B-1----:R-:W1:Y:S01]  /*3660*/  LDC R3, c[0x0][0x288] ;  /* 0x0000a200ff037b82 */ /* 0x002e620000000800 */
[----:B------:R-:W-:Y:S01]  /*3670*/  IMAD.MOV.U32 R92, RZ, RZ, RZ ;  /* 0x000000ffff5c7224 */ /* 0x000fe200078e00ff */
[----:B------:R-:W-:Y:S01]  /*3680*/  ULDC UR4, c[0x0][0x298] ;  /* 0x0000a60000047ab9 */ /* 0x000fe20000000800 */
[----:B------:R-:W2:Y:S05]  /*3690*/  I2F.RP R13, R91 ;  /* 0x0000005b000d7306 */ /* 0x000eaa0000209400 */
[----:B------:R-:W3:Y:S08]  /*36a0*/  LDC R99, c[0x0][0x2c0] ;  /* 0x0000b000ff637b82 */ /* 0x000ef00000000800 */
[----:B------:R-:W5:Y:S01]  /*36b0*/  LDC.64 R82, c[0x0][0x2e0] ;  /* 0x0000b800ff527b82 */ /* 0x000f620000000a00 */
[----:B--2---:R-:W2:Y:S01]  /*36c0*/  MUFU.RCP R13, R13 ;  /* 0x0000000d000d7308 */ /* 0x004ea20000001000 */
[----:B---3--:R-:W-:Y:S01]  /*36d0*/  VIADD R99, R99, UR4 ;  /* 0x0000000463637c36 */ /* 0x008fe20008000000 */
[----:B--2---:R-:W-:-:S06]  /*36e0*/  IADD3 R14, R13, 0xffffffe, RZ ;  /* 0x0ffffffe0d0e7810 */ /* 0x004fcc0007ffe0ff */
[----:B------:R-:W0:Y:S02]  /*36f0*/  F2I.FTZ.U32.TRUNC.NTZ R93, R14 ;  /* 0x0000000e005d7305 */ /* 0x000e24000021f000 */
[----:B0---4-:R-:W-:-:S04]  /*3700*/  IMAD.MOV R12, RZ, RZ, -R93 ;  /* 0x000000ffff0c7224 */ /* 0x011fc800078e0a5d */
[----:B------:R-:W-:Y:S02]  /*3710*/  IMAD R15, R12, R91, RZ ;  /* 0x0000005b0c0f7224 */ /* 0x000fe400078e02ff */
[----:B-1----:R-:W-:Y:S02]  /*3720*/  IMAD R12, R26, R3, R25 ;  /* 0x000000031a0c7224 */ /* 0x002fe400078e0219 */
[----:B------:R-:W-:-:S04]  /*3730*/  IMAD.HI.U32 R92, R93, R15, R92 ;  /* 0x0000000f5d5c7227 */ /* 0x000fc800078e005c */
[-CC-:B------:R-:W-:Y:S02]  /*3740*/  IMAD R93, R23, R94.reuse, R11.reuse ;  /* 0x0000005e175d7224 */ /* 0x180fe400078e020b */
[----:B------:R-:W-:Y:S01]  /*3750*/  IMAD R94, R90, R94, R11 ;  /* 0x0000005e5a5e7224 */ /* 0x000fe200078e020b */
[----:B------:R-:W-:Y:S02]  /*3760*/  LEA R11, R12, R11, 0x8 ;  /* 0x0000000b0c0b7211 */ /* 0x000fe400078e40ff */
[----:B------:R-:W-:Y:S02]  /*3770*/  SHF.R.S32.HI R95, RZ, 0x1f, R93 ;  /* 0x0000001fff5f7819 */ /* 0x000fe4000001145d */
[----:B------:R-:W-:Y:S01]  /*3780*/  SHF.R.S32.HI R97, RZ, 0x1f, R94 ;  /* 0x0000001fff617819 */ /* 0x000fe2000001145e */
[----:B-----5:R-:W-:-:S04]  /*3790*/  IMAD.WIDE R82, R11, 0x2, R82 ;  /* 0x000000020b527825 */ /* 0x020fc800078e0252 */
[----:B------:R-:W-:-:S07]  /*37a0*/  VIADD R98, R11, 0x8 ;  /* 0x000000080b627836 */ /* 0x000fce0000000000 */
.L_x_451:
[----:B0-----:R-:W0:Y:S01]  /*37b0*/  LDC R11, c[0x0][0x284] ;  /* 0x0000a100ff0b7b82 */ /* 0x001e220000000800 */
[----:B------:R-:W-:Y:S02]  /*37c0*/  IABS R13, R96 ;  /* 0x00000060000d7213 */ /* 0x000fe40000000000 */
[----:B------:R-:W-:-:S03]  /*37d0*/  ISETP.GE.AND P3, PT, R96, RZ, PT ;  /* 0x000000ff6000720c */ /* 0x000fc60003f66270 */
[----:B------:R-:W-:-:S05]  /*37e0*/  IMAD.HI.U32 R12, R92, R13, RZ ;  /* 0x0000000d5c0c7227 */ /* 0x000fca00078e00ff */
[----:B------:R-:W-:Y:S02]  /*37f0*/  IADD3 R12, -R12, RZ, RZ ;  /* 0x000000ff0c0c7210 */ /* 0x000fe40007ffe1ff */
        /* <DEDUP_REMOVED lines=8> */
[----:B------:R-:W-:Y:S01]  /*3880*/  @!P2 IMAD.IADD R120, R120, 0x1, -R15 ;  /* 0x000000017878a824 */ /* 0x000fe200078e0a0f */
[----:B------:R-:W-:Y:S01]  /*3890*/  ISETP.NE.AND P2, PT, R11, RZ, PT ;  /* 0x000000ff0b00720c */ /* 0x000fe20003f45270 */
[----:B------:R-:W0:Y:S01]  /*38a0*/  LDC.64 R14, c[0x0][0x2e0] ;  /* 0x0000b800ff0e7b82 */ /* 0x000e220000000a00 */
[----:B------:R-:W-:Y:S02]  /*38b0*/  @P0 SHF.R.S32.HI R12, RZ, 0x1f, R96 ;  /* 0x0000001fff0c0819 */ /* 0x000fe40000011460 */
[----:B------:R-:W-:Y:S02]  /*38c0*/  @!P3 IADD3 R120, -R120, RZ, RZ ;  /* 0x000000ff7878b210 */ /* 0x000fe40007ffe1ff */
[----:B-1234-:R-:W-:-:S07]  /*38d0*/  @P0 SHF.R.S32.HI R87, RZ, 0x1f, R13 ;  /* 0x0000001fff570819 */ /* 0x01efce000001140d */
[----:B------:R-:W-:Y:S02]  /*38e0*/  @!P2 LOP3.LUT R120, RZ, R11, RZ, 0x33, !PT ;  /* 0x0000000bff78a212 */ /* 0x000fe400078e33ff */
[----:B------:R-:W-:Y:S02]  /*38f0*/  @P0 IADD3 R86, P2, P3, R96, UR6, R13 ;  /* 0x0000000660560c10 */ /* 0x000fe4000fb5e00d */
[----:B------:R-:W-:Y:S02]  /*3900*/  SHF.R.S32.HI R122, RZ, 0x1f, R120 ;  /* 0x0000001fff7a7819 */ /* 0x000fe40000011478 */
[----:B------:R-:W-:Y:S02]  /*3910*/  IADD3 R124, P4, R120, R13, RZ ;  /* 0x0000000d787c7210 */ /* 0x000fe40007f9e0ff */
[----:B------:R-:W-:Y:S02]  /*3920*/  @P0 IADD3.X R87, R12, UR7, R87, P2, P3 ;  /* 0x000000070c570c10 */ /* 0x000fe400097e6457 */
[----:B------:R-:W-:-:S02]  /*3930*/  LEA.HI.X.SX32 R13, R13, R122, 0x1, P4 ;  /* 0x0000007a0d0d7211 */ /* 0x000fc400020f0eff */
[----:B------:R-:W-:Y:S01]  /*3940*/  ISETP.GE.AND P2, PT, R96, R19, PT ;  /* 0x000000136000720c */ /* 0x000fe20003f46270 */
[----:B------:R1:W5:Y:S01]  /*3950*/  @P0 LDG.E.U8 R122, desc[UR36][R86.64] ;  /* 0x00000024567a0981 */ /* 0x000362000c1e1100 */
[----:B------:R-:W-:Y:S01]  /*3960*/  LEA R12, P3, R124, UR8, 0x2 ;  /* 0x000000087c0c7c11 */ /* 0x000fe2000f8610ff */
[----:B------:R-:W-:Y:S01]  /*3970*/  BSSY B1, `(.L_x_384) ;  /* 0x000001a000017945 */ /* 0x000fe20003800000 */
[----:B0-----:R-:W-:Y:S02]  /*3980*/  IMAD.WIDE R14, R98, 0x2, R14 ;  /* 0x00000002620e7825 */ /* 0x001fe400078e020e */
[----:B------:R-:W-:-:S07]  /*3990*/  LEA.HI.X R13, R124, UR9, R13, 0x2, P3 ;  /* 0x000000097c0d7c11 */ /* 0x000fce00098f140d */
[----:B-1----:R-:W-:Y:S05]  /*39a0*/  @P2 BRA `(.L_x_385) ;  /* 0x0000000000582947 */ /* 0x002fea0003800000 */
[----:B------:R-:W2:Y:S01]  /*39b0*/  LDG.E R86, desc[UR36][R12.64] ;  /* 0x000000240c567981 */ /* 0x000ea2000c1e1900 */
[----:B------:R-:W-:Y:S02]  /*39c0*/  IMAD.SHL.U32 R124, R120, 0x8, RZ ;  /* 0x00000008787c7824 */ /* 0x000fe400078e00ff */
[----:B--2---:R-:W-:-:S04]  /*39d0*/  IMAD R86, R86, UR12, RZ ;  /* 0x0000000c56567c24 */ /* 0x004fc8000f8e02ff */
[----:B------:R-:W-:-:S04]  /*39e0*/  IMAD.SHL.U32 R86, R86, 0x100, RZ ;  /* 0x0000010056567824 */ /* 0x000fc800078e00ff */
[----:B------:R-:W-:-:S05]  /*39f0*/  IMAD R86, R86, R11, R124 ;  /* 0x0000000b56567224 */ /* 0x000fca00078e027c */
[----:B------:R-:W-:-:S04]  /*3a00*/  IADD3 R87, P1, R94, R86, RZ ;  /* 0x000000565e577210 */ /* 0x000fc80007f3e0ff */
[----:B------:R-:W-:Y:S02]  /*3a10*/  LEA.HI.X.SX32 R100, R86, R97, 0x1, P1 ;  /* 0x0000006156647211 */ /* 0x000fe400008f0eff */
[----:B------:R-:W-:-:S04]  /*3a20*/  LEA R86, P1, R87, UR10, 0x1 ;  /* 0x0000000a57567c11 */ /* 0x000fc8000f8208ff */
[----:B------:R-:W-:-:S05]  /*3a30*/  LEA.HI.X R87, R87, UR11, R100, 0x1, P1 ;  /* 0x0000000b57577c11 */ /* 0x000fca00088f0c64 */
[----:B------:R0:W5:Y:S01]  /*3a40*/  LDG.E R100, desc[UR36][R86.64] ;  /* 0x0000002456647981 */ /* 0x000162000c1e1900 */
[----:B------:R-:W-:-:S06]  /*3a50*/  UISETP.NE.AND UP0, UPT, UR5, URZ, UPT ;  /* 0x0000003f0500728c */ /* 0x000fcc000bf05270 */
[----:B------:R-:W-:-:S13]  /*3a60*/  PLOP3.LUT P1, PT, PT, PT, UP0, 0x80, 0x0 ;  /* 0x000000000000781c */ /* 0x000fda0003f2f008 */
[----:B0-----:R-:W-:Y:S05]  /*3a70*/  @P1 BRA `(.L_x_385) ;  /* 0x0000000000241947 */ /* 0x001fea0003800000 */
[----:B------:R-:W-:-:S13]  /*3a80*/  ISETP.NE.AND P5, PT, R2, RZ, PT ;  /* 0x000000ff0200720c */ /* 0x000fda0003fa5270 */
[----:B------:R-:W2:Y:S01]  /*3a90*/  @P5 LDG.E R143, desc[UR36][R82.64] ;  /* 0x00000024528f5981 */ /* 0x000ea2000c1e1900 */
[----:B-----5:R-:W-:Y:S01]  /*3aa0*/  HFMA2.MMA R100, R100, 1, 1, R54 ;  /* 0x3c003c0064647835 */ /* 0x020fe20000000036 */
[----:B------:R-:W-:-:S04]  /*3ab0*/  IADD3 R87, P3, R93, R124, RZ ;  /* 0x0000007c5d577210 */ /* 0x000fc80007f7e0ff */
[----:B------:R-:W-:Y:S02]  /*3ac0*/  LEA.HI.X.SX32 R124, R124, R95, 0x1, P3 ;  /* 0x0000005f7c7c7211 */ /* 0x000fe400018f0eff */
[----:B------:R-:W-:-:S04]  /*3ad0*/  LEA R86, P3, R87, UR10, 0x1 ;  /* 0x0000000a57567c11 */ /* 0x000fc8000f8608ff */
[----:B------:R-:W-:Y:S01]  /*3ae0*/  LEA.HI.X R87, R87, UR11, R124, 0x1, P3 ;  /* 0x0000000b57577c11 */ /* 0x000fe200098f0c7c */
[----:B--2---:R-:W-:-:S05]  /*3af0*/  @P5 HMUL2 R100, R100, R143 ;  /* 0x0000008f64645232 */ /* 0x004fca0000000000 */
[----:B------:R0:W-:Y:S03]  /*3b00*/  STG.E desc[UR36][R86.64], R100 ;  /* 0x0000006456007986 */ /* 0x0001e6000c101924 */
.L_x_385:
[----:B------:R-:W-:Y:S05]  /*3b10*/  BSYNC B1 ;  /* 0x0000000000017941 */ /* 0x000fea0003800000 */
.L_x_384:
[----:B------:R-:W-:Y:S04]  /*3b20*/  BSSY B1, `(.L_x_386) ;  /* 0x0000019000017945 */ /* 0x000fe80003800000 */
[----:B------:R-:W-:Y:S05]  /*3b30*/  @P2 BRA `(.L_x_387) ;  /* 0x00000000005c2947 */ /* 0x000fea0003800000 */
[----:B0-----:R-:W2:Y:S01]  /*3b40*/  LDG.E R86, desc[UR36][R12.64] ;  /* 0x000000240c567981 */ /* 0x001ea2000c1e1900 */
[----:B------:R-:W-:-:S05]  /*3b50*/  IADD3 R87, R120, R11, RZ ;  /* 0x0000000b78577210 */ /* 0x000fca0007ffe0ff */
        /* <DEDUP_REMOVED lines=11> */
[----:B-1----:R-:W-:Y:S05]  /*3c10*/  @P1 BRA `(.L_x_387) ;  /* 0x0000000000241947 */ /* 0x002fea0003800000 */
[----:B------:R-:W-:-:S13]  /*3c20*/  ISETP.NE.AND P4, PT, R2, RZ, PT ;  /* 0x000000ff0200720c */ /* 0x000fda0003f85270 */
[----:B------:R-:W2:Y:S01]  /*3c30*/  @P4 LDG.E R124, desc[UR36][R14.64] ;  /* 0x000000240e7c4981 */ /* 0x000ea2000c1e1900 */
[----:B------:R-:W-:Y:S01]  /*3c40*/  IADD3 R87, P3, R93, R126, RZ ;  /* 0x0000007e5d577210 */ /* 0x000fe20007f7e0ff */
[----:B-----5:R-:W-:-:S03]  /*3c50*/  HADD2 R101, R101, R55 ;  /* 0x0000003765657230 */ /* 0x020fc60000000000 */
[----:B------:R-:W-:Y:S02]  /*3c60*/  LEA.HI.X.SX32 R126, R126, R95, 0x1, P3 ;  /* 0x0000005f7e7e7211 */ /* 0x000fe400018f0eff */
[----:B------:R-:W-:-:S04]  /*3c70*/  LEA R86, P3, R87, UR10, 0x1 ;  /* 0x0000000a57567c11 */ /* 0x000fc8000f8608ff */
[----:B------:R-:W-:Y:S01]  /*3c80*/  LEA.HI.X R87, R87, UR11, R126, 0x1, P3 ;  /* 0x0000000b57577c11 */ /* 0x000fe200098f0c7e */
[----:B--2---:R-:W-:-:S07]  /*3c90*/  @P4 HFMA2.MMA R101, R101, R124, -RZ ;  /* 0x0000007c65654235 */ /* 0x004fce00001000ff */
[----:B------:R1:W-:Y:S04]  /*3ca0*/  STG.E desc[UR36][R86.64], R101 ;  /* 0x0000006556007986 */ /* 0x0003e8000c101924 */
.L_x_387:
[----:B------:R-:W-:Y:S05]  /*3cb0*/  BSYNC B1 ;  /* 0x0000000000017941 */ /* 0x000fea0003800000 */
.L_x_386:
[----:B------:R-:W-:Y:S04]  /*3cc0*/  BSSY B1, `(.L_x_388) ;  /* 0x0000019000017945 */ /* 0x000fe80003800000 */
[----:B------:R-:W-:Y:S05]  /*3cd0*/  @P2 BRA `(.L_x_389) ;  /* 0x00000000005c2947 */ /* 0x000fea0003800000 */
[----:B01----:R-:W2:Y:S01]  /*3ce0*/  LDG.E R86, desc[UR36][R12.64] ;  /* 0x000000240c567981 */ /* 0x003ea2000c1e1900 */
[----:B------:R-:W-:-:S05]  /*3cf0*/  LEA R87, R11, R120, 0x1 ;  /* 0x000000780b577211 */ /* 0x000fca00078e08ff */
        /* <DEDUP_REMOVED lines=11> */
[----:B--2---:R-:W-:Y:S05]  /*3db0*/  @P1 BRA `(.L_x_389) ;  /* 0x0000000000241947 */ /* 0x004fea0003800000 */
[----:B------:R-:W-:-:S13]  /*3dc0*/  ISETP.NE.AND P4, PT, R2, RZ, PT ;  /* 0x000000ff0200720c */ /* 0x000fda0003f85270 */
[----:B------:R-:W2:Y:S01]  /*3dd0*/  @P4 LDG.E R143, desc[UR36][R14.64+0x10] ;  /* 0x000010240e8f4981 */ /* 0x000ea2000c1e1900 */
[----:B------:R-:W-:Y:S01]  /*3de0*/  IADD3 R87, P3, R93, R124, RZ ;  /* 0x0000007c5d577210 */ /* 0x000fe20007f7e0ff */
[----:B-----5:R-:W-:-:S03]  /*3df0*/  HADD2 R102, R102, R56 ;  /* 0x0000003866667230 */ /* 0x020fc60000000000 */
[----:B------:R-:W-:Y:S02]  /*3e00*/  LEA.HI.X.SX32 R124, R124, R95, 0x1, P3 ;  /* 0x0000005f7c7c7211 */ /* 0x000fe400018f0eff */
[----:B------:R-:W-:-:S04]  /*3e10*/  LEA R86, P3, R87, UR10, 0x1 ;  /* 0x0000000a57567c11 */ /* 0x000fc8000f8608ff */
[----:B------:R-:W-:Y:S01]  /*3e20*/  LEA.HI.X R87, R87, UR11, R124, 0x1, P3 ;  /* 0x0000000b57577c11 */ /* 0x000fe200098f0c7c */
[----:B--2---:R-:W-:-:S05]  /*3e30*/  @P4 HMUL2 R102, R102, R143 ;  /* 0x0000008f66664232 */ /* 0x004fca0000000000 */
[----:B------:R2:W-:Y:S03]  /*3e40*/  STG.E desc[UR36][R86.64], R102 ;  /* 0x0000006656007986 */ /* 0x0005e6000c101924 */
.L_x_389:
[----:B------:R-:W-:Y:S05]  /*3e50*/  BSYNC B1 ;  /* 0x0000000000017941 */ /* 0x000fea0003800000 */
.L_x_388:
[----:B------:R-:W-:Y:S04]  /*3e60*/  BSSY B1, `(.L_x_390) ;  /* 0x0000019000017945 */ /* 0x000fe80003800000 */
[----:B------:R-:W-:Y:S05]  /*3e70*/  @P2 BRA `(.L_x_391) ;  /* 0x00000000005c2947 */ /* 0x000fea0003800000 */
[----:B012---:R-:W2:Y:S01]  /*3e80*/  LDG.E R86, desc[UR36][R12.64] ;  /* 0x000000240c567981 */ /* 0x007ea2000c1e1900 */
[----:B------:R-:W-:-:S05]  /*3e90*/  IMAD R87, R11, 0x3, R120 ;  /* 0x000000030b577824 */ /* 0x000fca00078e0278 */
[----:B------:R-:W-:Y:S01]  /*3ea0*/  SHF.L.U32 R126, R87, 0x3, RZ ;  /* 0x00000003577e7819 */ /* 0x000fe200000006ff */
        /* <DEDUP_REMOVED lines=10> */
[----:B---3--:R-:W-:Y:S05]  /*3f50*/  @P1 BRA `(.L_x_391) ;  /* 0x0000000000241947 */ /* 0x008fea0003800000 */
        /* <DEDUP_REMOVED lines=9> */
.L_x_391:
[----:B------:R-:W-:Y:S05]  /*3ff0*/  BSYNC B1 ;  /* 0x0000000000017941 */ /* 0x000fea0003800000 */
.L_x_390:
[----:B------:R-:W-:Y:S04]  /*4000*/  BSSY B1, `(.L_x_392) ;  /* 0x0000019000017945 */ /* 0x000fe80003800000 */
[----:B------:R-:W-:Y:S05]  /*4010*/  @P2 BRA `(.L_x_393) ;  /* 0x00000000005c2947 */ /* 0x000fea0003800000 */
[----:B0123--:R-:W2:Y:S01]  /*4020*/  LDG.E R86, desc[UR36][R12.64] ;  /* 0x000000240c567981 */ /* 0x00fea2000c1e1900 */
        /* <DEDUP_REMOVED lines=12> */
[----:B----4-:R-:W-:Y:S05]  /*40f0*/  @P1 BRA `(.L_x_393) ;  /* 0x0000000000241947 */ /* 0x010fea0003800000 */
        /* <DEDUP_REMOVED lines=9> */
.L_x_393:
[----:B------:R-:W-:Y:S05]  /*4190*/  BSYNC B1 ;  /* 0x0000000000017941 */ /* 0x000fea0003800000 */
.L_x_392:
[----:B------:R-:W-:Y:S04]  /*41a0*/  BSSY B1, `(.L_x_394) ;  /* 0x0000019000017945 */ /* 0x000fe80003800000 */
[----:B------:R-:W-:Y:S05]  /*41b0*/  @P2 BRA `(.L_x_395) ;  /* 0x00000000005c2947 */ /* 0x000fea0003800000 */
[----:B01234-:R-:W2:Y:S01]  /*41c0*/  LDG.E R86, desc[UR36][R12.64] ;  /* 0x000000240c567981 */ /* 0x01fea2000c1e1900 */
        /* <DEDUP_REMOVED lines=22> */
.L_x_395:
[----:B------:R-:W-:Y:S05]  /*4330*/  BSYNC B1 ;  /* 0x0000000000017941 */ /* 0x000fea0003800000 */
.L_x_394:
[----:B------:R-:W-:Y:S04]  /*4340*/  BSSY B1, `(.L_x_396) ;  /* 0x0000019000017945 */ /* 0x000fe80003800000 */
[----:B------:R-:W-:Y:S05]  /*4350*/  @P2 BRA `(.L_x_397) ;  /* 0x00000000005c2947 */ /* 0x000fea0003800000 */
[----:B01234-:R-:W2:Y:S01]  /*4360*/  LDG.E R86, desc[UR36][R12.64] ;  /* 0x000000240c567981 */ /* 0x01fea2000c1e1900 */
[----:B------:R-:W-:-:S04]  /*4370*/  IMAD R87, R11, 0x6, R120 ;  /* 0x000000060b577824 */ /* 0x000fc800078e0278 */
        /* <DEDUP_REMOVED lines=21> */
.L_x_397:
[----:B------:R-:W-:Y:S05]  /*44d0*/  BSYNC B1 ;  /* 0x0000000000017941 */ /* 0x000fea0003800000 */
.L_x_396:
[----:B------:R-:W-:Y:S04]  /*44e0*/  BSSY B1, `(.L_x_398) ;  /* 0x0000019000017945 */ /* 0x000fe80003800000 */
[----:B------:R-:W-:Y:S05]  /*44f0*/  @P2 BRA `(.L_x_399) ;  /* 0x00000000005c2947 */ /* 0x000fea0003800000 */
[----:B01234-:R-:W2:Y:S01]  /*4500*/  LDG.E R86, desc[UR36][R12.64] ;  /* 0x000000240c567981 */ /* 0x01fea2000c1e1900 */
        /* <DEDUP_REMOVED lines=22> */
.L_x_399:
[----:B------:R-:W-:Y:S05]  /*4670*/  BSYNC B1 ;  /* 0x0000000000017941 */ /* 0x000fea0003800000 */
.L_x_398:
        /* <DEDUP_REMOVED lines=25> */
.L_x_401:
[----:B------:R-:W-:Y:S05]  /*4810*/  BSYNC B1 ;  /* 0x0000000000017941 */ /* 0x000fea0003800000 */
.L_x_400:
        /* <DEDUP_REMOVED lines=25> */
.L_x_403:
[----:B------:R-:W-:Y:S05]  /*49b0*/  BSYNC B1 ;  /* 0x0000000000017941 */ /* 0x000fea0003800000 */
.L_x_402:
        /* <DEDUP_REMOVED lines=25> */
.L_x_405:
[----:B------:R-:W-:Y:S05]  /*4b50*/  BSYNC B1 ;  /* 0x0000000000017941 */ /* 0x000fea0003800000 */
.L_x_404:
        /* <DEDUP_REMOVED lines=25> */
.L_x_407:
[----:B------:R-:W-:Y:S05]  /*4cf0*/  BSYNC B1 ;  /* 0x0000000000017941 */ /* 0x000fea0003800000 */
.L_x_406:
        /* <DEDUP_REMOVED lines=25> */
.L_x_409:
[----:B------:R-:W-:Y:S05]  /*4e90*/  BSYNC B1 ;  /* 0x0000000000017941 */ /* 0x000fea0003800000 */
.L_x_408:
        /* <DEDUP_REMOVED lines=25> */
.L_x_411:
[----:B------:R-:W-:Y:S05]  /*5030*/  BSYNC B1 ;  /* 0x0000000000017941 */ /* 0x000fea0003800000 */
.L_x_410:
        /* <DEDUP_REMOVED lines=25> */
.L_x_413:
[----:B------:R-:W-:Y:S05]  /*51d0*/  BSYNC B1 ;  /* 0x0000000000017941 */ /* 0x000fea0003800000 */
.L_x_412:
[----:B------:R-:W-:Y:S04]  /*51e0*/  BSSY B1, `(.L_x_414) ;  /* 0x0000019000017945 */ /* 0x000fe80003800000 */
[----:B------:R-:W-:Y:S05]  /*51f0*/  @P2 BRA `(.L_x_415) ;  /* 0x00000000005c2947 */ /* 0x000fea0003800000 */
[----:B------:R-:W2:Y:S02]  /*5200*/  LDG.E R3, desc[UR36][R12.64] ;  /* 0x000000240c037981 */ /* 0x000ea4000c1e1900 */
[----:B01234-:R-:W-:-:S04]  /*5210*/  IMAD R86, R11, 0xf, R120 ;  /* 0x0000000f0b567824 */ /* 0x01ffc800078e0278 */
[----:B------:R-:W-:Y:S02]  /*5220*/  IMAD.SHL.U32 R126, R86, 0x8, RZ ;  /* 0x00000008567e7824 */ /* 0x000fe400078e00ff */
[----:B------:R-:W-:-:S05]  /*5230*/  IMAD R3, R3, UR12, RZ ;  /* 0x0000000c03037c24 */ /* 0x000fca000f8e02ff */
        /* <DEDUP_REMOVED lines=19> */
.L_x_415:
[----:B------:R-:W-:Y:S05]  /*5370*/  BSYNC B1 ;  /* 0x0000000000017941 */ /* 0x000fea0003800000 */
.L_x_414:
        /* <DEDUP_REMOVED lines=25> */
.L_x_417:
[----:B------:R-:W-:Y:S05]  /*5510*/  BSYNC B1 ;  /* 0x0000000000017941 */ /* 0x000fea0003800000 */
.L_x_416:
        /* <DEDUP_REMOVED lines=25> */
.L_x_419:
[----:B------:R-:W-:Y:S05]  /*56b0*/  BSYNC B1 ;  /* 0x0000000000017941 */ /* 0x000fea0003800000 */
.L_x_418:
        /* <DEDUP_REMOVED lines=25> */
.L_x_421:
[----:B------:R-:W-:Y:S05]  /*5850*/  BSYNC B1 ;  /* 0x0000000000017941 */ /* 0x000fea0003800000 */
.L_x_420:
        /* <DEDUP_REMOVED lines=25> */
.L_x_423:
[----:B------:R-:W-:Y:S05]  /*59f0*/  BSYNC B1 ;  /* 0x0000000000017941 */ /* 0x000fea0003800000 */
.L_x_422:
        /* <DEDUP_REMOVED lines=25> */
.L_x_425:
[----:B------:R-:W-:Y:S05]  /*5b90*/  BSYNC B1 ;  /* 0x0000000000017941 */ /* 0x000fea0003800000 */
.L_x_424:
        /* <DEDUP_REMOVED lines=25> */
.L_x_427:
[----:B------:R-:W-:Y:S05]  /*5d30*/  BSYNC B1 ;  /* 0x0000000000017941 */ /* 0x000fea0003800000 */
.L_x_426:
        /* <DEDUP_REMOVED lines=25> */
.L_x_429:
[----:B------:R-:W-:Y:S05]  /*5ed0*/  BSYNC B1 ;  /* 0x0000000000017941 */ /* 0x000fea0003800000 */
.L_x_428:
        /* <DEDUP_REMOVED lines=25> */
.L_x_431:
[----:B------:R-:W-:Y:S05]  /*6070*/  BSYNC B1 ;  /* 0x0000000000017941 */ /* 0x000fea0003800000 */
.L_x_430:
        /* <DEDUP_REMOVED lines=25> */
.L_x_433:
[----:B------:R-:W-:Y:S05]  /*6210*/  BSYNC B1 ;  /* 0x0000000000017941 */ /* 0x000fea0003800000 */
.L_x_432:
        /* <DEDUP_REMOVED lines=25> */
.L_x_435:
[----:B------:R-:W-:Y:S05]  /*63b0*/  BSYNC B1 ;  /* 0x0000000000017941 */ /* 0x000fea0003800000 */
.L_x_434:
        /* <DEDUP_REMOVED lines=25> */
.L_x_437:
[----:B------:R-:W-:Y:S05]  /*6550*/  BSYNC B1 ;  /* 0x0000000000017941 */ /* 0x000fea0003800000 */
.L_x_436:
        /* <DEDUP_REMOVED lines=25> */
.L_x_439:
[----:B------:R-:W-:Y:S05]  /*66f0*/  BSYNC B1 ;  /* 0x0000000000017941 */ /* 0x000fea0003800000 */
.L_x_438:
        /* <DEDUP_REMOVED lines=25> */
.L_x_441:
[----:B------:R-:W-:Y:S05]  /*6890*/  BSYNC B1 ;  /* 0x0000000000017941 */ /* 0x000fea0003800000 */
.L_x_440:
        /* <DEDUP_REMOVED lines=25> */
.L_x_443:
[----:B------:R-:W-:Y:S05]  /*6a30*/  BSYNC B1 ;  /* 0x0000000000017941 */ /* 0x000fea0003800000 */
.L_x_442:
        /* <DEDUP_REMOVED lines=25> */
.L_x_445:
[----:B------:R-:W-:Y:S05]  /*6bd0*/  BSYNC B1 ;  /* 0x0000000000017941 */ /* 0x000fea0003800000 */
.L_x_444:
[----:B------:R-:W-:Y:S04]  /*6be0*/  BSSY B1, `(.L_x_446) ;  /* 0x0000019000017945 */ /* 0x000fe80003800000 */
[----:B------:R-:W-:Y:S05]  /*6bf0*/  @P2 BRA `(.L_x_447) ;  /* 0x00000000005c2947 */ /* 0x000fea0003800000 */
[----:B------:R-:W0:Y:S01]  /*6c00*/  LDG.E R12, desc[UR36][R12.64] ;  /* 0x000000240c0c7981 */ /* 0x000e22000c1e1900 */
[----:B------:R-:W-:-:S04]  /*6c10*/  IMAD R120, R11, 0x1f, R120 ;  /* 0x0000001f0b787824 */ /* 0x000fc800078e0278 */
[----:B------:R-:W-:Y:S02]  /*6c20*/  IMAD.SHL.U32 R120, R120, 0x8, RZ ;  /* 0x0000000878787824 */ /* 0x000fe400078e00ff */
[----:B01234-:R-:W-:-:S05]  /*6c30*/  IMAD R86, R12, UR12, RZ ;  /* 0x0000000c0c567c24 */ /* 0x01ffca000f8e02ff */
        /* <DEDUP_REMOVED lines=19> */
.L_x_447:
[----:B------:R-:W-:Y:S05]  /*6d70*/  BSYNC B1 ;  /* 0x0000000000017941 */ /* 0x000fea0003800000 */
.L_x_446:
[----:B-----5:R-:W-:Y:S01]  /*6d80*/  HMUL2 R11, R5, R100 ;  /* 0x00000064050b7232 */ /* 0x020fe20000000000 */
[----:B------:R-:W-:Y:S01]  /*6d90*/  UMOV UR4, 0xffffffff ;  /* 0xffffffff00047882 */ /* 0x000fe20000000000 */
[----:B------:R-:W-:Y:S02]  /*6da0*/  LOP3.LUT P2, RZ, R24, 0x3, RZ, 0xc0, !PT ;  /* 0x0000000318ff7812 */ /* 0x000fe4000784c0ff */
[----:B------:R-:W-:Y:S02]  /*6db0*/  ISETP.NE.AND P0, PT, R122, RZ, P0 ;  /* 0x000000ff7a00720c */ /* 0x000fe40000705270 */
[----:B------:R-:W-:-:S10]  /*6dc0*/  HFMA2.MMA R11, R6, R101, R11 ;  /* 0x00000065060b7235 */ /* 0x000fd4000000000b */
[----:B------:R-:W-:-:S06]  /*6dd0*/  HFMA2 R11, R7, R102, R11 ;  /* 0x00000066070b7231 */ /* 0x000fcc000000000b */
        /* <DEDUP_REMOVED lines=29> */
[--C-:B0-----:R-:W-:Y:S02]  /*6fb0*/  HADD2.F32 R13, -RZ, R15.reuse.H0_H0 ;  /* 0x2000000fff0d7230 */ /* 0x101fe40000004100 */
[----:B------:R-:W-:-:S05]  /*6fc0*/  HADD2.F32 R12, -RZ, R15.H1_H1 ;  /* 0x3000000fff0c7230 */ /* 0x000fca0000004100 */
[----:B------:R-:W-:Y:S01]  /*6fd0*/  FADD.FTZ R13, R13, R12 ;  /* 0x0000000c0d0d7221 */ /* 0x000fe20000010000 */
[----:B------:R-:W-:Y:S06]  /*6fe0*/  BRA.DIV UR4, `(.L_x_448) ;  /* 0x0000003e04b07947 */ /* 0x000fec000b800000 */
[----:B------:R-:W0:Y:S02]  /*6ff0*/  SHFL.BFLY PT, R14, R13, 0x2, 0x1f ;  /* 0x0c401f000d0e7f89 */ /* 0x000e2400000e0000 */
[----:B0-----:R-:W-:-:S05]  /*7000*/  FADD.FTZ R13, R13, R14 ;  /* 0x0000000e0d0d7221 */ /* 0x001fca0000010000 */
[----:B------:R0:W0:Y:S02]  /*7010*/  SHFL.BFLY PT, R14, R13, 0x1, 0x1f ;  /* 0x0c201f000d0e7f89 */ /* 0x00002400000e0000 */
.L_x_525:
[----:B------:R-:W-:Y:S01]  /*7020*/  ISETP.GE.OR P2, PT, R96, R19, P2 ;  /* 0x000000136000720c */ /* 0x000fe20001746670 */
[----:B0-----:R-:W-:Y:S01]  /*7030*/  FADD.FTZ R14, R13, R14 ;  /* 0x0000000e0d0e7221 */ /* 0x001fe20000010000 */
[----:B------:R-:W-:Y:S03]  /*7040*/  BSSY B1, `(.L_x_449) ;  /* 0x000001f000017945 */ /* 0x000fe60003800000 */
[----:B------:R-:W-:-:S08]  /*7050*/  FMUL.FTZ R11, R14, UR13 ;  /* 0x0000000d0e0b7c20 */ /* 0x000fd00008410000 */
[----:B------:R-:W-:Y:S05]  /*7060*/  @P2 BRA `(.L_x_450) ;  /* 0x0000000000702947 */ /* 0x000fea0003800000 */
[----:B------:R-:W0:Y:S01]  /*7070*/  LDC.64 R12, c[0x0][0x2d8] ;  /* 0x0000b600ff0c7b82 */ /* 0x000e220000000a00 */
[----:B------:R-:W-:-:S04]  /*7080*/  ISETP.NE.U32.AND P2, PT, RZ, UR14, PT ;  /* 0x0000000eff007c0c */ /* 0x000fc8000bf45070 */
[----:B------:R-:W-:-:S13]  /*7090*/  ISETP.NE.AND.EX P3, PT, RZ, UR15, PT, P2 ;  /* 0x0000000fff007c0c */ /* 0x000fda000bf65320 */
[----:B------:R-:W1:Y:S01]  /*70a0*/  @P3 LDC R120, c[0x0][0x2d0] ;  /* 0x0000b400ff783b82 */ /* 0x000e620000000800 */
[----:B0-----:R-:W-:-:S04]  /*70b0*/  ISETP.NE.U32.AND P2, PT, R12, RZ, PT ;  /* 0x000000ff0c00720c */ /* 0x001fc80003f45070 */
[----:B------:R-:W-:-:S03]  /*70c0*/  ISETP.NE.AND.EX P2, PT, R13, RZ, PT, P2 ;  /* 0x000000ff0d00720c */ /* 0x000fc60003f45320 */
[----:B------:R-:W0:Y:S10]  /*70d0*/  @P3 LDC.64 R12, c[0x0][0x2c8] ;  /* 0x0000b200ff0c3b82 */ /* 0x000e340000000a00 */
[----:B------:R-:W5:Y:S01]  /*70e0*/  @P2 LDC.64 R14, c[0x0][0x2d8] ;  /* 0x0000b600ff0e2b82 */ /* 0x000f620000000a00 */
[----:B-1234-:R-:W-:-:S04]  /*70f0*/  @P3 IMAD R86, R25, R120, R27 ;  /* 0x0000007819563224 */ /* 0x01efc800078e021b */
[----:B------:R-:W-:-:S04]  /*7100*/  @P3 VIADD R87, R86, 0xffffffff ;  /* 0xffffffff56573836 */ /* 0x000fc80000000000 */
[----:B------:R-:W-:-:S04]  /*7110*/  @P3 IMAD R87, R87, R120, R96 ;  /* 0x0000007857573224 */ /* 0x000fc800078e0260 */
[----:B0-----:R-:W-:-:S06]  /*7120*/  @P3 IMAD.WIDE R12, R87, 0x2, R12 ;  /* 0x00000002570c3825 */ /* 0x001fcc00078e020c */
[----:B------:R-:W2:Y:S01]  /*7130*/  @P3 LDG.E.U16 R12, desc[UR36][R12.64] ;  /* 0x000000240c0c3981 */ /* 0x000ea2000c1e1500 */
[----:B-----5:R-:W-:-:S06]  /*7140*/  @P2 IMAD.WIDE R14, R25, 0x2, R14 ;  /* 0x00000002190e2825 */ /* 0x020fcc00078e020e */
[----:B------:R-:W3:Y:S01]  /*7150*/  @P2 LDG.E.U16 R14, desc[UR36][R14.64] ;  /* 0x000000240e0e2981 */ /* 0x000ee2000c1e1500 */
[C---:B------:R-:W-:Y:S02]  /*7160*/  @P2 ISETP.GE.AND P4, PT, R96.reuse, R99, PT ;  /* 0x000000636000220c */ /* 0x040fe40003f86270 */
[----:B------:R-:W-:Y:S02]  /*7170*/  @P2 IADD3 R87, R96, 0x1, -R27 ;  /* 0x0000000160572810 */ /* 0x000fe40007ffe81b */
[----:B------:R-:W-:-:S05]  /*7180*/  @P2 SEL R86, R22, RZ, !P4 ;  /* 0x000000ff16562207 */ /* 0x000fca0006000000 */
[----:B------:R-:W-:Y:S01]  /*7190*/  @P2 IMAD.IADD R87, R86, 0x1, R87 ;  /* 0x0000000156572824 */ /* 0x000fe200078e0257 */
[----:B------:R-:W-:-:S04]  /*71a0*/  IADD3 R122, R96, -R4, RZ ;  /* 0x80000004607a7210 */ /* 0x000fc80007ffe0ff */
[----:B------:R-:W-:Y:S02]  /*71b0*/  @P2 I2FP.F32.S32 R120, R87 ;  /* 0x0000005700782245 */ /* 0x000fe40000201400 */
[----:B------:R-:W-:Y:S01]  /*71c0*/  LEA R122, R122, UR38, 0x2 ;  /* 0x000000267a7a7c11 */ /* 0x000fe2000f8e10ff */
[----:B--2---:R-:W-:-:S05]  /*71d0*/  @P3 HADD2.F32 R86, -RZ, R12.H0_H0 ;  /* 0x2000000cff563230 */ /* 0x004fca0000004100 */
[----:B------:R-:W-:Y:S01]  /*71e0*/  @P3 FADD.FTZ R11, R11, R86 ;  /* 0x000000560b0b3221 */ /* 0x000fe20000010000 */
[----:B---3--:R-:W-:-:S05]  /*71f0*/  @P2 HADD2.F32 R87, -RZ, R14.H0_H0 ;  /* 0x2000000eff572230 */ /* 0x008fca0000004100 */
[----:B------:R-:W-:-:S05]  /*7200*/  @P2 FFMA.FTZ R11, R120, R87, R11 ;  /* 0x00000057780b2223 */ /* 0x000fca000001000b */
[----:B------:R0:W-:Y:S01]  /*7210*/  STS [R122], R11 ;  /* 0x0000000b7a007388 */ /* 0x0001e20000000800 */
[----:B------:R-:W-:-:S07]  /*7220*/  @!P0 FMNMX.FTZ R0, R0, R11, !PT ;  /* 0x0000000b00008209 */ /* 0x000fce0007810000 */
.L_x_450:
[----:B------:R-:W-:Y:S05]  /*7230*/  BSYNC B1 ;  /* 0x0000000000017941 */ /* 0x000fea0003800000 */
.L_x_449:
[----:B------:R-:W-:-:S05]  /*7240*/  VIADD R96, R96, 0x10 ;  /* 0x0000001060607836 */ /* 0x000fca0000000000 */
[----:B------:R-:W-:-:S13]  /*7250*/  ISETP.GE.AND P0, PT, R96, R53, PT ;  /* 0x000000356000720c */ /* 0x000fda0003f06270 */
[----:B------:R-:W-:Y:S05]  /*7260*/  @!P0 BRA `(.L_x_451) ;  /* 0xffffffc400508947 */ /* 0x000fea000383ffff */
.L_x_383:
[----:B------:R-:W-:Y:S05]  /*7270*/  BSYNC B0 ;  /* 0x0000000000007941 */ /* 0x000fea0003800000 */
.L_x_382:
[----:B------:R-:W-:Y:S01]  /*7280*/  UMOV UR4, 0xffffffff ;  /* 0xffffffff00047882 */ /* 0x000fe20000000000 */
[----:B0-----:R-:W-:Y:S02]  /*7290*/  SHF.R.S32.HI R29, RZ, 0x1f, R24 ;  /* 0x0000001fff1d7819 */ /* 0x001fe40000011418 */
[----:B------:R-:W-:Y:S05]  /*72a0*/  BRA.DIV UR4, `(.L_x_452) ;  /* 0x0000003e04407947 */ /* 0x000fea000b800000 */
[----:B------:R-:W0:Y:S02]  /*72b0*/  SHFL.BFLY PT, R14, R0, 0x10, 0x1f ;  /* 0x0e001f00000e7f89 */ /* 0x000e2400000e0000 */
[----:B0-----:R-:W-:-:S05]  /*72c0*/  FMNMX.FTZ R13, R14, R0, !PT ;  /* 0x000000000e0d7209 */ /* 0x001fca0007810000 */
[----:B------:R-:W1:Y:S02]  /*72d0*/  SHFL.BFLY PT, R14, R13, 0x8, 0x1f ;  /* 0x0d001f000d0e7f89 */ /* 0x000e6400000e0000 */
[----:B-1----:R-:W-:-:S05]  /*72e0*/  FMNMX.FTZ R3, R13, R14, !PT ;  /* 0x0000000e0d037209 */ /* 0x002fca0007810000 */
[----:B------:R0:W1:Y:S02]  /*72f0*/  SHFL.BFLY PT, R14, R3, 0x4, 0x1f ;  /* 0x0c801f00030e7f89 */ /* 0x00006400000e0000 */
.L_x_530:
[----:B------:R-:W-:Y:S01]  /*7300*/  LEA.HI R29, R29, R24, RZ, 0x5 ;  /* 0x000000181d1d7211 */ /* 0x000fe200078f28ff */
[----:B------:R-:W-:Y:S05]  /*7310*/  WARPSYNC.ALL ;  /* 0x0000000000007948 */ /* 0x000fea0003800000 */
[----:B------:R-:W-:Y:S02]  /*7320*/  LOP3.LUT R43, R29, 0xffffffe0, RZ, 0xc0, !PT ;  /* 0xffffffe01d2b7812 */ /* 0x000fe400078ec0ff */
[----:B01----:R-:W-:-:S03]  /*7330*/  FMNMX.FTZ R3, R3, R14, !PT ;  /* 0x0000000e03037209 */ /* 0x003fc60007810000 */
        /* <DEDUP_REMOVED lines=10> */
[----:B------:R-:W-:Y:S01]  /*73e0*/  IMAD.MOV.U32 R8, RZ, RZ, RZ ;  /* 0x000000ffff087224 */ /* 0x000fe200078e00ff */
[----:B------:R-:W-:-:S03]  /*73f0*/  IADD3 R11, R24, R4, RZ ;  /* 0x00000004180b7210 */ /* 0x000fc60007ffe0ff */
[----:B------:R-:W-:Y:S01]  /*7400*/  ULDC UR6, c[0x0][0x284] ;  /* 0x0000a10000067ab9 */ /* 0x000fe20000000800 */
[----:B------:R-:W-:Y:S01]  /*7410*/  ISETP.GE.AND P2, PT, R11, R27, PT ;  /* 0x0000001b0b00720c */ /* 0x000fe20003f46270 */
[----:B------:R-:W-:Y:S01]  /*7420*/  ULDC.64 UR8, c[0x0][0x2b0] ;  /* 0x0000ac0000087ab9 */ /* 0x000fe20000000a00 */
[----:B------:R-:W-:Y:S01]  /*7430*/  ULDC.64 UR10, c[0x0][0x2b0] ;  /* 0x0000ac00000a7ab9 */ /* 0x000fe20000000a00 */
[----:B------:R-:W-:Y:S04]  /*7440*/  BSSY B0, `(.L_x_453) ;  /* 0x0000075000007945 */ /* 0x000fe80003800000 */
[----:B0-----:R-:W0:Y:S01]  /*7450*/  @!P0 S2R R3, SR_CgaCtaId ;  /* 0x0000000000038919 */ /* 0x001e220000008800 */
[----:B------:R-:W-:-:S04]  /*7460*/  @!P0 MOV R0, 0x400 ;  /* 0x0000040000008802 */ /* 0x000fc80000000f00 */
[----:B0-----:R-:W-:Y:S01]  /*7470*/  @!P0 LEA R6, R3, R0, 0x18 ;  /* 0x0000000003068211 */ /* 0x001fe200078ec0ff */
[----:B------:R-:W-:-:S04]  /*7480*/  IMAD.MOV.U32 R0, RZ, RZ, -0x800001 ;  /* 0xff7fffffff007424 */ /* 0x000fc800078e00ff */
[----:B------:R-:W-:-:S05]  /*7490*/  @!P0 IMAD R3, R43, 0x4, R6 ;  /* 0x000000042b038824 */ /* 0x000fca00078e0206 */
[----:B------:R-:W0:Y:S04]  /*74a0*/  @!P0 LDS R0, [R3] ;  /* 0x0000000003008984 */ /* 0x000e280000000800 */
[----:B0-----:R-:W0:Y:S02]  /*74b0*/  SHFL.BFLY PT, R5, R0, 0x1, 0x1f ;  /* 0x0c201f0000057f89 */ /* 0x001e2400000e0000 */
[----:B0-----:R-:W-:-:S05]  /*74c0*/  FMNMX.FTZ R5, R5, R0, !PT ;  /* 0x0000000005057209 */ /* 0x001fca0007810000 */
[----:B------:R0:W1:Y:S01]  /*74d0*/  SHFL.IDX PT, R13, R5, RZ, 0x1f ;  /* 0x00001fff050d7589 */ /* 0x00006200000e0000 */
[----:B------:R-:W-:Y:S05]  /*74e0*/  @P2 BRA `(.L_x_454) ;  /* 0x0000000400a82947 */ /* 0x000fea0003800000 */
[----:B------:R-:W-:Y:S01]  /*74f0*/  LOP3.LUT R0, RZ, R4, RZ, 0x33, !PT ;  /* 0x00000004ff007212 */ /* 0x000fe200078e33ff */
[----:B------:R-:W-:Y:S01]  /*7500*/  BSSY B1, `(.L_x_455) ;  /* 0x0000024000017945 */ /* 0x000fe20003800000 */
[----:B------:R-:W-:Y:S01]  /*7510*/  IMAD.MOV.U32 R8, RZ, RZ, RZ ;  /* 0x000000ffff087224 */ /* 0x000fe200078e00ff */
[----:B0-----:R-:W-:Y:S02]  /*7520*/  MOV R5, R11 ;  /* 0x0000000b00057202 */ /* 0x001fe40000000f00 */
[----:B------:R-:W-:-:S04]  /*7530*/  IADD3 R0, -R24, R27, R0 ;  /* 0x0000001b18007210 */ /* 0x000fc80007ffe100 */
[----:B------:R-:W-:-:S04]  /*7540*/  LEA.HI R3, R0, 0x1, RZ, 0x1a ;  /* 0x0000000100037811 */ /* 0x000fc800078fd0ff */
[----:B------:R-:W-:-:S13]  /*7550*/  LOP3.LUT P0, R3, R3, 0x3, RZ, 0xc0, !PT ;  /* 0x0000000303037812 */ /* 0x000fda000780c0ff */
[----:B------:R-:W-:Y:S05]  /*7560*/  @!P0 BRA `(.L_x_456) ;  /* 0x0000000000748947 */ /* 0x000fea0003800000 */
[----:B------:R-:W-:Y:S01]  /*7570*/  ULDC.64 UR4, c[0x0][0x2b0] ;  /* 0x0000ac0000047ab9 */ /* 0x000fe20000000a00 */
[----:B------:R-:W-:Y:S01]  /*7580*/  IMAD.MOV.U32 R8, RZ, RZ, RZ ;  /* 0x000000ffff087224 */ /* 0x000fe200078e00ff */
[----:B------:R-:W-:Y:S01]  /*7590*/  ISETP.NE.U32.AND P0, PT, RZ, UR4, PT ;  /* 0x00000004ff007c0c */ /* 0x000fe2000bf05070 */
[----:B------:R-:W-:-:S03]  /*75a0*/  IMAD.MOV.U32 R5, RZ, RZ, R11 ;  /* 0x000000ffff057224 */ /* 0x000fc600078e000b */
[----:B------:R-:W-:-:S13]  /*75b0*/  ISETP.NE.AND.EX P0, PT, RZ, UR5, PT, P0 ;  /* 0x00000005ff007c0c */ /* 0x000fda000bf05300 */
.L_x_460:
[----:B0-----:R-:W-:Y:S01]  /*75c0*/  IMAD.IADD R6, R5, 0x1, -R4 ;  /* 0x0000000105067824 */ /* 0x001fe200078e0a04 */
[----:B------:R-:W-:Y:S01]  /*75d0*/  IADD3 R3, R3, -0x1, RZ ;  /* 0xffffffff03037810 */ /* 0x000fe20007ffe0ff */
[----:B------:R-:W-:Y:S03]  /*75e0*/  BSSY B2, `(.L_x_457) ;  /* 0x0000011000027945 */ /* 0x000fe60003800000 */
[----:B------:R-:W-:Y:S02]  /*75f0*/  ISETP.NE.AND P3, PT, R3, RZ, PT ;  /* 0x000000ff0300720c */ /* 0x000fe40003f65270 */
[----:B-1----:R-:W-:Y:S01]  /*7600*/  LEA R10, R6, UR38, 0x2 ;  /* 0x00000026060a7c11 */ /* 0x002fe2000f8e10ff */
[----:B------:R-:W-:Y:S10]  /*7610*/  @!P0 BRA `(.L_x_458) ;  /* 0x0000000000248947 */ /* 0x000ff40003800000 */
[----:B------:R-:W-:Y:S01]  /*7620*/  IMAD R6, R28, UR6, RZ ;  /* 0x000000061c067c24 */ /* 0x000fe2000f8e02ff */
[----:B------:R-:W-:-:S04]  /*7630*/  SHF.R.S32.HI R7, RZ, 0x1f, R5 ;  /* 0x0000001fff077819 */ /* 0x000fc80000011405 */
[--C-:B----4-:R-:W-:Y:S02]  /*7640*/  SHF.R.S32.HI R12, RZ, 0x1f, R6.reuse ;  /* 0x0000001fff0c7819 */ /* 0x110fe40000011406 */
[----:B------:R-:W-:-:S04]  /*7650*/  IADD3 R6, P4, P5, R5, UR8, R6 ;  /* 0x0000000805067c10 */ /* 0x000fc8000fd9e006 */
[----:B------:R-:W-:-:S05]  /*7660*/  IADD3.X R7, R7, UR9, R12, P4, P5 ;  /* 0x0000000907077c10 */ /* 0x000fca000a7ea40c */
[----:B------:R-:W4:Y:S02]  /*7670*/  LDG.E.U8 R6, desc[UR36][R6.64] ;  /* 0x0000002406067981 */ /* 0x000f24000c1e1100 */
[----:B----4-:R-:W-:-:S13]  /*7680*/  ISETP.NE.AND P4, PT, R6, RZ, PT ;  /* 0x000000ff0600720c */ /* 0x010fda0003f85270 */
[----:B------:R-:W-:Y:S01]  /*7690*/  @P4 IMAD.MOV.U32 R9, RZ, RZ, RZ ;  /* 0x000000ffff094224 */ /* 0x000fe200078e00ff */
[----:B------:R-:W-:Y:S06]  /*76a0*/  @P4 BRA `(.L_x_459) ;  /* 0x0000000000104947 */ /* 0x000fec0003800000 */
.L_x_458:
[----:B------:R-:W1:Y:S02]  /*76b0*/  LDS R6, [R10] ;  /* 0x000000000a067984 */ /* 0x000e640000000800 */
[----:B-1----:R-:W-:-:S04]  /*76c0*/  FADD.FTZ R6, -R13, R6 ;  /* 0x000000060d067221 */ /* 0x002fc80000010100 */
[----:B------:R-:W-:-:S04]  /*76d0*/  FMUL.FTZ R6, R6, 1.4426950216293334961 ;  /* 0x3fb8aa3b06067820 */ /* 0x000fc80000410000 */
[----:B------:R0:W1:Y:S03]  /*76e0*/  MUFU.EX2 R9, R6 ;  /* 0x0000000600097308 */ /* 0x0000660000000800 */
.L_x_459:
[----:B------:R-:W-:Y:S05]  /*76f0*/  BSYNC B2 ;  /* 0x0000000000027941 */ /* 0x000fea0003800000 */
.L_x_457:
[----:B-1----:R1:W-:Y:S01]  /*7700*/  STS [R10], R9 ;  /* 0x000000090a007388 */ /* 0x0023e20000000800 */
[----:B------:R-:W-:Y:S01]  /*7710*/  FADD.FTZ R8, R9, R8 ;  /* 0x0000000809087221 */ /* 0x000fe20000010000 */
[----:B------:R-:W-:Y:S01]  /*7720*/  IADD3 R5, R5, 0x40, RZ ;  /* 0x0000004005057810 */ /* 0x000fe20007ffe0ff */
[----:B------:R-:W-:Y:S06]  /*7730*/  @P3 BRA `(.L_x_460) ;  /* 0xfffffffc00a03947 */ /* 0x000fec000383ffff */
.L_x_456:
[----:B------:R-:W-:Y:S05]  /*7740*/  BSYNC B1 ;  /* 0x0000000000017941 */ /* 0x000fea0003800000 */
.L_x_455:
[----:B------:R-:W-:-:S13]  /*7750*/  ISETP.GE.U32.AND P0, PT, R0, 0xc0, PT ;  /* 0x000000c00000780c */ /* 0x000fda0003f06070 */
[----:B------:R-:W-:Y:S05]  /*7760*/  @!P0 BRA `(.L_x_454) ;  /* 0x0000000400088947 */ /* 0x000fea0003800000 */
[----:B------:R-:W-:Y:S02]  /*7770*/  ULDC.64 UR4, c[0x0][0x2b0] ;  /* 0x0000ac0000047ab9 */ /* 0x000fe40000000a00 */
[----:B------:R-:W-:Y:S01]  /*7780*/  ISETP.NE.U32.AND P0, PT, RZ, UR4, PT ;  /* 0x00000004ff007c0c */ /* 0x000fe2000bf05070 */
[----:B------:R-:W-:Y:S02]  /*7790*/  ULDC UR4, c[0x0][0x284] ;  /* 0x0000a10000047ab9 */ /* 0x000fe40000000800 */
[----:B-1----:R-:W-:Y:S01]  /*77a0*/  IMAD R10, R28, UR4, RZ ;  /* 0x000000041c0a7c24 */ /* 0x002fe2000f8e02ff */
[----:B------:R-:W-:-:S04]  /*77b0*/  ISETP.NE.AND.EX P0, PT, RZ, UR5, PT, P0 ;  /* 0x00000005ff007c0c */ /* 0x000fc8000bf05300 */
[----:B----4-:R-:W-:-:S09]  /*77c0*/  SHF.R.S32.HI R12, RZ, 0x1f, R10 ;  /* 0x0000001fff0c7819 */ /* 0x010fd2000001140a */
.L_x_473:
[----:B-1----:R-:W-:Y:S01]  /*77d0*/  SHF.R.S32.HI R3, RZ, 0x1f, R5 ;  /* 0x0000001fff037819 */ /* 0x002fe20000011405 */
[C---:B0-----:R-:W-:Y:S01]  /*77e0*/  IMAD.IADD R0, R5.reuse, 0x1, -R4 ;  /* 0x0000000105007824 */ /* 0x041fe200078e0a04 */
[C---:B0-----:R-:W-:Y:S01]  /*77f0*/  IADD3 R6, P4, P5, R5.reuse, UR10, R10 ;  /* 0x0000000a05067c10 */ /* 0x041fe2000fd9e00a */
[----:B------:R-:W-:Y:S01]  /*7800*/  VIADD R5, R5, 0x100 ;  /* 0x0000010005057836 */ /* 0x000fe20000000000 */
[----:B------:R-:W-:Y:S02]  /*7810*/  BSSY B1, `(.L_x_461) ;  /* 0x000000d000017945 */ /* 0x000fe40003800000 */
[----:B------:R-:W-:Y:S02]  /*7820*/  IADD3.X R7, R3, UR11, R12, P4, P5 ;  /* 0x0000000b03077c10 */ /* 0x000fe4000a7ea40c */
[----:B------:R-:W-:Y:S02]  /*7830*/  ISETP.GE.AND P3, PT, R5, R27, PT ;  /* 0x0000001b0500720c */ /* 0x000fe40003f66270 */
[----:B------:R-:W-:Y:S01]  /*7840*/  LEA R9, R0, UR38, 0x2 ;  /* 0x0000002600097c11 */ /* 0x000fe2000f8e10ff */
[----:B------:R-:W-:Y:S10]  /*7850*/  @!P0 BRA `(.L_x_462) ;  /* 0x0000000000108947 */ /* 0x000ff40003800000 */
[----:B------:R-:W4:Y:S02]  /*7860*/  LDG.E.U8 R0, desc[UR36][R6.64] ;  /* 0x0000002406007981 */ /* 0x000f24000c1e1100 */
[----:B----4-:R-:W-:-:S13]  /*7870*/  ISETP.NE.AND P4, PT, R0, RZ, PT ;  /* 0x000000ff0000720c */ /* 0x010fda0003f85270 */
[----:B------:R-:W-:Y:S01]  /*7880*/  @P4 MOV R3, RZ ;  /* 0x000000ff00034202 */ /* 0x000fe20000000f00 */
[----:B------:R-:W-:Y:S06]  /*7890*/  @P4 BRA `(.L_x_463) ;  /* 0x0000000000104947 */ /* 0x000fec0003800000 */
.L_x_462:
[----:B------:R-:W0:Y:S02]  /*78a0*/  LDS R0, [R9] ;  /* 0x0000000009007984 */ /* 0x000e240000000800 */
[----:B0-----:R-:W-:-:S04]  /*78b0*/  FADD.FTZ R0, -R13, R0 ;  /* 0x000000000d007221 */ /* 0x001fc80000010100 */
[----:B------:R-:W-:-:S04]  /*78c0*/  FMUL.FTZ R0, R0, 1.4426950216293334961 ;  /* 0x3fb8aa3b00007820 */ /* 0x000fc80000410000 */
[----:B------:R0:W1:Y:S03]  /*78d0*/  MUFU.EX2 R3, R0 ;  /* 0x0000000000037308 */ /* 0x0000660000000800 */
.L_x_463:
[----:B------:R-:W-:Y:S05]  /*78e0*/  BSYNC B1 ;  /* 0x0000000000017941 */ /* 0x000fea0003800000 */
.L_x_461:
[----:B-1----:R1:W-:Y:S01]  /*78f0*/  STS [R9], R3 ;  /* 0x0000000309007388 */ /* 0x0023e20000000800 */
[----:B------:R-:W-:Y:S01]  /*7900*/  BSSY B1, `(.L_x_464) ;  /* 0x000000b000017945 */ /* 0x000fe20003800000 */
[----:B------:R-:W-:-:S03]  /*7910*/  FADD.FTZ R15, R3, R8 ;  /* 0x00000008030f7221 */ /* 0x000fc60000010000 */
[----:B------:R-:W-:Y:S05]  /*7920*/  @!P0 BRA `(.L_x_465) ;  /* 0x0000000000108947 */ /* 0x000fea0003800000 */
[----:B0-----:R-:W4:Y:S02]  /*7930*/  LDG.E.U8 R0, desc[UR36][R6.64+0x40] ;  /* 0x0000402406007981 */ /* 0x001f24000c1e1100 */
[----:B----4-:R-:W-:-:S13]  /*7940*/  ISETP.NE.AND P4, PT, R0, RZ, PT ;  /* 0x000000ff0000720c */ /* 0x010fda0003f85270 */
[----:B------:R-:W-:Y:S01]  /*7950*/  @P4 IMAD.MOV.U32 R0, RZ, RZ, RZ ;  /* 0x000000ffff004224 */ /* 0x000fe200078e00ff */
[----:B------:R-:W-:Y:S06]  /*7960*/  @P4 BRA `(.L_x_466) ;  /* 0x0000000000104947 */ /* 0x000fec0003800000 */
.L_x_465:
[----:B0-----:R-:W0:Y:S02]  /*7970*/  LDS R0, [R9+0x100] ;  /* 0x0001000009007984 */ /* 0x001e240000000800 */
[----:B0-----:R-:W-:-:S04]  /*7980*/  FADD.FTZ R0, -R13, R0 ;  /* 0x000000000d007221 */ /* 0x001fc80000010100 */
[----:B------:R-:W-:-:S06]  /*7990*/  FMUL.FTZ R0, R0, 1.4426950216293334961 ;  /* 0x3fb8aa3b00007820 */ /* 0x000fcc0000410000 */
[----:B------:R-:W0:Y:S02]  /*79a0*/  MUFU.EX2 R0, R0 ;  /* 0x0000000000007308 */ /* 0x000e240000000800 */
.L_x_466:
[----:B------:R-:W-:Y:S05]  /*79b0*/  BSYNC B1 ;  /* 0x0000000000017941 */ /* 0x000fea0003800000 */
.L_x_464:
[----:B0-----:R0:W-:Y:S01]  /*79c0*/  STS [R9+0x100], R0 ;  /* 0x0001000009007388 */ /* 0x0011e20000000800 */
[----:B------:R-:W-:Y:S01]  /*79d0*/  BSSY B1, `(.L_x_467) ;  /* 0x000000b000017945 */ /* 0x000fe20003800000 */
[----:B------:R-:W-:-:S03]  /*79e0*/  FADD.FTZ R15, R15, R0 ;  /* 0x000000000f0f7221 */ /* 0x000fc60000010000 */
[----:B------:R-:W-:Y:S05]  /*79f0*/  @!P0 BRA `(.L_x_468) ;  /* 0x0000000000108947 */ /* 0x000fea0003800000 */
[----:B0-----:R-:W4:Y:S02]  /*7a00*/  LDG.E.U8 R0, desc[UR36][R6.64+0x80] ;  /* 0x0000802406007981 */ /* 0x001f24000c1e1100 */
[----:B----4-:R-:W-:-:S13]  /*7a10*/  ISETP.NE.AND P4, PT, R0, RZ, PT ;  /* 0x000000ff0000720c */ /* 0x010fda0003f85270 */
[----:B------:R-:W-:Y:S01]  /*7a20*/  @P4 IMAD.MOV.U32 R0, RZ, RZ, RZ ;  /* 0x000000ffff004224 */ /* 0x000fe200078e00ff */
[----:B------:R-:W-:Y:S06]  /*7a30*/  @P4 BRA `(.L_x_469) ;  /* 0x0000000000104947 */ /* 0x000fec0003800000 */
.L_x_468:
[----:B0-----:R-:W0:Y:S02]  /*7a40*/  LDS R0, [R9+0x200] ;  /* 0x0002000009007984 */ /* 0x001e240000000800 */
[----:B0-----:R-:W-:-:S04]  /*7a50*/  FADD.FTZ R0, -R13, R0 ;  /* 0x000000000d007221 */ /* 0x001fc80000010100 */
[----:B------:R-:W-:-:S06]  /*7a60*/  FMUL.FTZ R0, R0, 1.4426950216293334961 ;  /* 0x3fb8aa3b00007820 */ /* 0x000fcc0000410000 */
[----:B------:R-:W0:Y:S02]  /*7a70*/  MUFU.EX2 R0, R0 ;  /* 0x0000000000007308 */ /* 0x000e240000000800 */
.L_x_469:
[----:B------:R-:W-:Y:S05]  /*7a80*/  BSYNC B1 ;  /* 0x0000000000017941 */ /* 0x000fea0003800000 */
.L_x_467:
[----:B0-----:R0:W-:Y:S01]  /*7a90*/  STS [R9+0x200], R0 ;  /* 0x0002000009007388 */ /* 0x0011e20000000800 */
[----:B------:R-:W-:Y:S01]  /*7aa0*/  BSSY B1, `(.L_x_470) ;  /* 0x000000b000017945 */ /* 0x000fe20003800000 */
[----:B------:R-:W-:-:S03]  /*7ab0*/  FADD.FTZ R15, R15, R0 ;  /* 0x000000000f0f7221 */ /* 0x000fc60000010000 */
[----:B------:R-:W-:Y:S05]  /*7ac0*/  @!P0 BRA `(.L_x_471) ;  /* 0x0000000000108947 */ /* 0x000fea0003800000 */
[----:B------:R-:W4:Y:S02]  /*7ad0*/  LDG.E.U8 R6, desc[UR36][R6.64+0xc0] ;  /* 0x0000c02406067981 */ /* 0x000f24000c1e1100 */
[----:B----4-:R-:W-:-:S13]  /*7ae0*/  ISETP.NE.AND P4, PT, R6, RZ, PT ;  /* 0x000000ff0600720c */ /* 0x010fda0003f85270 */
[----:B0-----:R-:W-:Y:S01]  /*7af0*/  @P4 MOV R0, RZ ;  /* 0x000000ff00004202 */ /* 0x001fe20000000f00 */
[----:B------:R-:W-:Y:S06]  /*7b00*/  @P4 BRA `(.L_x_472) ;  /* 0x0000000000104947 */ /* 0x000fec0003800000 */
.L_x_471:
[----:B0-----:R-:W0:Y:S02]  /*7b10*/  LDS R0, [R9+0x300] ;  /* 0x0003000009007984 */ /* 0x001e240000000800 */
[----:B0-----:R-:W-:-:S04]  /*7b20*/  FADD.FTZ R0, -R13, R0 ;  /* 0x000000000d007221 */ /* 0x001fc80000010100 */
[----:B------:R-:W-:-:S06]  /*7b30*/  FMUL.FTZ R0, R0, 1.4426950216293334961 ;  /* 0x3fb8aa3b00007820 */ /* 0x000fcc0000410000 */
[----:B------:R-:W0:Y:S02]  /*7b40*/  MUFU.EX2 R0, R0 ;  /* 0x0000000000007308 */ /* 0x000e240000000800 */
.L_x_472:
[----:B------:R-:W-:Y:S05]  /*7b50*/  BSYNC B1 ;  /* 0x0000000000017941 */ /* 0x000fea0003800000 */
.L_x_470:
[----:B0-----:R0:W-:Y:S01]  /*7b60*/  STS [R9+0x300], R0 ;  /* 0x0003000009007388 */ /* 0x0011e20000000800 */
[----:B------:R-:W-:Y:S01]  /*7b70*/  FADD.FTZ R8, R15, R0 ;  /* 0x000000000f087221 */ /* 0x000fe20000010000 */
[----:B------:R-:W-:Y:S06]  /*7b80*/  @!P3 BRA `(.L_x_473) ;  /* 0xfffffffc0010b947 */ /* 0x000fec000383ffff */
.L_x_454:
[----:B------:R-:W-:Y:S05]  /*7b90*/  BSYNC B0 ;  /* 0x0000000000007941 */ /* 0x000fea0003800000 */
.L_x_453:
[----:B-1----:R-:W1:Y:S01]  /*7ba0*/  SHFL.BFLY PT, R3, R8, 0x10, 0x1f ;  /* 0x0e001f0008037f89 */ /* 0x002e6200000e0000 */
[----:B0-----:R-:W-:Y:S01]  /*7bb0*/  LOP3.LUT P0, R9, R24, 0x1f, RZ, 0xc0, !PT ;  /* 0x0000001f18097812 */ /* 0x001fe2000780c0ff */
[----:B------:R-:W-:-:S03]  /*7bc0*/  ULDC.U8 UR4, c[0x0][0x31c] ;  /* 0x0000c70000047ab9 */ /* 0x000fc60000000000 */
[----:B------:R-:W-:-:S09]  /*7bd0*/  ISETP.GT.U32.AND P3, PT, R9, 0x1, PT ;  /* 0x000000010900780c */ /* 0x000fd20003f64070 */
[----:B------:R-:W0:Y:S04]  /*7be0*/  @!P0 S2R R13, SR_CgaCtaId ;  /* 0x00000000000d8919 */ /* 0x000e280000008800 */
[----:B------:R-:W5:Y:S01]  /*7bf0*/  @!P3 S2R R15, SR_CgaCtaId ;  /* 0x00000000000fb919 */ /* 0x000f620000008800 */
[----:B-1----:R-:W-:Y:S01]  /*7c00*/  FADD.FTZ R3, R3, R8 ;  /* 0x0000000803037221 */ /* 0x002fe20000010000 */
[----:B------:R-:W-:-:S04]  /*7c10*/  @!P0 MOV R8, 0x400 ;  /* 0x0000040000088802 */ /* 0x000fc80000000f00 */
[----:B------:R-:W1:Y:S01]  /*7c20*/  SHFL.BFLY PT, R0, R3, 0x8, 0x1f ;  /* 0x0d001f0003007f89 */ /* 0x000e6200000e0000 */
[----:B0-----:R-:W-:Y:S01]  /*7c30*/  @!P0 LEA R8, R13, R8, 0x18 ;  /* 0x000000080d088211 */ /* 0x001fe200078ec0ff */
[----:B-1----:R-:W-:Y:S01]  /*7c40*/  FADD.FTZ R0, R3, R0 ;  /* 0x0000000003007221 */ /* 0x002fe20000010000 */
[----:B------:R-:W-:-:S04]  /*7c50*/  @!P0 SHF.R.U32.HI R3, RZ, 0x3, R24 ;  /* 0x00000003ff038819 */ /* 0x000fc80000011618 */
[----:B------:R-:W0:Y:S01]  /*7c60*/  SHFL.BFLY PT, R5, R0, 0x4, 0x1f ;  /* 0x0c801f0000057f89 */ /* 0x000e2200000e0000 */
[----:B------:R-:W-:-:S05]  /*7c70*/  @!P0 LOP3.LUT R3, R3, 0x1ffffffc, RZ, 0xc0, !PT ;  /* 0x1ffffffc03038812 */ /* 0x000fca00078ec0ff */
[----:B------:R-:W-:Y:S02]  /*7c80*/  @!P0 IMAD.IADD R3, R8, 0x1, R3 ;  /* 0x0000000108038824 */ /* 0x000fe400078e0203 */
[----:B0-----:R-:W-:Y:S01]  /*7c90*/  FADD.FTZ R5, R0, R5 ;  /* 0x0000000500057221 */ /* 0x001fe20000010000 */
[----:B------:R-:W-:-:S04]  /*7ca0*/  @!P3 MOV R0, 0x400 ;  /* 0x000004000000b802 */ /* 0x000fc80000000f00 */
[----:B------:R-:W0:Y:S01]  /*7cb0*/  SHFL.BFLY PT, R6, R5, 0x2, 0x1f ;  /* 0x0c401f0005067f89 */ /* 0x000e2200000e0000 */
[----:B-----5:R-:W-:-:S05]  /*7cc0*/  @!P3 LEA R10, R15, R0, 0x18 ;  /* 0x000000000f0ab211 */ /* 0x020fca00078ec0ff */
[----:B------:R-:W-:Y:S02]  /*7cd0*/  @!P3 IMAD R9, R9, 0x4, R10 ;  /* 0x000000040909b824 */ /* 0x000fe400078e020a */
[----:B0-----:R-:W-:-:S05]  /*7ce0*/  FADD.FTZ R6, R5, R6 ;  /* 0x0000000605067221 */ /* 0x001fca0000010000 */
[----:B------:R-:W0:Y:S02]  /*7cf0*/  SHFL.BFLY PT, R7, R6, 0x1, 0x1f ;  /* 0x0c201f0006077f89 */ /* 0x000e2400000e0000 */
[----:B0-----:R-:W-:Y:S01]  /*7d00*/  FADD.FTZ R0, R6, R7 ;  /* 0x0000000706007221 */ /* 0x001fe20000010000 */
[----:B------:R-:W-:-:S04]  /*7d10*/  CS2R R6, SRZ ;  /* 0x0000000000067805 */ /* 0x000fc8000001ff00 */
[----:B------:R-:W-:Y:S01]  /*7d20*/  @!P0 STS [R3+0x8], R0 ;  /* 0x0000080003008388 */ /* 0x000fe20000000800 */
[----:B------:R-:W-:Y:S01]  /*7d30*/  BAR.SYNC.DEFER_BLOCKING 0x0 ;  /* 0x0000000000007b1d */ /* 0x000fe20000010000 */
[----:B------:R-:W-:-:S05]  /*7d40*/  ISETP.NE.AND P0, PT, RZ, UR4, PT ;  /* 0x00000004ff007c0c */ /* 0x000fca000bf05270 */
[----:B------:R-:W0:Y:S04]  /*7d50*/  @!P3 LDS R0, [R9+0x8] ;  /* 0x000008000900b984 */ /* 0x000e280000000800 */
[----:B0-----:R-:W0:Y:S02]  /*7d60*/  SHFL.BFLY PT, R5, R0, 0x1, 0x1f ;  /* 0x0c201f0000057f89 */ /* 0x001e2400000e0000 */
[----:B0-----:R-:W-:-:S06]  /*7d70*/  FADD.FTZ R5, R5, R0 ;  /* 0x0000000005057221 */ /* 0x001fcc0000010000 */
[----:B------:R-:W0:Y:S02]  /*7d80*/  SHFL.IDX PT, R5, R5, RZ, 0x1f ;  /* 0x00001fff05057589 */ /* 0x000e2400000e0000 */
[----:B0-----:R-:W-:-:S04]  /*7d90*/  FADD.FTZ R8, R5, 9.9999999747524270788e-07 ;  /* 0x358637bd05087421 */ /* 0x001fc80000010000 */
[----:B----4-:R0:W1:Y:S01]  /*7da0*/  MUFU.RCP R12, R8 ;  /* 0x00000008000c7308 */ /* 0x0100620000001000 */
[----:B------:R-:W-:Y:S05]  /*7db0*/  @!P0 BRA `(.L_x_474) ;  /* 0x0000000000208947 */ /* 0x000fea0003800000 */
[----:B------:R-:W4:Y:S01]  /*7dc0*/  LDC R0, c[0x0][0x318] ;  /* 0x0000c600ff007b82 */ /* 0x000f220000000800 */
[----:B------:R-:W-:Y:S02]  /*7dd0*/  ULDC UR5, c[0x0][0x288] ;  /* 0x0000a20000057ab9 */ /* 0x000fe40000000800 */
[----:B------:R-:W-:-:S05]  /*7de0*/  IMAD R3, R28, UR5, R25 ;  /* 0x000000051c037c24 */ /* 0x000fca000f8e0219 */
[----:B------:R-:W4:Y:S08]  /*7df0*/  LDC R5, c[0x0][0x29c] ;  /* 0x0000a700ff057b82 */ /* 0x000f300000000800 */
[----:B------:R-:W5:Y:S01]  /*7e00*/  LDC R7, c[0x0][0x284] ;  /* 0x0000a100ff077b82 */ /* 0x000f620000000800 */
[----:B----4-:R-:W-:-:S04]  /*7e10*/  IMAD R0, R3, R0, R5 ;  /* 0x0000000003007224 */ /* 0x010fc800078e0205 */
[----:B-----5:R-:W-:-:S05]  /*7e20*/  IMAD R6, R0, R7, RZ ;  /* 0x0000000700067224 */ /* 0x020fca00078e02ff */
[----:B------:R-:W-:-:S07]  /*7e30*/  SHF.R.S32.HI R7, RZ, 0x1f, R6 ;  /* 0x0000001fff077819 */ /* 0x000fce0000011406 */
.L_x_474:
        /* <DEDUP_REMOVED lines=9> */
.L_x_480:
[----:B0-----:R-:W-:Y:S01]  /*7ed0*/  IADD3 R5, R11, -R4, RZ ;  /* 0x800000040b057210 */ /* 0x001fe20007ffe0ff */
[----:B------:R-:W-:-:S03]  /*7ee0*/  VIADD R0, R0, 0xffffffff ;  /* 0xffffffff00007836 */ /* 0x000fc60000000000 */
[C---:B------:R-:W-:Y:S01]  /*7ef0*/  LEA R3, R5.reuse, UR38, 0x2 ;  /* 0x0000002605037c11 */ /* 0x040fe2000f8e10ff */
[----:B------:R-:W-:Y:S01]  /*7f00*/  IMAD R5, R5, 0x2, R16 ;  /* 0x0000000205057824 */ /* 0x000fe200078e0210 */
[----:B------:R-:W-:-:S04]  /*7f10*/  ISETP.NE.AND P3, PT, R0, RZ, PT ;  /* 0x000000ff0000720c */ /* 0x000fc80003f65270 */
[----:B-1----:R-:W1:Y:S02]  /*7f20*/  LDS R3, [R3] ;  /* 0x0000000003037984 */ /* 0x002e640000000800 */
[----:B-1----:R-:W-:-:S05]  /*7f30*/  FMUL.FTZ R13, R3, R12 ;  /* 0x0000000c030d7220 */ /* 0x002fca0000410000 */
[----:B0-----:R-:W-:-:S05]  /*7f40*/  F2FP.F16.F32.PACK_AB R8, RZ, R13 ;  /* 0x0000000dff08723e */ /* 0x001fca00000000ff */
[----:B------:R0:W-:Y:S01]  /*7f50*/  STS.U16 [R5], R8 ;  /* 0x0000000805007388 */ /* 0x0001e20000000400 */
[----:B------:R-:W-:Y:S05]  /*7f60*/  @!P0 BRA `(.L_x_479) ;  /* 0x0000000000148947 */ /* 0x000fea0003800000 */
[----:B------:R-:W-:-:S04]  /*7f70*/  IADD3 R3, P2, R11, R6, RZ ;  /* 0x000000060b037210 */ /* 0x000fc80007f5e0ff */
[----:B------:R-:W-:Y:S02]  /*7f80*/  LEA.HI.X.SX32 R10, R11, R7, 0x1, P2 ;  /* 0x000000070b0a7211 */ /* 0x000fe400010f0eff */
[----:B0-----:R-:W-:-:S04]  /*7f90*/  LEA R8, P2, R3, UR6, 0x2 ;  /* 0x0000000603087c11 */ /* 0x001fc8000f8410ff */
[----:B------:R-:W-:-:S05]  /*7fa0*/  LEA.HI.X R9, R3, UR7, R10, 0x2, P2 ;  /* 0x0000000703097c11 */ /* 0x000fca00090f140a */
[----:B------:R1:W-:Y:S04]  /*7fb0*/  STG.E desc[UR36][R8.64], R13 ;  /* 0x0000000d08007986 */ /* 0x0003e8000c101924 */
.L_x_479:
[----:B------:R-:W-:Y:S01]  /*7fc0*/  IADD3 R11, R11, 0x40, RZ ;  /* 0x000000400b0b7810 */ /* 0x000fe20007ffe0ff */
[----:B------:R-:W-:Y:S06]  /*7fd0*/  @P3 BRA `(.L_x_480) ;  /* 0xfffffffc00bc3947 */ /* 0x000fec000383ffff */
.L_x_478:
[----:B------:R-:W-:Y:S05]  /*7fe0*/  BSYNC B1 ;  /* 0x0000000000017941 */ /* 0x000fea0003800000 */
.L_x_477:
[----:B------:R-:W-:-:S13]  /*7ff0*/  ISETP.GE.U32.AND P0, PT, R14, 0xc0, PT ;  /* 0x000000c00e00780c */ /* 0x000fda0003f06070 */
[----:B------:R-:W-:Y:S05]  /*8000*/  @!P0 BRA `(.L_x_476) ;  /* 0x0000000000b88947 */ /* 0x000fea0003800000 */
[C---:B------:R-:W-:Y:S01]  /*8010*/  IMAD.SHL.U32 R0, R4.reuse, 0x4, RZ ;  /* 0x0000000404007824 */ /* 0x040fe200078e00ff */
[C---:B-1----:R-:W-:Y:S01]  /*8020*/  IADD3 R9, P0, R11.reuse, R6, RZ ;  /* 0x000000060b097210 */ /* 0x042fe20007f1e0ff */
[C---:B------:R-:W-:Y:S01]  /*8030*/  IMAD R3, R11.reuse, 0x2, R17 ;  /* 0x000000020b037824 */ /* 0x040fe200078e0211 */
[----:B------:R-:W-:Y:S01]  /*8040*/  ULDC.64 UR8, c[0x0][0x310] ;  /* 0x0000c40000087ab9 */ /* 0x000fe20000000a00 */
[----:B------:R-:W-:Y:S02]  /*8050*/  ISETP.NE.AND P3, PT, RZ, UR4, PT ;  /* 0x00000004ff007c0c */ /* 0x000fe4000bf65270 */
[C---:B------:R-:W-:Y:S01]  /*8060*/  LEA.HI.X.SX32 R6, R11.reuse, R7, 0x1, P0 ;  /* 0x000000070b067211 */ /* 0x040fe200000f0eff */
[----:B------:R-:W-:Y:S01]  /*8070*/  IMAD R3, R4, -0x2, R3 ;  /* 0xfffffffe04037824 */ /* 0x000fe200078e0203 */
[----:B------:R-:W-:Y:S02]  /*8080*/  LEA R0, R11, -R0, 0x2 ;  /* 0x800000000b007211 */ /* 0x000fe400078e10ff */
[----:B0-----:R-:W-:Y:S01]  /*8090*/  LEA R8, P0, R9, UR8, 0x2 ;  /* 0x0000000809087c11 */ /* 0x001fe2000f8010ff */
[----:B------:R-:W-:-:S02]  /*80a0*/  VIADD R3, R3, UR38 ;  /* 0x0000002603037c36 */ /* 0x000fc40008000000 */
[----:B------:R-:W-:Y:S01]  /*80b0*/  VIADD R0, R0, UR38 ;  /* 0x0000002600007c36 */ /* 0x000fe20008000000 */
[----:B------:R-:W-:-:S09]  /*80c0*/  LEA.HI.X R9, R9, UR9, R6, 0x2, P0 ;  /* 0x0000000909097c11 */ /* 0x000fd200080f1406 */
.L_x_481:
        /* <DEDUP_REMOVED lines=8> */
[----:B0-----:R-:W-:-:S04]  /*8150*/  MOV R6, R8 ;  /* 0x0000000800067202 */ /* 0x001fc80000000f00 */
[----:B------:R-:W-:Y:S01]  /*8160*/  IADD3 R8, P2, R6, 0x400, RZ ;  /* 0x0000040006087810 */ /* 0x000fe20007f5e0ff */
[----:B-1----:R-:W-:-:S05]  /*8170*/  FMUL.FTZ R15, R5, R12 ;  /* 0x0000000c050f7220 */ /* 0x002fca0000410000 */
[----:B------:R-:W-:-:S04]  /*8180*/  F2FP.F16.F32.PACK_AB R5, RZ, R15 ;  /* 0x0000000fff05723e */ /* 0x000fc800000000ff */
[----:B------:R-:W-:-:S05]  /*8190*/  PRMT R7, R5, 0x7610, R7 ;  /* 0x0000761005077816 */ /* 0x000fca0000000007 */
[----:B------:R0:W-:Y:S04]  /*81a0*/  STS.U16 [R3+0x80], R7 ;  /* 0x0000800703007388 */ /* 0x0001e80000000400 */
[----:B------:R-:W1:Y:S01]  /*81b0*/  LDS R5, [R0+0x200] ;  /* 0x0002000000057984 */ /* 0x000e620000000800 */
[----:B0-----:R-:W-:-:S04]  /*81c0*/  IMAD.MOV.U32 R7, RZ, RZ, R9 ;  /* 0x000000ffff077224 */ /* 0x001fc800078e0009 */
[----:B------:R-:W-:Y:S01]  /*81d0*/  IMAD.X R9, RZ, RZ, R7, P2 ;  /* 0x000000ffff097224 */ /* 0x000fe200010e0607 */
[----:B------:R-:W-:Y:S04]  /*81e0*/  @P3 STG.E desc[UR36][R6.64], R13 ;  /* 0x0000000d06003986 */ /* 0x000fe8000c101924 */
[----:B------:R-:W-:Y:S01]  /*81f0*/  @P3 STG.E desc[UR36][R6.64+0x100], R15 ;  /* 0x0001000f06003986 */ /* 0x000fe2000c101924 */
[----:B-1----:R-:W-:-:S05]  /*8200*/  FMUL.FTZ R21, R5, R12 ;  /* 0x0000000c05157220 */ /* 0x002fca0000410000 */
[----:B------:R-:W-:Y:S01]  /*8210*/  F2FP.F16.F32.PACK_AB R5, RZ, R21 ;  /* 0x00000015ff05723e */ /* 0x000fe200000000ff */
[----:B------:R-:W-:Y:S03]  /*8220*/  @P3 STG.E desc[UR36][R6.64+0x200], R21 ;  /* 0x0002001506003986 */ /* 0x000fe6000c101924 */
[----:B------:R-:W-:-:S05]  /*8230*/  PRMT R10, R5, 0x7610, R10 ;  /* 0x00007610050a7816 */ /* 0x000fca000000000a */
[----:B------:R-:W-:Y:S04]  /*8240*/  STS.U16 [R3+0x100], R10 ;  /* 0x0001000a03007388 */ /* 0x000fe80000000400 */
[----:B------:R0:W1:Y:S02]  /*8250*/  LDS R5, [R0+0x300] ;  /* 0x0003000000057984 */ /* 0x0000640000000800 */
[----:B0-----:R-:W-:Y:S02]  /*8260*/  VIADD R0, R0, 0x400 ;  /* 0x0000040000007836 */ /* 0x001fe40000000000 */
[----:B-1----:R-:W-:-:S05]  /*8270*/  FMUL.FTZ R31, R5, R12 ;  /* 0x0000000c051f7220 */ /* 0x002fca0000410000 */
[----:B------:R-:W-:Y:S01]  /*8280*/  @P3 STG.E desc[UR36][R6.64+0x300], R31 ;  /* 0x0003001f06003986 */ /* 0x000fe2000c101924 */
[----:B------:R-:W-:-:S04]  /*8290*/  F2FP.F16.F32.PACK_AB R5, RZ, R31 ;  /* 0x0000001fff05723e */ /* 0x000fc800000000ff */
[----:B------:R-:W-:Y:S02]  /*82a0*/  PRMT R14, R5, 0x7610, R14 ;  /* 0x00007610050e7816 */ /* 0x000fe4000000000e */
[----:B------:R-:W-:-:S03]  /*82b0*/  IADD3 R5, R3, 0x200, RZ ;  /* 0x0000020003057810 */ /* 0x000fc60007ffe0ff */
[----:B------:R0:W-:Y:S02]  /*82c0*/  STS.U16 [R3+0x180], R14 ;  /* 0x0001800e03007388 */ /* 0x0001e40000000400 */
[----:B0-----:R-:W-:Y:S01]  /*82d0*/  MOV R3, R5 ;  /* 0x0000000500037202 */ /* 0x001fe20000000f00 */
[----:B------:R-:W-:Y:S06]  /*82e0*/  @!P0 BRA `(.L_x_481) ;  /* 0xfffffffc00788947 */ /* 0x000fec000383ffff */
.L_x_476:
[----:B------:R-:W-:Y:S05]  /*82f0*/  BSYNC B0 ;  /* 0x0000000000007941 */ /* 0x000fea0003800000 */
.L_x_475:
[----:B------:R-:W4:Y:S01]  /*8300*/  S2UR UR5, SR_CgaCtaId ;  /* 0x00000000000579c3 */ /* 0x000f220000008800 */
[----:B------:R-:W-:Y:S01]  /*8310*/  LEA.HI R0, R19, R19, RZ, 0x1 ;  /* 0x0000001313007211 */ /* 0x000fe200078f08ff */
[----:B------:R-:W-:Y:S01]  /*8320*/  ULDC UR6, c[0x0][0x284] ;  /* 0x0000a10000067ab9 */ /* 0x000fe20000000800 */
[----:B------:R-:W-:Y:S01]  /*8330*/  SHF.R.S32.HI R29, RZ, 0x5, R29 ;  /* 0x00000005ff1d7819 */ /* 0x000fe2000001141d */
[----:B------:R-:W-:Y:S01]  /*8340*/  UMOV UR4, 0x400 ;  /* 0x0000040000047882 */ /* 0x000fe20000000000 */
[----:B------:R-:W-:Y:S01]  /*8350*/  LOP3.LUT R0, R0, 0xfffffffe, RZ, 0xc0, !PT ;  /* 0xfffffffe00007812 */ /* 0x000fe200078ec0ff */
[----:B------:R-:W-:Y:S01]  /*8360*/  UIADD3 UR4, UR4, 0x210, URZ ;  /* 0x0000021004047890 */ /* 0x000fe2000fffe03f */
[----:B------:R-:W-:Y:S01]  /*8370*/  MOV R49, UR6 ;  /* 0x0000000600317c02 */ /* 0x000fe20008000f00 */
[----:B------:R-:W-:Y:S01]  /*8380*/  ULDC UR6, c[0x0][0x29c] ;  /* 0x0000a70000067ab9 */ /* 0x000fe20000000800 */
[----:B------:R-:W-:Y:S01]  /*8390*/  IMAD.SHL.U32 R6, R43, 0x8, RZ ;  /* 0x000000082b067824 */ /* 0x000fe200078e00ff */
[----:B------:R-:W-:Y:S01]  /*83a0*/  BSSY B0, `(.L_x_482) ;  /* 0x0000017000007945 */ /* 0x000fe20003800000 */
[----:B------:R-:W-:Y:S01]  /*83b0*/  IMAD.IADD R0, R19, 0x1, -R0 ;  /* 0x0000000113007824 */ /* 0x000fe200078e0a00 */
[----:B------:R-:W-:Y:S01]  /*83c0*/  CS2R R34, SRZ ;  /* 0x0000000000227805 */ /* 0x000fe2000001ff00 */
[-CC-:B------:R-:W-:Y:S01]  /*83d0*/  IMAD R22, R23, R49.reuse, R6.reuse ;  /* 0x0000003117167224 */ /* 0x180fe200078e0206 */
[----:B------:R-:W-:Y:S01]  /*83e0*/  CS2R R32, SRZ ;  /* 0x0000000000207805 */ /* 0x000fe2000001ff00 */
[----:B------:R-:W-:Y:S01]  /*83f0*/  IMAD R90, R90, R49, R6 ;  /* 0x000000315a5a7224 */ /* 0x000fe200078e0206 */
[----:B------:R-:W-:-:S02]  /*8400*/  ISETP.NE.AND P2, PT, R29, R0, PT ;  /* 0x000000001d00720c */ /* 0x000fc40003f45270 */
[----:B------:R-:W-:Y:S02]  /*8410*/  SHF.R.S32.HI R30, RZ, 0x1f, R22 ;  /* 0x0000001fff1e7819 */ /* 0x000fe40000011416 */
[----:B------:R-:W-:Y:S02]  /*8420*/  ISETP.NE.OR P0, PT, RZ, UR6, P2 ;  /* 0x00000006ff007c0c */ /* 0x000fe40009705670 */
[----:B------:R-:W-:Y:S01]  /*8430*/  SHF.R.S32.HI R44, RZ, 0x1f, R90 ;  /* 0x0000001fff2c7819 */ /* 0x000fe2000001145a */
[----:B----4-:R-:W-:-:S06]  /*8440*/  ULEA UR4, UR5, UR4, 0x18 ;  /* 0x0000000405047291 */ /* 0x010fcc000f8ec03f */
[----:B------:R-:W-:-:S04]  /*8450*/  LEA R43, R43, UR4, 0x4 ;  /* 0x000000042b2b7c11 */ /* 0x000fc8000f8e20ff */
[----:B------:R-:W-:Y:S05]  /*8460*/  @P0 BRA `(.L_x_483) ;  /* 0x0000000000280947 */ /* 0x000fea0003800000 */
[----:B------:R-:W-:Y:S01]  /*8470*/  ULDC.64 UR4, c[0x0][0x240] ;  /* 0x0000900000047ab9 */ /* 0x000fe20000000a00 */
[----:B------:R-:W-:Y:S01]  /*8480*/  IMAD.MOV.U32 R35, RZ, RZ, RZ ;  /* 0x000000ffff237224 */ /* 0x000fe200078e00ff */
[----:B------:R-:W-:-:S04]  /*8490*/  ISETP.NE.U32.AND P0, PT, RZ, UR4, PT ;  /* 0x00000004ff007c0c */ /* 0x000fc8000bf05070 */
[----:B------:R-:W-:-:S13]  /*84a0*/  ISETP.NE.AND.EX P0, PT, RZ, UR5, PT, P0 ;  /* 0x00000005ff007c0c */ /* 0x000fda000bf05300 */
[----:B------:R-:W-:Y:S05]  /*84b0*/  @!P0 BRA `(.L_x_484) ;  /* 0x0000000000108947 */ /* 0x000fea0003800000 */
[----:B------:R-:W4:Y:S01]  /*84c0*/  LDC.64 R32, c[0x0][0x240] ;  /* 0x00009000ff207b82 */ /* 0x000f220000000a00 */
[----:B------:R-:W-:-:S05]  /*84d0*/  LEA R3, R25, R6, 0x8 ;  /* 0x0000000619037211 */ /* 0x000fca00078e40ff */
[----:B----4-:R-:W-:-:S06]  /*84e0*/  IMAD.WIDE R32, R3, 0x2, R32 ;  /* 0x0000000203207825 */ /* 0x010fcc00078e0220 */
[----:B------:R-:W5:Y:S02]  /*84f0*/  LDG.E.128 R32, desc[UR36][R32.64] ;  /* 0x0000002420207981 */ /* 0x000f64000c1e1d00 */
.L_x_484:
[----:B-----5:R4:W-:Y:S02]  /*8500*/  STS.128 [R43], R32 ;  /* 0x000000202b007388 */ /* 0x0209e40000000c00 */
.L_x_483:
[----:B------:R-:W-:Y:S05]  /*8510*/  BSYNC B0 ;  /* 0x0000000000007941 */ /* 0x000fea0003800000 */
.L_x_482:
[----:B------:R-:W-:Y:S01]  /*8520*/  IMAD.IADD R46, R29, 0x1, R4 ;  /* 0x000000011d2e7824 */ /* 0x000fe200078e0204 */
[----:B------:R-:W-:Y:S01]  /*8530*/  ULDC.64 UR4, c[0x0][0x250] ;  /* 0x0000940000047ab9 */ /* 0x000fe20000000a00 */
[----:B------:R-:W-:Y:S01]  /*8540*/  VIMNMX R51, R19, R49, PT ;  /* 0x0000003113337248 */ /* 0x000fe20003fe0100 */
[----:B------:R-:W-:Y:S01]  /*8550*/  IMAD.U32 R42, RZ, RZ, UR4 ;  /* 0x00000004ff2a7e24 */ /* 0x000fe2000f8e00ff */
        /* <DEDUP_REMOVED lines=10> */
[----:B------:R-:W-:Y:S01]  /*8600*/  LEA.HI.X.SX32 R3, R3, R30, 0x1, P0 ;  /* 0x0000001e03037211 */ /* 0x000fe200000f0eff */
[----:B------:R-:W-:Y:S01]  /*8610*/  IMAD.MOV.U32 R7, RZ, RZ, RZ ;  /* 0x000000ffff077224 */ /* 0x000fe200078e00ff */
[----:B------:R-:W-:Y:S01]  /*8620*/  BAR.SYNC.DEFER_BLOCKING 0x0 ;  /* 0x0000000000007b1d */ /* 0x000fe20000010000 */
[C---:B------:R-:W-:Y:S01]  /*8630*/  LEA R20, P0, R0.reuse, R42, 0x1 ;  /* 0x0000002a00147211 */ /* 0x040fe200078008ff */
[----:B0-----:R-:W-:Y:S01]  /*8640*/  IMAD.MOV.U32 R5, RZ, RZ, RZ ;  /* 0x000000ffff057224 */ /* 0x001fe200078e00ff */
[----:B------:R-:W-:Y:S01]  /*8650*/  MOV R52, RZ ;  /* 0x000000ff00347202 */ /* 0x000fe20000000f00 */
[----:B------:R-:W-:Y:S01]  /*8660*/  IMAD.MOV.U32 R45, RZ, RZ, RZ ;  /* 0x000000ffff2d7224 */ /* 0x000fe200078e00ff */
[----:B------:R-:W-:Y:S01]  /*8670*/  LEA.HI.X R21, R0, R31, R3, 0x1, P0 ;  /* 0x0000001f00157211 */ /* 0x000fe200000f0c03 */
[----:B------:R-:W-:Y:S01]  /*8680*/  HFMA2.MMA R0, -RZ, RZ, 0, 0 ;  /* 0x00000000ff007435 */ /* 0x000fe200000001ff */
[----:B------:R-:W-:Y:S01]  /*8690*/  ISETP.GE.AND P0, PT, R46, R51, PT ;  /* 0x000000332e00720c */ /* 0x000fe20003f06270 */
[----:B------:R-:W-:Y:S01]  /*86a0*/  IMAD.MOV.U32 R3, RZ, RZ, RZ ;  /* 0x000000ffff037224 */ /* 0x000fe200078e00ff */
[----:B------:R-:W-:-:S11]  /*86b0*/  MOV R48, RZ ;  /* 0x000000ff00307202 */ /* 0x000fd60000000f00 */
[----:B------:R-:W-:Y:S05]  /*86c0*/  @P0 BRA `(.L_x_486) ;  /* 0x0000000800bc0947 */ /* 0x000fea0003800000 */
[----:B------:R-:W0:Y:S01]  /*86d0*/  LDC R11, c[0x0][0x288] ;  /* 0x0000a200ff0b7b82 */ /* 0x000e220000000800 */
[----:B------:R-:W-:Y:S01]  /*86e0*/  LOP3.LUT R0, RZ, R49, RZ, 0x33, !PT ;  /* 0x00000031ff007212 */ /* 0x000fe200078e33ff */
[----:B------:R-:W-:Y:S01]  /*86f0*/  BSSY B1, `(.L_x_487) ;  /* 0x0000046000017945 */ /* 0x000fe20003800000 */
[----:B------:R-:W-:Y:S01]  /*8700*/  IADD3 R5, -R27, RZ, RZ ;  /* 0x000000ff1b057210 */ /* 0x000fe20007ffe1ff */
[----:B------:R-:W-:Y:S01]  /*8710*/  IMAD.MOV.U32 R45, RZ, RZ, RZ ;  /* 0x000000ffff2d7224 */ /* 0x000fe200078e00ff */
[----:B------:R-:W-:Y:S01]  /*8720*/  MOV R58, R46 ;  /* 0x0000002e003a7202 */ /* 0x000fe20000000f00 */
[----:B------:R-:W-:Y:S01]  /*8730*/  IMAD.MOV.U32 R48, RZ, RZ, RZ ;  /* 0x000000ffff307224 */ /* 0x000fe200078e00ff */
[----:B------:R-:W-:Y:S01]  /*8740*/  VIMNMX R5, R0, R5, !PT ;  /* 0x0000000500057248 */ /* 0x000fe20007fe0100 */
[----:B------:R-:W5:Y:S01]  /*8750*/  LDC.64 R40, c[0x0][0x2e8] ;  /* 0x0000ba00ff287b82 */ /* 0x000f620000000a00 */
[----:B------:R-:W-:Y:S01]  /*8760*/  IADD3 R0, -R4, -0x2, -R29 ;  /* 0xfffffffe04007810 */ /* 0x000fe20007ffe91d */
[----:B------:R-:W-:Y:S01]  /*8770*/  IMAD.MOV.U32 R50, RZ, RZ, RZ ;  /* 0x000000ffff327224 */ /* 0x000fe200078e00ff */
[----:B------:R-:W-:Y:S01]  /*8780*/  MOV R7, RZ ;  /* 0x000000ff00077202 */ /* 0x000fe20000000f00 */
[----:B------:R-:W-:Y:S01]  /*8790*/  IMAD.MOV.U32 R52, RZ, RZ, RZ ;  /* 0x000000ffff347224 */ /* 0x000fe200078e00ff */
[----:B------:R-:W-:Y:S01]  /*87a0*/  IADD3 R10, R0, -R5, RZ ;  /* 0x80000005000a7210 */ /* 0x000fe20007ffe0ff */
[----:B------:R-:W-:Y:S01]  /*87b0*/  IMAD.MOV.U32 R0, RZ, RZ, RZ ;  /* 0x000000ffff007224 */ /* 0x000fe200078e00ff */
[----:B------:R-:W-:-:S02]  /*87c0*/  MOV R5, RZ ;  /* 0x000000ff00057202 */ /* 0x000fc40000000f00 */
[----:B------:R-:W-:Y:S01]  /*87d0*/  LOP3.LUT P0, RZ, R10, 0x2, RZ, 0xc0, !PT ;  /* 0x000000020aff7812 */ /* 0x000fe2000780c0ff */
[----:B0-----:R-:W-:-:S04]  /*87e0*/  IMAD R3, R26, R11, R25 ;  /* 0x0000000b1a037224 */ /* 0x001fc800078e0219 */
[----:B------:R-:W-:-:S04]  /*87f0*/  IMAD R3, R3, 0x100, R6 ;  /* 0x0000010003037824 */ /* 0x000fc800078e0206 */
[----:B-----5:R-:W-:Y:S01]  /*8800*/  IMAD.WIDE R40, R3, 0x2, R40 ;  /* 0x0000000203287825 */ /* 0x020fe200078e0228 */
[----:B------:R-:W-:-:S03]  /*8810*/  MOV R3, RZ ;  /* 0x000000ff00037202 */ /* 0x000fc60000000f00 */
[----:B------:R-:W-:Y:S05]  /*8820*/  @P0 BRA `(.L_x_488) ;  /* 0x0000000000c80947 */ /* 0x000fea0003800000 */
[----:B------:R-:W-:Y:S01]  /*8830*/  IMAD R5, R28, R49, RZ ;  /* 0x000000311c057224 */ /* 0x000fe200078e02ff */
[----:B------:R-:W-:Y:S01]  /*8840*/  SHF.R.S32.HI R0, RZ, 0x1f, R46 ;  /* 0x0000001fff007819 */ /* 0x000fe2000001142e */
[----:B------:R-:W-:-:S03]  /*8850*/  ULDC.64 UR4, c[0x0][0x258] ;  /* 0x0000960000047ab9 */ /* 0x000fc60000000a00 */
[----:B------:R-:W-:-:S04]  /*8860*/  IADD3 R3, P0, R5, R46, RZ ;  /* 0x0000002e05037210 */ /* 0x000fc80007f1e0ff */
[----:B------:R-:W-:Y:S02]  /*8870*/  LEA.HI.X.SX32 R0, R5, R0, 0x1, P0 ;  /* 0x0000000005007211 */ /* 0x000fe400000f0eff */
[----:B-1----:R-:W-:-:S04]  /*8880*/  LEA R8, P0, R3, UR4, 0x2 ;  /* 0x0000000403087c11 */ /* 0x002fc8000f8010ff */
        /* <DEDUP_REMOVED lines=10> */
[----:B------:R-:W5:Y:S01]  /*8930*/  LDG.E.128 R12, desc[UR36][R12.64] ;  /* 0x000000240c0c7981 */ /* 0x000f62000c1e1d00 */
[----:B------:R-:W-:-:S06]  /*8940*/  UISETP.NE.AND UP0, UPT, UR6, URZ, UPT ;  /* 0x0000003f0600728c */ /* 0x000fcc000bf05270 */
[----:B------:R-:W-:Y:S01]  /*8950*/  PLOP3.LUT P1, PT, PT, PT, UP0, 0x80, 0x0 ;  /* 0x000000000000781c */ /* 0x000fe20003f2f008 */
[----:B0-----:R-:W-:-:S12]  /*8960*/  HADD2.F32 R0, -RZ, R0.H0_H0 ;  /* 0x20000000ff007230 */ /* 0x001fd80000004100 */
[----:B------:R-:W-:Y:S05]  /*8970*/  @P1 BRA `(.L_x_489) ;  /* 0x0000000000301947 */ /* 0x000fea0003800000 */
[----:B------:R-:W-:Y:S01]  /*8980*/  ISETP.NE.AND P3, PT, R2, RZ, PT ;  /* 0x000000ff0200720c */ /* 0x000fe20003f65270 */
        /* <DEDUP_REMOVED lines=11> */
.L_x_489:
[--C-:B-----5:R-:W-:Y:S02]  /*8a40*/  HADD2.F32 R3, -RZ, R12.reuse.H1_H1 ;  /* 0x3000000cff037230 */ /* 0x120fe40000004100 */
[--C-:B------:R-:W-:Y:S02]  /*8a50*/  HADD2.F32 R5, -RZ, R13.reuse.H0_H0 ;  /* 0x2000000dff057230 */ /* 0x100fe40000004100 */
[----:B------:R-:W-:Y:S02]  /*8a60*/  HADD2.F32 R7, -RZ, R13.H1_H1 ;  /* 0x3000000dff077230 */ /* 0x000fe40000004100 */
[C---:B------:R-:W-:Y:S01]  /*8a70*/  FFMA.FTZ R48, R0.reuse, R3, RZ ;  /* 0x0000000300307223 */ /* 0x040fe200000100ff */
[----:B------:R-:W-:Y:S02]  /*8a80*/  HADD2.F32 R45, -RZ, R12.H0_H0 ;  /* 0x2000000cff2d7230 */ /* 0x000fe40000004100 */
[----:B------:R-:W-:Y:S01]  /*8a90*/  FFMA.FTZ R5, R0, R5, RZ ;  /* 0x0000000500057223 */ /* 0x000fe200000100ff */
[----:B------:R-:W-:-:S02]  /*8aa0*/  HADD2.F32 R9, -RZ, R14.H0_H0 ;  /* 0x2000000eff097230 */ /* 0x000fc40000004100 */
[C---:B------:R-:W-:Y:S01]  /*8ab0*/  FFMA.FTZ R50, R0.reuse, R7, RZ ;  /* 0x0000000700327223 */ /* 0x040fe200000100ff */
[----:B------:R-:W-:Y:S02]  /*8ac0*/  HADD2.F32 R11, -RZ, R14.H1_H1 ;  /* 0x3000000eff0b7230 */ /* 0x000fe40000004100 */
[C---:B------:R-:W-:Y:S01]  /*8ad0*/  FFMA.FTZ R45, R0.reuse, R45, RZ ;  /* 0x0000002d002d7223 */ /* 0x040fe200000100ff */
[--C-:B0-----:R-:W-:Y:S02]  /*8ae0*/  HADD2.F32 R13, -RZ, R15.reuse.H0_H0 ;  /* 0x2000000fff0d7230 */ /* 0x101fe40000004100 */
[C---:B------:R-:W-:Y:S01]  /*8af0*/  FFMA.FTZ R3, R0.reuse, R9, RZ ;  /* 0x0000000900037223 */ /* 0x040fe200000100ff */
[----:B------:R-:W-:Y:S02]  /*8b00*/  HADD2.F32 R15, -RZ, R15.H1_H1 ;  /* 0x3000000fff0f7230 */ /* 0x000fe40000004100 */
[----:B------:R-:W-:Y:S01]  /*8b10*/  FFMA.FTZ R52, R0, R11, RZ ;  /* 0x0000000b00347223 */ /* 0x000fe200000100ff */
[----:B------:R-:W-:-:S02]  /*8b20*/  VIADD R58, R46, 0x2 ;  /* 0x000000022e3a7836 */ /* 0x000fc40000000000 */
[C---:B------:R-:W-:Y:S01]  /*8b30*/  FFMA.FTZ R7, R0.reuse, R13, RZ ;  /* 0x0000000d00077223 */ /* 0x040fe200000100ff */
[----:B------:R-:W-:-:S07]  /*8b40*/  FFMA.FTZ R0, R0, R15, RZ ;  /* 0x0000000f00007223 */ /* 0x000fce00000100ff */
.L_x_488:
[----:B------:R-:W-:Y:S05]  /*8b50*/  BSYNC B1 ;  /* 0x0000000000017941 */ /* 0x000fea0003800000 */
.L_x_487:
[----:B------:R-:W-:-:S13]  /*8b60*/  LOP3.LUT P0, RZ, R10, 0xfffffffe, RZ, 0xc0, !PT ;  /* 0xfffffffe0aff7812 */ /* 0x000fda000780c0ff */
[----:B------:R-:W-:Y:S05]  /*8b70*/  @!P0 BRA `(.L_x_486) ;  /* 0x0000000400908947 */ /* 0x000fea0003800000 */
[----:B------:R-:W-:Y:S01]  /*8b80*/  UISETP.NE.AND UP0, UPT, UR6, URZ, UPT ;  /* 0x0000003f0600728c */ /* 0x000fe2000bf05270 */
[----:B------:R-:W-:-:S05]  /*8b90*/  IMAD R61, R28, R49, RZ ;  /* 0x000000311c3d7224 */ /* 0x000fca00078e02ff */
[----:B------:R-:W-:-:S13]  /*8ba0*/  PLOP3.LUT P1, PT, PT, PT, UP0, 0x80, 0x0 ;  /* 0x000000000000781c */ /* 0x000fda0003f2f008 */
.L_x_492:
[----:B-1----:R-:W-:Y:S02]  /*8bb0*/  SHF.R.S32.HI R8, RZ, 0x1f, R58 ;  /* 0x0000001fff087819 */ /* 0x002fe4000001143a */
[C---:B------:R-:W-:Y:S02]  /*8bc0*/  IADD3 R9, P0, R61.reuse, R58, RZ ;  /* 0x0000003a3d097210 */ /* 0x040fe40007f1e0ff */
[----:B------:R-:W-:Y:S02]  /*8bd0*/  ISETP.NE.AND P4, PT, R2, RZ, PT ;  /* 0x000000ff0200720c */ /* 0x000fe40003f85270 */
[----:B------:R-:W-:Y:S02]  /*8be0*/  LEA.HI.X.SX32 R8, R61, R8, 0x1, P0 ;  /* 0x000000083d087211 */ /* 0x000fe400000f0eff */
[----:B------:R-:W-:-:S04]  /*8bf0*/  LEA R56, P0, R9, UR8, 0x2 ;  /* 0x0000000809387c11 */ /* 0x000fc8000f8010ff */
[----:B------:R-:W-:-:S05]  /*8c00*/  LEA.HI.X R57, R9, UR9, R8, 0x2, P0 ;  /* 0x0000000909397c11 */ /* 0x000fca00080f1408 */
[----:B------:R-:W2:Y:S01]  /*8c10*/  LDG.E R8, desc[UR36][R56.64] ;  /* 0x0000002438087981 */ /* 0x000ea2000c1e1900 */
[----:B------:R-:W-:Y:S01]  /*8c20*/  MOV R49, UR10 ;  /* 0x0000000a00317c02 */ /* 0x000fe20008000f00 */
[----:B------:R-:W-:Y:S01]  /*8c30*/  IMAD.SHL.U32 R11, R58, 0x100, RZ ;  /* 0x000001003a0b7824 */ /* 0x000fe200078e00ff */
[----:B------:R-:W-:Y:S01]  /*8c40*/  MOV R31, UR13 ;  /* 0x0000000d001f7c02 */ /* 0x000fe20008000f00 */
[----:B------:R-:W-:-:S03]  /*8c50*/  IMAD.U32 R42, RZ, RZ, UR12 ;  /* 0x0000000cff2a7e24 */ /* 0x000fc6000f8e00ff */
[----:B------:R-:W-:-:S04]  /*8c60*/  IADD3 R10, P3, R22, R11, RZ ;  /* 0x0000000b160a7210 */ /* 0x000fc80007f7e0ff */
[----:B------:R-:W-:Y:S02]  /*8c70*/  LEA.HI.X.SX32 R11, R11, R30, 0x1, P3 ;  /* 0x0000001e0b0b7211 */ /* 0x000fe400018f0eff */
[----:B------:R-:W-:-:S04]  /*8c80*/  LEA R54, P3, R10, R42, 0x1 ;  /* 0x0000002a0a367211 */ /* 0x000fc800078608ff */
[----:B------:R-:W-:Y:S01]  /*8c90*/  LEA.HI.X R55, R10, R31, R11, 0x1, P3 ;  /* 0x0000001f0a377211 */ /* 0x000fe200018f0c0b */
[----:B--2---:R-:W-:-:S04]  /*8ca0*/  IMAD R8, R8, UR7, RZ ;  /* 0x0000000708087c24 */ /* 0x004fc8000f8e02ff */
[----:B------:R-:W-:-:S05]  /*8cb0*/  IMAD R8, R8, R49, R58 ;  /* 0x0000003108087224 */ /* 0x000fca00078e023a */
[----:B------:R-:W-:-:S04]  /*8cc0*/  SHF.L.U32 R9, R8, 0x8, RZ ;  /* 0x0000000808097819 */ /* 0x000fc800000006ff */
[----:B------:R-:W-:-:S04]  /*8cd0*/  IADD3 R12, P0, R90, R9, RZ ;  /* 0x000000095a0c7210 */ /* 0x000fc80007f1e0ff */
[----:B------:R-:W-:Y:S02]  /*8ce0*/  LEA.HI.X.SX32 R9, R9, R44, 0x1, P0 ;  /* 0x0000002c09097211 */ /* 0x000fe400000f0eff */
[----:B------:R-:W-:-:S04]  /*8cf0*/  LEA R8, P0, R12, R42, 0x1 ;  /* 0x0000002a0c087211 */ /* 0x000fc800078008ff */
[----:B------:R-:W-:-:S06]  /*8d00*/  LEA.HI.X R9, R12, R31, R9, 0x1, P0 ;  /* 0x0000001f0c097211 */ /* 0x000fcc00000f0c09 */
[----:B------:R-:W5:Y:S01]  /*8d10*/  LDG.E.128 R8, desc[UR36][R8.64] ;  /* 0x0000002408087981 */ /* 0x000f62000c1e1d00 */
[----:B------:R-:W-:Y:S05]  /*8d20*/  @P1 BRA `(.L_x_490) ;  /* 0x00000000002c1947 */ /* 0x000fea0003800000 */
[----:B------:R-:W2:Y:S04]  /*8d30*/  @P4 LDG.E.128 R12, desc[UR36][R40.64] ;  /* 0x00000024280c4981 */ /* 0x000ea8000c1e1d00 */
[----:B------:R-:W0:Y:S02]  /*8d40*/  LDS.128 R36, [R43] ;  /* 0x000000002b247984 */ /* 0x000e240000000c00 */
        /* <DEDUP_REMOVED lines=9> */
.L_x_490:
[----:B------:R-:W2:Y:S01]  /*8de0*/  LDG.E R56, desc[UR36][R56.64+0x8] ;  /* 0x0000082438387981 */ /* 0x000ea2000c1e1900 */
[----:B------:R-:W-:-:S05]  /*8df0*/  IMAD.IADD R37, R58, 0x1, -R4 ;  /* 0x000000013a257824 */ /* 0x000fca00078e0a04 */
[----:B------:R-:W-:-:S05]  /*8e00*/  LEA R59, R37, R16, 0x1 ;  /* 0x00000010253b7211 */ /* 0x000fca00078e08ff */
[----:B------:R-:W1:Y:S01]  /*8e10*/  LDS.U16 R36, [R59] ;  /* 0x000000003b247984 */ /* 0x000e620000000400 */
[----:B--2---:R-:W-:-:S04]  /*8e20*/  IMAD R12, R56, UR7, RZ ;  /* 0x00000007380c7c24 */ /* 0x004fc8000f8e02ff */
[----:B------:R-:W-:-:S05]  /*8e30*/  IMAD R12, R12, R49, R58 ;  /* 0x000000310c0c7224 */ /* 0x000fca00078e023a */
[----:B------:R-:W-:-:S04]  /*8e40*/  LEA R13, R12, 0x200, 0x8 ;  /* 0x000002000c0d7811 */ /* 0x000fc800078e40ff */
[----:B------:R-:W-:-:S04]  /*8e50*/  IADD3 R14, P0, R90, R13, RZ ;  /* 0x0000000d5a0e7210 */ /* 0x000fc80007f1e0ff */
[----:B------:R-:W-:Y:S02]  /*8e60*/  LEA.HI.X.SX32 R13, R13, R44, 0x1, P0 ;  /* 0x0000002c0d0d7211 */ /* 0x000fe400000f0eff */
[----:B------:R-:W-:-:S04]  /*8e70*/  LEA R12, P0, R14, R42, 0x1 ;  /* 0x0000002a0e0c7211 */ /* 0x000fc800078008ff */
[----:B------:R-:W-:-:S06]  /*8e80*/  LEA.HI.X R13, R14, R31, R13, 0x1, P0 ;  /* 0x0000001f0e0d7211 */ /* 0x000fcc00000f0c0d */
[----:B------:R-:W5:Y:S02]  /*8e90*/  LDG.E.128 R12, desc[UR36][R12.64] ;  /* 0x000000240c0c7981 */ /* 0x000f64000c1e1d00 */
[--C-:B-----5:R-:W-:Y:S02]  /*8ea0*/  HADD2.F32 R37, -RZ, R8.reuse.H0_H0 ;  /* 0x20000008ff257230 */ /* 0x120fe40000004100 */
[----:B------:R-:W-:Y:S02]  /*8eb0*/  HADD2.F32 R39, -RZ, R8.H1_H1 ;  /* 0x30000008ff277230 */ /* 0x000fe40000004100 */
[--C-:B------:R-:W-:Y:S02]  /*8ec0*/  HADD2.F32 R38, -RZ, R10.reuse.H0_H0 ;  /* 0x2000000aff267230 */ /* 0x100fe40000004100 */
[----:B------:R-:W-:Y:S02]  /*8ed0*/  HADD2.F32 R53, -RZ, R10.H1_H1 ;  /* 0x3000000aff357230 */ /* 0x000fe40000004100 */
[----:B0-----:R-:W-:-:S02]  /*8ee0*/  HADD2.F32 R8, -RZ, R9.H0_H0 ;  /* 0x20000009ff087230 */ /* 0x001fc40000004100 */
[----:B------:R-:W-:Y:S02]  /*8ef0*/  HADD2.F32 R10, -RZ, R11.H0_H0 ;  /* 0x2000000bff0a7230 */ /* 0x000fe40000004100 */
[----:B-1----:R-:W-:Y:S02]  /*8f00*/  HADD2.F32 R36, -RZ, R36.H0_H0 ;  /* 0x20000024ff247230 */ /* 0x002fe40000004100 */
[----:B------:R-:W-:Y:S02]  /*8f10*/  HADD2.F32 R9, -RZ, R9.H1_H1 ;  /* 0x30000009ff097230 */ /* 0x000fe40000004100 */
[----:B------:R-:W-:Y:S02]  /*8f20*/  HADD2.F32 R11, -RZ, R11.H1_H1 ;  /* 0x3000000bff0b7230 */ /* 0x000fe40000004100 */
        /* <DEDUP_REMOVED lines=20> */
.L_x_491:
[----:B------:R-:W1:Y:S01]  /*9070*/  LDS.U16 R0, [R59+0x4] ;  /* 0x000004003b007984 */ /* 0x000e620000000400 */
[----:B------:R-:W-:Y:S02]  /*9080*/  VIADD R58, R58, 0x4 ;  /* 0x000000043a3a7836 */ /* 0x000fe40000000000 */
[----:B------:R-:W-:Y:S02]  /*9090*/  HADD2.F32 R3, -RZ, R12.H1_H1 ;  /* 0x3000000cff037230 */ /* 0x000fe40000004100 */
[--C-:B------:R-:W-:Y:S01]  /*90a0*/  HADD2.F32 R5, -RZ, R13.reuse.H0_H0 ;  /* 0x2000000dff057230 */ /* 0x100fe20000004100 */
[----:B------:R-:W-:Y:S01]  /*90b0*/  ISETP.GE.AND P0, PT, R58, R51, PT ;  /* 0x000000333a00720c */ /* 0x000fe20003f06270 */
[----:B------:R-:W-:Y:S02]  /*90c0*/  HADD2.F32 R7, -RZ, R14.H0_H0 ;  /* 0x2000000eff077230 */ /* 0x000fe40000004100 */
[----:B------:R-:W-:Y:S02]  /*90d0*/  HADD2.F32 R45, -RZ, R12.H0_H0 ;  /* 0x2000000cff2d7230 */ /* 0x000fe40000004100 */
[----:B0-----:R-:W-:-:S02]  /*90e0*/  HADD2.F32 R13, -RZ, R13.H1_H1 ;  /* 0x3000000dff0d7230 */ /* 0x001fc40000004100 */
[----:B------:R-:W-:Y:S02]  /*90f0*/  HADD2.F32 R9, -RZ, R14.H1_H1 ;  /* 0x3000000eff097230 */ /* 0x000fe40000004100 */
[--C-:B------:R-:W-:Y:S02]  /*9100*/  HADD2.F32 R11, -RZ, R15.reuse.H0_H0 ;  /* 0x2000000fff0b7230 */ /* 0x100fe40000004100 */
        /* <DEDUP_REMOVED lines=11> */
.L_x_486:
[----:B------:R-:W-:Y:S05]  /*91c0*/  BSYNC B0 ;  /* 0x0000000000007941 */ /* 0x000fea0003800000 */
.L_x_485:
[----:B------:R-:W-:Y:S01]  /*91d0*/  ISETP.GE.AND P0, PT, R46, R19, PT ;  /* 0x000000132e00720c */ /* 0x000fe20003f06270 */
[----:B------:R-:W-:Y:S01]  /*91e0*/  ULDC UR8, c[0x0][0x29c] ;  /* 0x0000a70000087ab9 */ /* 0x000fe20000000800 */
[----:B------:R-:W-:Y:S01]  /*91f0*/  ULDC UR9, c[0x0][0x288] ;  /* 0x0000a20000097ab9 */ /* 0x000fe20000000800 */
[----:B------:R-:W-:Y:S01]  /*9200*/  ULDC.64 UR6, c[0x0][0x258] ;  /* 0x0000960000067ab9 */ /* 0x000fe20000000a00 */
[----:B------:R-:W-:Y:S01]  /*9210*/  ULDC.64 UR10, c[0x0][0x250] ;  /* 0x00009400000a7ab9 */ /* 0x000fe20000000a00 */
[----:B------:R-:W-:Y:S08]  /*9220*/  BSSY B0, `(.L_x_493) ;  /* 0x0000104000007945 */ /* 0x000ff00003800000 */
[----:B------:R-:W-:Y:S05]  /*9230*/  @P0 BRA `(.L_x_494) ;  /* 0x0000001000080947 */ /* 0x000fea0003800000 */
[----:B------:R-:W0:Y:S01]  /*9240*/  LDC R11, c[0x0][0x288] ;  /* 0x0000a200ff0b7b82 */ /* 0x000e220000000800 */
[----:B------:R-:W-:Y:S01]  /*9250*/  IADD3 R27, -R29, -0x2, R27 ;  /* 0xfffffffe1d1b7810 */ /* 0x000fe20007ffe11b */
[----:B------:R-:W-:Y:S03]  /*9260*/  BSSY B1, `(.L_x_495) ;  /* 0x0000055000017945 */ /* 0x000fe60003800000 */
[----:B------:R-:W-:-:S03]  /*9270*/  IADD3 R27, R27, -R4, RZ ;  /* 0x800000041b1b7210 */ /* 0x000fc60007ffe0ff */
[----:B-1----:R-:W1:Y:S01]  /*9280*/  LDC.64 R12, c[0x0][0x2e8] ;  /* 0x0000ba00ff0c7b82 */ /* 0x002e620000000a00 */
[----:B------:R-:W-:Y:S01]  /*9290*/  LOP3.LUT P0, RZ, R27, 0x2, RZ, 0xc0, !PT ;  /* 0x000000021bff7812 */ /* 0x000fe2000780c0ff */
[----:B0-----:R-:W-:-:S04]  /*92a0*/  IMAD R9, R26, R11, R25 ;  /* 0x0000000b1a097224 */ /* 0x001fc800078e0219 */
[----:B------:R-:W-:-:S04]  /*92b0*/  IMAD R9, R9, 0x100, R6 ;  /* 0x0000010009097824 */ /* 0x000fc800078e0206 */
[----:B-1----:R-:W-:-:S04]  /*92c0*/  IMAD.WIDE R12, R9, 0x2, R12 ;  /* 0x00000002090c7825 */ /* 0x002fc800078e020c */
[----:B------:R-:W-:Y:S05]  /*92d0*/  @P0 BRA `(.L_x_496) ;  /* 0x0000000400340947 */ /* 0x000fea0003800000 */
[----:B------:R-:W-:Y:S01]  /*92e0*/  ISETP.GE.AND P0, PT, R46, R49, PT ;  /* 0x000000312e00720c */ /* 0x000fe20003f06270 */
[----:B------:R-:W-:-:S12]  /*92f0*/  BSSY B2, `(.L_x_497) ;  /* 0x000004a000027945 */ /* 0x000fd80003800000 */
[----:B------:R-:W-:Y:S05]  /*9300*/  @!P0 BRA `(.L_x_498) ;  /* 0x0000000400208947 */ /* 0x000fea0003800000 */
[----:B------:R-:W-:Y:S01]  /*9310*/  IABS R15, R49 ;  /* 0x00000031000f7213 */ /* 0x000fe20000000000 */
[----:B------:R-:W-:Y:S01]  /*9320*/  ULDC.64 UR4, c[0x0][0x258] ;  /* 0x0000960000047ab9 */ /* 0x000fe20000000a00 */
[----:B------:R-:W-:Y:S01]  /*9330*/  IABS R36, R46 ;  /* 0x0000002e00247213 */ /* 0x000fe20000000000 */
[----:B------:R-:W0:Y:S01]  /*9340*/  LDS.U16 R47, [R47] ;  /* 0x000000002f2f7984 */ /* 0x000e220000000400 */
[----:B------:R-:W1:Y:S01]  /*9350*/  I2F.RP R10, R15 ;  /* 0x0000000f000a7306 */ /* 0x000e620000209400 */
[----:B------:R-:W-:Y:S02]  /*9360*/  ISETP.GE.AND P1, PT, R46, RZ, PT ;  /* 0x000000ff2e00720c */ /* 0x000fe40003f26270 */
[----:B------:R-:W-:-:S05]  /*9370*/  ISETP.NE.AND P3, PT, R49, RZ, PT ;  /* 0x000000ff3100720c */ /* 0x000fca0003f65270 */
[----:B-1----:R-:W1:Y:S02]  /*9380*/  MUFU.RCP R10, R10 ;  /* 0x0000000a000a7308 */ /* 0x002e640000001000 */
[----:B-1----:R-:W-:-:S06]  /*9390*/  IADD3 R14, R10, 0xffffffe, RZ ;  /* 0x0ffffffe0a0e7810 */ /* 0x002fcc0007ffe0ff */
[----:B------:R1:W2:Y:S02]  /*93a0*/  F2I.FTZ.U32.TRUNC.NTZ R9, R14 ;  /* 0x0000000e00097305 */ /* 0x0002a4000021f000 */
[----:B-1----:R-:W-:Y:S02]  /*93b0*/  IMAD R14, R28, R49, RZ ;  /* 0x000000311c0e7224 */ /* 0x002fe400078e02ff */
[----:B--2---:R-:W-:-:S04]  /*93c0*/  IMAD.MOV R8, RZ, RZ, -R9 ;  /* 0x000000ffff087224 */ /* 0x004fc800078e0a09 */
[----:B------:R-:W-:Y:S01]  /*93d0*/  IMAD R37, R8, R15, RZ ;  /* 0x0000000f08257224 */ /* 0x000fe200078e02ff */
[----:B------:R-:W-:-:S05]  /*93e0*/  MOV R8, RZ ;  /* 0x000000ff00087202 */ /* 0x000fca0000000f00 */
[----:B------:R-:W-:-:S04]  /*93f0*/  IMAD.HI.U32 R8, R9, R37, R8 ;  /* 0x0000002509087227 */ /* 0x000fc800078e0008 */
[----:B------:R-:W-:-:S04]  /*9400*/  IMAD.MOV.U32 R9, RZ, RZ, R36 ;  /* 0x000000ffff097224 */ /* 0x000fc800078e0024 */
[----:B------:R-:W-:-:S05]  /*9410*/  IMAD.HI.U32 R8, R8, R9, RZ ;  /* 0x0000000908087227 */ /* 0x000fca00078e00ff */
[----:B------:R-:W-:-:S05]  /*9420*/  IADD3 R8, -R8, RZ, RZ ;  /* 0x000000ff08087210 */ /* 0x000fca0007ffe1ff */
[----:B------:R-:W-:-:S05]  /*9430*/  IMAD R8, R15, R8, R9 ;  /* 0x000000080f087224 */ /* 0x000fca00078e0209 */
[----:B------:R-:W-:-:S13]  /*9440*/  ISETP.GT.U32.AND P0, PT, R15, R8, PT ;  /* 0x000000080f00720c */ /* 0x000fda0003f04070 */
[----:B------:R-:W-:-:S05]  /*9450*/  @!P0 IMAD.IADD R8, R8, 0x1, -R15 ;  /* 0x0000000108088824 */ /* 0x000fca00078e0a0f */
[----:B------:R-:W-:-:S13]  /*9460*/  ISETP.GT.U32.AND P0, PT, R15, R8, PT ;  /* 0x000000080f00720c */ /* 0x000fda0003f04070 */
[----:B------:R-:W-:-:S05]  /*9470*/  @!P0 IADD3 R8, R8, -R15, RZ ;  /* 0x8000000f08088210 */ /* 0x000fca0007ffe0ff */
[----:B------:R-:W-:Y:S01]  /*9480*/  @!P1 IMAD.MOV R8, RZ, RZ, -R8 ;  /* 0x000000ffff089224 */ /* 0x000fe200078e0a08 */
        /* <DEDUP_REMOVED lines=17> */
[----:B0-----:R-:W-:-:S05]  /*95a0*/  HADD2.F32 R14, -RZ, R47.H0_H0 ;  /* 0x2000002fff0e7230 */ /* 0x001fca0000004100 */
[----:B------:R-:W-:-:S13]  /*95b0*/  PLOP3.LUT P1, PT, PT, PT, UP0, 0x80, 0x0 ;  /* 0x000000000000781c */ /* 0x000fda0003f2f008 */
        /* <DEDUP_REMOVED lines=13> */
.L_x_499:
[--C-:B-----5:R-:W-:Y:S02]  /*9690*/  HADD2.F32 R15, -RZ, R8.reuse.H0_H0 ;  /* 0x20000008ff0f7230 */ /* 0x120fe40000004100 */
[----:B0-----:R-:W-:Y:S02]  /*96a0*/  HADD2.F32 R21, -RZ, R8.H1_H1 ;  /* 0x30000008ff157230 */ /* 0x001fe40000004100 */
[--C-:B------:R-:W-:Y:S02]  /*96b0*/  HADD2.F32 R20, -RZ, R10.reuse.H0_H0 ;  /* 0x2000000aff147230 */ /* 0x100fe40000004100 */
[C---:B------:R-:W-:Y:S01]  /*96c0*/  FFMA.FTZ R45, R14.reuse, R15, R45 ;  /* 0x0000000f0e2d7223 */ /* 0x040fe2000001002d */
[----:B------:R-:W-:Y:S02]  /*96d0*/  HADD2.F32 R37, -RZ, R10.H1_H1 ;  /* 0x3000000aff257230 */ /* 0x000fe40000004100 */
[----:B------:R-:W-:Y:S01]  /*96e0*/  FFMA.FTZ R48, R14, R21, R48 ;  /* 0x000000150e307223 */ /* 0x000fe20000010030 */
[----:B------:R-:W-:-:S02]  /*96f0*/  HADD2.F32 R8, -RZ, R9.H0_H0 ;  /* 0x20000009ff087230 */ /* 0x000fc40000004100 */
[C---:B------:R-:W-:Y:S01]  /*9700*/  FFMA.FTZ R3, R14.reuse, R20, R3 ;  /* 0x000000140e037223 */ /* 0x040fe20000010003 */
[----:B------:R-:W-:Y:S02]  /*9710*/  HADD2.F32 R10, -RZ, R11.H0_H0 ;  /* 0x2000000bff0a7230 */ /* 0x000fe40000004100 */
[C---:B------:R-:W-:Y:S01]  /*9720*/  FFMA.FTZ R52, R14.reuse, R37, R52 ;  /* 0x000000250e347223 */ /* 0x040fe20000010034 */
[----:B------:R-:W-:Y:S02]  /*9730*/  HADD2.F32 R9, -RZ, R9.H1_H1 ;  /* 0x30000009ff097230 */ /* 0x000fe40000004100 */
[C---:B------:R-:W-:Y:S01]  /*9740*/  FFMA.FTZ R5, R14.reuse, R8, R5 ;  /* 0x000000080e057223 */ /* 0x040fe20000010005 */
[----:B------:R-:W-:Y:S02]  /*9750*/  HADD2.F32 R11, -RZ, R11.H1_H1 ;  /* 0x3000000bff0b7230 */ /* 0x000fe40000004100 */
[C---:B------:R-:W-:Y:S01]  /*9760*/  FFMA.FTZ R7, R14.reuse, R10, R7 ;  /* 0x0000000a0e077223 */ /* 0x040fe20000010007 */
[----:B------:R-:W-:-:S02]  /*9770*/  FFMA.FTZ R50, R14, R9, R50 ;  /* 0x000000090e327223 */ /* 0x000fc40000010032 */
[----:B------:R-:W-:-:S07]  /*9780*/  FFMA.FTZ R0, R14, R11, R0 ;  /* 0x0000000b0e007223 */ /* 0x000fce0000010000 */
.L_x_498:
[----:B------:R-:W-:Y:S05]  /*9790*/  BSYNC B2 ;  /* 0x0000000000027941 */ /* 0x000fea0003800000 */
.L_x_497:
[----:B------:R-:W-:-:S07]  /*97a0*/  VIADD R46, R46, 0x2 ;  /* 0x000000022e2e7836 */ /* 0x000fce0000000000 */
.L_x_496:
[----:B------:R-:W-:Y:S05]  /*97b0*/  BSYNC B1 ;  /* 0x0000000000017941 */ /* 0x000fea0003800000 */
.L_x_495:
[----:B------:R-:W-:-:S13]  /*97c0*/  LOP3.LUT P0, RZ, R27, 0xfffffffe, RZ, 0xc0, !PT ;  /* 0xfffffffe1bff7812 */ /* 0x000fda000780c0ff */
[----:B------:R-:W-:Y:S05]  /*97d0*/  @!P0 BRA `(.L_x_494) ;  /* 0x0000000800a08947 */ /* 0x000fea0003800000 */
[C---:B------:R-:W-:Y:S01]  /*97e0*/  LEA R17, R46.reuse, R17, 0x1 ;  /* 0x000000112e117211 */ /* 0x040fe200078e08ff */
[----:B------:R-:W-:Y:S01]  /*97f0*/  IMAD.MOV.U32 R27, RZ, RZ, RZ ;  /* 0x000000ffff1b7224 */ /* 0x000fe200078e00ff */
[----:B------:R-:W-:-:S03]  /*9800*/  LEA R49, R46, 0x200, 0x8 ;  /* 0x000002002e317811 */ /* 0x000fc600078e40ff */
[----:B------:R-:W-:-:S05]  /*9810*/  IMAD R17, R4, -0x2, R17 ;  /* 0xfffffffe04117824 */ /* 0x000fca00078e0211 */
[----:B------:R-:W-:-:S07]  /*9820*/  IADD3 R40, R17, UR38, RZ ;  /* 0x0000002611287c10 */ /* 0x000fce000fffe0ff */
.L_x_506:
[----:B------:R-:W0:Y:S01]  /*9830*/  LDC R47, c[0x0][0x284] ;  /* 0x0000a100ff2f7b82 */ /* 0x000e220000000800 */
[----:B------:R-:W-:Y:S01]  /*9840*/  VIADD R9, R49, 0xfffffe00 ;  /* 0xfffffe0031097836 */ /* 0x000fe20000000000 */
[----:B------:R-:W-:Y:S01]  /*9850*/  MOV R42, UR10 ;  /* 0x0000000a002a7c02 */ /* 0x000fe20008000f00 */
[----:B------:R-:W-:Y:S01]  /*9860*/  IMAD.U32 R31, RZ, RZ, UR11 ;  /* 0x0000000bff1f7e24 */ /* 0x000fe2000f8e00ff */
[----:B------:R-:W-:Y:S01]  /*9870*/  BSSY B1, `(.L_x_500) ;  /* 0x000004e000017945 */ /* 0x000fe20003800000 */
[----:B------:R-:W-:Y:S02]  /*9880*/  IADD3 R41, R40, R27, RZ ;  /* 0x0000001b28297210 */ /* 0x000fe40007ffe0ff */
[----:B------:R-:W-:-:S04]  /*9890*/  IADD3 R8, P0, R22, R9, RZ ;  /* 0x0000000916087210 */ /* 0x000fc80007f1e0ff */
[----:B------:R-:W-:Y:S02]  /*98a0*/  LEA.HI.X.SX32 R9, R9, R30, 0x1, P0 ;  /* 0x0000001e09097211 */ /* 0x000fe400000f0eff */
[----:B------:R-:W-:-:S04]  /*98b0*/  LEA R14, P3, R8, R42, 0x1 ;  /* 0x0000002a080e7211 */ /* 0x000fc800078608ff */
[----:B------:R-:W-:Y:S02]  /*98c0*/  LEA.HI.X R15, R8, R31, R9, 0x1, P3 ;  /* 0x0000001f080f7211 */ /* 0x000fe400018f0c09 */
[----:B0-----:R-:W-:-:S13]  /*98d0*/  ISETP.GE.AND P0, PT, R46, R47, PT ;  /* 0x0000002f2e00720c */ /* 0x001fda0003f06270 */
[----:B------:R-:W-:Y:S05]  /*98e0*/  @!P0 BRA `(.L_x_501) ;  /* 0x0000000400188947 */ /* 0x000fea0003800000 */
[----:B------:R-:W-:Y:S02]  /*98f0*/  IABS R11, R47 ;  /* 0x0000002f000b7213 */ /* 0x000fe40000000000 */
[----:B------:R-:W-:Y:S02]  /*9900*/  IABS R20, R46 ;  /* 0x0000002e00147213 */ /* 0x000fe40000000000 */
[----:B------:R-:W0:Y:S01]  /*9910*/  I2F.RP R10, R11 ;  /* 0x0000000b000a7306 */ /* 0x000e220000209400 */
[----:B------:R-:W-:Y:S02]  /*9920*/  ISETP.GE.AND P1, PT, R46, RZ, PT ;  /* 0x000000ff2e00720c */ /* 0x000fe40003f26270 */
[----:B------:R-:W-:-:S05]  /*9930*/  ISETP.NE.AND P3, PT, R47, RZ, PT ;  /* 0x000000ff2f00720c */ /* 0x000fca0003f65270 */
[----:B0-----:R-:W0:Y:S02]  /*9940*/  MUFU.RCP R10, R10 ;  /* 0x0000000a000a7308 */ /* 0x001e240000001000 */
[----:B0-----:R-:W-:-:S06]  /*9950*/  VIADD R17, R10, 0xffffffe ;  /* 0x0ffffffe0a117836 */ /* 0x001fcc0000000000 */
[----:B------:R0:W1:Y:S02]  /*9960*/  F2I.FTZ.U32.TRUNC.NTZ R9, R17 ;  /* 0x0000001100097305 */ /* 0x000064000021f000 */
[----:B0-----:R-:W0:Y:S01]  /*9970*/  LDS.U16 R17, [R41] ;  /* 0x0000000029117984 */ /* 0x001e220000000400 */
[----:B-1----:R-:W-:-:S05]  /*9980*/  IADD3 R8, RZ, -R9, RZ ;  /* 0x80000009ff087210 */ /* 0x002fca0007ffe0ff */
[----:B------:R-:W-:Y:S02]  /*9990*/  IMAD R21, R8, R11, RZ ;  /* 0x0000000b08157224 */ /* 0x000fe400078e02ff */
[----:B------:R-:W-:-:S04]  /*99a0*/  IMAD.MOV.U32 R8, RZ, RZ, RZ ;  /* 0x000000ffff087224 */ /* 0x000fc800078e00ff */
[----:B------:R-:W-:Y:S01]  /*99b0*/  IMAD.HI.U32 R8, R9, R21, R8 ;  /* 0x0000001509087227 */ /* 0x000fe200078e0008 */
[----:B------:R-:W-:-:S05]  /*99c0*/  MOV R9, R20 ;  /* 0x0000001400097202 */ /* 0x000fca0000000f00 */
[----:B------:R-:W-:-:S04]  /*99d0*/  IMAD.HI.U32 R8, R8, R9, RZ ;  /* 0x0000000908087227 */ /* 0x000fc800078e00ff */
[----:B------:R-:W-:-:S04]  /*99e0*/  IMAD.MOV R8, RZ, RZ, -R8 ;  /* 0x000000ffff087224 */ /* 0x000fc800078e0a08 */
        /* <DEDUP_REMOVED lines=38> */
.L_x_502:
[--C-:B-----5:R-:W-:Y:S02]  /*9c50*/  HADD2.F32 R17, -RZ, R8.reuse.H0_H0 ;  /* 0x20000008ff117230 */ /* 0x120fe40000004100 */
[----:B------:R-:W-:Y:S02]  /*9c60*/  HADD2.F32 R21, -RZ, R8.H1_H1 ;  /* 0x30000008ff157230 */ /* 0x000fe40000004100 */
[--C-:B------:R-:W-:Y:S02]  /*9c70*/  HADD2.F32 R36, -RZ, R10.reuse.H0_H0 ;  /* 0x2000000aff247230 */ /* 0x100fe40000004100 */
[C---:B------:R-:W-:Y:S01]  /*9c80*/  FFMA.FTZ R45, R20.reuse, R17, R45 ;  /* 0x00000011142d7223 */ /* 0x040fe2000001002d */
[----:B------:R-:W-:Y:S02]  /*9c90*/  HADD2.F32 R37, -RZ, R10.H1_H1 ;  /* 0x3000000aff257230 */ /* 0x000fe40000004100 */
[----:B------:R-:W-:Y:S01]  /*9ca0*/  FFMA.FTZ R48, R20, R21, R48 ;  /* 0x0000001514307223 */ /* 0x000fe20000010030 */
[----:B0-----:R-:W-:-:S02]  /*9cb0*/  HADD2.F32 R8, -RZ, R9.H0_H0 ;  /* 0x20000009ff087230 */ /* 0x001fc40000004100 */
        /* <DEDUP_REMOVED lines=9> */
.L_x_501:
[----:B------:R-:W-:Y:S05]  /*9d50*/  BSYNC B1 ;  /* 0x0000000000017941 */ /* 0x000fea0003800000 */
.L_x_500:
[----:B------:R-:W-:Y:S01]  /*9d60*/  IADD3 R10, R46, 0x2, RZ ;  /* 0x000000022e0a7810 */ /* 0x000fe20007ffe0ff */
[----:B------:R-:W-:Y:S03]  /*9d70*/  BSSY B1, `(.L_x_503) ;  /* 0x0000049000017945 */ /* 0x000fe60003800000 */
[----:B------:R-:W-:-:S13]  /*9d80*/  ISETP.GE.AND P0, PT, R10, R47, PT ;  /* 0x0000002f0a00720c */ /* 0x000fda0003f06270 */
[----:B------:R-:W-:Y:S05]  /*9d90*/  @!P0 BRA `(.L_x_504) ;  /* 0x0000000400188947 */ /* 0x000fea0003800000 */
[----:B------:R-:W-:Y:S02]  /*9da0*/  IABS R11, R47 ;  /* 0x0000002f000b7213 */ /* 0x000fe40000000000 */
[----:B------:R-:W-:Y:S02]  /*9db0*/  IABS R36, R10 ;  /* 0x0000000a00247213 */ /* 0x000fe40000000000 */
[----:B------:R-:W0:Y:S01]  /*9dc0*/  I2F.RP R17, R11 ;  /* 0x0000000b00117306 */ /* 0x000e220000209400 */
[----:B------:R-:W-:Y:S02]  /*9dd0*/  ISETP.GE.AND P1, PT, R10, RZ, PT ;  /* 0x000000ff0a00720c */ /* 0x000fe40003f26270 */
[----:B------:R-:W-:-:S05]  /*9de0*/  ISETP.NE.AND P3, PT, R47, RZ, PT ;  /* 0x000000ff2f00720c */ /* 0x000fca0003f65270 */
[----:B0-----:R-:W0:Y:S02]  /*9df0*/  MUFU.RCP R17, R17 ;  /* 0x0000001100117308 */ /* 0x001e240000001000 */
[----:B0-----:R-:W-:Y:S02]  /*9e00*/  VIADD R20, R17, 0xffffffe ;  /* 0x0ffffffe11147836 */ /* 0x001fe40000000000 */
[----:B------:R-:W0:Y:S04]  /*9e10*/  LDS.U16 R17, [R41+0x4] ;  /* 0x0000040029117984 */ /* 0x000e280000000400 */
[----:B------:R-:W1:Y:S02]  /*9e20*/  F2I.FTZ.U32.TRUNC.NTZ R9, R20 ;  /* 0x0000001400097305 */ /* 0x000e64000021f000 */
        /* <DEDUP_REMOVED lines=45> */
.L_x_505:
[--C-:B0----5:R-:W-:Y:S02]  /*a100*/  HADD2.F32 R14, -RZ, R8.reuse.H0_H0 ;  /* 0x20000008ff0e7230 */ /* 0x121fe40000004100 */
[----:B------:R-:W-:Y:S02]  /*a110*/  HADD2.F32 R15, -RZ, R8.H1_H1 ;  /* 0x30000008ff0f7230 */ /* 0x000fe40000004100 */
        /* <DEDUP_REMOVED lines=14> */
.L_x_504:
[----:B------:R-:W-:Y:S05]  /*a200*/  BSYNC B1 ;  /* 0x0000000000017941 */ /* 0x000fea0003800000 */
.L_x_503:
[----:B------:R-:W-:Y:S01]  /*a210*/  IADD3 R46, R46, 0x4, RZ ;  /* 0x000000042e2e7810 */ /* 0x000fe20007ffe0ff */
[----:B------:R-:W-:Y:S01]  /*a220*/  VIADD R27, R27, 0x8 ;  /* 0x000000081b1b7836 */ /* 0x000fe20000000000 */
[----:B------:R-:W-:Y:S02]  /*a230*/  IADD3 R49, R49, 0x400, RZ ;  /* 0x0000040031317810 */ /* 0x000fe40007ffe0ff */
[----:B------:R-:W-:-:S13]  /*a240*/  ISETP.GE.AND P0, PT, R46, R19, PT ;  /* 0x000000132e00720c */ /* 0x000fda0003f06270 */
[----:B------:R-:W-:Y:S05]  /*a250*/  @!P0 BRA `(.L_x_506) ;  /* 0xfffffff400748947 */ /* 0x000fea000383ffff */
.L_x_494:
[----:B------:R-:W-:Y:S05]  /*a260*/  BSYNC B0 ;  /* 0x0000000000007941 */ /* 0x000fea0003800000 */
.L_x_493:
[----:B------:R-:W-:Y:S04]  /*a270*/  BSSY B0, `(.L_x_507) ;  /* 0x0000034000007945 */ /* 0x000fe80003800000 */
[----:B------:R-:W-:Y:S05]  /*a280*/  @P2 BRA `(.L_x_508) ;  /* 0x0000000000c82947 */ /* 0x000fea0003800000 */
[----:B-1----:R-:W-:-:S05]  /*a290*/  IMAD.SHL.U32 R9, R19, 0x100, RZ ;  /* 0x0000010013097824 */ /* 0x002fca00078e00ff */
[----:B------:R-:W-:-:S04]  /*a2a0*/  IADD3 R10, P0, R22, R9, RZ ;  /* 0x00000009160a7210 */ /* 0x000fc80007f1e0ff */
[----:B------:R-:W-:Y:S02]  /*a2b0*/  LEA.HI.X.SX32 R9, R9, R30, 0x1, P0 ;  /* 0x0000001e09097211 */ /* 0x000fe400000f0eff */
[----:B------:R-:W-:-:S04]  /*a2c0*/  LEA R8, P0, R10, R42, 0x1 ;  /* 0x0000002a0a087211 */ /* 0x000fc800078008ff */
[----:B------:R-:W-:-:S06]  /*a2d0*/  LEA.HI.X R9, R10, R31, R9, 0x1, P0 ;  /* 0x0000001f0a097211 */ /* 0x000fcc00000f0c09 */
[----:B------:R-:W5:Y:S01]  /*a2e0*/  LDG.E.128 R8, desc[UR36][R8.64] ;  /* 0x0000002408087981 */ /* 0x000f62000c1e1d00 */
[----:B------:R-:W-:Y:S01]  /*a2f0*/  IADD3 R19, R19, -R4, RZ ;  /* 0x8000000413137210 */ /* 0x000fe20007ffe0ff */
[----:B------:R-:W-:Y:S04]  /*a300*/  BSSY B1, `(.L_x_509) ;  /* 0x000001a000017945 */ /* 0x000fe80003800000 */
[----:B------:R-:W-:-:S06]  /*a310*/  IMAD R16, R19, 0x2, R16 ;  /* 0x0000000213107824 */ /* 0x000fcc00078e0210 */
[----:B------:R-:W0:Y:S02]  /*a320*/  LDS.U16 R16, [R16] ;  /* 0x0000000010107984 */ /* 0x000e240000000400 */
[----:B0-----:R-:W-:Y:S01]  /*a330*/  HADD2.F32 R4, -RZ, R16.H0_H0 ;  /* 0x20000010ff047230 */ /* 0x001fe20000004100 */
[----:B------:R-:W-:Y:S06]  /*a340*/  @P1 BRA `(.L_x_510) ;  /* 0x0000000000541947 */ /* 0x000fec0003800000 */
[----:B------:R-:W-:-:S13]  /*a350*/  ISETP.NE.AND P3, PT, R2, RZ, PT ;  /* 0x000000ff0200720c */ /* 0x000fda0003f65270 */
[----:B------:R-:W0:Y:S08]  /*a360*/  @P3 LDC R2, c[0x0][0x288] ;  /* 0x0000a200ff023b82 */ /* 0x000e300000000800 */
[----:B------:R-:W1:Y:S01]  /*a370*/  @P3 LDC.64 R12, c[0x0][0x2e8] ;  /* 0x0000ba00ff0c3b82 */ /* 0x000e620000000a00 */
[----:B0-----:R-:W-:-:S05]  /*a380*/  @P3 IMAD R25, R26, R2, R25 ;  /* 0x000000021a193224 */ /* 0x001fca00078e0219 */
[----:B------:R-:W-:-:S05]  /*a390*/  @P3 LEA R25, R25, R6, 0x8 ;  /* 0x0000000619193211 */ /* 0x000fca00078e40ff */
[----:B-1----:R-:W-:-:S06]  /*a3a0*/  @P3 IMAD.WIDE R12, R25, 0x2, R12 ;  /* 0x00000002190c3825 */ /* 0x002fcc00078e020c */
[----:B------:R-:W2:Y:S01]  /*a3b0*/  @P3 LDG.E.128 R12, desc[UR36][R12.64] ;  /* 0x000000240c0c3981 */ /* 0x000ea2000c1e1d00 */
[----:B------:R-:W-:Y:S01]  /*a3c0*/  IMAD.SHL.U32 R17, R18, 0x100, RZ ;  /* 0x0000010012117824 */ /* 0x000fe200078e00ff */
[----:B-----5:R-:W-:Y:S01]  /*a3d0*/  HFMA2.MMA R8, R8, 1, 1, R32 ;  /* 0x3c003c0008087835 */ /* 0x020fe20000000020 */
[----:B------:R-:W-:Y:S01]  /*a3e0*/  HADD2 R9, R9, R33 ;  /* 0x0000002109097230 */ /* 0x000fe20000000000 */
[----:B------:R-:W-:Y:S01]  /*a3f0*/  HFMA2.MMA R10, R10, 1, 1, R34 ;  /* 0x3c003c000a0a7835 */ /* 0x000fe20000000022 */
[----:B------:R-:W-:Y:S01]  /*a400*/  HADD2 R11, R11, R35 ;  /* 0x000000230b0b7230 */ /* 0x000fe20000000000 */
[----:B------:R-:W-:-:S04]  /*a410*/  IADD3 R22, P0, R22, R17, RZ ;  /* 0x0000001116167210 */ /* 0x000fc80007f1e0ff */
[----:B------:R-:W-:Y:S02]  /*a420*/  LEA.HI.X.SX32 R17, R17, R30, 0x1, P0 ;  /* 0x0000001e11117211 */ /* 0x000fe400000f0eff */
[----:B------:R-:W-:-:S04]  /*a430*/  LEA R42, P0, R22, R42, 0x1 ;  /* 0x0000002a162a7211 */ /* 0x000fc800078008ff */
[----:B----4-:R-:W-:Y:S01]  /*a440*/  LEA.HI.X R43, R22, R31, R17, 0x1, P0 ;  /* 0x0000001f162b7211 */ /* 0x010fe200000f0c11 */
[----:B--2---:R-:W-:Y:S01]  /*a450*/  @P3 HFMA2.MMA R9, R9, R13, -RZ ;  /* 0x0000000d09093235 */ /* 0x004fe200001000ff */
[----:B------:R-:W-:Y:S01]  /*a460*/  @P3 HMUL2 R8, R8, R12 ;  /* 0x0000000c08083232 */ /* 0x000fe20000000000 */
[----:B------:R-:W-:Y:S01]  /*a470*/  @P3 HFMA2.MMA R11, R11, R15, -RZ ;  /* 0x0000000f0b0b3235 */ /* 0x000fe200001000ff */
[----:B------:R-:W-:-:S06]  /*a480*/  @P3 HMUL2 R10, R10, R14 ;  /* 0x0000000e0a0a3232 */ /* 0x000fcc0000000000 */
[----:B------:R0:W-:Y:S04]  /*a490*/  STG.E.128 desc[UR36][R42.64], R8 ;  /* 0x000000082a007986 */ /* 0x0001e8000c101d24 */
.L_x_510:
[----:B------:R-:W-:Y:S05]  /*a4a0*/  BSYNC B1 ;  /* 0x0000000000017941 */ /* 0x000fea0003800000 */
.L_x_509:
        /* <DEDUP_REMOVED lines=16> */
.L_x_508:
[----:B------:R-:W-:Y:S05]  /*a5b0*/  BSYNC B0 ;  /* 0x0000000000007941 */ /* 0x000fea0003800000 */
.L_x_507:
[C---:B------:R-:W-:Y:S01]  /*a5c0*/  LOP3.LUT R2, R24.reuse, 0xffffffe0, RZ, 0xc0, !PT ;  /* 0xffffffe018027812 */ /* 0x040fe200078ec0ff */
[----:B------:R-:W-:Y:S01]  /*a5d0*/  IMAD R29, R29, 0x100, R6 ;  /* 0x000001001d1d7824 */ /* 0x000fe200078e0206 */
[----:B------:R-:W-:Y:S01]  /*a5e0*/  IADD3 R4, R24, 0x1f, RZ ;  /* 0x0000001f18047810 */ /* 0x000fe20007ffe0ff */
[----:B------:R-:W-:Y:S01]  /*a5f0*/  BAR.SYNC.DEFER_BLOCKING 0x0 ;  /* 0x0000000000007b1d */ /* 0x000fe20000010000 */
[----:B------:R-:W-:Y:S02]  /*a600*/  ISETP.NE.AND P0, PT, R2, 0x20, PT ;  /* 0x000000200200780c */ /* 0x000fe40003f05270 */
[----:B------:R-:W-:Y:S02]  /*a610*/  ISETP.GT.AND P2, PT, R24, 0x1f, PT ;  /* 0x0000001f1800780c */ /* 0x000fe40003f44270 */
[----:B------:R-:W-:Y:S01]  /*a620*/  ISETP.GT.U32.AND P1, PT, R4, 0x3e, PT ;  /* 0x0000003e0400780c */ /* 0x000fe20003f24070 */
[----:B------:R-:W-:Y:S01]  /*a630*/  BSSY B0, `(.L_x_511) ;  /* 0x0000008000007945 */ /* 0x000fe20003800000 */
[----:B------:R-:W-:-:S07]  /*a640*/  LEA R29, R29, UR38, 0x1 ;  /* 0x000000261d1d7c11 */ /* 0x000fce000f8e08ff */
[----:B------:R-:W-:Y:S05]  /*a650*/  @P0 BRA `(.L_x_512) ;  /* 0x0000000000140947 */ /* 0x000fea0003800000 */
[----:B-1----:R-:W-:Y:S02]  /*a660*/  F2FP.F16.F32.PACK_AB R8, R48, R45 ;  /* 0x0000002d3008723e */ /* 0x002fe400000000ff */
[----:B------:R-:W-:Y:S02]  /*a670*/  F2FP.F16.F32.PACK_AB R9, R50, R5 ;  /* 0x000000053209723e */ /* 0x000fe400000000ff */
[----:B------:R-:W-:Y:S02]  /*a680*/  F2FP.F16.F32.PACK_AB R10, R52, R3 ;  /* 0x00000003340a723e */ /* 0x000fe400000000ff */
[----:B------:R-:W-:-:S05]  /*a690*/  F2FP.F16.F32.PACK_AB R11, R0, R7 ;  /* 0x00000007000b723e */ /* 0x000fca00000000ff */
[----:B------:R0:W-:Y:S02]  /*a6a0*/  STS.128 [R29+-0x200], R8 ;  /* 0xfffe00081d007388 */ /* 0x0001e40000000c00 */
.L_x_512:
[----:B------:R-:W-:Y:S05]  /*a6b0*/  BSYNC B0 ;  /* 0x0000000000007941 */ /* 0x000fea0003800000 */
.L_x_511:
[----:B------:R-:W-:Y:S06]  /*a6c0*/  BAR.SYNC.DEFER_BLOCKING 0x0 ;  /* 0x0000000000007b1d */ /* 0x000fec0000010000 */
[----:B------:R-:W-:Y:S04]  /*a6d0*/  BSSY B0, `(.L_x_513) ;  /* 0x0000013000007945 */ /* 0x000fe80003800000 */
[----:B------:R-:W-:Y:S05]  /*a6e0*/  @P2 BRA `(.L_x_514) ;  /* 0x0000000000442947 */ /* 0x000fea0003800000 */
[----:B0-----:R-:W0:Y:S02]  /*a6f0*/  LDS.128 R28, [R29] ;  /* 0x000000001d1c7984 */ /* 0x001e240000000c00 */
[----:B0-----:R-:W-:Y:S02]  /*a700*/  HADD2.F32 R10, -RZ, R31.H0_H0 ;  /* 0x2000001fff0a7230 */ /* 0x001fe40000004100 */
[--C-:B------:R-:W-:Y:S02]  /*a710*/  HADD2.F32 R2, -RZ, R28.reuse.H0_H0 ;  /* 0x2000001cff027230 */ /* 0x100fe40000004100 */
[----:B-1----:R-:W-:Y:S02]  /*a720*/  HADD2.F32 R9, -RZ, R28.H1_H1 ;  /* 0x3000001cff097230 */ /* 0x002fe40000004100 */
[----:B------:R-:W-:Y:S01]  /*a730*/  FADD.FTZ R7, R7, R10 ;  /* 0x0000000a07077221 */ /* 0x000fe20000010000 */
[--C-:B------:R-:W-:Y:S02]  /*a740*/  HADD2.F32 R4, -RZ, R29.reuse.H0_H0 ;  /* 0x2000001dff047230 */ /* 0x100fe40000004100 */
        /* <DEDUP_REMOVED lines=11> */
.L_x_514:
[----:B------:R-:W-:Y:S05]  /*a800*/  BSYNC B0 ;  /* 0x0000000000007941 */ /* 0x000fea0003800000 */
.L_x_513:
[----:B------:R-:W-:Y:S06]  /*a810*/  BAR.SYNC.DEFER_BLOCKING 0x0 ;  /* 0x0000000000007b1d */ /* 0x000fec0000010000 */
[----:B------:R-:W-:Y:S05]  /*a820*/  @P1 EXIT ;  /* 0x000000000000194d */ /* 0x000fea0003800000 */
[----:B------:R-:W5:Y:S02]  /*a830*/  LDC R2, c[0x0][0x308] ;  /* 0x0000c200ff027b82 */ /* 0x000f640000000800 */
[----:B-----5:R-:W-:-:S13]  /*a840*/  ISETP.NE.AND P0, PT, R2, 0x2, PT ;  /* 0x000000020200780c */ /* 0x020fda0003f05270 */
[----:B------:R-:W-:Y:S05]  /*a850*/  @!P0 BRA `(.L_x_515) ;  /* 0x0000000000308947 */ /* 0x000fea0003800000 */
[----:B01----:R-:W0:Y:S01]  /*a860*/  LDC.64 R8, c[0x0][0x210] ;  /* 0x00008400ff087b82 */ /* 0x003e220000000a00 */
[----:B------:R-:W-:Y:S02]  /*a870*/  IADD3 R23, R23, R6, RZ ;  /* 0x0000000617177210 */ /* 0x000fe40007ffe0ff */
[----:B------:R-:W-:Y:S02]  /*a880*/  F2FP.F16.F32.PACK_AB R45, R48, R45 ;  /* 0x0000002d302d723e */ /* 0x000fe400000000ff */
[----:B------:R-:W-:Y:S02]  /*a890*/  F2FP.F16.F32.PACK_AB R5, R50, R5 ;  /* 0x000000053205723e */ /* 0x000fe400000000ff */
[----:B------:R-:W-:Y:S02]  /*a8a0*/  F2FP.F16.F32.PACK_AB R3, R52, R3 ;  /* 0x000000033403723e */ /* 0x000fe400000000ff */
[----:B------:R-:W-:Y:S01]  /*a8b0*/  F2FP.F16.F32.PACK_AB R7, R0, R7 ;  /* 0x000000070007723e */ /* 0x000fe200000000ff */
[----:B0-----:R-:W-:-:S05]  /*a8c0*/  IMAD.WIDE R8, R23, 0x2, R8 ;  /* 0x0000000217087825 */ /* 0x001fca00078e0208 */
[----:B------:R-:W-:Y:S04]  /*a8d0*/  STG.E desc[UR36][R8.64], R45 ;  /* 0x0000002d08007986 */ /* 0x000fe8000c101924 */
[----:B------:R-:W-:Y:S04]  /*a8e0*/  STG.E desc[UR36][R8.64+0x4], R5 ;  /* 0x0000040508007986 */ /* 0x000fe8000c101924 */
[----:B------:R-:W-:Y:S04]  /*a8f0*/  STG.E desc[UR36][R8.64+0x8], R3 ;  /* 0x0000080308007986 */ /* 0x000fe8000c101924 */
[----:B------:R-:W-:Y:S01]  /*a900*/  STG.E desc[UR36][R8.64+0xc], R7 ;  /* 0x00000c0708007986 */ /* 0x000fe2000c101924 */
[----:B------:R-:W-:Y:S05]  /*a910*/  EXIT ;  /* 0x000000000000794d */ /* 0x000fea0003800000 */
.L_x_515:
[----:B01----:R-:W0:Y:S01]  /*a920*/  LDC.64 R8, c[0x0][0x300] ;  /* 0x0000c000ff087b82 */ /* 0x003e220000000a00 */
[----:B------:R-:W-:Y:S01]  /*a930*/  IADD3 R6, R23, R6, RZ ;  /* 0x0000000617067210 */ /* 0x000fe20007ffe0ff */
[----:B------:R-:W-:Y:S01]  /*a940*/  ULDC.64 UR4, c[0x0][0x210] ;  /* 0x0000840000047ab9 */ /* 0x000fe20000000a00 */
[----:B0-----:R-:W5:Y:S02]  /*a950*/  LDG.E R8, desc[UR36][R8.64] ;  /* 0x0000002408087981 */ /* 0x001f64000c1e1900 */
[C---:B-----5:R-:W-:Y:S01]  /*a960*/  FMUL.FTZ R5, R8.reuse, R5 ;  /* 0x0000000508057220 */ /* 0x060fe20000410000 */
[C---:B------:R-:W-:Y:S01]  /*a970*/  FMUL.FTZ R48, R8.reuse, R48 ;  /* 0x0000003008307220 */ /* 0x040fe20000410000 */
[C---:B------:R-:W-:Y:S01]  /*a980*/  FMUL.FTZ R50, R8.reuse, R50 ;  /* 0x0000003208327220 */ /* 0x040fe20000410000 */
[C---:B------:R-:W-:Y:S01]  /*a990*/  FMUL.FTZ R3, R8.reuse, R3 ;  /* 0x0000000308037220 */ /* 0x040fe20000410000 */
[C---:B------:R-:W-:Y:S01]  /*a9a0*/  FMUL.FTZ R45, R8.reuse, R45 ;  /* 0x0000002d082d7220 */ /* 0x040fe20000410000 */
[C---:B------:R-:W-:Y:S01]  /*a9b0*/  FMUL.FTZ R52, R8.reuse, R52 ;  /* 0x0000003408347220 */ /* 0x040fe20000410000 */
[----:B------:R-:W0:Y:S01]  /*a9c0*/  F2I.S8.NTZ R5, R5 ;  /* 0x0000000500057305 */ /* 0x000e220000202100 */
[C---:B------:R-:W-:Y:S01]  /*a9d0*/  FMUL.FTZ R7, R8.reuse, R7 ;  /* 0x0000000708077220 */ /* 0x040fe20000410000 */
[----:B------:R-:W-:-:S06]  /*a9e0*/  FMUL.FTZ R0, R8, R0 ;  /* 0x0000000008007220 */ /* 0x000fcc0000410000 */
[----:B------:R-:W1:Y:S01]  /*a9f0*/  F2I.S8.NTZ R48, R48 ;  /* 0x0000003000307305 */ /* 0x000e620000202100 */
[----:B0-----:R-:W-:-:S07]  /*aa00*/  PRMT R4, R5, 0x8880, RZ ;  /* 0x0000888005047816 */ /* 0x001fce00000000ff */
[----:B------:R-:W0:Y:S01]  /*aa10*/  F2I.S8.NTZ R50, R50 ;  /* 0x0000003200327305 */ /* 0x000e220000202100 */
[----:B------:R-:W-:Y:S02]  /*aa20*/  PRMT R4, R4, 0x7710, RZ ;  /* 0x0000771004047816 */ /* 0x000fe400000000ff */
[----:B-1----:R-:W-:-:S05]  /*aa30*/  PRMT R2, R48, 0x8880, RZ ;  /* 0x0000888030027816 */ /* 0x002fca00000000ff */
[----:B------:R1:W5:Y:S01]  /*aa40*/  F2I.S8.NTZ R10, R3 ;  /* 0x00000003000a7305 */ /* 0x0003620000202100 */
[----:B------:R-:W-:Y:S02]  /*aa50*/  LOP3.LUT R9, R4, 0xff, RZ, 0xc0, !PT ;  /* 0x000000ff04097812 */ /* 0x000fe400078ec0ff */
[----:B------:R-:W-:Y:S02]  /*aa60*/  PRMT R2, R2, 0x7710, RZ ;  /* 0x0000771002027816 */ /* 0x000fe400000000ff */
[----:B0-----:R-:W-:-:S03]  /*aa70*/  PRMT R5, R50, 0x8880, RZ ;  /* 0x0000888032057816 */ /* 0x001fc600000000ff */
[----:B------:R-:W0:Y:S01]  /*aa80*/  F2I.S8.NTZ R45, R45 ;  /* 0x0000002d002d7305 */ /* 0x000e220000202100 */
[----:B------:R-:W-:Y:S02]  /*aa90*/  LOP3.LUT R11, R2, 0xff, RZ, 0xc0, !PT ;  /* 0x000000ff020b7812 */ /* 0x000fe400078ec0ff */
[----:B-1----:R-:W-:-:S04]  /*aaa0*/  PRMT R3, R5, 0x7710, RZ ;  /* 0x0000771005037816 */ /* 0x002fc800000000ff */
[----:B------:R-:W-:Y:S01]  /*aab0*/  LOP3.LUT R8, R3, 0xff, RZ, 0xc0, !PT ;  /* 0x000000ff03087812 */ /* 0x000fe200078ec0ff */
[----:B------:R-:W1:Y:S01]  /*aac0*/  F2I.S8.NTZ R52, R52 ;  /* 0x0000003400347305 */ /* 0x000e620000202100 */
[----:B-----5:R-:W-:Y:S02]  /*aad0*/  PRMT R2, R10, 0x8880, RZ ;  /* 0x000088800a027816 */ /* 0x020fe400000000ff */
[----:B------:R-:W-:Y:S02]  /*aae0*/  SHF.L.U64.HI R10, R11, 0x8, RZ ;  /* 0x000000080b0a7819 */ /* 0x000fe400000102ff */
[----:B------:R-:W-:Y:S02]  /*aaf0*/  SHF.L.U64.HI R3, R9, 0x10, RZ ;  /* 0x0000001009037819 */ /* 0x000fe400000102ff */
[----:B------:R-:W-:Y:S01]  /*ab00*/  SHF.L.U64.HI R4, R8, 0x18, RZ ;  /* 0x0000001808047819 */ /* 0x000fe200000102ff */
[----:B------:R-:W5:Y:S01]  /*ab10*/  F2I.S8.NTZ R7, R7 ;  /* 0x0000000700077305 */ /* 0x000f620000202100 */
[----:B0-----:R-:W-:-:S02]  /*ab20*/  PRMT R45, R45, 0x8880, RZ ;  /* 0x000088802d2d7816 */ /* 0x001fc400000000ff */
[----:B------:R-:W-:Y:S02]  /*ab30*/  PRMT R2, R2, 0x7710, RZ ;  /* 0x0000771002027816 */ /* 0x000fe400000000ff */
[----:B------:R-:W-:Y:S02]  /*ab40*/  LOP3.LUT R4, R4, R3, R10, 0xfe, !PT ;  /* 0x0000000304047212 */ /* 0x000fe400078efe0a */
[----:B-1----:R-:W-:Y:S01]  /*ab50*/  PRMT R52, R52, 0x8880, RZ ;  /* 0x0000888034347816 */ /* 0x002fe200000000ff */
[----:B------:R0:W1:Y:S01]  /*ab60*/  F2I.S8.NTZ R5, R0 ;  /* 0x0000000000057305 */ /* 0x0000620000202100 */
[----:B------:R-:W-:Y:S02]  /*ab70*/  LOP3.LUT R3, R2, 0xff, RZ, 0xc0, !PT ;  /* 0x000000ff02037812 */ /* 0x000fe400078ec0ff */
[----:B------:R-:W-:Y:S02]  /*ab80*/  PRMT R2, R52, 0x7710, RZ ;  /* 0x0000771034027816 */ /* 0x000fe400000000ff */
[----:B------:R-:W-:-:S02]  /*ab90*/  LOP3.LUT R3, R3, 0xffffff00, R4, 0xf8, !PT ;  /* 0xffffff0003037812 */ /* 0x000fc400078ef804 */
[----:B-----5:R-:W-:Y:S02]  /*aba0*/  PRMT R7, R7, 0x8880, RZ ;  /* 0x0000888007077816 */ /* 0x020fe400000000ff */
[----:B0-----:R-:W-:Y:S02]  /*abb0*/  PRMT R0, R45, 0x7710, RZ ;  /* 0x000077102d007816 */ /* 0x001fe400000000ff */
[----:B------:R-:W-:Y:S02]  /*abc0*/  PRMT R2, R2, 0x7604, RZ ;  /* 0x0000760402027816 */ /* 0x000fe400000000ff */
[----:B------:R-:W-:Y:S02]  /*abd0*/  PRMT R10, R0, 0x6540, R11 ;  /* 0x00006540000a7816 */ /* 0x000fe4000000000b */
[----:B------:R-:W-:Y:S01]  /*abe0*/  PRMT R0, R7, 0x7710, RZ ;  /* 0x0000771007007816 */ /* 0x000fe200000000ff */
[----:B------:R-:W-:Y:S01]  /*abf0*/  IMAD.U32 R7, R9, 0x10000, RZ ;  /* 0x0001000009077824 */ /* 0x000fe200078e00ff */
[----:B------:R-:W-:-:S02]  /*ac00*/  LOP3.LUT R3, R2, 0xffff00ff, R3, 0xf8, !PT ;  /* 0xffff00ff02037812 */ /* 0x000fc400078ef803 */
[----:B------:R-:W-:Y:S02]  /*ac10*/  PRMT R0, R0, 0x7054, RZ ;  /* 0x0000705400007816 */ /* 0x000fe400000000ff */
[----:B-1----:R-:W-:Y:S02]  /*ac20*/  PRMT R5, R5, 0x8880, RZ ;  /* 0x0000888005057816 */ /* 0x002fe400000000ff */
[----:B------:R-:W-:Y:S02]  /*ac30*/  LOP3.LUT R3, R0, 0xff00ffff, R3, 0xf8, !PT ;  /* 0xff00ffff00037812 */ /* 0x000fe400078ef803 */
[----:B------:R-:W-:Y:S02]  /*ac40*/  LOP3.LUT R7, R7, 0xff00ffff, R10, 0xf8, !PT ;  /* 0xff00ffff07077812 */ /* 0x000fe400078ef80a */
[----:B------:R-:W-:Y:S02]  /*ac50*/  IADD3 R4, P0, R6, UR4, RZ ;  /* 0x0000000406047c10 */ /* 0x000fe4000ff1e0ff */
[----:B------:R-:W-:-:S02]  /*ac60*/  PRMT R0, R5, 0x7710, RZ ;  /* 0x0000771005007816 */ /* 0x000fc400000000ff */
[----:B------:R-:W-:Y:S02]  /*ac70*/  PRMT R2, R7, 0x4210, R8 ;  /* 0x0000421007027816 */ /* 0x000fe40000000008 */
[----:B------:R-:W-:Y:S02]  /*ac80*/  LEA.HI.X.SX32 R5, R6, UR5, 0x1, P0 ;  /* 0x0000000506057c11 */ /* 0x000fe400080f0eff */
[----:B------:R-:W-:-:S05]  /*ac90*/  PRMT R3, R3, 0x4210, R0 ;  /* 0x0000421003037816 */ /* 0x000fca0000000000 */
[----:B------:R-:W-:Y:S01]  /*aca0*/  STG.E.64 desc[UR36][R4.64], R2 ;  /* 0x0000000204007986 */ /* 0x000fe2000c101b24 */
[----:B------:R-:W-:Y:S05]  /*acb0*/  EXIT ;  /* 0x000000000000794d */ /* 0x000fea0003800000 */
.L_x_379:
[----:B------:R-:W-:Y:S01]  /*acc0*/  HFMA2.MMA R11, -RZ, RZ, 0, 1.847743988037109375e-06 ;  /* 0x0000001fff0b7435 */ /* 0x000fe200000001ff */
[----:B------:R-:W-:Y:S02]  /*acd0*/  IMAD.MOV.U32 R12, RZ, RZ, 0x10 ;  /* 0x00000010ff0c7424 */ /* 0x000fe400078e00ff */
[----:B------:R-:W-:-:S08]  /*ace0*/  IMAD.MOV.U32 R15, RZ, RZ, -0x1 ;  /* 0xffffffffff0f7424 */ /* 0x000fd000078e00ff */
[----:B0-2---:R-:W-:Y:S05]  /*acf0*/  WARPSYNC.COLLECTIVE R15, `(.L_x_516) ;  /* 0x000000000f087348 */ /* 0x005fea0003c00000 */
[----:B------:R1:W3:Y:S02]  /*ad00*/  SHFL.BFLY P6, R14, R13, R12, R11 ;  /* 0x0c00000c0d0e7389 */ /* 0x0002e400000c000b */
[----:B0123--:R-:W-:Y:S01]  /*ad10*/  ENDCOLLECTIVE ;  /* 0x000000000000791b */ /* 0x00ffe20003800000 */
.L_x_516:
[----:B------:R-:W-:Y:S02]  /*ad20*/  IMAD.MOV.U32 R12, RZ, RZ, 0x8 ;  /* 0x00000008ff0c7424 */ /* 0x000fe400078e00ff */
[----:B------:R-:W-:-:S05]  /*ad30*/  FADD.FTZ R0, R13, R14 ;  /* 0x0000000e0d007221 */ /* 0x000fca0000010000 */
[----:B------:R-:W-:-:S07]  /*ad40*/  MOV R13, R0 ;  /* 0x00000000000d7202 */ /* 0x000fce0000000f00 */
[----:B------:R-:W-:Y:S05]  /*ad50*/  WARPSYNC.COLLECTIVE R15, `(.L_x_517) ;  /* 0x000000000f087348 */ /* 0x000fea0003c00000 */
[----:B------:R0:W1:Y:S02]  /*ad60*/  SHFL.BFLY P6, R14, R13, R12, R11 ;  /* 0x0c00000c0d0e7389 */ /* 0x00006400000c000b */
[----:B01----:R-:W-:Y:S01]  /*ad70*/  ENDCOLLECTIVE ;  /* 0x000000000000791b */ /* 0x003fe20003800000 */
.L_x_517:
[----:B------:R-:W-:Y:S02]  /*ad80*/  IMAD.MOV.U32 R12, RZ, RZ, 0x4 ;  /* 0x00000004ff0c7424 */ /* 0x000fe400078e00ff */
[----:B------:R-:W-:-:S05]  /*ad90*/  FADD.FTZ R3, R0, R14 ;  /* 0x0000000e00037221 */ /* 0x000fca0000010000 */
[----:B------:R-:W-:-:S07]  /*ada0*/  MOV R13, R3 ;  /* 0x00000003000d7202 */ /* 0x000fce0000000f00 */
[----:B------:R-:W-:Y:S05]  /*adb0*/  WARPSYNC.COLLECTIVE R15, `(.L_x_518) ;  /* 0x000000000f087348 */ /* 0x000fea0003c00000 */
[----:B------:R0:W1:Y:S02]  /*adc0*/  SHFL.BFLY P6, R14, R13, R12, R11 ;  /* 0x0c00000c0d0e7389 */ /* 0x00006400000c000b */
[----:B01----:R-:W-:Y:S01]  /*add0*/  ENDCOLLECTIVE ;  /* 0x000000000000791b */ /* 0x003fe20003800000 */
.L_x_518:
[----:B------:R-:W-:Y:S02]  /*ade0*/  IMAD.MOV.U32 R12, RZ, RZ, 0x2 ;  /* 0x00000002ff0c7424 */ /* 0x000fe400078e00ff */
[----:B------:R-:W-:-:S05]  /*adf0*/  FADD.FTZ R4, R3, R14 ;  /* 0x0000000e03047221 */ /* 0x000fca0000010000 */
[----:B------:R-:W-:-:S07]  /*ae00*/  MOV R13, R4 ;  /* 0x00000004000d7202 */ /* 0x000fce0000000f00 */
[----:B------:R-:W-:Y:S05]  /*ae10*/  WARPSYNC.COLLECTIVE R15, `(.L_x_519) ;  /* 0x000000000f087348 */ /* 0x000fea0003c00000 */
[----:B------:R0:W1:Y:S02]  /*ae20*/  SHFL.BFLY P6, R14, R13, R12, R11 ;  /* 0x0c00000c0d0e7389 */ /* 0x00006400000c000b */
[----:B01----:R-:W-:Y:S01]  /*ae30*/  ENDCOLLECTIVE ;  /* 0x000000000000791b */ /* 0x003fe20003800000 */
.L_x_519:
[----:B------:R-:W-:Y:S02]  /*ae40*/  IMAD.MOV.U32 R12, RZ, RZ, 0x1 ;  /* 0x00000001ff0c7424 */ /* 0x000fe400078e00ff */
[----:B------:R-:W-:-:S05]  /*ae50*/  FADD.FTZ R5, R4, R14 ;  /* 0x0000000e04057221 */ /* 0x000fca0000010000 */
[----:B------:R-:W-:-:S07]  /*ae60*/  MOV R13, R5 ;  /* 0x00000005000d7202 */ /* 0x000fce0000000f00 */
[----:B------:R-:W-:Y:S05]  /*ae70*/  WARPSYNC.COLLECTIVE R15, `(.L_x_520) ;  /* 0x000000000f087348 */ /* 0x000fea0003c00000 */
[----:B------:R0:W1:Y:S02]  /*ae80*/  SHFL.BFLY P6, R14, R13, R12, R11 ;  /* 0x0c00000c0d0e7389 */ /* 0x00006400000c000b */
[----:B01----:R-:W-:Y:S01]  /*ae90*/  ENDCOLLECTIVE ;  /* 0x000000000000791b */ /* 0x003fe20003800000 */
.L_x_520:
[----:B------:R-:W-:Y:S05]  /*aea0*/  BRA `(.L_x_521) ;  /* 0xffffff7c00f07947 */ /* 0x000fea000383ffff */
.L_x_448:
[----:B------:R-:W-:Y:S01]  /*aeb0*/  BSSY B1, `(.L_x_522) ;  /* 0x0000007000017945 */ /* 0x000fe20003800000 */
[----:B------:R-:W-:Y:S01]  /*aec0*/  MOV R12, 0x2 ;  /* 0x00000002000c7802 */ /* 0x000fe20000000f00 */
[----:B------:R-:W-:Y:S01]  /*aed0*/  IMAD.MOV.U32 R11, RZ, RZ, 0x1f ;  /* 0x0000001fff0b7424 */ /* 0x000fe200078e00ff */
[----:B------:R-:W-:-:S07]  /*aee0*/  MOV R15, 0xffffffff ;  /* 0xffffffff000f7802 */ /* 0x000fce0000000f00 */
[----:B-1234-:R-:W-:Y:S05]  /*aef0*/  WARPSYNC.COLLECTIVE R15, `(.L_x_523) ;  /* 0x000000000f087348 */ /* 0x01efea0003c00000 */
[----:B------:R0:W0:Y:S02]  /*af00*/  SHFL.BFLY P6, R14, R13, R12, R11 ;  /* 0x0c00000c0d0e7389 */ /* 0x00002400000c000b */
[----:B01234-:R-:W-:Y:S01]  /*af10*/  ENDCOLLECTIVE ;  /* 0x000000000000791b */ /* 0x01ffe20003800000 */
.L_x_523:
[----:B------:R-:W-:Y:S05]  /*af20*/  BSYNC B1 ;  /* 0x0000000000017941 */ /* 0x000fea0003800000 */
.L_x_522:
[----:B------:R-:W-:Y:S01]  /*af30*/  HFMA2.MMA R11, -RZ, RZ, 0, 1.847743988037109375e-06 ;  /* 0x0000001fff0b7435 */ /* 0x000fe200000001ff */
[----:B------:R-:W-:Y:S01]  /*af40*/  FADD.FTZ R13, R13, R14 ;  /* 0x0000000e0d0d7221 */ /* 0x000fe20000010000 */
[----:B------:R-:W-:Y:S02]  /*af50*/  IMAD.MOV.U32 R12, RZ, RZ, 0x1 ;  /* 0x00000001ff0c7424 */ /* 0x000fe400078e00ff */
[----:B------:R-:W-:-:S07]  /*af60*/  IMAD.MOV.U32 R15, RZ, RZ, -0x1 ;  /* 0xffffffffff0f7424 */ /* 0x000fce00078e00ff */
[----:B------:R-:W-:Y:S05]  /*af70*/  WARPSYNC.COLLECTIVE R15, `(.L_x_524) ;  /* 0x000000000f087348 */ /* 0x000fea0003c00000 */
[----:B------:R0:W1:Y:S02]  /*af80*/  SHFL.BFLY P6, R14, R13, R12, R11 ;  /* 0x0c00000c0d0e7389 */ /* 0x00006400000c000b */
[----:B01----:R-:W-:Y:S01]  /*af90*/  ENDCOLLECTIVE ;  /* 0x000000000000791b */ /* 0x003fe20003800000 */
.L_x_524:
[----:B------:R-:W-:Y:S05]  /*afa0*/  BRA `(.L_x_525) ;  /* 0xffffffc0001c7947 */ /* 0x000fea000383ffff */
.L_x_452:
[----:B------:R-:W-:Y:S01]  /*afb0*/  HFMA2.MMA R11, -RZ, RZ, 0, 1.847743988037109375e-06 ;  /* 0x0000001fff0b7435 */ /* 0x000fe200000001ff */
[----:B------:R-:W-:Y:S01]  /*afc0*/  BSSY B0, `(.L_x_526) ;  /* 0x0000007000007945 */ /* 0x000fe20003800000 */
[----:B------:R-:W-:Y:S01]  /*afd0*/  MOV R13, R0 ;  /* 0x00000000000d7202 */ /* 0x000fe20000000f00 */
[----:B----4-:R-:W-:Y:S02]  /*afe0*/  IMAD.MOV.U32 R12, RZ, RZ, 0x10 ;  /* 0x00000010ff0c7424 */ /* 0x010fe400078e00ff */
[----:B------:R-:W-:-:S07]  /*aff0*/  IMAD.MOV.U32 R15, RZ, RZ, -0x1 ;  /* 0xffffffffff0f7424 */ /* 0x000fce00078e00ff */
[----:B-123--:R-:W-:Y:S05]  /*b000*/  WARPSYNC.COLLECTIVE R15, `(.L_x_527) ;  /* 0x000000000f087348 */ /* 0x00efea0003c00000 */
[----:B------:R0:W4:Y:S02]  /*b010*/  SHFL.BFLY P6, R14, R13, R12, R11 ;  /* 0x0c00000c0d0e7389 */ /* 0x00012400000c000b */
[----:B01234-:R-:W-:Y:S01]  /*b020*/  ENDCOLLECTIVE ;  /* 0x000000000000791b */ /* 0x01ffe20003800000 */
.L_x_527:
[----:B------:R-:W-:Y:S05]  /*b030*/  BSYNC B0 ;  /* 0x0000000000007941 */ /* 0x000fea0003800000 */
.L_x_526:
[----:B------:R-:W-:Y:S01]  /*b040*/  FMNMX.FTZ R13, R14, R0, !PT ;  /* 0x000000000e0d7209 */ /* 0x000fe20007810000 */
[----:B------:R-:W-:Y:S01]  /*b050*/  IMAD.MOV.U32 R11, RZ, RZ, 0x1f ;  /* 0x0000001fff0b7424 */ /* 0x000fe200078e00ff */
[----:B------:R-:W-:Y:S02]  /*b060*/  MOV R12, 0x8 ;  /* 0x00000008000c7802 */ /* 0x000fe40000000f00 */
[----:B------:R-:W-:-:S07]  /*b070*/  MOV R15, 0xffffffff ;  /* 0xffffffff000f7802 */ /* 0x000fce0000000f00 */
[----:B------:R-:W-:Y:S05]  /*b080*/  WARPSYNC.COLLECTIVE R15, `(.L_x_528) ;  /* 0x000000000f087348 */ /* 0x000fea0003c00000 */
[----:B------:R0:W1:Y:S02]  /*b090*/  SHFL.BFLY P6, R14, R13, R12, R11 ;  /* 0x0c00000c0d0e7389 */ /* 0x00006400000c000b */
[----:B01----:R-:W-:Y:S01]  /*b0a0*/  ENDCOLLECTIVE ;  /* 0x000000000000791b */ /* 0x003fe20003800000 */
.L_x_528:
[----:B------:R-:W-:Y:S01]  /*b0b0*/  HFMA2.MMA R12, -RZ, RZ, 0, 2.384185791015625e-07 ;  /* 0x00000004ff0c7435 */ /* 0x000fe200000001ff */
[----:B------:R-:W-:-:S05]  /*b0c0*/  FMNMX.FTZ R3, R13, R14, !PT ;  /* 0x0000000e0d037209 */ /* 0x000fca0007810000 */
[----:B------:R-:W-:-:S07]  /*b0d0*/  IMAD.MOV.U32 R13, RZ, RZ, R3 ;  /* 0x000000ffff0d7224 */ /* 0x000fce00078e0003 */
[----:B------:R-:W-:Y:S05]  /*b0e0*/  WARPSYNC.COLLECTIVE R15, `(.L_x_529) ;  /* 0x000000000f087348 */ /* 0x000fea0003c00000 */
[----:B------:R0:W1:Y:S02]  /*b0f0*/  SHFL.BFLY P6, R14, R13, R12, R11 ;  /* 0x0c00000c0d0e7389 */ /* 0x00006400000c000b */
[----:B01----:R-:W-:Y:S01]  /*b100*/  ENDCOLLECTIVE ;  /* 0x000000000000791b */ /* 0x003fe20003800000 */
.L_x_529:
[----:B------:R-:W-:Y:S05]  /*b110*/  BRA `(.L_x_530) ;  /* 0xffffffc000787947 */ /* 0x000fea000383ffff */
.L_x_531:
        /* <DEDUP_REMOVED lines=14> */
.L_x_3294:


//--------------------- .text._ZN4mmha33masked_multihead_attention_kernelItLi256ELi256ELi1ELi32ELi256ELb1ELb0EEEv26Multihead_attention_paramsIT_XT5_EE --------------------------
	.section	.text._ZN4mmha33masked_multihead_attention_kernelItLi256ELi256ELi1ELi32ELi256ELb1ELb0EEEv26Multihead_attention_paramsIT_XT5_EE,"ax",@progbits
	.align	128
        .global         _ZN4mmha33masked_multihead_attention_kernelItLi256ELi256ELi1ELi32ELi256ELb1ELb0EEEv26Multihead_attention_paramsIT_XT5_EE
        .type           _ZN4mmha33masked_multihead_attention_kernelItLi256ELi256ELi1ELi32ELi256ELb1ELb0EEEv26Multihead_attention_paramsIT_XT5_EE,@function
        .size           _ZN4mmha33masked_multihead_attention_kernelItLi256ELi256ELi1ELi32ELi256ELb1ELb0EEEv26Multihead_attention_paramsIT_XT5_EE,(.L_x_3295 - _ZN4mmha33masked_multihead_attention_kernelItLi256ELi256ELi1ELi32ELi256ELb1ELb0EEEv26Multihead_attention_paramsIT_XT5_EE)
        .other          _ZN4mmha33masked_multihead_attention_kernelItLi256ELi256ELi1ELi32ELi256ELb1ELb0EEEv26Multihead_attention_paramsIT_XT5_EE,@"STO_CUDA_ENTRY STV_DEFAULT"
_ZN4mmha33masked_multihead_attention_kernelItLi256ELi256ELi1ELi32ELi256ELb1ELb0EEEv26Multihead_attention_paramsIT_XT5_EE:
.text._ZN4mmha33masked_multihead_attention_kernelItLi256ELi256ELi1ELi32ELi256ELb1ELb0EEEv26Multihead_attention_paramsIT_XT5_EE:
[----:B------:R-:W0:Y:S01]  /*0000*/  LDC R1, c[0x0][0x28] ;  /* 0x00000a00ff017b82 */ /* 0x000e220000000800 */
[----:B------:R-:W-:Y:S01]  /*0010*/  ULDC.64 UR4, c[0x0][0x320] ;  /* 0x0000c80000047ab9 */ /* 0x000fe20000000a00 */
[----:B------:R-:W-:Y:S01]  /*0020*/  ULDC.64 UR36, c[0x0][0x208] ;  /* 0x0000820000247ab9 */ /* 0x000fe20000000a00 */
[----:B------:R-:W-:Y:S01]  /*0030*/  ISETP.NE.U32.AND P0, PT, RZ, UR4, PT ;  /* 0x00000004ff007c0c */ /* 0x000fe2000bf05070 */
[----:B------:R-:W-:-:S04]  /*0040*/  ULDC UR7, c[0x0][0x284] ;  /* 0x0000a10000077ab9 */ /* 0x000fc80000000800 */
[----:B------:R-:W1:Y:S01]  /*0050*/  S2UR UR39, SR_CTAID.Y ;  /* 0x00000000002779c3 */ /* 0x000e620000002600 */
[----:B0-----:R-:W-:Y:S02]  /*0060*/  IADD3 R1, R1, -0x2b8, RZ ;  /* 0xfffffd4801017810 */ /* 0x001fe40007ffe0ff */
[----:B------:R-:W-:-:S13]  /*0070*/  ISETP.NE.AND.EX P0, PT, RZ, UR5, PT, P0 ;  /* 0x00000005ff007c0c */ /* 0x000fda000bf05300 */
[----:B-1----:R-:W-:Y:S05]  /*0080*/  @!P0 BRA `(.L_x_532) ;  /* 0x00000000001c8947 */ /* 0x002fea0003800000 */
[----:B------:R-:W-:-:S04]  /*0090*/  UIADD3 UR4, UP0, UR39, UR4, URZ ;  /* 0x0000000427047290 */ /* 0x000fc8000ff1e03f */
[----:B------:R-:W-:Y:S02]  /*00a0*/  ULEA.HI.X.SX32 UR5, UR39, UR5, 0x1, UP0 ;  /* 0x0000000527057291 */ /* 0x000fe400080f0e3f */
[----:B------:R-:W-:-:S04]  /*00b0*/  MOV R2, UR4 ;  /* 0x0000000400027c02 */ /* 0x000fc80008000f00 */
[----:B------:R-:W-:-:S05]  /*00c0*/  MOV R3, UR5 ;  /* 0x0000000500037c02 */ /* 0x000fca0008000f00 */
[----:B------:R-:W2:Y:S02]  /*00d0*/  LDG.E.U8 R2, desc[UR36][R2.64] ;  /* 0x0000002402027981 */ /* 0x000ea4000c1e1100 */
[----:B--2---:R-:W-:-:S13]  /*00e0*/  ISETP.NE.AND P0, PT, R2, 0x1, PT ;  /* 0x000000010200780c */ /* 0x004fda0003f05270 */
[----:B------:R-:W-:Y:S05]  /*00f0*/  @!P0 EXIT ;  /* 0x000000000000894d */ /* 0x000fea0003800000 */
.L_x_532:
[----:B------:R-:W0:Y:S01]  /*0100*/  LDC R40, c[0x0][0x280] ;  /* 0x0000a000ff287b82 */ /* 0x000e220000000800 */
[----:B------:R-:W-:-:S07]  /*0110*/  ULDC.64 UR4, c[0x0][0x328] ;  /* 0x0000ca0000047ab9 */ /* 0x000fce0000000a00 */
[----:B------:R-:W1:Y:S01]  /*0120*/  LDC.64 R10, c[0x0][0x2f0] ;  /* 0x0000bc00ff0a7b82 */ /* 0x000e620000000a00 */
[----:B------:R-:W-:-:S07]  /*0130*/  UIMAD.WIDE UR4, UR39, 0x4, UR4 ;  /* 0x00000004270478a5 */ /* 0x000fce000f8e0204 */
[----:B------:R-:W2:Y:S01]  /*0140*/  LDC R19, c[0x0][0x29c] ;  /* 0x0000a700ff137b82 */ /* 0x000ea20000000800 */
[----:B------:R-:W-:Y:S01]  /*0150*/  IMAD.U32 R4, RZ, RZ, UR4 ;  /* 0x00000004ff047e24 */ /* 0x000fe2000f8e00ff */
[----:B------:R-:W-:Y:S01]  /*0160*/  MOV R5, UR5 ;  /* 0x0000000500057c02 */ /* 0x000fe20008000f00 */
[----:B------:R-:W-:Y:S01]  /*0170*/  HFMA2.MMA R15, -RZ, RZ, 0, 0 ;  /* 0x00000000ff0f7435 */ /* 0x000fe200000001ff */
[----:B------:R-:W3:Y:S01]  /*0180*/  S2R R16, SR_TID.X ;  /* 0x0000000000107919 */ /* 0x000ee20000002100 */
[----:B------:R-:W-:Y:S01]  /*0190*/  ULDC UR8, c[0x0][0x288] ;  /* 0x0000a20000087ab9 */ /* 0x000fe20000000800 */
[----:B0-----:R-:W-:Y:S01]  /*01a0*/  IABS R3, R40 ;  /* 0x0000002800037213 */ /* 0x001fe20000000000 */
[----:B------:R0:W4:Y:S01]  /*01b0*/  LDG.E R12, desc[UR36][R4.64] ;  /* 0x00000024040c7981 */ /* 0x000122000c1e1900 */
[----:B------:R-:W5:Y:S02]  /*01c0*/  S2UR UR45, SR_CTAID.X ;  /* 0x00000000002d79c3 */ /* 0x000f640000002500 */
[----:B------:R-:W3:Y:S06]  /*01d0*/  I2F.RP R0, R3 ;  /* 0x0000000300007306 */ /* 0x000eec0000209400 */
[----:B------:R-:W5:Y:S08]  /*01e0*/  S2UR UR41, SR_CgaCtaId ;  /* 0x00000000002979c3 */ /* 0x000f700000008800 */
[----:B------:R-:W0:Y:S01]  /*01f0*/  LDC.64 R20, c[0x0][0x2a8] ;  /* 0x0000aa00ff147b82 */ /* 0x000e220000000a00 */
[----:B---3--:R-:W3:Y:S02]  /*0200*/  MUFU.RCP R0, R0 ;  /* 0x0000000000007308 */ /* 0x008ee40000001000 */
[----:B---3--:R-:W-:-:S06]  /*0210*/  IADD3 R6, R0, 0xffffffe, RZ ;  /* 0x0ffffffe00067810 */ /* 0x008fcc0007ffe0ff */
[----:B------:R3:W1:Y:S01]  /*0220*/  F2I.FTZ.U32.TRUNC.NTZ R7, R6 ;  /* 0x0000000600077305 */ /* 0x000662000021f000 */
[----:B------:R-:W-:Y:S01]  /*0230*/  IABS R0, UR39 ;  /* 0x0000002700007c13 */ /* 0x000fe20008000000 */
[----:B---3--:R-:W-:Y:S01]  /*0240*/  IMAD.MOV.U32 R6, RZ, RZ, RZ ;  /* 0x000000ffff067224 */ /* 0x008fe200078e00ff */
[----:B-1----:R-:W-:-:S05]  /*0250*/  IADD3 R8, RZ, -R7, RZ ;  /* 0x80000007ff087210 */ /* 0x002fca0007ffe0ff */
[----:B------:R-:W-:-:S04]  /*0260*/  IMAD R9, R8, R3, RZ ;  /* 0x0000000308097224 */ /* 0x000fc800078e02ff */
[----:B------:R-:W-:-:S06]  /*0270*/  IMAD.HI.U32 R7, R7, R9, R6 ;  /* 0x0000000907077227 */ /* 0x000fcc00078e0006 */
[----:B------:R-:W-:-:S05]  /*0280*/  IMAD.HI.U32 R7, R7, R0, RZ ;  /* 0x0000000007077227 */ /* 0x000fca00078e00ff */
[----:B0-----:R-:W-:-:S05]  /*0290*/  IADD3 R4, -R7, RZ, RZ ;  /* 0x000000ff07047210 */ /* 0x001fca0007ffe1ff */
[----:B------:R-:W-:Y:S01]  /*02a0*/  IMAD R0, R3, R4, R0 ;  /* 0x0000000403007224 */ /* 0x000fe200078e0200 */
[----:B------:R-:W-:-:S04]  /*02b0*/  ISETP.NE.U32.AND P0, PT, R10, RZ, PT ;  /* 0x000000ff0a00720c */ /* 0x000fc80003f05070 */
[----:B------:R-:W-:Y:S02]  /*02c0*/  ISETP.GT.U32.AND P1, PT, R3, R0, PT ;  /* 0x000000000300720c */ /* 0x000fe40003f24070 */
[----:B------:R-:W-:-:S04]  /*02d0*/  ISETP.NE.AND.EX P0, PT, R11, RZ, PT, P0 ;  /* 0x000000ff0b00720c */ /* 0x000fc80003f05300 */
[----:B--2---:R-:W-:-:S07]  /*02e0*/  ISETP.EQ.AND P3, PT, R19, RZ, P0 ;  /* 0x000000ff1300720c */ /* 0x004fce0000762270 */
[----:B------:R-:W-:-:S04]  /*02f0*/  @!P1 IADD3 R0, R0, -R3, RZ ;  /* 0x8000000300009210 */ /* 0x000fc80007ffe0ff */
[----:B------:R-:W-:Y:S02]  /*0300*/  ISETP.GE.U32.AND P0, PT, R0, R3, PT ;  /* 0x000000030000720c */ /* 0x000fe40003f06070 */
[----:B------:R-:W0:Y:S01]  /*0310*/  @P3 LDC.64 R4, c[0x0][0x2f0] ;  /* 0x0000bc00ff043b82 */ /* 0x000e220000000a00 */
[----:B------:R-:W-:Y:S02]  /*0320*/  LOP3.LUT R0, R40, UR39, RZ, 0x3c, !PT ;  /* 0x0000002728007c12 */ /* 0x000fe4000f8e3cff */
[----:B------:R-:W-:Y:S02]  /*0330*/  @!P1 IADD3 R7, R7, 0x1, RZ ;  /* 0x0000000107079810 */ /* 0x000fe40007ffe0ff */
[----:B------:R-:W-:Y:S02]  /*0340*/  ISETP.GE.AND P2, PT, R0, RZ, PT ;  /* 0x000000ff0000720c */ /* 0x000fe40003f46270 */
[----:B------:R-:W-:-:S04]  /*0350*/  ISETP.NE.AND P1, PT, R40, RZ, PT ;  /* 0x000000ff2800720c */ /* 0x000fc80003f25270 */
[----:B------:R-:W-:-:S05]  /*0360*/  @P0 VIADD R7, R7, 0x1 ;  /* 0x0000000107070836 */ /* 0x000fca0000000000 */
[----:B------:R-:W-:-:S04]  /*0370*/  MOV R17, R7 ;  /* 0x0000000700117202 */ /* 0x000fc80000000f00 */
[----:B------:R-:W-:Y:S02]  /*0380*/  @!P2 IADD3 R17, -R17, RZ, RZ ;  /* 0x000000ff1111a210 */ /* 0x000fe40007ffe1ff */
[----:B------:R-:W-:-:S05]  /*0390*/  @!P1 LOP3.LUT R17, RZ, R40, RZ, 0x33, !PT ;  /* 0x00000028ff119212 */ /* 0x000fca00078e33ff */
[----:B0-----:R-:W-:-:S05]  /*03a0*/  @P3 IMAD.WIDE R4, R17, 0x4, R4 ;  /* 0x0000000411043825 */ /* 0x001fca00078e0204 */
[----:B------:R0:W2:Y:S01]  /*03b0*/  @P3 LDG.E R15, desc[UR36][R4.64] ;  /* 0x00000024040f3981 */ /* 0x0000a2000c1e1900 */
[----:B------:R-:W-:-:S05]  /*03c0*/  IMAD.U32 R0, RZ, RZ, UR7 ;  /* 0x00000007ff007e24 */ /* 0x000fca000f8e00ff */
[----:B------:R-:W-:-:S04]  /*03d0*/  IABS R0, R0 ;  /* 0x0000000000007213 */ /* 0x000fc80000000000 */
[----:B------:R-:W-:-:S13]  /*03e0*/  R2UR UR9, R0 ;  /* 0x00000000000972ca */ /* 0x000fda00000e0000 */
[----:B------:R-:W1:Y:S08]  /*03f0*/  I2F.RP R0, UR9 ;  /* 0x0000000900007d06 */ /* 0x000e700008209400 */
[----:B-1----:R-:W1:Y:S02]  /*0400*/  MUFU.RCP R0, R0 ;  /* 0x0000000000007308 */ /* 0x002e640000001000 */
[----:B-1----:R-:W-:-:S06]  /*0410*/  IADD3 R3, R0, 0xffffffe, RZ ;  /* 0x0ffffffe00037810 */ /* 0x002fcc0007ffe0ff */
[----:B------:R-:W1:Y:S02]  /*0420*/  F2I.FTZ.U32.TRUNC.NTZ R3, R3 ;  /* 0x0000000300037305 */ /* 0x000e64000021f000 */
[----:B-1----:R-:W-:Y:S01]  /*0430*/  R2UR UR5, R3 ;  /* 0x00000000030572ca */ /* 0x002fe200000e0000 */
[----:B------:R-:W-:-:S12]  /*0440*/  UMOV UR4, URZ ;  /* 0x0000003f00047c82 */ /* 0x000fd80008000000 */
[----:B------:R-:W-:-:S04]  /*0450*/  UIADD3 UR6, URZ, -UR5, URZ ;  /* 0x800000053f067290 */ /* 0x000fc8000fffe03f */
[----:B------:R-:W-:-:S04]  /*0460*/  UIMAD UR6, UR6, UR9, URZ ;  /* 0x00000009060672a4 */ /* 0x000fc8000f8e023f */
[----:B------:R-:W-:Y:S01]  /*0470*/  UIMAD.WIDE.U32 UR4, UR5, UR6, UR4 ;  /* 0x00000006050472a5 */ /* 0x000fe2000f8e0004 */
[----:B----4-:R-:W-:-:S13]  /*0480*/  R2UR UR44, R12 ;  /* 0x000000000c2c72ca */ /* 0x010fda00000e0000 */
[----:B------:R-:W-:-:S06]  /*0490*/  UIADD3 UR40, UR44, -0x1, URZ ;  /* 0xffffffff2c287890 */ /* 0x000fcc000fffe03f */
[----:B0-----:R-:W-:-:S04]  /*04a0*/  MOV R4, UR40 ;  /* 0x0000002800047c02 */ /* 0x001fc80008000f00 */
[----:B------:R-:W-:-:S04]  /*04b0*/  IABS R4, R4 ;  /* 0x0000000400047213 */ /* 0x000fc80000000000 */
[----:B------:R-:W-:-:S13]  /*04c0*/  R2UR UR42, R4 ;  /* 0x00000000042a72ca */ /* 0x000fda00000e0000 */
[----:B------:R-:W-:-:S04]  /*04d0*/  UIMAD.WIDE.U32 UR4, UR5, UR42, URZ ;  /* 0x0000002a050472a5 */ /* 0x000fc8000f8e003f */
[----:B------:R-:W-:-:S04]  /*04e0*/  UIADD3 UR5, -UR5, URZ, URZ ;  /* 0x0000003f05057290 */ /* 0x000fc8000fffe13f */
[----:B------:R-:W-:Y:S01]  /*04f0*/  UIMAD UR42, UR9, UR5, UR42 ;  /* 0x00000005092a72a4 */ /* 0x000fe2000f8e022a */
[C---:B------:R-:W-:Y:S01]  /*0500*/  ISETP.GT.AND P5, PT, R16.reuse, 0x1f, PT ;  /* 0x0000001f1000780c */ /* 0x040fe20003fa4270 */
[----:B------:R-:W-:Y:S02]  /*0510*/  UISETP.GE.AND UP3, UPT, UR40, URZ, UPT ;  /* 0x0000003f2800728c */ /* 0x000fe4000bf66270 */
[----:B------:R-:W-:Y:S01]  /*0520*/  UISETP.GT.U32.AND UP0, UPT, UR9, UR42, UPT ;  /* 0x0000002a0900728c */ /* 0x000fe2000bf04070 */
[----:B------:R-:W-:Y:S01]  /*0530*/  UMOV UR4, 0x400 ;  /* 0x0000040000047882 */ /* 0x000fe20000000000 */
[----:B-----5:R-:W-:Y:S02]  /*0540*/  UIMAD UR43, UR39, UR8, UR45 ;  /* 0x00000008272b72a4 */ /* 0x020fe4000f8e022d */
[----:B------:R-:W-:Y:S01]  /*0550*/  USHF.L.U32 UR6, UR45, 0x8, URZ ;  /* 0x000000082d067899 */ /* 0x000fe2000800063f */
[----:B------:R-:W-:Y:S01]  /*0560*/  SHF.L.U32 R0, R16, 0x3, RZ ;  /* 0x0000000310007819 */ /* 0x000fe200000006ff */
[----:B------:R-:W-:-:S05]  /*0570*/  ULDC UR5, c[0x0][0x278] ;  /* 0x00009e0000057ab9 */ /* 0x000fca0000000800 */
[----:B------:R-:W-:-:S04]  /*0580*/  @!UP0 UIADD3 UR42, UR42, -UR9, URZ ;  /* 0x800000092a2a8290 */ /* 0x000fc8000fffe03f */
[----:B------:R-:W-:Y:S02]  /*0590*/  UISETP.GT.U32.AND UP2, UPT, UR9, UR42, UPT ;  /* 0x0000002a0900728c */ /* 0x000fe4000bf44070 */
[----:B------:R-:W-:Y:S02]  /*05a0*/  UISETP.NE.AND UP0, UPT, UR7, URZ, UPT ;  /* 0x0000003f0700728c */ /* 0x000fe4000bf05270 */
[----:B------:R-:W-:Y:S02]  /*05b0*/  UIADD3 UR4, UR4, 0x440, URZ ;  /* 0x0000044004047890 */ /* 0x000fe4000fffe03f */
[----:B------:R-:W-:Y:S02]  /*05c0*/  UISETP.NE.AND UP1, UPT, UR5, URZ, UPT ;  /* 0x0000003f0500728c */ /* 0x000fe4000bf25270 */
[----:B------:R-:W-:Y:S02]  /*05d0*/  ULEA UR41, UR41, UR4, 0x18 ;  /* 0x0000000429297291 */ /* 0x000fe4000f8ec03f */
[----:B------:R-:W-:-:S02]  /*05e0*/  USHF.L.U32 UR43, UR43, 0x8, URZ ;  /* 0x000000082b2b7899 */ /* 0x000fc4000800063f */
[----:B------:R-:W-:Y:S02]  /*05f0*/  @!UP2 UIADD3 UR42, UR42, -UR9, URZ ;  /* 0x800000092a2aa290 */ /* 0x000fe4000fffe03f */
[----:B------:R-:W-:Y:S01]  /*0600*/  UIMAD UR4, UR39, UR5, UR6 ;  /* 0x00000005270472a4 */ /* 0x000fe2000f8e0206 */
[----:B------:R-:W-:Y:S01]  /*0610*/  LOP3.LUT R2, R2, 0xffffffef, RZ, 0xc0, !PT ;  /* 0xffffffef02027812 */ /* 0x000fe200078ec0ff */
[----:B------:R-:W-:Y:S01]  /*0620*/  @!UP3 UIADD3 UR42, -UR42, URZ, URZ ;  /* 0x0000003f2a2ab290 */ /* 0x000fe2000fffe13f */
[----:B------:R-:W-:Y:S01]  /*0630*/  VIADD R13, R0, UR6 ;  /* 0x00000006000d7c36 */ /* 0x000fe20008000000 */
[----:B------:R-:W-:Y:S01]  /*0640*/  USEL UR4, UR43, UR4, !UP1 ;  /* 0x000000042b047287 */ /* 0x000fe2000c800000 */
[----:B------:R-:W-:Y:S01]  /*0650*/  BSSY B0, `(.L_x_533) ;  /* 0x0000031000007945 */ /* 0x000fe20003800000 */
[----:B------:R-:W-:Y:S01]  /*0660*/  @!UP0 ULOP3.LUT UR42, URZ, UR7, URZ, 0x33, !UPT ;  /* 0x000000073f2a8292 */ /* 0x000fe2000f8e333f */
[----:B------:R-:W-:Y:S02]  /*0670*/  @P3 LOP3.LUT R2, R2, 0x10, RZ, 0xfc, !PT ;  /* 0x0000001002023812 */ /* 0x000fe400078efcff */
[----:B------:R-:W-:-:S02]  /*0680*/  CS2R R34, SRZ ;  /* 0x0000000000227805 */ /* 0x000fc4000001ff00 */
[----:B------:R-:W-:Y:S01]  /*0690*/  CS2R R32, SRZ ;  /* 0x0000000000207805 */ /* 0x000fe2000001ff00 */
[----:B--2---:R0:W-:Y:S01]  /*06a0*/  STL [R1+0x18], R15 ;  /* 0x0000180f01007387 */ /* 0x0041e20000100800 */
[----:B------:R-:W-:Y:S05]  /*06b0*/  @P5 BRA `(.L_x_534) ;  /* 0x0000000000a85947 */ /* 0x000fea0003800000 */
[----:B------:R-:W1:Y:S02]  /*06c0*/  LDC R3, c[0x0][0x308] ;  /* 0x0000c200ff037b82 */ /* 0x000e640000000800 */
[----:B-1----:R-:W-:Y:S02]  /*06d0*/  ISETP.NE.AND P0, PT, R3, 0x2, PT ;  /* 0x000000020300780c */ /* 0x002fe40003f05270 */
[----:B------:R-:W-:-:S11]  /*06e0*/  IADD3 R3, R0, UR4, RZ ;  /* 0x0000000400037c10 */ /* 0x000fd6000fffe0ff */
[----:B------:R-:W1:Y:S02]  /*06f0*/  @P0 LDC.64 R4, c[0x0][0x218] ;  /* 0x00008600ff040b82 */ /* 0x000e640000000a00 */
[----:B-1----:R-:W-:-:S05]  /*0700*/  @P0 IMAD.WIDE R4, R3, 0x2, R4 ;  /* 0x0000000203040825 */ /* 0x002fca00078e0204 */
[----:B------:R1:W5:Y:S01]  /*0710*/  @P0 LDG.E.128 R32, desc[UR36][R4.64] ;  /* 0x0000002404200981 */ /* 0x000362000c1e1d00 */
[----:B------:R-:W-:Y:S05]  /*0720*/  @P0 BRA `(.L_x_534) ;  /* 0x00000000008c0947 */ /* 0x000fea0003800000 */
[----:B------:R-:W-:Y:S02]  /*0730*/  ULDC.64 UR10, c[0x0][0x218] ;  /* 0x00008600000a7ab9 */ /* 0x000fe40000000a00 */
[----:B------:R-:W-:-:S04]  /*0740*/  IADD3 R6, P0, R3, UR10, RZ ;  /* 0x0000000a03067c10 */ /* 0x000fc8000ff1e0ff */
[----:B------:R-:W-:-:S05]  /*0750*/  LEA.HI.X.SX32 R7, R3, UR11, 0x1, P0 ;  /* 0x0000000b03077c11 */ /* 0x000fca00080f0eff */
[----:B------:R-:W2:Y:S01]  /*0760*/  LDG.E.64 R22, desc[UR36][R6.64] ;  /* 0x0000002406167981 */ /* 0x000ea2000c1e1b00 */
[----:B-1----:R-:W1:Y:S03]  /*0770*/  LDC.64 R4, c[0x0][0x2f8] ;  /* 0x0000be00ff047b82 */ /* 0x002e660000000a00 */
[----:B-1----:R1:W3:Y:S01]  /*0780*/  LDG.E R12, desc[UR36][R4.64] ;  /* 0x00000024040c7981 */ /* 0x0022e2000c1e1900 */
[C---:B--2---:R-:W-:Y:S01]  /*0790*/  SHF.R.U64 R14, R22.reuse, 0x10, R23 ;  /* 0x00000010160e7819 */ /* 0x044fe20000001217 */
[----:B------:R-:W3:Y:S01]  /*07a0*/  I2F.S8 R8, R22 ;  /* 0x0000001600087306 */ /* 0x000ee20000001400 */
[----:B------:R-:W-:Y:S02]  /*07b0*/  PRMT R3, R22, 0x9910, RZ ;  /* 0x0000991016037816 */ /* 0x000fe400000000ff */
[----:B-1----:R-:W-:Y:S02]  /*07c0*/  PRMT R5, R23, 0x9910, RZ ;  /* 0x0000991017057816 */ /* 0x002fe400000000ff */
[----:B------:R-:W-:-:S02]  /*07d0*/  PRMT R4, R14, 0x9910, RZ ;  /* 0x000099100e047816 */ /* 0x000fc400000000ff */
[--C-:B------:R-:W-:Y:S01]  /*07e0*/  SHF.R.U32.HI R10, RZ, 0x10, R23.reuse ;  /* 0x00000010ff0a7819 */ /* 0x100fe20000011617 */
[----:B------:R-:W1:Y:S01]  /*07f0*/  I2F.S8 R9, R23 ;  /* 0x0000001700097306 */ /* 0x000e620000001400 */
[----:B------:R-:W-:Y:S02]  /*0800*/  SHF.R.S32.HI R11, RZ, 0x18, R23 ;  /* 0x00000018ff0b7819 */ /* 0x000fe40000011417 */
[----:B------:R-:W-:Y:S02]  /*0810*/  SHF.R.S32.HI R3, RZ, 0x8, R3 ;  /* 0x00000008ff037819 */ /* 0x000fe40000011403 */
[----:B------:R-:W-:Y:S02]  /*0820*/  SHF.R.S32.HI R5, RZ, 0x8, R5 ;  /* 0x00000008ff057819 */ /* 0x000fe40000011405 */
[----:B------:R-:W-:Y:S01]  /*0830*/  SHF.R.S32.HI R4, RZ, 0x8, R4 ;  /* 0x00000008ff047819 */ /* 0x000fe20000011404 */
[----:B------:R-:W2:Y:S08]  /*0840*/  I2F.S8 R10, R10 ;  /* 0x0000000a000a7306 */ /* 0x000eb00000001400 */
[----:B------:R-:W4:Y:S01]  /*0850*/  I2F.S16 R11, R11 ;  /* 0x0000000b000b7306 */ /* 0x000f220000101400 */
[-C--:B---3--:R-:W-:Y:S01]  /*0860*/  FMUL.FTZ R8, R8, R12.reuse ;  /* 0x0000000c08087220 */ /* 0x088fe20000410000 */
[-C--:B-1----:R-:W-:Y:S01]  /*0870*/  FMUL.FTZ R9, R9, R12.reuse ;  /* 0x0000000c09097220 */ /* 0x082fe20000410000 */
[----:B--2---:R-:W-:-:S05]  /*0880*/  FMUL.FTZ R10, R10, R12 ;  /* 0x0000000c0a0a7220 */ /* 0x004fca0000410000 */
[----:B------:R-:W1:Y:S01]  /*0890*/  I2F.S8 R6, R14 ;  /* 0x0000000e00067306 */ /* 0x000e620000001400 */
[----:B----4-:R-:W-:-:S07]  /*08a0*/  FMUL.FTZ R11, R11, R12 ;  /* 0x0000000c0b0b7220 */ /* 0x010fce0000410000 */
[----:B------:R-:W2:Y:S01]  /*08b0*/  I2F.S16 R3, R3 ;  /* 0x0000000300037306 */ /* 0x000ea20000101400 */
[----:B-----5:R-:W-:Y:S01]  /*08c0*/  F2FP.F16.F32.PACK_AB R35, R11, R10 ;  /* 0x0000000a0b23723e */ /* 0x020fe200000000ff */
[----:B-1----:R-:W-:-:S06]  /*08d0*/  FMUL.FTZ R6, R6, R12 ;  /* 0x0000000c06067220 */ /* 0x002fcc0000410000 */
[----:B------:R-:W1:Y:S01]  /*08e0*/  I2F.S16 R5, R5 ;  /* 0x0000000500057306 */ /* 0x000e620000101400 */
[----:B--2---:R-:W-:-:S07]  /*08f0*/  FMUL.FTZ R3, R3, R12 ;  /* 0x0000000c03037220 */ /* 0x004fce0000410000 */
[----:B------:R-:W2:Y:S01]  /*0900*/  I2F.S16 R4, R4 ;  /* 0x0000000400047306 */ /* 0x000ea20000101400 */
[----:B------:R-:W-:Y:S01]  /*0910*/  F2FP.F16.F32.PACK_AB R32, R3, R8 ;  /* 0x000000080320723e */ /* 0x000fe200000000ff */
[----:B-1----:R-:W-:-:S05]  /*0920*/  FMUL.FTZ R34, R5, R12 ;  /* 0x0000000c05227220 */ /* 0x002fca0000410000 */
[----:B------:R-:W-:Y:S01]  /*0930*/  F2FP.F16.F32.PACK_AB R34, R34, R9 ;  /* 0x000000092222723e */ /* 0x000fe200000000ff */
[----:B--2---:R-:W-:-:S05]  /*0940*/  FMUL.FTZ R33, R4, R12 ;  /* 0x0000000c04217220 */ /* 0x004fca0000410000 */
[----:B------:R-:W-:-:S07]  /*0950*/  F2FP.F16.F32.PACK_AB R33, R33, R6 ;  /* 0x000000062121723e */ /* 0x000fce00000000ff */
.L_x_534:
[----:B------:R-:W-:Y:S05]  /*0960*/  BSYNC B0 ;  /* 0x0000000000007941 */ /* 0x000fea0003800000 */
.L_x_533:
[----:B------:R-:W-:Y:S01]  /*0970*/  ISETP.LT.AND P2, PT, R16, 0x20, P3 ;  /* 0x000000201000780c */ /* 0x000fe20001f41270 */
[----:B------:R-:W-:Y:S01]  /*0980*/  ULDC.64 UR4, c[0x0][0x220] ;  /* 0x0000880000047ab9 */ /* 0x000fe20000000a00 */
[----:B------:R-:W-:Y:S01]  /*0990*/  ISETP.NE.U32.AND P0, PT, R20, RZ, PT ;  /* 0x000000ff1400720c */ /* 0x000fe20003f05070 */
[----:B-1----:R-:W-:Y:S01]  /*09a0*/  IMAD.U32 R5, RZ, RZ, UR39 ;  /* 0x00000027ff057e24 */ /* 0x002fe2000f8e00ff */
[----:B------:R-:W-:Y:S01]  /*09b0*/  ISETP.EQ.U32.AND P1, PT, RZ, UR4, PT ;  /* 0x00000004ff007c0c */ /* 0x000fe2000bf22070 */
[----:B------:R-:W-:Y:S01]  /*09c0*/  USHF.R.S32.HI UR4, URZ, 0x1f, UR39 ;  /* 0x0000001f3f047899 */ /* 0x000fe20008011427 */
[----:B------:R-:W-:Y:S02]  /*09d0*/  ISETP.NE.AND.EX P0, PT, R21, RZ, PT, P0 ;  /* 0x000000ff1500720c */ /* 0x000fe40003f05300 */
[----:B------:R-:W-:Y:S02]  /*09e0*/  MOV R11, UR39 ;  /* 0x00000027000b7c02 */ /* 0x000fe40008000f00 */
[----:B------:R-:W-:-:S02]  /*09f0*/  MOV R3, UR8 ;  /* 0x0000000800037c02 */ /* 0x000fc40008000f00 */
[----:B------:R-:W-:Y:S02]  /*0a00*/  CS2R R22, SRZ ;  /* 0x0000000000167805 */ /* 0x000fe4000001ff00 */
[----:B------:R-:W-:Y:S01]  /*0a10*/  MOV R4, UR4 ;  /* 0x0000000400047c02 */ /* 0x000fe20008000f00 */
[----:B------:R-:W1:Y:S01]  /*0a20*/  @P2 LDC.64 R8, c[0x0][0x2e0] ;  /* 0x0000b800ff082b82 */ /* 0x000e620000000a00 */
[----:B------:R-:W-:Y:S01]  /*0a30*/  VIADD R18, R0, UR43 ;  /* 0x0000002b00127c36 */ /* 0x000fe20008000000 */
[----:B------:R-:W-:Y:S01]  /*0a40*/  CS2R R24, SRZ ;  /* 0x0000000000187805 */ /* 0x000fe2000001ff00 */
[----:B------:R-:W-:Y:S01]  /*0a50*/  @P2 IMAD R3, R15, R3, UR45 ;  /* 0x0000002d0f032e24 */ /* 0x000fe2000f8e0203 */
[----:B------:R-:W-:Y:S02]  /*0a60*/  CS2R R26, SRZ ;  /* 0x00000000001a7805 */ /* 0x000fe4000001ff00 */
[----:B------:R-:W-:Y:S02]  /*0a70*/  ISETP.EQ.OR.EX P1, PT, RZ, UR5, P5, P1 ;  /* 0x00000005ff007c0c */ /* 0x000fe4000af22710 */
[----:B------:R-:W-:-:S02]  /*0a80*/  @P0 LEA R10, P3, R11, R20, 0x2 ;  /* 0x000000140b0a0211 */ /* 0x000fc400078610ff */
[----:B------:R-:W-:Y:S02]  /*0a90*/  @P2 LEA R3, R3, R0, 0x8 ;  /* 0x0000000003032211 */ /* 0x000fe400078e40ff */
[----:B------:R-:W-:Y:S02]  /*0aa0*/  @P0 LEA.HI.X R11, R5, R21, R4, 0x2, P3 ;  /* 0x00000015050b0211 */ /* 0x000fe400018f1404 */
[----:B------:R-:W-:Y:S01]  /*0ab0*/  CS2R R20, SRZ ;  /* 0x0000000000147805 */ /* 0x000fe2000001ff00 */
[----:B------:R-:W2:Y:S02]  /*0ac0*/  @!P5 LDC.64 R4, c[0x0][0x248] ;  /* 0x00009200ff04db82 */ /* 0x000ea40000000a00 */
[----:B------:R-:W5:Y:S06]  /*0ad0*/  @P0 LDG.E R10, desc[UR36][R10.64] ;  /* 0x000000240a0a0981 */ /* 0x000f6c000c1e1900 */
[----:B------:R-:W3:Y:S01]  /*0ae0*/  @!P1 LDC.64 R6, c[0x0][0x220] ;  /* 0x00008800ff069b82 */ /* 0x000ee20000000a00 */
[----:B-1----:R-:W-:Y:S01]  /*0af0*/  @P2 IMAD.WIDE R8, R3, 0x2, R8 ;  /* 0x0000000203082825 */ /* 0x002fe200078e0208 */
[----:B------:R-:W-:-:S04]  /*0b00*/  MOV R3, UR40 ;  /* 0x0000002800037c02 */ /* 0x000fc80008000f00 */
[----:B------:R-:W-:Y:S01]  /*0b10*/  @!P5 SHF.L.U32 R3, R3, 0x3, RZ ;  /* 0x000000030303d819 */ /* 0x000fe200000006ff */
[----:B------:R-:W5:Y:S04]  /*0b20*/  @P2 LDG.E.128 R36, desc[UR36][R8.64] ;  /* 0x0000002408242981 */ /* 0x000f68000c1e1d00 */
[----:B------:R-:W-:-:S04]  /*0b30*/  @!P5 IMAD R3, R18, UR7, R3 ;  /* 0x000000071203dc24 */ /* 0x000fc8000f8e0203 */
[----:B--2---:R-:W-:-:S05]  /*0b40*/  @!P5 IMAD.WIDE R4, R3, 0x2, R4 ;  /* 0x000000020304d825 */ /* 0x004fca00078e0204 */
[----:B------:R-:W5:Y:S01]  /*0b50*/  @!P5 LDG.E.128 R24, desc[UR36][R4.64] ;  /* 0x000000240418d981 */ /* 0x000f62000c1e1d00 */
[----:B---3--:R-:W-:-:S05]  /*0b60*/  @!P1 IMAD.WIDE R6, R13, 0x2, R6 ;  /* 0x000000020d069825 */ /* 0x008fca00078e0206 */
[----:B------:R1:W5:Y:S01]  /*0b70*/  @!P1 LDG.E.128 R20, desc[UR36][R6.64] ;  /* 0x0000002406149981 */ /* 0x000362000c1e1d00 */
[----:B------:R-:W-:Y:S01]  /*0b80*/  ISETP.NE.AND P4, PT, R19, RZ, PT ;  /* 0x000000ff1300720c */ /* 0x000fe20003f85270 */
[----:B-1----:R-:W1:Y:S01]  /*0b90*/  LDC R7, c[0x0][0x290] ;  /* 0x0000a400ff077b82 */ /* 0x002e620000000800 */
[----:B------:R-:W-:Y:S02]  /*0ba0*/  CS2R R30, SRZ ;  /* 0x00000000001e7805 */ /* 0x000fe4000001ff00 */
[----:B------:R-:W-:-:S09]  /*0bb0*/  CS2R R28, SRZ ;  /* 0x00000000001c7805 */ /* 0x000fd2000001ff00 */
[----:B------:R-:W-:Y:S05]  /*0bc0*/  @P4 BRA `(.L_x_535) ;  /* 0x00000000002c4947 */ /* 0x000fea0003800000 */
[----:B------:R-:W-:Y:S01]  /*0bd0*/  ULDC.64 UR4, c[0x0][0x230] ;  /* 0x00008c0000047ab9 */ /* 0x000fe20000000a00 */
[----:B------:R-:W-:Y:S01]  /*0be0*/  BSSY B0, `(.L_x_535) ;  /* 0x0000009000007945 */ /* 0x000fe20003800000 */
[----:B------:R-:W-:Y:S02]  /*0bf0*/  ISETP.EQ.U32.AND P1, PT, RZ, UR4, PT ;  /* 0x00000004ff007c0c */ /* 0x000fe4000bf22070 */
[----:B------:R-:W-:Y:S02]  /*0c00*/  CS2R R28, SRZ ;  /* 0x00000000001c7805 */ /* 0x000fe4000001ff00 */
[----:B------:R-:W-:Y:S02]  /*0c10*/  CS2R R30, SRZ ;  /* 0x00000000001e7805 */ /* 0x000fe4000001ff00 */
[----:B------:R-:W-:-:S13]  /*0c20*/  ISETP.EQ.OR.EX P1, PT, RZ, UR5, P5, P1 ;  /* 0x00000005ff007c0c */ /* 0x000fda000af22710 */
[----:B------:R-:W-:Y:S05]  /*0c30*/  @P1 BRA `(.L_x_536) ;  /* 0x00000000000c1947 */ /* 0x000fea0003800000 */
[----:B------:R-:W2:Y:S02]  /*0c40*/  LDC.64 R28, c[0x0][0x230] ;  /* 0x00008c00ff1c7b82 */ /* 0x000ea40000000a00 */
[----:B--2---:R-:W-:-:S06]  /*0c50*/  IMAD.WIDE R28, R13, 0x2, R28 ;  /* 0x000000020d1c7825 */ /* 0x004fcc00078e021c */
[----:B------:R-:W5:Y:S02]  /*0c60*/  LDG.E.128 R28, desc[UR36][R28.64] ;  /* 0x000000241c1c7981 */ /* 0x000f64000c1e1d00 */
.L_x_536:
[----:B------:R-:W-:Y:S05]  /*0c70*/  BSYNC B0 ;  /* 0x0000000000007941 */ /* 0x000fea0003800000 */
.L_x_535:
[----:B------:R-:W-:Y:S05]  /*0c80*/  @P4 BRA `(.L_x_537) ;  /* 0x0000000000104947 */ /* 0x000fea0003800000 */
[----:B-----5:R-:W-:Y:S01]  /*0c90*/  HFMA2.MMA R24, R24, 1, 1, R28 ;  /* 0x3c003c0018187835 */ /* 0x020fe2000000001c */
[----:B------:R-:W-:Y:S01]  /*0ca0*/  HADD2 R25, R25, R29 ;  /* 0x0000001d19197230 */ /* 0x000fe20000000000 */
[----:B------:R-:W-:Y:S01]  /*0cb0*/  HFMA2.MMA R26, R26, 1, 1, R30 ;  /* 0x3c003c001a1a7835 */ /* 0x000fe2000000001e */
[----:B------:R-:W-:-:S10]  /*0cc0*/  HADD2 R27, R27, R31 ;  /* 0x0000001f1b1b7230 */ /* 0x000fd40000000000 */
.L_x_537:
[----:B------:R-:W-:Y:S01]  /*0cd0*/  ULDC.U8 UR4, c[0x0][0x294] ;  /* 0x0000a50000047ab9 */ /* 0x000fe20000000000 */
[----:B-----5:R-:W-:Y:S01]  /*0ce0*/  @P2 HMUL2 R24, R24, R36 ;  /* 0x0000002418182232 */ /* 0x020fe20000000000 */
[----:B------:R-:W-:Y:S01]  /*0cf0*/  @P2 HFMA2.MMA R25, R25, R37, -RZ ;  /* 0x0000002519192235 */ /* 0x000fe200001000ff */
[----:B------:R-:W-:Y:S01]  /*0d00*/  @P2 HMUL2 R26, R26, R38 ;  /* 0x000000261a1a2232 */ /* 0x000fe20000000000 */
[----:B------:R-:W-:Y:S01]  /*0d10*/  @P2 HFMA2.MMA R27, R27, R39, -RZ ;  /* 0x000000271b1b2235 */ /* 0x000fe200001000ff */
[----:B------:R-:W-:Y:S01]  /*0d20*/  ISETP.NE.AND P1, PT, R19, RZ, PT ;  /* 0x000000ff1300720c */ /* 0x000fe20003f25270 */
[----:B------:R-:W-:Y:S01]  /*0d30*/  UMOV UR38, URZ ;  /* 0x0000003f00267c82 */ /* 0x000fe20008000000 */
[----:B-1----:R-:W-:Y:S01]  /*0d40*/  ISETP.GT.AND P2, PT, R7, RZ, PT ;  /* 0x000000ff0700720c */ /* 0x002fe20003f44270 */
[----:B------:R-:W-:Y:S01]  /*0d50*/  IMAD R17, R17, UR8, RZ ;  /* 0x0000000811117c24 */ /* 0x000fe2000f8e02ff */
[----:B------:R-:W-:Y:S01]  /*0d60*/  ISETP.NE.AND P1, PT, RZ, UR4, PT ;  /* 0x00000004ff007c0c */ /* 0x000fe2000bf25270 */
[----:B------:R-:W-:Y:S01]  /*0d70*/  HFMA2.MMA R33, R33, 1, 1, R21 ;  /* 0x3c003c0021217835 */ /* 0x000fe20000000015 */
[----:B------:R-:W-:Y:S01]  /*0d80*/  @P0 R2UR UR38, R10 ;  /* 0x000000000a2602ca */ /* 0x000fe200000e0000 */
[----:B------:R-:W-:Y:S01]  /*0d90*/  HFMA2.MMA R35, R35, 1, 1, R23 ;  /* 0x3c003c0023237835 */ /* 0x000fe20000000017 */
[----:B------:R-:W-:Y:S01]  /*0da0*/  ISETP.GE.AND P0, PT, R16, 0x20, PT ;  /* 0x000000201000780c */ /* 0x000fe20003f06270 */
[----:B------:R-:W-:-:S02]  /*0db0*/  IMAD R17, R17, R40, UR45 ;  /* 0x0000002d11117e24 */ /* 0x000fc4000f8e0228 */
[----:B------:R-:W-:Y:S02]  /*0dc0*/  HADD2 R32, R32, R20 ;  /* 0x0000001420207230 */ /* 0x000fe40000000000 */
[----:B------:R-:W-:-:S04]  /*0dd0*/  HADD2 R34, R34, R22 ;  /* 0x0000001622227230 */ /* 0x000fc80000000000 */
        /* <DEDUP_REMOVED lines=8> */
[----:B------:R-:W1:Y:S08]  /*0e60*/  I2F.RP R3, R6 ;  /* 0x0000000600037306 */ /* 0x000e700000209400 */
[----:B-1----:R-:W1:Y:S02]  /*0e70*/  MUFU.RCP R3, R3 ;  /* 0x0000000300037308 */ /* 0x002e640000001000 */
[----:B-1----:R-:W-:-:S02]  /*0e80*/  IADD3 R4, R3, 0xffffffe, RZ ;  /* 0x0ffffffe03047810 */ /* 0x002fc40007ffe0ff */
[----:B------:R-:W-:-:S04]  /*0e90*/  IADD3 R3, RZ, -R10, RZ ;  /* 0x8000000aff037210 */ /* 0x000fc80007ffe0ff */
[----:B------:R1:W2:Y:S02]  /*0ea0*/  F2I.FTZ.U32.TRUNC.NTZ R5, R4 ;  /* 0x0000000400057305 */ /* 0x0002a4000021f000 */
[----:B-1----:R-:W-:Y:S01]  /*0eb0*/  IMAD.MOV.U32 R4, RZ, RZ, RZ ;  /* 0x000000ffff047224 */ /* 0x002fe200078e00ff */
[----:B--2---:R-:W-:-:S05]  /*0ec0*/  IADD3 R9, RZ, -R5, RZ ;  /* 0x80000005ff097210 */ /* 0x004fca0007ffe0ff */
[----:B------:R-:W-:-:S04]  /*0ed0*/  IMAD R9, R9, R6, RZ ;  /* 0x0000000609097224 */ /* 0x000fc800078e02ff */
[----:B------:R-:W-:-:S06]  /*0ee0*/  IMAD.HI.U32 R5, R5, R9, R4 ;  /* 0x0000000905057227 */ /* 0x000fcc00078e0004 */
[----:B------:R-:W-:-:S04]  /*0ef0*/  IMAD.HI.U32 R5, R5, R8, RZ ;  /* 0x0000000805057227 */ /* 0x000fc800078e00ff */
[----:B------:R-:W-:-:S05]  /*0f00*/  IMAD R3, R5, R3, R8 ;  /* 0x0000000305037224 */ /* 0x000fca00078e0208 */
[----:B------:R-:W-:-:S13]  /*0f10*/  ISETP.GT.U32.AND P1, PT, R6, R3, PT ;  /* 0x000000030600720c */ /* 0x000fda0003f24070 */
[-C--:B------:R-:W-:Y:S02]  /*0f20*/  @!P1 IADD3 R3, R3, -R6.reuse, RZ ;  /* 0x8000000603039210 */ /* 0x080fe40007ffe0ff */
[----:B------:R-:W-:Y:S02]  /*0f30*/  @!P1 IADD3 R5, R5, 0x1, RZ ;  /* 0x0000000105059810 */ /* 0x000fe40007ffe0ff */
[----:B------:R-:W-:Y:S02]  /*0f40*/  ISETP.GE.U32.AND P2, PT, R3, R6, PT ;  /* 0x000000060300720c */ /* 0x000fe40003f46070 */
[----:B------:R-:W-:-:S04]  /*0f50*/  LOP3.LUT R3, R0, R23, RZ, 0x3c, !PT ;  /* 0x0000001700037212 */ /* 0x000fc800078e3cff */
[----:B------:R-:W-:-:S07]  /*0f60*/  ISETP.GE.AND P1, PT, R3, RZ, PT ;  /* 0x000000ff0300720c */ /* 0x000fce0003f26270 */
[----:B------:R-:W-:Y:S01]  /*0f70*/  @P2 VIADD R5, R5, 0x1 ;  /* 0x0000000105052836 */ /* 0x000fe20000000000 */
[----:B------:R-:W-:-:S04]  /*0f80*/  ISETP.NE.AND P2, PT, R23, RZ, PT ;  /* 0x000000ff1700720c */ /* 0x000fc80003f45270 */
[----:B------:R-:W-:-:S04]  /*0f90*/  MOV R22, R5 ;  /* 0x0000000500167202 */ /* 0x000fc80000000f00 */
[----:B------:R-:W-:Y:S02]  /*0fa0*/  @!P1 IADD3 R22, -R22, RZ, RZ ;  /* 0x000000ff16169210 */ /* 0x000fe40007ffe1ff */
[----:B------:R-:W-:Y:S02]  /*0fb0*/  ISETP.LT.AND P1, PT, R0, R7, !P0 ;  /* 0x000000070000720c */ /* 0x000fe40004721270 */
[----:B------:R-:W-:Y:S02]  /*0fc0*/  LOP3.LUT P0, RZ, R23, 0x7, RZ, 0xc0, !PT ;  /* 0x0000000717ff7812 */ /* 0x000fe4000780c0ff */
[----:B------:R-:W-:Y:S02]  /*0fd0*/  @!P2 LOP3.LUT R22, RZ, R23, RZ, 0x33, !PT ;  /* 0x00000017ff16a212 */ /* 0x000fe400078e33ff */
[----:B------:R-:W-:Y:S02]  /*0fe0*/  P2R R37, PR, RZ, 0x2 ;  /* 0x00000002ff257803 */ /* 0x000fe40000000000 */
[----:B------:R-:W-:-:S05]  /*0ff0*/  IADD3 R3, -R22, RZ, RZ ;  /* 0x000000ff16037210 */ /* 0x000fca0007ffe1ff */
[----:B------:R-:W-:Y:S02]  /*1000*/  IMAD R36, R23, R3, R0 ;  /* 0x0000000317247224 */ /* 0x000fe400078e0200 */
[----:B------:R-:W-:Y:S05]  /*1010*/  @!P0 BRA `(.L_x_540) ;  /* 0x0000000000408947 */ /* 0x000fea0003800000 */
[----:B------:R-:W-:Y:S01]  /*1020*/  MOV R0, 0x0 ;  /* 0x0000000000007802 */ /* 0x000fe20000000f00 */
[----:B------:R-:W-:Y:S01]  /*1030*/  ULDC.64 UR4, c[0x4][0xc8] ;  /* 0x0100320000047ab9 */ /* 0x000fe20000000a00 */
[----:B------:R-:W-:Y:S01]  /*1040*/  ULDC.64 UR6, c[0x4][0xa8] ;  /* 0x01002a0000067ab9 */ /* 0x000fe20000000a00 */
[----:B------:R-:W-:Y:S01]  /*1050*/  IMAD.U32 R4, RZ, RZ, UR4 ;  /* 0x00000004ff047e24 */ /* 0x000fe2000f8e00ff */
[----:B0-----:R0:W1:Y:S01]  /*1060*/  LDC.64 R14, c[0x4][R0] ;  /* 0x01000000000e7b82 */ /* 0x0010620000000a00 */
[----:B------:R-:W-:Y:S01]  /*1070*/  MOV R5, UR5 ;  /* 0x0000000500057c02 */ /* 0x000fe20008000f00 */
[----:B------:R-:W-:Y:S01]  /*1080*/  ULDC.64 UR4, c[0x4][0xd0] ;  /* 0x0100340000047ab9 */ /* 0x000fe20000000a00 */
[----:B------:R-:W-:Y:S01]  /*1090*/  HFMA2.MMA R8, -RZ, RZ, 0, 8.0049037933349609375e-05 ;  /* 0x0000053fff087435 */ /* 0x000fe200000001ff */
[----:B------:R-:W-:Y:S01]  /*10a0*/  MOV R6, UR4 ;  /* 0x0000000400067c02 */ /* 0x000fe20008000f00 */
[----:B------:R-:W-:Y:S01]  /*10b0*/  IMAD.U32 R10, RZ, RZ, UR6 ;  /* 0x00000006ff0a7e24 */ /* 0x000fe2000f8e00ff */
[----:B------:R-:W-:Y:S01]  /*10c0*/  MOV R7, UR5 ;  /* 0x0000000500077c02 */ /* 0x000fe20008000f00 */
[----:B------:R-:W-:Y:S01]  /*10d0*/  IMAD.MOV.U32 R13, RZ, RZ, RZ ;  /* 0x000000ffff0d7224 */ /* 0x000fe200078e00ff */
[----:B------:R-:W-:-:S02]  /*10e0*/  MOV R11, UR7 ;  /* 0x00000007000b7c02 */ /* 0x000fc40008000f00 */
[----:B0-----:R-:W-:-:S07]  /*10f0*/  MOV R12, 0x1 ;  /* 0x00000001000c7802 */ /* 0x001fce0000000f00 */
[----:B------:R-:W-:-:S07]  /*1100*/  LEPC R20, `(.L_x_540) ;  /* 0x000000001014794e */ /* 0x000fce0000000000 */
[----:B-1----:R-:W-:Y:S05]  /*1110*/  CALL.ABS.NOINC R14 ;  /* 0x000000000e007343 */ /* 0x002fea0003c00000 */
.L_x_540:
[----:B------:R-:W1:Y:S01]  /*1120*/  LDC R5, c[0x0][0x290] ;  /* 0x0000a400ff057b82 */ /* 0x000e620000000800 */
[----:B------:R-:W-:Y:S01]  /*1130*/  ISETP.NE.AND P6, PT, R37, RZ, PT ;  /* 0x000000ff2500720c */ /* 0x000fe20003fc5270 */
[----:B------:R-:W-:-:S05]  /*1140*/  IMAD R0, R23, R22, R36 ;  /* 0x0000001617007224 */ /* 0x000fca00078e0224 */
[----:B------:R-:W-:-:S04]  /*1150*/  LEA R37, R0, UR41, 0x1 ;  /* 0x0000002900257c11 */ /* 0x000fc8000f8e08ff */
[----:B-1----:R-:W-:-:S03]  /*1160*/  LEA R38, R5, R37, 0x1 ;  /* 0x0000002505267211 */ /* 0x002fc600078e08ff */
[----:B------:R-:W-:Y:S05]  /*1170*/  @!P6 BRA `(.L_x_541) ;  /* 0x00000000000ce947 */ /* 0x000fea0003800000 */
[----:B------:R-:W-:Y:S01]  /*1180*/  ISETP.NE.AND P5, PT, R19, RZ, PT ;  /* 0x000000ff1300720c */ /* 0x000fe20003fa5270 */
[----:B------:R1:W-:-:S12]  /*1190*/  STS.128 [R37], R32 ;  /* 0x0000002025007388 */ /* 0x0003d80000000c00 */
[----:B------:R1:W-:Y:S02]  /*11a0*/  @!P5 STS.128 [R38], R24 ;  /* 0x000000182600d388 */ /* 0x0003e40000000c00 */
.L_x_541:
        /* <DEDUP_REMOVED lines=16> */
[----:B------:R-:W1:Y:S01]  /*12b0*/  LDS.64 R8, [R23] ;  /* 0x0000000017087984 */ /* 0x000e620000000a00 */
[----:B--2---:R-:W-:-:S02]  /*12c0*/  SHF.R.U64 R4, R6, 0x10, R7 ;  /* 0x0000001006047819 */ /* 0x004fc40000001207 */
[----:B------:R-:W-:Y:S02]  /*12d0*/  SHF.R.U32.HI R0, RZ, 0x10, R7 ;  /* 0x00000010ff007819 */ /* 0x000fe40000011607 */
[--C-:B-1----:R-:W-:Y:S02]  /*12e0*/  SHF.R.U64 R33, R8, 0x10, R9.reuse ;  /* 0x0000001008217819 */ /* 0x102fe40000001209 */
        /* <DEDUP_REMOVED lines=20> */
[----:B-1----:R-:W-:-:S04]  /*1430*/  IADD3 R0, R6, 0x6, RZ ;  /* 0x0000000606007810 */ /* 0x002fc80007ffe0ff */
        /* <DEDUP_REMOVED lines=11> */
[----:B------:R-:W1:Y:S08]  /*14f0*/  MUFU.EX2 R11, -R4 ;  /* 0x80000004000b7308 */ /* 0x000e700000000800 */
[----:B------:R-:W2:Y:S08]  /*1500*/  MUFU.EX2 R3, -R3 ;  /* 0x8000000300037308 */ /* 0x000eb00000000800 */
[----:B------:R-:W3:Y:S01]  /*1510*/  MUFU.EX2 R9, -R9 ;  /* 0x8000000900097308 */ /* 0x000ee20000000800 */
[----:B-1----:R-:W-:-:S04]  /*1520*/  FMUL.FTZ R5, R0, R11 ;  /* 0x0000000b00057220 */ /* 0x002fc80000410000 */
[----:B0-----:R-:W-:Y:S01]  /*1530*/  FMUL.RZ R15, R5, 0.15915493667125701904 ;  /* 0x3e22f983050f7820 */ /* 0x001fe2000040c000 */
        /* <DEDUP_REMOVED lines=43> */
.L_x_545:
[C---:B------:R-:W-:Y:S01]  /*17f0*/  LEA R39, R5.reuse, R36, 0x1 ;  /* 0x0000002405277211 */ /* 0x040fe200078e08ff */
[----:B------:R-:W-:Y:S01]  /*1800*/  BSSY B2, `(.L_x_547) ;  /* 0x0000072000027945 */ /* 0x000fe20003800000 */
[----:B------:R-:W-:Y:S02]  /*1810*/  LEA R41, R5, R23, 0x1 ;  /* 0x0000001705297211 */ /* 0x000fe400078e08ff */
[----:B------:R-:W-:Y:S01]  /*1820*/  SHF.R.S32.HI R0, RZ, 0x1f, R3 ;  /* 0x0000001fff007819 */ /* 0x000fe20000011403 */
[----:B------:R-:W1:Y:S03]  /*1830*/  LDS.64 R8, [R39] ;  /* 0x0000000027087984 */ /* 0x000e660000000a00 */
[----:B------:R-:W-:Y:S01]  /*1840*/  LEA.HI R0, R0, R3, RZ, 0x2 ;  /* 0x0000000300007211 */ /* 0x000fe200078f10ff */
[----:B------:R-:W2:Y:S04]  /*1850*/  LDS.64 R10, [R41] ;  /* 0x00000000290a7984 */ /* 0x000ea80000000a00 */
[----:B------:R-:W-:-:S05]  /*1860*/  IMAD.SHL.U32 R0, R0, 0x2, RZ ;  /* 0x0000000200007824 */ /* 0x000fca00078e00ff */
[----:B------:R-:W-:-:S04]  /*1870*/  LOP3.LUT R6, R0, 0xfffffff8, RZ, 0xc0, !PT ;  /* 0xfffffff800067812 */ /* 0x000fc800078ec0ff */
[----:B------:R-:W-:Y:S02]  /*1880*/  ISETP.GE.AND P0, PT, R6, R5, PT ;  /* 0x000000050600720c */ /* 0x000fe40003f06270 */
[--C-:B-1----:R-:W-:Y:S02]  /*1890*/  SHF.R.U64 R4, R8, 0x10, R9.reuse ;  /* 0x0000001008047819 */ /* 0x102fe40000001209 */
        /* <DEDUP_REMOVED lines=10> */
[C---:B------:R-:W-:Y:S01]  /*1940*/  IADD3 R3, R6.reuse, 0x2, RZ ;  /* 0x0000000206037810 */ /* 0x040fe20007ffe0ff */
[----:B------:R-:W-:Y:S01]  /*1950*/  UIADD3 UR4, -UR38, UR4, URZ ;  /* 0x0000000426047290 */ /* 0x000fe2000fffe13f */
[----:B------:R-:W1:Y:S01]  /*1960*/  MUFU.RCP R8, R7 ;  /* 0x0000000700087308 */ /* 0x000e620000001000 */
[----:B------:R-:W-:Y:S01]  /*1970*/  I2FP.F32.S32 R0, R6 ;  /* 0x0000000600007245 */ /* 0x000fe20000201400 */
[--C-:B------:R-:W-:Y:S01]  /*1980*/  HADD2.F32 R40, -RZ, R32.reuse.H1_H1 ;  /* 0x30000020ff287230 */ /* 0x100fe20000004100 */
[----:B------:R-:W-:Y:S01]  /*1990*/  I2FP.F32.S32 R3, R3 ;  /* 0x0000000300037245 */ /* 0x000fe20000201400 */
[----:B------:R-:W-:Y:S01]  /*19a0*/  HADD2.F32 R43, -RZ, R32.H0_H0 ;  /* 0x20000020ff2b7230 */ /* 0x000fe20000004100 */
[----:B------:R-:W-:Y:S01]  /*19b0*/  IADD3 R4, R6, 0x4, RZ ;  /* 0x0000000406047810 */ /* 0x000fe20007ffe0ff */
[----:B------:R-:W-:-:S02]  /*19c0*/  HADD2.F32 R32, -RZ, R33.H1_H1 ;  /* 0x30000021ff207230 */ /* 0x000fc40000004100 */
[----:B------:R-:W-:Y:S01]  /*19d0*/  HADD2.F32 R14, -RZ, R26.H1_H1 ;  /* 0x3000001aff0e7230 */ /* 0x000fe20000004100 */
[----:B------:R-:W-:Y:S01]  /*19e0*/  I2FP.F32.S32 R5, R4 ;  /* 0x0000000400057245 */ /* 0x000fe20000201400 */
[----:B------:R-:W-:Y:S02]  /*19f0*/  HADD2.F32 R33, -RZ, R33.H0_H0 ;  /* 0x20000021ff217230 */ /* 0x000fe40000004100 */
[----:B------:R-:W-:Y:S02]  /*1a00*/  HADD2.F32 R42, -RZ, R34.H1_H1 ;  /* 0x30000022ff2a7230 */ /* 0x000fe40000004100 */
[----:B------:R-:W-:Y:S02]  /*1a10*/  HADD2.F32 R26, -RZ, R26.H0_H0 ;  /* 0x2000001aff1a7230 */ /* 0x000fe40000004100 */
[----:B------:R-:W-:Y:S02]  /*1a20*/  HADD2.F32 R34, -RZ, R34.H0_H0 ;  /* 0x20000022ff227230 */ /* 0x000fe40000004100 */
[-C--:B-1----:R-:W-:Y:S01]  /*1a30*/  FMUL.FTZ R3, R3, R8.reuse ;  /* 0x0000000803037220 */ /* 0x082fe20000410000 */
[-C--:B------:R-:W-:Y:S01]  /*1a40*/  FMUL.FTZ R0, R0, R8.reuse ;  /* 0x0000000800007220 */ /* 0x080fe20000410000 */
[----:B------:R-:W-:Y:S01]  /*1a50*/  FMUL.FTZ R5, R5, R8 ;  /* 0x0000000805057220 */ /* 0x000fe20000410000 */
[----:B------:R-:W-:-:S02]  /*1a60*/  HADD2.F32 R21, -RZ, R27.H1_H1 ;  /* 0x3000001bff157230 */ /* 0x000fc40000004100 */
[----:B------:R-:W-:Y:S01]  /*1a70*/  FMUL.FTZ R4, R3, 13.28771209716796875 ;  /* 0x41549a7803047820 */ /* 0x000fe20000410000 */
[----:B------:R-:W-:Y:S01]  /*1a80*/  IADD3 R3, R6, 0x6, RZ ;  /* 0x0000000606037810 */ /* 0x000fe20007ffe0ff */
[----:B------:R-:W-:Y:S01]  /*1a90*/  FMUL.FTZ R0, R0, 13.28771209716796875 ;  /* 0x41549a7800007820 */ /* 0x000fe20000410000 */
[----:B------:R-:W-:Y:S01]  /*1aa0*/  FMUL.FTZ R6, R5, 13.28771209716796875 ;  /* 0x41549a7805067820 */ /* 0x000fe20000410000 */
[----:B------:R-:W1:Y:S01]  /*1ab0*/  MUFU.EX2 R11, -R4 ;  /* 0x80000004000b7308 */ /* 0x000e620000000800 */
[----:B------:R-:W-:Y:S01]  /*1ac0*/  I2FP.F32.S32 R3, R3 ;  /* 0x0000000300037245 */ /* 0x000fe20000201400 */
[----:B------:R-:W-:Y:S02]  /*1ad0*/  HADD2.F32 R44, -RZ, R35.H1_H1 ;  /* 0x30000023ff2c7230 */ /* 0x000fe40000004100 */
[----:B------:R-:W-:Y:S02]  /*1ae0*/  HADD2.F32 R27, -RZ, R27.H0_H0 ;  /* 0x2000001bff1b7230 */ /* 0x000fe40000004100 */
[----:B------:R-:W-:Y:S01]  /*1af0*/  FMUL.FTZ R3, R3, R8 ;  /* 0x0000000803037220 */ /* 0x000fe20000410000 */
[----:B------:R-:W-:Y:S01]  /*1b00*/  HADD2.F32 R35, -RZ, R35.H0_H0 ;  /* 0x20000023ff237230 */ /* 0x000fe20000004100 */
[----:B------:R2:W3:Y:S02]  /*1b10*/  MUFU.EX2 R9, -R0 ;  /* 0x8000000000097308 */ /* 0x0004e40000000800 */
[----:B------:R-:W-:-:S06]  /*1b20*/  FMUL.FTZ R7, R3, 13.28771209716796875 ;  /* 0x41549a7803077820 */ /* 0x000fcc0000410000 */
[----:B------:R4:W5:Y:S01]  /*1b30*/  MUFU.EX2 R13, -R6 ;  /* 0x80000006000d7308 */ /* 0x0009620000000800 */
[----:B--2---:R-:W-:-:S05]  /*1b40*/  I2FP.F32.S32 R0, UR4 ;  /* 0x0000000400007c45 */ /* 0x004fca0008201400 */
[C---:B-1----:R-:W-:Y:S02]  /*1b50*/  FMUL.FTZ R5, R0.reuse, R11 ;  /* 0x0000000b00057220 */ /* 0x042fe40000410000 */
[----:B------:R-:W1:Y:S01]  /*1b60*/  MUFU.EX2 R7, -R7 ;  /* 0x8000000700077308 */ /* 0x000e620000000800 */
[C---:B---3--:R-:W-:Y:S01]  /*1b70*/  FMUL.FTZ R3, R0.reuse, R9 ;  /* 0x0000000900037220 */ /* 0x048fe20000410000 */
[----:B------:R-:W-:Y:S01]  /*1b80*/  FMUL.RZ R11, R5, 0.15915493667125701904 ;  /* 0x3e22f983050b7820 */ /* 0x000fe2000040c000 */
[--C-:B----4-:R-:W-:Y:S02]  /*1b90*/  HADD2.F32 R6, -RZ, R24.reuse.H1_H1 ;  /* 0x30000018ff067230 */ /* 0x110fe40000004100 */
[----:B------:R-:W-:Y:S01]  /*1ba0*/  FMUL.RZ R8, R3, 0.15915493667125701904 ;  /* 0x3e22f98303087820 */ /* 0x000fe2000040c000 */
[----:B------:R-:W-:Y:S02]  /*1bb0*/  HADD2.F32 R24, -RZ, R24.H0_H0 ;  /* 0x20000018ff187230 */ /* 0x000fe40000004100 */
[----:B------:R-:W-:Y:S01]  /*1bc0*/  MUFU.SIN R10, R11 ;  /* 0x0000000b000a7308 */ /* 0x000fe20000000400 */
[----:B-----5:R-:W-:-:S04]  /*1bd0*/  FMUL.FTZ R5, R0, R13 ;  /* 0x0000000d00057220 */ /* 0x020fc80000410000 */
[----:B------:R-:W-:-:S03]  /*1be0*/  FMUL.RZ R20, R5, 0.15915493667125701904 ;  /* 0x3e22f98305147820 */ /* 0x000fc6000040c000 */
[----:B------:R-:W2:Y:S01]  /*1bf0*/  MUFU.COS R3, R8 ;  /* 0x0000000800037308 */ /* 0x000ea20000000000 */
[----:B-1----:R-:W-:-:S04]  /*1c00*/  FMUL.FTZ R0, R0, R7 ;  /* 0x0000000700007220 */ /* 0x002fc80000410000 */
[----:B------:R-:W-:-:S03]  /*1c10*/  FMUL.RZ R22, R0, 0.15915493667125701904 ;  /* 0x3e22f98300167820 */ /* 0x000fc6000040c000 */
[----:B------:R-:W1:Y:S08]  /*1c20*/  MUFU.SIN R4, R8 ;  /* 0x0000000800047308 */ /* 0x000e700000000400 */
[----:B------:R3:W4:Y:S01]  /*1c30*/  MUFU.COS R9, R11 ;  /* 0x0000000b00097308 */ /* 0x0007220000000000 */
[----:B--2---:R-:W-:Y:S01]  /*1c40*/  FMUL.FTZ R5, R40, R3 ;  /* 0x0000000328057220 */ /* 0x004fe20000410000 */
[----:B------:R-:W-:-:S06]  /*1c50*/  FMUL.FTZ R7, R3, R6 ;  /* 0x0000000603077220 */ /* 0x000fcc0000410000 */
[----:B------:R-:W2:Y:S01]  /*1c60*/  MUFU.SIN R13, R20 ;  /* 0x00000014000d7308 */ /* 0x000ea20000000400 */
[--C-:B---3--:R-:W-:Y:S02]  /*1c70*/  HADD2.F32 R11, -RZ, R25.reuse.H1_H1 ;  /* 0x30000019ff0b7230 */ /* 0x108fe40000004100 */
[----:B-1----:R-:W-:Y:S01]  /*1c80*/  FMUL.FTZ R0, R40, R4 ;  /* 0x0000000428007220 */ /* 0x002fe20000410000 */
[----:B------:R-:W-:Y:S01]  /*1c90*/  FMUL.FTZ R8, R4, R6 ;  /* 0x0000000604087220 */ /* 0x000fe20000410000 */
[----:B------:R-:W-:Y:S02]  /*1ca0*/  HADD2.F32 R25, -RZ, R25.H0_H0 ;  /* 0x20000019ff197230 */ /* 0x000fe40000004100 */
[C---:B------:R-:W-:Y:S01]  /*1cb0*/  FFMA.FTZ R5, R43.reuse, R4, R5 ;  /* 0x000000042b057223 */ /* 0x040fe20000010005 */
[----:B------:R-:W-:Y:S01]  /*1cc0*/  FMUL.FTZ R6, R10, R11 ;  /* 0x0000000b0a067220 */ /* 0x000fe20000410000 */
[----:B------:R-:W-:Y:S01]  /*1cd0*/  FFMA.FTZ R0, R43, R3, -R0 ;  /* 0x000000032b007223 */ /* 0x000fe20000010800 */
[----:B------:R-:W1:Y:S01]  /*1ce0*/  MUFU.COS R12, R20 ;  /* 0x00000014000c7308 */ /* 0x000e620000000000 */
[----:B----4-:R-:W-:Y:S01]  /*1cf0*/  FMUL.FTZ R11, R9, R11 ;  /* 0x0000000b090b7220 */ /* 0x010fe20000410000 */
[-C--:B------:R-:W-:Y:S01]  /*1d00*/  FFMA.FTZ R8, R3, R24.reuse, -R8 ;  /* 0x0000001803087223 */ /* 0x080fe20000010808 */
[----:B------:R-:W-:Y:S01]  /*1d10*/  FFMA.FTZ R7, R4, R24, R7 ;  /* 0x0000001804077223 */ /* 0x000fe20000010007 */
[C---:B------:R-:W-:Y:S01]  /*1d20*/  FMUL.FTZ R4, R32.reuse, R10 ;  /* 0x0000000a20047220 */ /* 0x040fe20000410000 */
[----:B------:R-:W-:Y:S01]  /*1d30*/  FMUL.FTZ R3, R32, R9 ;  /* 0x0000000920037220 */ /* 0x000fe20000410000 */
[-C--:B------:R-:W-:Y:S01]  /*1d40*/  FFMA.FTZ R6, R9, R25.reuse, -R6 ;  /* 0x0000001909067223 */ /* 0x080fe20000010806 */
[----:B------:R-:W-:Y:S01]  /*1d50*/  FFMA.FTZ R25, R10, R25, R11 ;  /* 0x000000190a197223 */ /* 0x000fe2000001000b */
[----:B------:R-:W3:Y:S01]  /*1d60*/  MUFU.SIN R20, R22 ;  /* 0x0000001600147308 */ /* 0x000ee20000000400 */
[----:B--2---:R-:W-:Y:S01]  /*1d70*/  FMUL.FTZ R11, R13, R14 ;  /* 0x0000000e0d0b7220 */ /* 0x004fe20000410000 */
[C---:B------:R-:W-:Y:S01]  /*1d80*/  FFMA.FTZ R4, R33.reuse, R9, -R4 ;  /* 0x0000000921047223 */ /* 0x040fe20000010804 */
[----:B------:R-:W-:Y:S01]  /*1d90*/  FFMA.FTZ R3, R33, R10, R3 ;  /* 0x0000000a21037223 */ /* 0x000fe20000010003 */
[----:B------:R-:W-:Y:S01]  /*1da0*/  FMUL.FTZ R9, R42, R13 ;  /* 0x0000000d2a097220 */ /* 0x000fe20000410000 */
[----:B------:R-:W-:-:S02]  /*1db0*/  F2FP.F16.F32.PACK_AB R32, R5, R0 ;  /* 0x000000000520723e */ /* 0x000fc400000000ff */
[----:B------:R-:W-:Y:S01]  /*1dc0*/  F2FP.F16.F32.PACK_AB R24, R7, R8 ;  /* 0x000000080718723e */ /* 0x000fe200000000ff */
[----:B0-----:R-:W0:Y:S01]  /*1dd0*/  MUFU.COS R15, R22 ;  /* 0x00000016000f7308 */ /* 0x001e220000000000 */
[----:B-1----:R-:W-:Y:S01]  /*1de0*/  FMUL.FTZ R14, R12, R14 ;  /* 0x0000000e0c0e7220 */ /* 0x002fe20000410000 */
[----:B------:R-:W-:Y:S01]  /*1df0*/  FMUL.FTZ R10, R42, R12 ;  /* 0x0000000c2a0a7220 */ /* 0x000fe20000410000 */
[----:B------:R-:W-:Y:S01]  /*1e00*/  FFMA.FTZ R11, R12, R26, -R11 ;  /* 0x0000001a0c0b7223 */ /* 0x000fe2000001080b */
[C---:B------:R-:W-:Y:S01]  /*1e10*/  FFMA.FTZ R9, R34.reuse, R12, -R9 ;  /* 0x0000000c22097223 */ /* 0x040fe20000010809 */
[----:B------:R-:W-:Y:S01]  /*1e20*/  FFMA.FTZ R26, R13, R26, R14 ;  /* 0x0000001a0d1a7223 */ /* 0x000fe2000001000e */
[----:B------:R-:W-:Y:S01]  /*1e30*/  FFMA.FTZ R10, R34, R13, R10 ;  /* 0x0000000d220a7223 */ /* 0x000fe2000001000a */
[----:B------:R-:W-:Y:S01]  /*1e40*/  F2FP.F16.F32.PACK_AB R33, R3, R4 ;  /* 0x000000040321723e */ /* 0x000fe200000000ff */
[----:B---3--:R-:W-:Y:S01]  /*1e50*/  FMUL.FTZ R14, R20, R21 ;  /* 0x00000015140e7220 */ /* 0x008fe20000410000 */
[----:B------:R-:W-:Y:S01]  /*1e60*/  FMUL.FTZ R12, R44, R20 ;  /* 0x000000142c0c7220 */ /* 0x000fe20000410000 */
[----:B------:R-:W-:-:S02]  /*1e70*/  F2FP.F16.F32.PACK_AB R25, R25, R6 ;  /* 0x000000061919723e */ /* 0x000fc400000000ff */
[----:B------:R-:W-:Y:S02]  /*1e80*/  F2FP.F16.F32.PACK_AB R34, R10, R9 ;  /* 0x000000090a22723e */ /* 0x000fe400000000ff */
[----:B------:R-:W-:Y:S01]  /*1e90*/  F2FP.F16.F32.PACK_AB R26, R26, R11 ;  /* 0x0000000b1a1a723e */ /* 0x000fe200000000ff */
[----:B0-----:R-:W-:Y:S01]  /*1ea0*/  FMUL.FTZ R13, R44, R15 ;  /* 0x0000000f2c0d7220 */ /* 0x001fe20000410000 */
[C---:B------:R-:W-:Y:S01]  /*1eb0*/  FMUL.FTZ R21, R15.reuse, R21 ;  /* 0x000000150f157220 */ /* 0x040fe20000410000 */
[----:B------:R-:W-:Y:S01]  /*1ec0*/  FFMA.FTZ R14, R15, R27, -R14 ;  /* 0x0000001b0f0e7223 */ /* 0x000fe2000001080e */
[C---:B------:R-:W-:Y:S01]  /*1ed0*/  FFMA.FTZ R12, R35.reuse, R15, -R12 ;  /* 0x0000000f230c7223 */ /* 0x040fe2000001080c */
[----:B------:R-:W-:Y:S01]  /*1ee0*/  FFMA.FTZ R13, R35, R20, R13 ;  /* 0x00000014230d7223 */ /* 0x000fe2000001000d */
[----:B------:R-:W-:-:S04]  /*1ef0*/  FFMA.FTZ R27, R20, R27, R21 ;  /* 0x0000001b141b7223 */ /* 0x000fc80000010015 */
[----:B------:R-:W-:Y:S02]  /*1f00*/  F2FP.F16.F32.PACK_AB R35, R13, R12 ;  /* 0x0000000c0d23723e */ /* 0x000fe400000000ff */
[----:B------:R-:W-:-:S07]  /*1f10*/  F2FP.F16.F32.PACK_AB R27, R27, R14 ;  /* 0x0000000e1b1b723e */ /* 0x000fce00000000ff */
.L_x_548:
[----:B------:R-:W-:Y:S05]  /*1f20*/  BSYNC B2 ;  /* 0x0000000000027941 */ /* 0x000fea0003800000 */
.L_x_547:
        /* <DEDUP_REMOVED lines=16> */
.L_x_546:
[----:B------:R-:W-:Y:S05]  /*2030*/  BSYNC B1 ;  /* 0x0000000000017941 */ /* 0x000fea0003800000 */
.L_x_544:
[C---:B-1----:R-:W-:Y:S02]  /*2040*/  LOP3.LUT R4, R33.reuse, 0xffff, RZ, 0xc0, !PT ;  /* 0x0000ffff21047812 */ /* 0x042fe400078ec0ff */
        /* <DEDUP_REMOVED lines=15> */
.L_x_543:
[----:B------:R-:W-:Y:S05]  /*2140*/  BSYNC B0 ;  /* 0x0000000000007941 */ /* 0x000fea0003800000 */
.L_x_542:
[----:B------:R-:W-:Y:S06]  /*2150*/  BAR.SYNC.DEFER_BLOCKING 0x0 ;  /* 0x0000000000007b1d */ /* 0x000fec0000010000 */
[----:B------:R-:W-:Y:S04]  /*2160*/  BSSY B0, `(.L_x_549) ;  /* 0x0000005000007945 */ /* 0x000fe80003800000 */
[----:B------:R-:W-:Y:S05]  /*2170*/  @!P6 BRA `(.L_x_550) ;  /* 0x00000000000ce947 */ /* 0x000fea0003800000 */
[----:B------:R-:W-:Y:S01]  /*2180*/  ISETP.NE.AND P0, PT, R19, RZ, PT ;  /* 0x000000ff1300720c */ /* 0x000fe20003f05270 */
[----:B-1----:R3:W4:-:S12]  /*2190*/  LDS.128 R32, [R37] ;  /* 0x0000000025207984 */ /* 0x0027180000000c00 */
[----:B------:R3:W1:Y:S02]  /*21a0*/  @!P0 LDS.128 R24, [R38] ;  /* 0x0000000026188984 */ /* 0x0006640000000c00 */
.L_x_550:
[----:B------:R-:W-:Y:S05]  /*21b0*/  BSYNC B0 ;  /* 0x0000000000007941 */ /* 0x000fea0003800000 */
.L_x_549:
[----:B------:R-:W-:Y:S06]  /*21c0*/  BAR.SYNC.DEFER_BLOCKING 0x0 ;  /* 0x0000000000007b1d */ /* 0x000fec0000010000 */
[----:B------:R-:W-:Y:S05]  /*21d0*/  BRA `(.L_x_539) ;  /* 0x0000000800a87947 */ /* 0x000fea0003800000 */
.L_x_538:
[C---:B------:R-:W-:Y:S01]  /*21e0*/  ISETP.NE.AND P0, PT, R19.reuse, RZ, PT ;  /* 0x000000ff1300720c */ /* 0x040fe20003f05270 */
[----:B------:R-:W-:Y:S01]  /*21f0*/  BSSY B0, `(.L_x_539) ;  /* 0x00000a8000007945 */ /* 0x000fe20003800000 */
[----:B------:R-:W-:-:S11]  /*2200*/  IADD3 R19, R19, -UR38, RZ ;  /* 0x8000002613137c10 */ /* 0x000fd6000fffe0ff */
[----:B------:R-:W-:Y:S05]  /*2210*/  @!P0 BRA `(.L_x_551) ;  /* 0x0000000400148947 */ /* 0x000fea0003800000 */
[----:B------:R-:W-:-:S13]  /*2220*/  ISETP.GE.AND P0, PT, R0, R7, PT ;  /* 0x000000070000720c */ /* 0x000fda0003f06270 */
[----:B------:R-:W-:Y:S05]  /*2230*/  @P0 BRA `(.L_x_552) ;  /* 0x00000008008c0947 */ /* 0x000fea0003800000 */
[----:B------:R-:W-:Y:S01]  /*2240*/  I2FP.F32.S32 R7, R7 ;  /* 0x0000000700077245 */ /* 0x000fe20000201400 */
[--C-:B0-----:R-:W-:Y:S01]  /*2250*/  HADD2.F32 R15, -RZ, R33.reuse.H1_H1 ;  /* 0x30000021ff0f7230 */ /* 0x101fe20000004100 */
[C---:B------:R-:W-:Y:S01]  /*2260*/  IADD3 R4, R0.reuse, 0x2, RZ ;  /* 0x0000000200047810 */ /* 0x040fe20007ffe0ff */
[----:B------:R-:W-:Y:S01]  /*2270*/  HADD2.F32 R33, -RZ, R33.H0_H0 ;  /* 0x20000021ff217230 */ /* 0x000fe20000004100 */
[----:B------:R-:W0:Y:S01]  /*2280*/  MUFU.RCP R6, R7 ;  /* 0x0000000700067308 */ /* 0x000e220000001000 */
[----:B------:R-:W-:Y:S01]  /*2290*/  IADD3 R5, R0, 0x4, RZ ;  /* 0x0000000400057810 */ /* 0x000fe20007ffe0ff */
[--C-:B------:R-:W-:Y:S01]  /*22a0*/  HADD2.F32 R20, -RZ, R35.reuse.H1_H1 ;  /* 0x30000023ff147230 */ /* 0x100fe20000004100 */
[----:B------:R-:W-:Y:S01]  /*22b0*/  I2FP.F32.S32 R3, R0 ;  /* 0x0000000000037245 */ /* 0x000fe20000201400 */
[----:B------:R-:W-:Y:S01]  /*22c0*/  HADD2.F32 R35, -RZ, R35.H0_H0 ;  /* 0x20000023ff237230 */ /* 0x000fe20000004100 */
[----:B------:R-:W-:Y:S02]  /*22d0*/  I2FP.F32.S32 R4, R4 ;  /* 0x0000000400047245 */ /* 0x000fe40000201400 */
[----:B------:R-:W-:-:S02]  /*22e0*/  I2FP.F32.S32 R5, R5 ;  /* 0x0000000500057245 */ /* 0x000fc40000201400 */
[----:B------:R-:W-:-:S04]  /*22f0*/  IADD3 R0, R0, 0x6, RZ ;  /* 0x0000000600007810 */ /* 0x000fc80007ffe0ff */
[----:B------:R-:W-:Y:S01]  /*2300*/  I2FP.F32.S32 R0, R0 ;  /* 0x0000000000007245 */ /* 0x000fe20000201400 */
        /* <DEDUP_REMOVED lines=8> */
[----:B------:R-:W0:Y:S01]  /*2390*/  MUFU.EX2 R9, -R4 ;  /* 0x8000000400097308 */ /* 0x000e220000000800 */
[----:B------:R-:W-:-:S02]  /*23a0*/  HADD2.F32 R19, -RZ, R34.H1_H1 ;  /* 0x30000022ff137230 */ /* 0x000fc40000004100 */
[----:B------:R-:W-:Y:S01]  /*23b0*/  FMUL.FTZ R8, R5, 13.28771209716796875 ;  /* 0x41549a7805087820 */ /* 0x000fe20000410000 */
[----:B------:R-:W-:-:S04]  /*23c0*/  HADD2.F32 R34, -RZ, R34.H0_H0 ;  /* 0x20000022ff227230 */ /* 0x000fc80000004100 */
        /* <DEDUP_REMOVED lines=42> */
.L_x_551:
[----:B------:R-:W-:-:S13]  /*2670*/  ISETP.GE.AND P0, PT, R0, R7, PT ;  /* 0x000000070000720c */ /* 0x000fda0003f06270 */
[----:B------:R-:W-:Y:S05]  /*2680*/  @P0 BRA `(.L_x_552) ;  /* 0x0000000400780947 */ /* 0x000fea0003800000 */
[----:B------:R-:W-:Y:S01]  /*2690*/  I2FP.F32.S32 R7, R7 ;  /* 0x0000000700077245 */ /* 0x000fe20000201400 */
[C---:B------:R-:W-:Y:S01]  /*26a0*/  VIADD R5, R0.reuse, 0x2 ;  /* 0x0000000200057836 */ /* 0x040fe20000000000 */
[----:B------:R-:W-:Y:S01]  /*26b0*/  I2FP.F32.S32 R3, R0 ;  /* 0x0000000000037245 */ /* 0x000fe20000201400 */
[----:B------:R-:W-:Y:S01]  /*26c0*/  HADD2.F32 R22, -RZ, R26.H1_H1 ;  /* 0x3000001aff167230 */ /* 0x000fe20000004100 */
[----:B------:R-:W1:Y:S01]  /*26d0*/  MUFU.RCP R4, R7 ;  /* 0x0000000700047308 */ /* 0x000e620000001000 */
[C---:B------:R-:W-:Y:S01]  /*26e0*/  IADD3 R8, R0.reuse, 0x4, RZ ;  /* 0x0000000400087810 */ /* 0x040fe20007ffe0ff */
[----:B------:R-:W-:Y:S01]  /*26f0*/  HADD2.F32 R37, -RZ, R27.H0_H0 ;  /* 0x2000001bff257230 */ /* 0x000fe20000004100 */
[----:B------:R-:W-:Y:S01]  /*2700*/  I2FP.F32.S32 R5, R5 ;  /* 0x0000000500057245 */ /* 0x000fe20000201400 */
[--C-:B------:R-:W-:Y:S01]  /*2710*/  HADD2.F32 R14, -RZ, R33.reuse.H1_H1 ;  /* 0x30000021ff0e7230 */ /* 0x100fe20000004100 */
[----:B------:R-:W-:Y:S01]  /*2720*/  I2FP.F32.S32 R9, R8 ;  /* 0x0000000800097245 */ /* 0x000fe20000201400 */
[----:B------:R-:W-:Y:S01]  /*2730*/  HADD2.F32 R33, -RZ, R33.H0_H0 ;  /* 0x20000021ff217230 */ /* 0x000fe20000004100 */
[----:B------:R-:W-:Y:S01]  /*2740*/  IADD3 R0, R0, 0x6, RZ ;  /* 0x0000000600007810 */ /* 0x000fe20007ffe0ff */
[--C-:B------:R-:W-:Y:S01]  /*2750*/  HADD2.F32 R21, -RZ, R34.reuse.H1_H1 ;  /* 0x30000022ff157230 */ /* 0x100fe20000004100 */
[----:B------:R-:W-:Y:S01]  /*2760*/  I2FP.F32.S32 R19, R19 ;  /* 0x0000001300137245 */ /* 0x000fe20000201400 */
[----:B------:R-:W-:-:S02]  /*2770*/  HADD2.F32 R34, -RZ, R34.H0_H0 ;  /* 0x20000022ff227230 */ /* 0x000fc40000004100 */
[--C-:B------:R-:W-:Y:S02]  /*2780*/  HADD2.F32 R36, -RZ, R35.reuse.H1_H1 ;  /* 0x30000023ff247230 */ /* 0x100fe40000004100 */
[----:B------:R-:W-:Y:S02]  /*2790*/  HADD2.F32 R35, -RZ, R35.H0_H0 ;  /* 0x20000023ff237230 */ /* 0x000fe40000004100 */
[-C--:B-1----:R-:W-:Y:S01]  /*27a0*/  FMUL.FTZ R3, R3, R4.reuse ;  /* 0x0000000403037220 */ /* 0x082fe20000410000 */
[-C--:B------:R-:W-:Y:S01]  /*27b0*/  FMUL.FTZ R5, R5, R4.reuse ;  /* 0x0000000405057220 */ /* 0x080fe20000410000 */
[----:B------:R-:W-:Y:S02]  /*27c0*/  FMUL.FTZ R9, R9, R4 ;  /* 0x0000000409097220 */ /* 0x000fe40000410000 */
[----:B------:R-:W-:Y:S01]  /*27d0*/  FMUL.FTZ R3, R3, 13.28771209716796875 ;  /* 0x41549a7803037820 */ /* 0x000fe20000410000 */
[----:B------:R-:W-:Y:S01]  /*27e0*/  FMUL.FTZ R8, R5, 13.28771209716796875 ;  /* 0x41549a7805087820 */ /* 0x000fe20000410000 */
[----:B------:R-:W-:Y:S01]  /*27f0*/  I2FP.F32.S32 R5, R0 ;  /* 0x0000000000057245 */ /* 0x000fe20000201400 */
[----:B------:R-:W-:Y:S01]  /*2800*/  FMUL.FTZ R9, R9, 13.28771209716796875 ;  /* 0x41549a7809097820 */ /* 0x000fe20000410000 */
[----:B------:R-:W1:Y:S03]  /*2810*/  MUFU.EX2 R6, -R3 ;  /* 0x8000000300067308 */ /* 0x000e660000000800 */
[----:B------:R-:W-:-:S04]  /*2820*/  FMUL.FTZ R5, R5, R4 ;  /* 0x0000000405057220 */ /* 0x000fc80000410000 */
[----:B------:R-:W-:Y:S01]  /*2830*/  FMUL.FTZ R7, R5, 13.28771209716796875 ;  /* 0x41549a7805077820 */ /* 0x000fe20000410000 */
[----:B------:R-:W2:Y:S08]  /*2840*/  MUFU.EX2 R8, -R8 ;  /* 0x8000000800087308 */ /* 0x000eb00000000800 */
[----:B------:R3:W4:Y:S01]  /*2850*/  MUFU.EX2 R0, -R9 ;  /* 0x8000000900007308 */ /* 0x0007220000000800 */
[----:B-1----:R-:W-:-:S04]  /*2860*/  FMUL.FTZ R6, R19, R6 ;  /* 0x0000000613067220 */ /* 0x002fc80000410000 */
[----:B------:R-:W-:-:S03]  /*2870*/  FMUL.RZ R6, R6, 0.15915493667125701904 ;  /* 0x3e22f98306067820 */ /* 0x000fc6000040c000 */
[----:B------:R-:W1:Y:S01]  /*2880*/  MUFU.EX2 R20, -R7 ;  /* 0x8000000700147308 */ /* 0x000e620000000800 */
[----:B--2---:R-:W-:Y:S01]  /*2890*/  FMUL.FTZ R8, R19, R8 ;  /* 0x0000000813087220 */ /* 0x004fe20000410000 */
[----:B---3--:R-:W-:-:S03]  /*28a0*/  HADD2.F32 R9, -RZ, R24.H0_H0 ;  /* 0x20000018ff097230 */ /* 0x008fc60000004100 */
[----:B------:R-:W-:-:S03]  /*28b0*/  FMUL.RZ R8, R8, 0.15915493667125701904 ;  /* 0x3e22f98308087820 */ /* 0x000fc6000040c000 */
[----:B------:R-:W2:Y:S01]  /*28c0*/  MUFU.SIN R4, R6 ;  /* 0x0000000600047308 */ /* 0x000ea20000000400 */
[----:B----4-:R-:W-:Y:S01]  /*28d0*/  FMUL.FTZ R3, R19, R0 ;  /* 0x0000000013037220 */ /* 0x010fe20000410000 */
[--C-:B------:R-:W-:Y:S02]  /*28e0*/  HADD2.F32 R0, -RZ, R32.reuse.H1_H1 ;  /* 0x30000020ff007230 */ /* 0x100fe40000004100 */
[----:B------:R-:W-:Y:S02]  /*28f0*/  HADD2.F32 R32, -RZ, R32.H0_H0 ;  /* 0x20000020ff207230 */ /* 0x000fe40000004100 */
[----:B------:R-:W-:Y:S01]  /*2900*/  FMUL.RZ R10, R3, 0.15915493667125701904 ;  /* 0x3e22f983030a7820 */ /* 0x000fe2000040c000 */
[----:B------:R-:W-:Y:S01]  /*2910*/  HADD2.F32 R3, -RZ, R24.H1_H1 ;  /* 0x30000018ff037230 */ /* 0x000fe20000004100 */
[----:B------:R2:W3:Y:S01]  /*2920*/  MUFU.COS R5, R6 ;  /* 0x0000000600057308 */ /* 0x0004e20000000000 */
[----:B-1----:R-:W-:-:S04]  /*2930*/  FMUL.FTZ R19, R19, R20 ;  /* 0x0000001413137220 */ /* 0x002fc80000410000 */
[----:B------:R-:W-:Y:S01]  /*2940*/  FMUL.RZ R23, R19, 0.15915493667125701904 ;  /* 0x3e22f98313177820 */ /* 0x000fe2000040c000 */
[----:B------:R-:W-:Y:S02]  /*2950*/  HADD2.F32 R19, -RZ, R26.H0_H0 ;  /* 0x2000001aff137230 */ /* 0x000fe40000004100 */
[----:B------:R-:W1:Y:S01]  /*2960*/  MUFU.SIN R12, R8 ;  /* 0x00000008000c7308 */ /* 0x000e620000000400 */
[----:B------:R-:W-:Y:S02]  /*2970*/  HADD2.F32 R26, -RZ, R27.H1_H1 ;  /* 0x3000001bff1a7230 */ /* 0x000fe40000004100 */
[----:B--2---:R-:W-:-:S05]  /*2980*/  FMUL.FTZ R6, R4, R0 ;  /* 0x0000000004067220 */ /* 0x004fca0000410000 */
[----:B------:R2:W4:Y:S01]  /*2990*/  MUFU.COS R13, R8 ;  /* 0x00000008000d7308 */ /* 0x0005220000000000 */
[C---:B---3--:R-:W-:Y:S01]  /*29a0*/  FMUL.FTZ R7, R5.reuse, R0 ;  /* 0x0000000005077220 */ /* 0x048fe20000410000 */
[CC--:B------:R-:W-:Y:S01]  /*29b0*/  FMUL.FTZ R0, R4.reuse, R3.reuse ;  /* 0x0000000304007220 */ /* 0x0c0fe20000410000 */
[C---:B------:R-:W-:Y:S02]  /*29c0*/  FMUL.FTZ R3, R5.reuse, R3 ;  /* 0x0000000305037220 */ /* 0x040fe40000410000 */
[C---:B------:R-:W-:Y:S01]  /*29d0*/  FFMA.FTZ R11, R4.reuse, R32, R7 ;  /* 0x00000020040b7223 */ /* 0x040fe20000010007 */
[-C--:B------:R-:W-:Y:S01]  /*29e0*/  FFMA.FTZ R0, R5, R9.reuse, -R0 ;  /* 0x0000000905007223 */ /* 0x080fe20000010800 */
[----:B------:R-:W-:Y:S01]  /*29f0*/  FFMA.FTZ R3, R4, R9, R3 ;  /* 0x0000000904037223 */ /* 0x000fe20000010003 */
[----:B------:R-:W3:Y:S01]  /*2a00*/  MUFU.SIN R20, R10 ;  /* 0x0000000a00147308 */ /* 0x000ee20000000400 */
[--C-:B--2---:R-:W-:Y:S02]  /*2a10*/  HADD2.F32 R8, -RZ, R25.reuse.H1_H1 ;  /* 0x30000019ff087230 */ /* 0x104fe40000004100 */
[----:B------:R-:W-:-:S03]  /*2a20*/  HADD2.F32 R25, -RZ, R25.H0_H0 ;  /* 0x20000019ff197230 */ /* 0x000fc60000004100 */
[----:B-1----:R-:W-:Y:S02]  /*2a30*/  FMUL.FTZ R4, R12, R8 ;  /* 0x000000080c047220 */ /* 0x002fe40000410000 */
[----:B0-----:R0:W1:Y:S01]  /*2a40*/  MUFU.COS R15, R10 ;  /* 0x0000000a000f7308 */ /* 0x0010620000000000 */
[C---:B----4-:R-:W-:Y:S01]  /*2a50*/  FMUL.FTZ R7, R13.reuse, R14 ;  /* 0x0000000e0d077220 */ /* 0x050fe20000410000 */
[----:B------:R-:W-:-:S06]  /*2a60*/  FFMA.FTZ R4, R13, R25, -R4 ;  /* 0x000000190d047223 */ /* 0x000fcc0000010804 */
[----:B------:R-:W2:Y:S01]  /*2a70*/  MUFU.SIN R24, R23 ;  /* 0x0000001700187308 */ /* 0x000ea20000000400 */
[----:B0-----:R-:W-:Y:S01]  /*2a80*/  FFMA.FTZ R10, R5, R32, -R6 ;  /* 0x00000020050a7223 */ /* 0x001fe20000010806 */
[----:B------:R-:W-:Y:S01]  /*2a90*/  FMUL.FTZ R6, R12, R14 ;  /* 0x0000000e0c067220 */ /* 0x000fe20000410000 */
[C---:B------:R-:W-:Y:S01]  /*2aa0*/  FMUL.FTZ R5, R13.reuse, R8 ;  /* 0x000000080d057220 */ /* 0x040fe20000410000 */
[----:B---3--:R-:W-:Y:S02]  /*2ab0*/  FMUL.FTZ R8, R20, R21 ;  /* 0x0000001514087220 */ /* 0x008fe40000410000 */
[-C--:B------:R-:W-:Y:S01]  /*2ac0*/  FFMA.FTZ R14, R13, R33.reuse, -R6 ;  /* 0x000000210d0e7223 */ /* 0x080fe20000010806 */
[C---:B------:R-:W-:Y:S01]  /*2ad0*/  FFMA.FTZ R33, R12.reuse, R33, R7 ;  /* 0x000000210c217223 */ /* 0x040fe20000010007 */
[----:B------:R-:W0:Y:S01]  /*2ae0*/  MUFU.COS R27, R23 ;  /* 0x00000017001b7308 */ /* 0x000e220000000000 */
[C---:B-1----:R-:W-:Y:S01]  /*2af0*/  FMUL.FTZ R21, R15.reuse, R21 ;  /* 0x000000150f157220 */ /* 0x042fe20000410000 */
[CC--:B------:R-:W-:Y:S01]  /*2b00*/  FMUL.FTZ R7, R15.reuse, R22.reuse ;  /* 0x000000160f077220 */ /* 0x0c0fe20000410000 */
[----:B------:R-:W-:Y:S01]  /*2b10*/  FFMA.FTZ R5, R12, R25, R5 ;  /* 0x000000190c057223 */ /* 0x000fe20000010005 */
[C---:B------:R-:W-:Y:S01]  /*2b20*/  FMUL.FTZ R6, R20.reuse, R22 ;  /* 0x0000001614067220 */ /* 0x040fe20000410000 */
[CC--:B------:R-:W-:Y:S01]  /*2b30*/  FFMA.FTZ R21, R20.reuse, R34.reuse, R21 ;  /* 0x0000002214157223 */ /* 0x0c0fe20000010015 */
[-C--:B------:R-:W-:Y:S01]  /*2b40*/  FFMA.FTZ R7, R20, R19.reuse, R7 ;  /* 0x0000001314077223 */ /* 0x080fe20000010007 */
[C---:B------:R-:W-:Y:S01]  /*2b50*/  FFMA.FTZ R12, R15.reuse, R34, -R8 ;  /* 0x000000220f0c7223 */ /* 0x040fe20000010808 */
[----:B------:R-:W-:Y:S01]  /*2b60*/  FFMA.FTZ R6, R15, R19, -R6 ;  /* 0x000000130f067223 */ /* 0x000fe20000010806 */
[C---:B--2---:R-:W-:Y:S01]  /*2b70*/  FMUL.FTZ R20, R24.reuse, R36 ;  /* 0x0000002418147220 */ /* 0x044fe20000410000 */
[----:B------:R-:W-:Y:S01]  /*2b80*/  FMUL.FTZ R8, R24, R26 ;  /* 0x0000001a18087220 */ /* 0x000fe20000410000 */
[----:B------:R-:W-:-:S02]  /*2b90*/  F2FP.F16.F32.PACK_AB R32, R11, R10 ;  /* 0x0000000a0b20723e */ /* 0x000fc400000000ff */
[----:B------:R-:W-:Y:S02]  /*2ba0*/  F2FP.F16.F32.PACK_AB R33, R33, R14 ;  /* 0x0000000e2121723e */ /* 0x000fe400000000ff */
[----:B------:R-:W-:Y:S01]  /*2bb0*/  F2FP.F16.F32.PACK_AB R25, R5, R4 ;  /* 0x000000040519723e */ /* 0x000fe200000000ff */
[C---:B0-----:R-:W-:Y:S01]  /*2bc0*/  FMUL.FTZ R13, R27.reuse, R36 ;  /* 0x000000241b0d7220 */ /* 0x041fe20000410000 */
        /* <DEDUP_REMOVED lines=10> */
.L_x_552:
[----:B------:R-:W-:Y:S05]  /*2c70*/  BSYNC B0 ;  /* 0x0000000000007941 */ /* 0x000fea0003800000 */
.L_x_539:
[----:B------:R-:W-:Y:S01]  /*2c80*/  ISETP.GT.AND P0, PT, R16, 0x1f, PT ;  /* 0x0000001f1000780c */ /* 0x000fe20003f04270 */
[----:B------:R-:W-:Y:S01]  /*2c90*/  BSSY B0, `(.L_x_553) ;  /* 0x000002a000007945 */ /* 0x000fe20003800000 */
[----:B------:R-:W-:-:S11]  /*2ca0*/  HFMA2.MMA R14, -RZ, RZ, 0, 0 ;  /* 0x00000000ff0e7435 */ /* 0x000fd600000001ff */
[----:B------:R-:W-:Y:S05]  /*2cb0*/  @P0 BRA `(.L_x_554) ;  /* 0x00000000009c0947 */ /* 0x000fea0003800000 */
[----:B------:R-:W5:Y:S01]  /*2cc0*/  S2UR UR6, SR_CgaCtaId ;  /* 0x00000000000679c3 */ /* 0x000f620000008800 */
[----:B------:R-:W-:Y:S01]  /*2cd0*/  UMOV UR5, 0x400 ;  /* 0x0000040000057882 */ /* 0x000fe20000000000 */
[----:B-1--4-:R-:W-:Y:S01]  /*2ce0*/  HMUL2 R12, R33, R25 ;  /* 0x00000019210c7232 */ /* 0x012fe20000000000 */
        /* <DEDUP_REMOVED lines=9> */
[----:B--2---:R-:W-:-:S02]  /*2d80*/  HADD2.F32 R6, -RZ, R13.H0_H0 ;  /* 0x2000000dff067230 */ /* 0x004fc40000004100 */
[----:B------:R-:W-:-:S05]  /*2d90*/  HADD2.F32 R13, -RZ, R13.H1_H1 ;  /* 0x3000000dff0d7230 */ /* 0x000fca0000004100 */
[----:B------:R-:W-:Y:S05]  /*2da0*/  @P0 BRA `(.L_x_555) ;  /* 0x00000000002c0947 */ /* 0x000fea0003800000 */
[----:B------:R-:W2:Y:S01]  /*2db0*/  LDC.64 R4, c[0x0][0x248] ;  /* 0x00009200ff047b82 */ /* 0x000ea20000000a00 */
[----:B------:R-:W-:Y:S02]  /*2dc0*/  USHF.L.U32 UR7, UR42, 0x3, URZ ;  /* 0x000000032a077899 */ /* 0x000fe4000800063f */
[----:B------:R-:W-:-:S03]  /*2dd0*/  UIADD3 UR4, UR5, 0x240, URZ ;  /* 0x0000024005047890 */ /* 0x000fc6000fffe03f */
[----:B------:R-:W-:Y:S01]  /*2de0*/  ULDC UR5, c[0x0][0x284] ;  /* 0x0000a10000057ab9 */ /* 0x000fe20000000800 */
[----:B------:R-:W-:Y:S01]  /*2df0*/  MOV R3, UR7 ;  /* 0x0000000700037c02 */ /* 0x000fe20008000f00 */
[----:B------:R-:W-:-:S04]  /*2e00*/  ULEA UR4, UR6, UR4, 0x18 ;  /* 0x0000000406047291 */ /* 0x000fc8000f8ec03f */
[----:B------:R-:W-:Y:S02]  /*2e10*/  IMAD R3, R18, UR5, R3 ;  /* 0x0000000512037c24 */ /* 0x000fe4000f8e0203 */
[----:B-1----:R-:W-:-:S05]  /*2e20*/  LEA R0, R16, UR4, 0x4 ;  /* 0x0000000410007c11 */ /* 0x002fca000f8e20ff */
[----:B------:R4:W-:Y:S01]  /*2e30*/  STS.128 [R0], R28 ;  /* 0x0000001c00007388 */ /* 0x0009e20000000c00 */
[----:B--2---:R-:W-:-:S05]  /*2e40*/  IMAD.WIDE R4, R3, 0x2, R4 ;  /* 0x0000000203047825 */ /* 0x004fca00078e0204 */
[----:B------:R4:W-:Y:S02]  /*2e50*/  STG.E.128 desc[UR36][R4.64], R24 ;  /* 0x0000001804007986 */ /* 0x0009e4000c101d24 */
.L_x_555:
[----:B------:R-:W-:Y:S01]  /*2e60*/  UMOV UR4, 0xffffffff ;  /* 0xffffffff00047882 */ /* 0x000fe20000000000 */
[----:B------:R-:W-:Y:S02]  /*2e70*/  FADD.FTZ R13, R6, R13 ;  /* 0x0000000d060d7221 */ /* 0x000fe40000010000 */
[----:B------:R-:W-:Y:S05]  /*2e80*/  BRA.DIV UR4, `(.L_x_556) ;  /* 0x000000a204f07947 */ /* 0x000fea000b800000 */
[----:B------:R-:W1:Y:S02]  /*2e90*/  SHFL.BFLY PT, R14, R13, 0x10, 0x1f ;  /* 0x0e001f000d0e7f89 */ /* 0x000e6400000e0000 */
[----:B-1--4-:R-:W-:-:S05]  /*2ea0*/  FADD.FTZ R0, R13, R14 ;  /* 0x0000000e0d007221 */ /* 0x012fca0000010000 */
[----:B------:R-:W1:Y:S02]  /*2eb0*/  SHFL.BFLY PT, R14, R0, 0x8, 0x1f ;  /* 0x0d001f00000e7f89 */ /* 0x000e6400000e0000 */
[----:B-1----:R-:W-:-:S05]  /*2ec0*/  FADD.FTZ R3, R0, R14 ;  /* 0x0000000e00037221 */ /* 0x002fca0000010000 */
[----:B------:R-:W1:Y:S02]  /*2ed0*/  SHFL.BFLY PT, R14, R3, 0x4, 0x1f ;  /* 0x0c801f00030e7f89 */ /* 0x000e6400000e0000 */
[----:B-1----:R-:W-:-:S05]  /*2ee0*/  FADD.FTZ R4, R3, R14 ;  /* 0x0000000e03047221 */ /* 0x002fca0000010000 */
[----:B------:R-:W1:Y:S02]  /*2ef0*/  SHFL.BFLY PT, R14, R4, 0x2, 0x1f ;  /* 0x0c401f00040e7f89 */ /* 0x000e6400000e0000 */
[----:B-1----:R-:W-:-:S05]  /*2f00*/  FADD.FTZ R5, R4, R14 ;  /* 0x0000000e04057221 */ /* 0x002fca0000010000 */
[----:B------:R1:W2:Y:S02]  /*2f10*/  SHFL.BFLY PT, R14, R5, 0x1, 0x1f ;  /* 0x0c201f00050e7f89 */ /* 0x0002a400000e0000 */
.L_x_703:
[----:B--2---:R-:W-:-:S07]  /*2f20*/  FADD.FTZ R14, R5, R14 ;  /* 0x0000000e050e7221 */ /* 0x004fce0000010000 */
.L_x_554:
[----:B------:R-:W-:Y:S05]  /*2f30*/  BSYNC B0 ;  /* 0x0000000000007941 */ /* 0x000fea0003800000 */
.L_x_553:
[----:B------:R-:W5:Y:S01]  /*2f40*/  LDC R3, c[0x0][0x284] ;  /* 0x0000a100ff037b82 */ /* 0x000f620000000800 */
[----:B--2---:R-:W-:Y:S02]  /*2f50*/  MOV R4, 0xff7fffff ;  /* 0xff7fffff00047802 */ /* 0x004fe40000000f00 */
[----:B------:R-:W-:Y:S01]  /*2f60*/  ISETP.NE.AND P0, PT, R16, RZ, PT ;  /* 0x000000ff1000720c */ /* 0x000fe20003f05270 */
[----:B-----5:R-:W-:-:S05]  /*2f70*/  IMAD.MOV R0, RZ, RZ, -R3 ;  /* 0x000000ffff007224 */ /* 0x020fca00078e0a03 */
[----:B------:R-:W-:-:S05]  /*2f80*/  VIADDMNMX R7, R0, UR44, RZ, !PT ;  /* 0x0000002c00077c46 */ /* 0x000fca000f8001ff */
[----:B------:R2:W-:Y:S04]  /*2f90*/  STL [R1+0x10], R7 ;  /* 0x0000100701007387 */ /* 0x0005e80000100800 */
[----:B------:R2:W-:Y:S01]  /*2fa0*/  STL [R1+0x14], R4 ;  /* 0x0000140401007387 */ /* 0x0005e20000100800 */
[----:B------:R-:W-:Y:S05]  /*2fb0*/  @P0 BRA `(.L_x_557) ;  /* 0x0000000000540947 */ /* 0x000fea0003800000 */
[----:B------:R-:W-:Y:S02]  /*2fc0*/  ULDC.64 UR4, c[0x0][0x2c8] ;  /* 0x0000b20000047ab9 */ /* 0x000fe40000000a00 */
[----:B------:R-:W-:-:S04]  /*2fd0*/  UISETP.NE.U32.AND UP0, UPT, UR4, URZ, UPT ;  /* 0x0000003f0400728c */ /* 0x000fc8000bf05070 */
[----:B------:R-:W-:-:S06]  /*2fe0*/  UISETP.NE.AND.EX UP0, UPT, UR5, URZ, UPT, UP0 ;  /* 0x0000003f0500728c */ /* 0x000fcc000bf05300 */
[----:B------:R-:W-:-:S05]  /*2ff0*/  PLOP3.LUT P0, PT, PT, PT, UP0, 0x80, 0x0 ;  /* 0x000000000000781c */ /* 0x000fca0003f0f008 */
[----:B------:R-:W-:Y:S01]  /*3000*/  @UP0 UIADD3 UR4, UR40, -UR38, URZ ;  /* 0x8000002628040290 */ /* 0x000fe2000fffe03f */
[----:B------:R-:W-:-:S03]  /*3010*/  @UP0 ULDC UR6, c[0x0][0x2d0] ;  /* 0x0000b40000060ab9 */ /* 0x000fc60000000800 */
[----:B------:R-:W-:-:S04]  /*3020*/  @UP0 UIMAD UR5, UR45, UR6, UR4 ;  /* 0x000000062d0502a4 */ /* 0x000fc8000f8e0204 */
[----:B------:R-:W-:-:S03]  /*3030*/  @UP0 UIMAD UR6, UR5, UR6, UR4 ;  /* 0x00000006050602a4 */ /* 0x000fc6000f8e0204 */
[----:B------:R-:W-:Y:S02]  /*3040*/  @UP0 ULDC.64 UR4, c[0x0][0x2c8] ;  /* 0x0000b20000040ab9 */ /* 0x000fe40000000a00 */
[----:B------:R-:W-:-:S06]  /*3050*/  @UP0 UIMAD.WIDE UR4, UR6, 0x2, UR4 ;  /* 0x00000002060408a5 */ /* 0x000fcc000f8e0204 */
[----:B--2---:R-:W-:Y:S01]  /*3060*/  MOV R4, UR4 ;  /* 0x0000000400047c02 */ /* 0x004fe20008000f00 */
[----:B------:R-:W-:Y:S01]  /*3070*/  ULDC UR4, c[0x0][0x2a0] ;  /* 0x0000a80000047ab9 */ /* 0x000fe20000000800 */
[----:B-1----:R-:W-:-:S05]  /*3080*/  MOV R5, UR5 ;  /* 0x0000000500057c02 */ /* 0x002fca0008000f00 */
[----:B------:R-:W2:Y:S01]  /*3090*/  @P0 LDG.E.U16 R4, desc[UR36][R4.64] ;  /* 0x0000002404040981 */ /* 0x000ea2000c1e1500 */
[----:B------:R-:W-:Y:S01]  /*30a0*/  IADD3 R6, -R7, UR40, RZ ;  /* 0x0000002807067c10 */ /* 0x000fe2000fffe1ff */
[----:B------:R-:W-:-:S03]  /*30b0*/  FMUL.FTZ R8, R14, UR4 ;  /* 0x000000040e087c20 */ /* 0x000fc60008410000 */
[----:B------:R-:W-:Y:S01]  /*30c0*/  LEA R6, R6, UR41, 0x2 ;  /* 0x0000002906067c11 */ /* 0x000fe2000f8e10ff */
[----:B--2---:R-:W-:-:S05]  /*30d0*/  @P0 HADD2.F32 R0, -RZ, R4.H0_H0 ;  /* 0x20000004ff000230 */ /* 0x004fca0000004100 */
[----:B------:R-:W-:-:S05]  /*30e0*/  @P0 FADD.FTZ R8, R8, R0 ;  /* 0x0000000008080221 */ /* 0x000fca0000010000 */
[----:B------:R1:W-:Y:S04]  /*30f0*/  STL [R1+0x14], R8 ;  /* 0x0000140801007387 */ /* 0x0003e80000100800 */
[----:B------:R1:W-:Y:S02]  /*3100*/  STS [R6], R8 ;  /* 0x0000000806007388 */ /* 0x0003e40000000800 */
.L_x_557:
[----:B------:R-:W-:Y:S05]  /*3110*/  WARPSYNC.ALL ;  /* 0x0000000000007948 */ /* 0x000fea0003800000 */
[----:B------:R-:W5:Y:S08]  /*3120*/  S2UR UR4, SR_CgaCtaId ;  /* 0x00000000000479c3 */ /* 0x000f700000008800 */
[----:B------:R-:W-:Y:S01]  /*3130*/  BAR.SYNC.DEFER_BLOCKING 0x0 ;  /* 0x0000000000007b1d */ /* 0x000fe20000010000 */
[----:B------:R-:W-:-:S02]  /*3140*/  R2UR UR6, R7 ;  /* 0x00000000070672ca */ /* 0x000fc400000e0000 */
[----:B-1----:R-:W-:Y:S01]  /*3150*/  IADD3 R6, R16, R7, RZ ;  /* 0x0000000710067210 */ /* 0x002fe20007ffe0ff */
[----:B--2---:R-:W-:Y:S02]  /*3160*/  IMAD.SHL.U32 R7, R17, 0x100, RZ ;  /* 0x0000010011077824 */ /* 0x004fe400078e00ff */
[----:B------:R-:W-:Y:S01]  /*3170*/  UMOV UR5, 0x400 ;  /* 0x0000040000057882 */ /* 0x000fe20000000000 */
[----:B------:R-:W-:Y:S01]  /*3180*/  ULDC UR7, c[0x0][0x29c] ;  /* 0x0000a70000077ab9 */ /* 0x000fe20000000800 */
[----:B------:R-:W-:Y:S01]  /*3190*/  ULDC UR10, c[0x0][0x29c] ;  /* 0x0000a700000a7ab9 */ /* 0x000fe20000000800 */
[----:B------:R-:W-:-:S05]  /*31a0*/  UISETP.NE.AND UP0, UPT, UR7, URZ, UPT ;  /* 0x0000003f0700728c */ /* 0x000fca000bf05270 */
[----:B------:R-:W-:Y:S01]  /*31b0*/  UIADD3 UR40, UR40, 0x1f, -UR6 ;  /* 0x0000001f28287890 */ /* 0x000fe2000fffe806 */
[----:B------:R-:W-:Y:S01]  /*31c0*/  PLOP3.LUT P2, PT, PT, PT, UP0, 0x80, 0x0 ;  /* 0x000000000000781c */ /* 0x000fe20003f4f008 */
[----:B-----5:R-:W-:Y:S02]  /*31d0*/  ULEA UR5, UR4, UR5, 0x18 ;  /* 0x0000000504057291 */ /* 0x020fe4000f8ec03f */
[----:B------:R-:W-:-:S04]  /*31e0*/  USHF.R.S32.HI UR4, URZ, 0x1f, UR40 ;  /* 0x0000001f3f047899 */ /* 0x000fc80008011428 */
[----:B------:R-:W-:-:S03]  /*31f0*/  ULEA.HI UR4, UR4, UR40, URZ, 0x5 ;  /* 0x0000002804047291 */ /* 0x000fc6000f8f283f */
[----:B0-----:R-:W0:Y:S01]  /*3200*/  LDS.128 R12, [UR5+0x40] ;  /* 0x00004005ff0c7984 */ /* 0x001e220008000c00 */
[----:B------:R-:W-:-:S03]  /*3210*/  ULOP3.LUT UR4, UR4, 0xffffffe0, URZ, 0xc0, !UPT ;  /* 0xffffffe004047892 */ /* 0x000fc6000f8ec03f */
[----:B------:R-:W1:Y:S01]  /*3220*/  LDS.128 R8, [UR5+0x50] ;  /* 0x00005005ff087984 */ /* 0x000e620008000c00 */
[----:B------:R-:W-:-:S03]  /*3230*/  UIADD3 UR4, UR4, UR6, URZ ;  /* 0x0000000604047290 */ /* 0x000fc6000fffe03f */
[----:B------:R-:W2:Y:S03]  /*3240*/  LDS.128 R20, [UR5+0x60] ;  /* 0x00006005ff147984 */ /* 0x000ea60008000c00 */
[----:B------:R-:W-:Y:S01]  /*3250*/  ISETP.GE.AND P0, PT, R6, UR4, PT ;  /* 0x0000000406007c0c */ /* 0x000fe2000bf06270 */
        /* <DEDUP_REMOVED lines=87> */
[----:B--2---:R2:W-:Y:S04]  /*37d0*/  STL.64 [R1+0x80], R20 ;  /* 0x0000801401007387 */ /* 0x0045e80000100a00 */
[----:B------:R2:W-:Y:S04]  /*37e0*/  STL.64 [R1+0x88], R22 ;  /* 0x0000881601007387 */ /* 0x0005e80000100a00 */
[----:B0-----:R2:W-:Y:S04]  /*37f0*/  STL.64 [R1+0x70], R12 ;  /* 0x0000700c01007387 */ /* 0x0015e80000100a00 */
[----:B------:R2:W-:Y:S04]  /*3800*/  STL.64 [R1+0x78], R14 ;  /* 0x0000780e01007387 */ /* 0x0005e80000100a00 */
[----:B-1----:R2:W-:Y:S04]  /*3810*/  STL.64 [R1+0x60], R8 ;  /* 0x0000600801007387 */ /* 0x0025e80000100a00 */
[----:B------:R2:W-:Y:S04]  /*3820*/  STL.64 [R1+0x68], R10 ;  /* 0x0000680a01007387 */ /* 0x0005e80000100a00 */
[----:B------:R2:W-:Y:S01]  /*3830*/  STL [R1+0x264], R7 ;  /* 0x0002640701007387 */ /* 0x0005e20000100800 */
[----:B------:R-:W-:Y:S05]  /*3840*/  @P2 BRA `(.L_x_558) ;  /* 0x0000000000a82947 */ /* 0x000fea0003800000 */
[----:B--2---:R-:W0:Y:S04]  /*3850*/  LDS.128 R12, [UR5+0x240] ;  /* 0x00024005ff0c7984 */ /* 0x004e280008000c00 */
        /* <DEDUP_REMOVED lines=17> */
[----:B------:R-:W0:Y:S04]  /*3970*/  LDS.128 R16, [UR5+0x2e0] ;  /* 0x0002e005ff107984 */ /* 0x000e280008000c00 */
[----:B------:R-:W0:Y:S04]  /*3980*/  LDS.128 R28, [UR5+0x310] ;  /* 0x00031005ff1c7984 */ /* 0x000e280008000c00 */
[----:B----4-:R-:W4:Y:S04]  /*3990*/  LDS.128 R32, [UR5+0x320] ;  /* 0x00032005ff207984 */ /* 0x010f280008000c00 */
[----:B---3--:R-:W3:Y:S04]  /*39a0*/  LDS.128 R36, [UR5+0x330] ;  /* 0x00033005ff247984 */ /* 0x008ee80008000c00 */
[----:B------:R-:W0:Y:S04]  /*39b0*/  LDS.128 R40, [UR5+0x340] ;  /* 0x00034005ff287984 */ /* 0x000e280008000c00 */
[----:B------:R-:W0:Y:S04]  /*39c0*/  LDS.128 R44, [UR5+0x350] ;  /* 0x00035005ff2c7984 */ /* 0x000e280008000c00 */
[----:B------:R-:W0:Y:S04]  /*39d0*/  LDS.128 R48, [UR5+0x360] ;  /* 0x00036005ff307984 */ /* 0x000e280008000c00 */
[----:B------:R-:W0:Y:S04]  /*39e0*/  LDS.128 R52, [UR5+0x370] ;  /* 0x00037005ff347984 */ /* 0x000e280008000c00 */
[----:B------:R-:W0:Y:S04]  /*39f0*/  LDS.128 R56, [UR5+0x380] ;  /* 0x00038005ff387984 */ /* 0x000e280008000c00 */
[----:B------:R-:W0:Y:S04]  /*3a00*/  LDS.128 R60, [UR5+0x390] ;  /* 0x00039005ff3c7984 */ /* 0x000e280008000c00 */
[----:B------:R-:W0:Y:S04]  /*3a10*/  LDS.128 R64, [UR5+0x3a0] ;  /* 0x0003a005ff407984 */ /* 0x000e280008000c00 */
[----:B------:R-:W1:Y:S04]  /*3a20*/  LDS.128 R68, [UR5+0x3b0] ;  /* 0x0003b005ff447984 */ /* 0x000e680008000c00 */
[----:B------:R-:W1:Y:S04]  /*3a30*/  LDS.128 R72, [UR5+0x3c0] ;  /* 0x0003c005ff487984 */ /* 0x000e680008000c00 */
[----:B------:R-:W2:Y:S04]  /*3a40*/  LDS.128 R76, [UR5+0x3d0] ;  /* 0x0003d005ff4c7984 */ /* 0x000ea80008000c00 */
[----:B------:R-:W2:Y:S04]  /*3a50*/  LDS.128 R80, [UR5+0x3e0] ;  /* 0x0003e005ff507984 */ /* 0x000ea80008000c00 */
[----:B------:R-:W2:Y:S04]  /*3a60*/  LDS.128 R84, [UR5+0x3f0] ;  /* 0x0003f005ff547984 */ /* 0x000ea80008000c00 */
[----:B------:R-:W2:Y:S04]  /*3a70*/  LDS.128 R88, [UR5+0x400] ;  /* 0x00040005ff587984 */ /* 0x000ea80008000c00 */
[----:B------:R-:W2:Y:S04]  /*3a80*/  LDS.128 R92, [UR5+0x410] ;  /* 0x00041005ff5c7984 */ /* 0x000ea80008000c00 */
[----:B------:R-:W2:Y:S04]  /*3a90*/  LDS.128 R96, [UR5+0x420] ;  /* 0x00042005ff607984 */ /* 0x000ea80008000c00 */
[----:B------:R-:W2:Y:S04]  /*3aa0*/  LDS.128 R100, [UR5+0x430] ;  /* 0x00043005ff647984 */ /* 0x000ea80008000c00 */
[----:B0-----:R0:W-:Y:S04]  /*3ab0*/  STL.64 [R1+0x20], R12 ;  /* 0x0000200c01007387 */ /* 0x0011e80000100a00 */
[----:B------:R0:W-:Y:S04]  /*3ac0*/  STL.64 [R1+0x28], R14 ;  /* 0x0000280e01007387 */ /* 0x0001e80000100a00 */
[----:B-1----:R0:W-:Y:S04]  /*3ad0*/  STL.64 [R1], R8 ;  /* 0x0000000801007387 */ /* 0x0021e80000100a00 */
[----:B---34-:R0:W-:Y:S02]  /*3ae0*/  STL.64 [R1+0x8], R10 ;  /* 0x0000080a01007387 */ /* 0x0181e40000100a00 */
.L_x_558:
[----:B------:R-:W-:Y:S01]  /*3af0*/  ULDC UR11, c[0x0][0x2a0] ;  /* 0x0000a800000b7ab9 */ /* 0x000fe20000000800 */
[----:B------:R-:W-:Y:S01]  /*3b00*/  ULDC.64 UR8, c[0x0][0x248] ;  /* 0x0000920000087ab9 */ /* 0x000fe20000000a00 */
[----:B------:R-:W-:Y:S01]  /*3b10*/  ULDC.64 UR6, c[0x0][0x2b0] ;  /* 0x0000ac0000067ab9 */ /* 0x000fe20000000a00 */
[----:B------:R-:W-:Y:S01]  /*3b20*/  ULDC.64 UR12, c[0x0][0x2c8] ;  /* 0x0000b200000c7ab9 */ /* 0x000fe20000000a00 */
[----:B------:R-:W-:Y:S04]  /*3b30*/  BSSY B0, `(.L_x_559) ;  /* 0x0000595000007945 */ /* 0x000fe80003800000 */
[----:B------:R-:W-:Y:S05]  /*3b40*/  @P0 BRA `(.L_x_560) ;  /* 0x00000058004c0947 */ /* 0x000fea0003800000 */
[----:B------:R-:W-:Y:S01]  /*3b50*/  IABS R0, R3 ;  /* 0x0000000300007213 */ /* 0x000fe20000000000 */
[----:B------:R-:W-:-:S03]  /*3b60*/  ULDC UR5, c[0x0][0x298] ;  /* 0x0000a60000057ab9 */ /* 0x000fc60000000800 */
[----:B0-2---:R-:W-:-:S04]  /*3b70*/  MOV R8, R0 ;  /* 0x0000000000087202 */ /* 0x005fc80000000f00 */
[----:B------:R-:W0:Y:S08]  /*3b80*/  I2F.RP R4, R8 ;  /* 0x0000000800047306 */ /* 0x000e300000209400 */
[----:B0-----:R-:W0:Y:S02]  /*3b90*/  MUFU.RCP R4, R4 ;  /* 0x0000000400047308 */ /* 0x001e240000001000 */
[----:B0-----:R-:W-:-:S06]  /*3ba0*/  IADD3 R4, R4, 0xffffffe, RZ ;  /* 0x0ffffffe04047810 */ /* 0x001fcc0007ffe0ff */
[----:B------:R0:W1:Y:S02]  /*3bb0*/  F2I.FTZ.U32.TRUNC.NTZ R5, R4 ;  /* 0x0000000400057305 */ /* 0x000064000021f000 */
[----:B0-----:R-:W-:Y:S01]  /*3bc0*/  HFMA2.MMA R4, -RZ, RZ, 0, 0 ;  /* 0x00000000ff047435 */ /* 0x001fe200000001ff */
[----:B-1----:R-:W-:-:S05]  /*3bd0*/  IADD3 R0, RZ, -R5, RZ ;  /* 0x80000005ff007210 */ /* 0x002fca0007ffe0ff */
[----:B------:R-:W-:-:S04]  /*3be0*/  IMAD R0, R0, R8, RZ ;  /* 0x0000000800007224 */ /* 0x000fc800078e02ff */
[----:B------:R-:W-:Y:S02]  /*3bf0*/  IMAD.HI.U32 R4, R5, R0, R4 ;  /* 0x0000000005047227 */ /* 0x000fe400078e0004 */
[----:B------:R-:W0:Y:S02]  /*3c00*/  LDC R5, c[0x0][0x2c0] ;  /* 0x0000b000ff057b82 */ /* 0x000e240000000800 */
[----:B------:R-:W-:Y:S01]  /*3c10*/  IMAD R0, R3, UR43, RZ ;  /* 0x0000002b03007c24 */ /* 0x000fe2000f8e02ff */
[----:B------:R1:W-:Y:S01]  /*3c20*/  STL [R1+0x260], R4 ;  /* 0x0002600401007387 */ /* 0x0003e20000100800 */
[----:B------:R-:W-:Y:S02]  /*3c30*/  IMAD R3, R7, R3, RZ ;  /* 0x0000000307037224 */ /* 0x000fe400078e02ff */
[----:B-1----:R-:W-:Y:S01]  /*3c40*/  IMAD.MOV.U32 R4, RZ, RZ, R6 ;  /* 0x000000ffff047224 */ /* 0x002fe200078e0006 */
[----:B------:R-:W-:Y:S02]  /*3c50*/  SHF.R.S32.HI R6, RZ, 0x1f, R0 ;  /* 0x0000001fff067819 */ /* 0x000fe40000011400 */
[----:B0-----:R-:W-:-:S02]  /*3c60*/  IADD3 R7, R5, UR5, RZ ;  /* 0x0000000505077c10 */ /* 0x001fc4000fffe0ff */
[----:B------:R-:W-:-:S07]  /*3c70*/  SHF.R.S32.HI R5, RZ, 0x1f, R3 ;  /* 0x0000001fff057819 */ /* 0x000fce0000011403 */
.L_x_627:
[----:B0-----:R-:W0:Y:S01]  /*3c80*/  LDC R229, c[0x0][0x284] ;  /* 0x0000a100ffe57b82 */ /* 0x001e220000000800 */
[----:B------:R-:W-:Y:S01]  /*3c90*/  ISETP.NE.U32.AND P0, PT, RZ, UR6, PT ;  /* 0x00000006ff007c0c */ /* 0x000fe2000bf05070 */
[----:B--2---:R-:W2:Y:S03]  /*3ca0*/  LDL R9, [R1+0x260] ;  /* 0x0002600001097983 */ /* 0x004ea60000100800 */
[----:B------:R-:W-:Y:S01]  /*3cb0*/  ISETP.NE.AND.EX P0, PT, RZ, UR7, PT, P0 ;  /* 0x00000007ff007c0c */ /* 0x000fe2000bf05300 */
[----:B-----5:R-:W5:-:S12]  /*3cc0*/  LDL R230, [R1+0x18] ;  /* 0x0000180001e67983 */ /* 0x020f580000100800 */
[----:B------:R-:W-:Y:S01]  /*3cd0*/  @P0 SHF.R.S32.HI R8, RZ, 0x1f, R4 ;  /* 0x0000001fff080819 */ /* 0x000fe20000011404 */
[----:B01----:R-:W-:-:S05]  /*3ce0*/  @P0 IMAD R6, R229, UR39, RZ ;  /* 0x00000027e5060c24 */ /* 0x003fca000f8e02ff */
[--C-:B------:R-:W-:Y:S02]  /*3cf0*/  @P0 SHF.R.S32.HI R7, RZ, 0x1f, R6.reuse ;  /* 0x0000001fff070819 */ /* 0x100fe40000011406 */
[----:B------:R-:W-:-:S04]  /*3d00*/  @P0 IADD3 R6, P1, P3, R4, UR6, R6 ;  /* 0x0000000604060c10 */ /* 0x000fc8000fb3e006 */
[----:B------:R-:W-:-:S05]  /*3d10*/  @P0 IADD3.X R7, R8, UR7, R7, P1, P3 ;  /* 0x0000000708070c10 */ /* 0x000fca0008fe6407 */
[----:B---3--:R0:W3:Y:S01]  /*3d20*/  @P0 LDG.E.U8 R6, desc[UR36][R6.64] ;  /* 0x0000002406060981 */ /* 0x0080e2000c1e1100 */
[----:B------:R-:W-:Y:S02]  /*3d30*/  IABS R8, R229 ;  /* 0x000000e500087213 */ /* 0x000fe40000000000 */
[----:B0-----:R-:W-:Y:S01]  /*3d40*/  IABS R7, R4 ;  /* 0x0000000400077213 */ /* 0x001fe20000000000 */
[----:B------:R-:W-:Y:S01]  /*3d50*/  UIADD3 UR5, UR44, -0x1, URZ ;  /* 0xffffffff2c057890 */ /* 0x000fe2000fffe03f */
[----:B------:R-:W-:Y:S02]  /*3d60*/  ISETP.GE.AND P3, PT, R4, RZ, PT ;  /* 0x000000ff0400720c */ /* 0x000fe40003f66270 */
[----:B------:R-:W-:Y:S01]  /*3d70*/  ISETP.NE.AND P4, PT, R229, RZ, PT ;  /* 0x000000ffe500720c */ /* 0x000fe20003f85270 */
[----:B------:R-:W-:Y:S01]  /*3d80*/  BSSY B1, `(.L_x_561) ;  /* 0x0000036000017945 */ /* 0x000fe20003800000 */
[----:B---3--:R-:W-:Y:S01]  /*3d90*/  ISETP.NE.AND P0, PT, R6, RZ, P0 ;  /* 0x000000ff0600720c */ /* 0x008fe20000705270 */
[----:B--2---:R-:W-:-:S02]  /*3da0*/  IMAD.HI.U32 R6, R9, R7, RZ ;  /* 0x0000000709067227 */ /* 0x004fc400078e00ff */
[----:B------:R-:W0:Y:S03]  /*3db0*/  LDC R9, c[0x0][0x284] ;  /* 0x0000a100ff097b82 */ /* 0x000e260000000800 */
[----:B------:R-:W-:-:S05]  /*3dc0*/  IADD3 R6, -R6, RZ, RZ ;  /* 0x000000ff06067210 */ /* 0x000fca0007ffe1ff */
[----:B------:R-:W-:Y:S01]  /*3dd0*/  IMAD R6, R8, R6, R7 ;  /* 0x0000000608067224 */ /* 0x000fe200078e0207 */
[----:B0-----:R-:W-:-:S04]  /*3de0*/  IABS R9, R9 ;  /* 0x0000000900097213 */ /* 0x001fc80000000000 */
[----:B------:R-:W-:-:S13]  /*3df0*/  ISETP.GT.U32.AND P1, PT, R9, R6, PT ;  /* 0x000000060900720c */ /* 0x000fda0003f24070 */
[----:B------:R-:W-:-:S04]  /*3e00*/  @!P1 IADD3 R6, R6, -R8, RZ ;  /* 0x8000000806069210 */ /* 0x000fc80007ffe0ff */
[----:B------:R-:W-:-:S13]  /*3e10*/  ISETP.GT.U32.AND P1, PT, R9, R6, PT ;  /* 0x000000060900720c */ /* 0x000fda0003f24070 */
[----:B------:R-:W-:Y:S02]  /*3e20*/  @!P1 IADD3 R6, R6, -R8, RZ ;  /* 0x8000000806069210 */ /* 0x000fe40007ffe0ff */
[----:B------:R-:W-:-:S03]  /*3e30*/  ISETP.GE.AND P1, PT, R4, UR5, PT ;  /* 0x0000000504007c0c */ /* 0x000fc6000bf26270 */
[----:B------:R-:W-:Y:S01]  /*3e40*/  @!P3 IMAD.MOV R6, RZ, RZ, -R6 ;  /* 0x000000ffff06b224 */ /* 0x000fe200078e0a06 */
[----:B------:R-:W-:-:S09]  /*3e50*/  @!P4 LOP3.LUT R6, RZ, R229, RZ, 0x33, !PT ;  /* 0x000000e5ff06c212 */ /* 0x000fd200078e33ff */
[----:B------:R-:W-:Y:S05]  /*3e60*/  @P1 BRA `(.L_x_562) ;  /* 0x00000000009c1947 */ /* 0x000fea0003800000 */
[----:B------:R-:W-:-:S04]  /*3e70*/  SHF.L.U32 R7, R6, 0x3, RZ ;  /* 0x0000000306077819 */ /* 0x000fc800000006ff */
[----:B------:R-:W-:Y:S02]  /*3e80*/  SHF.R.S32.HI R228, RZ, 0x1f, R7 ;  /* 0x0000001fffe47819 */ /* 0x000fe40000011407 */
[----:B------:R-:W-:-:S04]  /*3e90*/  IADD3 R9, P2, R3, R7, RZ ;  /* 0x0000000703097210 */ /* 0x000fc80007f5e0ff */
[----:B------:R-:W-:Y:S02]  /*3ea0*/  IADD3.X R10, R5, R228, RZ, P2, !PT ;  /* 0x000000e4050a7210 */ /* 0x000fe400017fe4ff */
[----:B------:R-:W-:-:S04]  /*3eb0*/  LEA R8, P2, R9, UR8, 0x1 ;  /* 0x0000000809087c11 */ /* 0x000fc8000f8408ff */
[----:B------:R-:W-:-:S05]  /*3ec0*/  LEA.HI.X R9, R9, UR9, R10, 0x1, P2 ;  /* 0x0000000909097c11 */ /* 0x000fca00090f0c0a */
[----:B------:R0:W5:Y:S01]  /*3ed0*/  LDG.E.128 R104, desc[UR36][R8.64] ;  /* 0x0000002408687981 */ /* 0x000162000c1e1d00 */
[----:B------:R-:W-:-:S06]  /*3ee0*/  UISETP.NE.AND UP0, UPT, UR10, URZ, UPT ;  /* 0x0000003f0a00728c */ /* 0x000fcc000bf05270 */
[----:B------:R-:W-:-:S13]  /*3ef0*/  PLOP3.LUT P2, PT, PT, PT, UP0, 0x80, 0x0 ;  /* 0x000000000000781c */ /* 0x000fda0003f4f008 */
[----:B0-----:R-:W-:Y:S05]  /*3f00*/  @P2 BRA `(.L_x_562) ;  /* 0x0000000000742947 */ /* 0x001fea0003800000 */
[----:B------:R0:W-:Y:S04]  /*3f10*/  STL [R1+0x26c], R4 ;  /* 0x00026c0401007387 */ /* 0x0001e80000100800 */
[----:B0-----:R-:W2:Y:S04]  /*3f20*/  LDL R4, [R1+0x50] ;  /* 0x0000500001047983 */ /* 0x001ea80000100800 */
[----:B------:R0:W-:Y:S01]  /*3f30*/  STL [R1+0x268], R3 ;  /* 0x0002680301007387 */ /* 0x0001e20000100800 */
[----:B------:R-:W-:-:S03]  /*3f40*/  LOP3.LUT P5, RZ, R2, 0x10, RZ, 0xc0, !PT ;  /* 0x0000001002ff7812 */ /* 0x000fc600078ac0ff */
[----:B------:R-:W3:Y:S04]  /*3f50*/  LDL R231, [R1+0x58] ;  /* 0x0000580001e77983 */ /* 0x000ee80000100800 */
[----:B------:R-:W4:Y:S04]  /*3f60*/  LDL R252, [R1+0x5c] ;  /* 0x00005c0001fc7983 */ /* 0x000f280000100800 */
[----:B0-----:R-:W3:Y:S02]  /*3f70*/  LDL R3, [R1+0x54] ;  /* 0x0000540001037983 */ /* 0x001ee40000100800 */
[----:B------:R-:W0:Y:S08]  /*3f80*/  @P5 LDC R10, c[0x0][0x288] ;  /* 0x0000a200ff0a5b82 */ /* 0x000e300000000800 */
[----:B------:R-:W1:Y:S01]  /*3f90*/  @P5 LDC.64 R8, c[0x0][0x2e0] ;  /* 0x0000b800ff085b82 */ /* 0x000e620000000a00 */
[----:B0----5:R-:W-:-:S05]  /*3fa0*/  @P5 IMAD R10, R230, R10, UR45 ;  /* 0x0000002de60a5e24 */ /* 0x021fca000f8e020a */
[----:B------:R-:W-:-:S05]  /*3fb0*/  @P5 SHF.L.U32 R10, R10, 0x8, RZ ;  /* 0x000000080a0a5819 */ /* 0x000fca00000006ff */
[----:B-1----:R-:W-:-:S06]  /*3fc0*/  @P5 IMAD.WIDE R8, R10, 0x2, R8 ;  /* 0x000000020a085825 */ /* 0x002fcc00078e0208 */
[----:B------:R-:W4:Y:S01]  /*3fd0*/  @P5 LDG.E.128 R8, desc[UR36][R8.64] ;  /* 0x0000002408085981 */ /* 0x000f22000c1e1d00 */
[----:B--2---:R-:W-:-:S03]  /*3fe0*/  HADD2 R104, R104, R4 ;  /* 0x0000000468687230 */ /* 0x004fc60000000000 */
[----:B------:R0:W5:Y:S01]  /*3ff0*/  LDL.LU R4, [R1+0x26c] ;  /* 0x00026c0001047983 */ /* 0x0001620000300800 */
[----:B---3--:R-:W-:-:S03]  /*4000*/  HFMA2.MMA R105, R105, 1, 1, R3 ;  /* 0x3c003c0069697835 */ /* 0x008fc60000000003 */
[----:B------:R0:W5:Y:S01]  /*4010*/  LDL.LU R3, [R1+0x268] ;  /* 0x0002680001037983 */ /* 0x0001620000300800 */
[----:B------:R-:W-:Y:S01]  /*4020*/  HADD2 R106, R106, R231 ;  /* 0x000000e76a6a7230 */ /* 0x000fe20000000000 */
[----:B------:R-:W-:Y:S01]  /*4030*/  SHF.R.S32.HI R231, RZ, 0x1f, R0 ;  /* 0x0000001fffe77819 */ /* 0x000fe20000011400 */
[----:B----4-:R-:W-:Y:S01]  /*4040*/  HADD2 R107, R107, R252 ;  /* 0x000000fc6b6b7230 */ /* 0x010fe20000000000 */
[----:B------:R-:W-:Y:S01]  /*4050*/  IADD3 R7, P3, R0, R7, RZ ;  /* 0x0000000700077210 */ /* 0x000fe20007f7e0ff */
[----:B------:R-:W-:Y:S01]  /*4060*/  @P5 HFMA2.MMA R105, R105, R9, -RZ ;  /* 0x0000000969695235 */ /* 0x000fe200001000ff */
[----:B------:R-:W-:Y:S02]  /*4070*/  @P5 HMUL2 R104, R104, R8 ;  /* 0x0000000868685232 */ /* 0x000fe40000000000 */
[----:B------:R-:W-:Y:S02]  /*4080*/  IADD3.X R9, R231, R228, RZ, P3, !PT ;  /* 0x000000e4e7097210 */ /* 0x000fe40001ffe4ff */
[----:B------:R-:W-:Y:S01]  /*4090*/  LEA R8, P3, R7, UR8, 0x1 ;  /* 0x0000000807087c11 */ /* 0x000fe2000f8608ff */
[----:B------:R-:W-:Y:S01]  /*40a0*/  @P5 HFMA2.MMA R107, R107, R11, -RZ ;  /* 0x0000000b6b6b5235 */ /* 0x000fe200001000ff */
[----:B------:R-:W-:-:S02]  /*40b0*/  @P5 HMUL2 R106, R106, R10 ;  /* 0x0000000a6a6a5232 */ /* 0x000fc40000000000 */
[----:B------:R-:W-:-:S05]  /*40c0*/  LEA.HI.X R9, R7, UR9, R9, 0x1, P3 ;  /* 0x0000000907097c11 */ /* 0x000fca00098f0c09 */
[----:B------:R0:W-:Y:S04]  /*40d0*/  STG.E.128 desc[UR36][R8.64], R104 ;  /* 0x0000006808007986 */ /* 0x0001e8000c101d24 */
.L_x_562:
[----:B------:R-:W-:Y:S05]  /*40e0*/  BSYNC B1 ;  /* 0x0000000000017941 */ /* 0x000fea0003800000 */
.L_x_561:
[----:B------:R-:W1:Y:S01]  /*40f0*/  LDC R7, c[0x0][0x288] ;  /* 0x0000a200ff077b82 */ /* 0x000e620000000800 */
[----:B------:R-:W-:Y:S07]  /*4100*/  BSSY B1, `(.L_x_563) ;  /* 0x0000027000017945 */ /* 0x000fee0003800000 */
[----:B0-----:R-:W0:Y:S01]  /*4110*/  LDC.64 R8, c[0x0][0x2e0] ;  /* 0x0000b800ff087b82 */ /* 0x001e220000000a00 */
[----:B-1---5:R-:W-:-:S05]  /*4120*/  IMAD R7, R230, R7, UR45 ;  /* 0x0000002de6077e24 */ /* 0x022fca000f8e0207 */
[----:B------:R-:W-:-:S05]  /*4130*/  LEA R7, R7, 0x8, 0x8 ;  /* 0x0000000807077811 */ /* 0x000fca00078e40ff */
[----:B0-----:R-:W-:Y:S01]  /*4140*/  IMAD.WIDE R8, R7, 0x2, R8 ;  /* 0x0000000207087825 */ /* 0x001fe200078e0208 */
[----:B------:R-:W-:Y:S06]  /*4150*/  @P1 BRA `(.L_x_564) ;  /* 0x0000000000841947 */ /* 0x000fec0003800000 */
[----:B------:R-:W-:-:S05]  /*4160*/  IMAD.IADD R7, R6, 0x1, R229 ;  /* 0x0000000106077824 */ /* 0x000fca00078e02e5 */
        /* <DEDUP_REMOVED lines=10> */
[----:B------:R-:W-:Y:S01]  /*4210*/  LOP3.LUT P4, RZ, R2, 0x10, RZ, 0xc0, !PT ;  /* 0x0000001002ff7812 */ /* 0x000fe2000788c0ff */
[----:B------:R0:W-:Y:S04]  /*4220*/  STL [R1+0x268], R3 ;  /* 0x0002680301007387 */ /* 0x0001e80000100800 */
[----:B------:R-:W2:Y:S04]  /*4230*/  LDL R10, [R1+0x44] ;  /* 0x00004400010a7983 */ /* 0x000ea80000100800 */
[----:B------:R-:W3:Y:S04]  /*4240*/  LDL R11, [R1+0x48] ;  /* 0x00004800010b7983 */ /* 0x000ee80000100800 */
[----:B0-----:R-:W4:Y:S04]  /*4250*/  LDL R3, [R1+0x40] ;  /* 0x0000400001037983 */ /* 0x001f280000100800 */
[----:B------:R-:W2:Y:S01]  /*4260*/  @P4 LDG.E.128 R228, desc[UR36][R8.64] ;  /* 0x0000002408e44981 */ /* 0x000ea2000c1e1d00 */
[----:B----45:R-:W-:-:S03]  /*4270*/  HADD2 R108, R108, R3 ;  /* 0x000000036c6c7230 */ /* 0x030fc60000000000 */
[----:B------:R0:W5:Y:S01]  /*4280*/  LDL.LU R3, [R1+0x268] ;  /* 0x0002680001037983 */ /* 0x0001620000300800 */
[----:B--2---:R-:W-:-:S03]  /*4290*/  @P4 HMUL2 R108, R108, R228 ;  /* 0x000000e46c6c4232 */ /* 0x004fc60000000000 */
[----:B------:R-:W2:Y:S01]  /*42a0*/  LDL R228, [R1+0x4c] ;  /* 0x00004c0001e47983 */ /* 0x000ea20000100800 */
[----:B------:R-:W-:Y:S01]  /*42b0*/  HFMA2.MMA R109, R109, 1, 1, R10 ;  /* 0x3c003c006d6d7835 */ /* 0x000fe2000000000a */
[----:B---3--:R-:W-:Y:S01]  /*42c0*/  HADD2 R110, R110, R11 ;  /* 0x0000000b6e6e7230 */ /* 0x008fe20000000000 */
[----:B------:R-:W-:Y:S02]  /*42d0*/  SHF.R.S32.HI R10, RZ, 0x1f, R0 ;  /* 0x0000001fff0a7819 */ /* 0x000fe40000011400 */
[----:B------:R-:W-:-:S04]  /*42e0*/  IADD3 R11, P3, R0, R252, RZ ;  /* 0x000000fc000b7210 */ /* 0x000fc80007f7e0ff */
[----:B------:R-:W-:Y:S02]  /*42f0*/  IADD3.X R7, R10, R7, RZ, P3, !PT ;  /* 0x000000070a077210 */ /* 0x000fe40001ffe4ff */
[C---:B------:R-:W-:Y:S01]  /*4300*/  LEA R10, P3, R11.reuse, UR8, 0x1 ;  /* 0x000000080b0a7c11 */ /* 0x040fe2000f8608ff */
[----:B------:R-:W-:Y:S01]  /*4310*/  @P4 HFMA2.MMA R109, R109, R229, -RZ ;  /* 0x000000e56d6d4235 */ /* 0x000fe200001000ff */
[----:B------:R-:W-:Y:S02]  /*4320*/  @P4 HMUL2 R110, R110, R230 ;  /* 0x000000e66e6e4232 */ /* 0x000fe40000000000 */
[----:B------:R-:W-:Y:S01]  /*4330*/  LEA.HI.X R11, R11, UR9, R7, 0x1, P3 ;  /* 0x000000090b0b7c11 */ /* 0x000fe200098f0c07 */
[----:B--2---:R-:W-:-:S06]  /*4340*/  HADD2 R111, R111, R228 ;  /* 0x000000e46f6f7230 */ /* 0x004fcc0000000000 */
[----:B------:R-:W-:-:S07]  /*4350*/  @P4 HFMA2.MMA R111, R111, R231, -RZ ;  /* 0x000000e76f6f4235 */ /* 0x000fce00001000ff */
[----:B------:R0:W-:Y:S04]  /*4360*/  STG.E.128 desc[UR36][R10.64], R108 ;  /* 0x0000006c0a007986 */ /* 0x0001e8000c101d24 */
.L_x_564:
[----:B------:R-:W-:Y:S05]  /*4370*/  BSYNC B1 ;  /* 0x0000000000017941 */ /* 0x000fea0003800000 */
.L_x_563:
[----:B------:R-:W-:Y:S04]  /*4380*/  BSSY B1, `(.L_x_565) ;  /* 0x0000024000017945 */ /* 0x000fe80003800000 */
[----:B------:R-:W-:Y:S05]  /*4390*/  @P1 BRA `(.L_x_566) ;  /* 0x0000000000881947 */ /* 0x000fea0003800000 */
[----:B------:R-:W1:Y:S02]  /*43a0*/  LDC R7, c[0x0][0x284] ;  /* 0x0000a100ff077b82 */ /* 0x000e640000000800 */
[----:B-1----:R-:W-:-:S05]  /*43b0*/  LEA R7, R7, R6, 0x1 ;  /* 0x0000000607077211 */ /* 0x002fca00078e08ff */
[----:B------:R-:W-:-:S05]  /*43c0*/  IMAD.SHL.U32 R252, R7, 0x8, RZ ;  /* 0x0000000807fc7824 */ /* 0x000fca00078e00ff */
[----:B------:R-:W-:Y:S02]  /*43d0*/  SHF.R.S32.HI R7, RZ, 0x1f, R252 ;  /* 0x0000001fff077819 */ /* 0x000fe400000114fc */
[----:B0----5:R-:W-:-:S04]  /*43e0*/  IADD3 R11, P2, R3, R252, RZ ;  /* 0x000000fc030b7210 */ /* 0x021fc80007f5e0ff */
[----:B------:R-:W-:Y:S02]  /*43f0*/  IADD3.X R12, R5, R7, RZ, P2, !PT ;  /* 0x00000007050c7210 */ /* 0x000fe400017fe4ff */
[----:B------:R-:W-:-:S04]  /*4400*/  LEA R10, P2, R11, UR8, 0x1 ;  /* 0x000000080b0a7c11 */ /* 0x000fc8000f8408ff */
[----:B------:R-:W-:-:S05]  /*4410*/  LEA.HI.X R11, R11, UR9, R12, 0x1, P2 ;  /* 0x000000090b0b7c11 */ /* 0x000fca00090f0c0c */
[----:B------:R1:W5:Y:S01]  /*4420*/  LDG.E.128 R12, desc[UR36][R10.64] ;  /* 0x000000240a0c7981 */ /* 0x000362000c1e1d00 */
[----:B------:R-:W-:-:S06]  /*4430*/  UISETP.NE.AND UP0, UPT, UR10, URZ, UPT ;  /* 0x0000003f0a00728c */ /* 0x000fcc000bf05270 */
[----:B------:R-:W-:-:S13]  /*4440*/  PLOP3.LUT P2, PT, PT, PT, UP0, 0x80, 0x0 ;  /* 0x000000000000781c */ /* 0x000fda0003f4f008 */
[----:B-1----:R-:W-:Y:S05]  /*4450*/  @P2 BRA `(.L_x_566) ;  /* 0x0000000000582947 */ /* 0x002fea0003800000 */
        /* <DEDUP_REMOVED lines=22> */
.L_x_566:
[----:B------:R-:W-:Y:S05]  /*45c0*/  BSYNC B1 ;  /* 0x0000000000017941 */ /* 0x000fea0003800000 */
.L_x_565:
[----:B------:R-:W-:Y:S04]  /*45d0*/  BSSY B1, `(.L_x_567) ;  /* 0x0000024000017945 */ /* 0x000fe80003800000 */
[----:B------:R-:W-:Y:S05]  /*45e0*/  @P1 BRA `(.L_x_568) ;  /* 0x0000000000881947 */ /* 0x000fea0003800000 */
[----:B------:R-:W2:Y:S02]  /*45f0*/  LDC R7, c[0x0][0x284] ;  /* 0x0000a100ff077b82 */ /* 0x000ea40000000800 */
[----:B--2---:R-:W-:-:S05]  /*4600*/  IMAD R7, R7, 0x3, R6 ;  /* 0x0000000307077824 */ /* 0x004fca00078e0206 */
[----:B------:R-:W-:-:S04]  /*4610*/  SHF.L.U32 R252, R7, 0x3, RZ ;  /* 0x0000000307fc7819 */ /* 0x000fc800000006ff */
[----:B------:R-:W-:Y:S02]  /*4620*/  SHF.R.S32.HI R7, RZ, 0x1f, R252 ;  /* 0x0000001fff077819 */ /* 0x000fe400000114fc */
[----:B01---5:R-:W-:-:S04]  /*4630*/  IADD3 R11, P2, R3, R252, RZ ;  /* 0x000000fc030b7210 */ /* 0x023fc80007f5e0ff */
[----:B------:R-:W-:Y:S02]  /*4640*/  IADD3.X R112, R5, R7, RZ, P2, !PT ;  /* 0x0000000705707210 */ /* 0x000fe400017fe4ff */
[----:B------:R-:W-:-:S04]  /*4650*/  LEA R10, P2, R11, UR8, 0x1 ;  /* 0x000000080b0a7c11 */ /* 0x000fc8000f8408ff */
[----:B------:R-:W-:-:S05]  /*4660*/  LEA.HI.X R11, R11, UR9, R112, 0x1, P2 ;  /* 0x000000090b0b7c11 */ /* 0x000fca00090f0c70 */
[----:B------:R2:W5:Y:S01]  /*4670*/  LDG.E.128 R112, desc[UR36][R10.64] ;  /* 0x000000240a707981 */ /* 0x000562000c1e1d00 */
[----:B------:R-:W-:-:S06]  /*4680*/  UISETP.NE.AND UP0, UPT, UR10, URZ, UPT ;  /* 0x0000003f0a00728c */ /* 0x000fcc000bf05270 */
[----:B------:R-:W-:-:S13]  /*4690*/  PLOP3.LUT P2, PT, PT, PT, UP0, 0x80, 0x0 ;  /* 0x000000000000781c */ /* 0x000fda0003f4f008 */
[----:B--2---:R-:W-:Y:S05]  /*46a0*/  @P2 BRA `(.L_x_568) ;  /* 0x0000000000582947 */ /* 0x004fea0003800000 */
        /* <DEDUP_REMOVED lines=13> */
[----:B------:R-:W-:-:S05]  /*4780*/  IADD3 R11, P3, R0, R252, RZ ;  /* 0x000000fc000b7210 */ /* 0x000fca0007f7e0ff */
[----:B------:R-:W-:Y:S01]  /*4790*/  IMAD.X R7, R10, 0x1, R7, P3 ;  /* 0x000000010a077824 */ /* 0x000fe200018e0607 */
[C---:B------:R-:W-:Y:S01]  /*47a0*/  LEA R10, P3, R11.reuse, UR8, 0x1 ;  /* 0x000000080b0a7c11 */ /* 0x040fe2000f8608ff */
[----:B------:R-:W-:Y:S01]  /*47b0*/  @P4 HFMA2.MMA R113, R113, R229, -RZ ;  /* 0x000000e571714235 */ /* 0x000fe200001000ff */
[----:B------:R-:W-:Y:S02]  /*47c0*/  @P4 HMUL2 R114, R114, R230 ;  /* 0x000000e672724232 */ /* 0x000fe40000000000 */
[----:B------:R-:W-:Y:S01]  /*47d0*/  LEA.HI.X R11, R11, UR9, R7, 0x1, P3 ;  /* 0x000000090b0b7c11 */ /* 0x000fe200098f0c07 */
[----:B--2---:R-:W-:-:S06]  /*47e0*/  HADD2 R115, R115, R228 ;  /* 0x000000e473737230 */ /* 0x004fcc0000000000 */
[----:B------:R-:W-:-:S07]  /*47f0*/  @P4 HFMA2.MMA R115, R115, R231, -RZ ;  /* 0x000000e773734235 */ /* 0x000fce00001000ff */
[----:B------:R0:W-:Y:S04]  /*4800*/  STG.E.128 desc[UR36][R10.64], R112 ;  /* 0x000000700a007986 */ /* 0x0001e8000c101d24 */
.L_x_568:
[----:B------:R-:W-:Y:S05]  /*4810*/  BSYNC B1 ;  /* 0x0000000000017941 */ /* 0x000fea0003800000 */
.L_x_567:
[----:B------:R-:W-:Y:S04]  /*4820*/  BSSY B1, `(.L_x_569) ;  /* 0x0000024000017945 */ /* 0x000fe80003800000 */
[----:B------:R-:W-:Y:S05]  /*4830*/  @P1 BRA `(.L_x_570) ;  /* 0x0000000000881947 */ /* 0x000fea0003800000 */
[----:B------:R-:W2:Y:S02]  /*4840*/  LDC R7, c[0x0][0x284] ;  /* 0x0000a100ff077b82 */ /* 0x000ea40000000800 */
[----:B--2---:R-:W-:-:S04]  /*4850*/  LEA R7, R7, R6, 0x2 ;  /* 0x0000000607077211 */ /* 0x004fc800078e10ff */
        /* <DEDUP_REMOVED lines=14> */
[----:B0-----:R-:W4:Y:S04]  /*4940*/  LDL R3, [R1] ;  /* 0x0000000001037983 */ /* 0x001f280000100800 */
        /* <DEDUP_REMOVED lines=17> */
.L_x_570:
[----:B------:R-:W-:Y:S05]  /*4a60*/  BSYNC B1 ;  /* 0x0000000000017941 */ /* 0x000fea0003800000 */
.L_x_569:
[----:B------:R-:W-:Y:S04]  /*4a70*/  BSSY B1, `(.L_x_571) ;  /* 0x000001e000017945 */ /* 0x000fe80003800000 */
[----:B------:R-:W-:Y:S05]  /*4a80*/  @P1 BRA `(.L_x_572) ;  /* 0x0000000000701947 */ /* 0x000fea0003800000 */
[----:B------:R-:W2:Y:S02]  /*4a90*/  LDC R7, c[0x0][0x284] ;  /* 0x0000a100ff077b82 */ /* 0x000ea40000000800 */
[----:B--2---:R-:W-:-:S04]  /*4aa0*/  IMAD R7, R7, 0x5, R6 ;  /* 0x0000000507077824 */ /* 0x004fc800078e0206 */
[----:B------:R-:W-:-:S05]  /*4ab0*/  IMAD.SHL.U32 R252, R7, 0x8, RZ ;  /* 0x0000000807fc7824 */ /* 0x000fca00078e00ff */
        /* <DEDUP_REMOVED lines=9> */
[----:B------:R-:W-:-:S13]  /*4b50*/  LOP3.LUT P4, RZ, R2, 0x10, RZ, 0xc0, !PT ;  /* 0x0000001002ff7812 */ /* 0x000fda000788c0ff */
[----:B------:R-:W2:Y:S01]  /*4b60*/  @P4 LDG.E.128 R228, desc[UR36][R8.64+0x40] ;  /* 0x0000402408e44981 */ /* 0x000ea2000c1e1d00 */
[----:B-----5:R-:W-:Y:S01]  /*4b70*/  HFMA2.MMA R121, R121, 1, 1, R249 ;  /* 0x3c003c0079797835 */ /* 0x020fe200000000f9 */
[----:B------:R-:W-:Y:S01]  /*4b80*/  SHF.R.S32.HI R10, RZ, 0x1f, R0 ;  /* 0x0000001fff0a7819 */ /* 0x000fe20000011400 */
[----:B------:R-:W-:Y:S01]  /*4b90*/  HADD2 R123, R123, R251 ;  /* 0x000000fb7b7b7230 */ /* 0x000fe20000000000 */
[----:B------:R-:W-:Y:S01]  /*4ba0*/  IADD3 R11, P3, R0, R252, RZ ;  /* 0x000000fc000b7210 */ /* 0x000fe20007f7e0ff */
[----:B------:R-:W-:Y:S02]  /*4bb0*/  HADD2 R120, R120, R248 ;  /* 0x000000f878787230 */ /* 0x000fe40000000000 */
[----:B------:R-:W-:Y:S01]  /*4bc0*/  HADD2 R122, R122, R250 ;  /* 0x000000fa7a7a7230 */ /* 0x000fe20000000000 */
[----:B------:R-:W-:Y:S02]  /*4bd0*/  IADD3.X R7, R10, R7, RZ, P3, !PT ;  /* 0x000000070a077210 */ /* 0x000fe40001ffe4ff */
[----:B------:R-:W-:-:S04]  /*4be0*/  LEA R10, P3, R11, UR8, 0x1 ;  /* 0x000000080b0a7c11 */ /* 0x000fc8000f8608ff */
[----:B------:R-:W-:Y:S01]  /*4bf0*/  LEA.HI.X R11, R11, UR9, R7, 0x1, P3 ;  /* 0x000000090b0b7c11 */ /* 0x000fe200098f0c07 */
[----:B--2---:R-:W-:Y:S01]  /*4c00*/  @P4 HFMA2.MMA R121, R121, R229, -RZ ;  /* 0x000000e579794235 */ /* 0x004fe200001000ff */
[----:B------:R-:W-:Y:S01]  /*4c10*/  @P4 HMUL2 R120, R120, R228 ;  /* 0x000000e478784232 */ /* 0x000fe20000000000 */
[----:B------:R-:W-:Y:S01]  /*4c20*/  @P4 HFMA2.MMA R123, R123, R231, -RZ ;  /* 0x000000e77b7b4235 */ /* 0x000fe200001000ff */
[----:B------:R-:W-:-:S06]  /*4c30*/  @P4 HMUL2 R122, R122, R230 ;  /* 0x000000e67a7a4232 */ /* 0x000fcc0000000000 */
[----:B------:R2:W-:Y:S04]  /*4c40*/  STG.E.128 desc[UR36][R10.64], R120 ;  /* 0x000000780a007986 */ /* 0x0005e8000c101d24 */
.L_x_572:
[----:B------:R-:W-:Y:S05]  /*4c50*/  BSYNC B1 ;  /* 0x0000000000017941 */ /* 0x000fea0003800000 */
.L_x_571:
[----:B------:R-:W-:Y:S04]  /*4c60*/  BSSY B1, `(.L_x_573) ;  /* 0x000001e000017945 */ /* 0x000fe80003800000 */
[----:B------:R-:W-:Y:S05]  /*4c70*/  @P1 BRA `(.L_x_574) ;  /* 0x0000000000701947 */ /* 0x000fea0003800000 */
[----:B------:R-:W3:Y:S02]  /*4c80*/  LDC R7, c[0x0][0x284] ;  /* 0x0000a100ff077b82 */ /* 0x000ee40000000800 */
[----:B---3--:R-:W-:-:S05]  /*4c90*/  IMAD R7, R7, 0x6, R6 ;  /* 0x0000000607077824 */ /* 0x008fca00078e0206 */
[----:B------:R-:W-:-:S04]  /*4ca0*/  SHF.L.U32 R252, R7, 0x3, RZ ;  /* 0x0000000307fc7819 */ /* 0x000fc800000006ff */
[----:B------:R-:W-:Y:S02]  /*4cb0*/  SHF.R.S32.HI R7, RZ, 0x1f, R252 ;  /* 0x0000001fff077819 */ /* 0x000fe400000114fc */
[----:B012--5:R-:W-:-:S04]  /*4cc0*/  IADD3 R11, P2, R3, R252, RZ ;  /* 0x000000fc030b7210 */ /* 0x027fc80007f5e0ff */
[----:B------:R-:W-:Y:S02]  /*4cd0*/  IADD3.X R124, R5, R7, RZ, P2, !PT ;  /* 0x00000007057c7210 */ /* 0x000fe400017fe4ff */
[----:B------:R-:W-:-:S04]  /*4ce0*/  LEA R10, P2, R11, UR8, 0x1 ;  /* 0x000000080b0a7c11 */ /* 0x000fc8000f8408ff */
[----:B------:R-:W-:-:S05]  /*4cf0*/  LEA.HI.X R11, R11, UR9, R124, 0x1, P2 ;  /* 0x000000090b0b7c11 */ /* 0x000fca00090f0c7c */
[----:B------:R3:W5:Y:S01]  /*4d00*/  LDG.E.128 R124, desc[UR36][R10.64] ;  /* 0x000000240a7c7981 */ /* 0x000762000c1e1d00 */
[----:B------:R-:W-:-:S06]  /*4d10*/  UISETP.NE.AND UP0, UPT, UR10, URZ, UPT ;  /* 0x0000003f0a00728c */ /* 0x000fcc000bf05270 */
[----:B------:R-:W-:-:S13]  /*4d20*/  PLOP3.LUT P2, PT, PT, PT, UP0, 0x80, 0x0 ;  /* 0x000000000000781c */ /* 0x000fda0003f4f008 */
[----:B---3--:R-:W-:Y:S05]  /*4d30*/  @P2 BRA `(.L_x_574) ;  /* 0x0000000000402947 */ /* 0x008fea0003800000 */
[----:B------:R-:W-:-:S13]  /*4d40*/  LOP3.LUT P4, RZ, R2, 0x10, RZ, 0xc0, !PT ;  /* 0x0000001002ff7812 */ /* 0x000fda000788c0ff */
[----:B------:R-:W2:Y:S01]  /*4d50*/  @P4 LDG.E.128 R228, desc[UR36][R8.64+0x50] ;  /* 0x0000502408e44981 */ /* 0x000ea2000c1e1d00 */
[----:B-----5:R-:W-:Y:S01]  /*4d60*/  HFMA2.MMA R125, R125, 1, 1, R245 ;  /* 0x3c003c007d7d7835 */ /* 0x020fe200000000f5 */
[----:B------:R-:W-:Y:S01]  /*4d70*/  SHF.R.S32.HI R10, RZ, 0x1f, R0 ;  /* 0x0000001fff0a7819 */ /* 0x000fe20000011400 */
[----:B------:R-:W-:Y:S01]  /*4d80*/  HADD2 R127, R127, R247 ;  /* 0x000000f77f7f7230 */ /* 0x000fe20000000000 */
[----:B------:R-:W-:Y:S01]  /*4d90*/  IADD3 R11, P3, R0, R252, RZ ;  /* 0x000000fc000b7210 */ /* 0x000fe20007f7e0ff */
[----:B------:R-:W-:Y:S02]  /*4da0*/  HADD2 R124, R124, R244 ;  /* 0x000000f47c7c7230 */ /* 0x000fe40000000000 */
[----:B------:R-:W-:Y:S02]  /*4db0*/  HADD2 R126, R126, R246 ;  /* 0x000000f67e7e7230 */ /* 0x000fe40000000000 */
[----:B------:R-:W-:Y:S01]  /*4dc0*/  IMAD.X R7, R10, 0x1, R7, P3 ;  /* 0x000000010a077824 */ /* 0x000fe200018e0607 */
[----:B------:R-:W-:-:S04]  /*4dd0*/  LEA R10, P3, R11, UR8, 0x1 ;  /* 0x000000080b0a7c11 */ /* 0x000fc8000f8608ff */
[----:B------:R-:W-:Y:S01]  /*4de0*/  LEA.HI.X R11, R11, UR9, R7, 0x1, P3 ;  /* 0x000000090b0b7c11 */ /* 0x000fe200098f0c07 */
[----:B--2---:R-:W-:Y:S01]  /*4df0*/  @P4 HFMA2.MMA R125, R125, R229, -RZ ;  /* 0x000000e57d7d4235 */ /* 0x004fe200001000ff */
[----:B------:R-:W-:Y:S01]  /*4e00*/  @P4 HMUL2 R124, R124, R228 ;  /* 0x000000e47c7c4232 */ /* 0x000fe20000000000 */
[----:B------:R-:W-:Y:S01]  /*4e10*/  @P4 HFMA2.MMA R127, R127, R231, -RZ ;  /* 0x000000e77f7f4235 */ /* 0x000fe200001000ff */
[----:B------:R-:W-:-:S06]  /*4e20*/  @P4 HMUL2 R126, R126, R230 ;  /* 0x000000e67e7e4232 */ /* 0x000fcc0000000000 */
[----:B------:R3:W-:Y:S04]  /*4e30*/  STG.E.128 desc[UR36][R10.64], R124 ;  /* 0x0000007c0a007986 */ /* 0x0007e8000c101d24 */
.L_x_574:
[----:B------:R-:W-:Y:S05]  /*4e40*/  BSYNC B1 ;  /* 0x0000000000017941 */ /* 0x000fea0003800000 */
.L_x_573:
[----:B------:R-:W-:Y:S04]  /*4e50*/  BSSY B1, `(.L_x_575) ;  /* 0x000001e000017945 */ /* 0x000fe80003800000 */
[----:B------:R-:W-:Y:S05]  /*4e60*/  @P1 BRA `(.L_x_576) ;  /* 0x0000000000701947 */ /* 0x000fea0003800000 */
[----:B------:R-:W0:Y:S02]  /*4e70*/  LDC R7, c[0x0][0x284] ;  /* 0x0000a100ff077b82 */ /* 0x000e240000000800 */
[----:B0-----:R-:W-:-:S05]  /*4e80*/  IMAD R7, R7, 0x7, R6 ;  /* 0x0000000707077824 */ /* 0x001fca00078e0206 */
[----:B------:R-:W-:-:S04]  /*4e90*/  SHF.L.U32 R252, R7, 0x3, RZ ;  /* 0x0000000307fc7819 */ /* 0x000fc800000006ff */
[----:B------:R-:W-:Y:S02]  /*4ea0*/  SHF.R.S32.HI R7, RZ, 0x1f, R252 ;  /* 0x0000001fff077819 */ /* 0x000fe400000114fc */
[----:B-123-5:R-:W-:-:S04]  /*4eb0*/  IADD3 R11, P2, R3, R252, RZ ;  /* 0x000000fc030b7210 */ /* 0x02efc80007f5e0ff */
[----:B------:R-:W-:Y:S02]  /*4ec0*/  IADD3.X R128, R5, R7, RZ, P2, !PT ;  /* 0x0000000705807210 */ /* 0x000fe400017fe4ff */
        /* <DEDUP_REMOVED lines=22> */
.L_x_576:
[----:B------:R-:W-:Y:S05]  /*5030*/  BSYNC B1 ;  /* 0x0000000000017941 */ /* 0x000fea0003800000 */
.L_x_575:
[----:B------:R-:W-:Y:S04]  /*5040*/  BSSY B1, `(.L_x_577) ;  /* 0x000001e000017945 */ /* 0x000fe80003800000 */
[----:B------:R-:W-:Y:S05]  /*5050*/  @P1 BRA `(.L_x_578) ;  /* 0x0000000000701947 */ /* 0x000fea0003800000 */
[----:B------:R-:W0:Y:S02]  /*5060*/  LDC R7, c[0x0][0x284] ;  /* 0x0000a100ff077b82 */ /* 0x000e240000000800 */
[----:B0-----:R-:W-:-:S05]  /*5070*/  LEA R7, R7, R6, 0x3 ;  /* 0x0000000607077211 */ /* 0x001fca00078e18ff */
[----:B------:R-:W-:-:S05]  /*5080*/  IMAD.SHL.U32 R252, R7, 0x8, RZ ;  /* 0x0000000807fc7824 */ /* 0x000fca00078e00ff */
        /* <DEDUP_REMOVED lines=25> */
.L_x_578:
[----:B------:R-:W-:Y:S05]  /*5220*/  BSYNC B1 ;  /* 0x0000000000017941 */ /* 0x000fea0003800000 */
.L_x_577:
        /* <DEDUP_REMOVED lines=30> */
.L_x_580:
[----:B------:R-:W-:Y:S05]  /*5410*/  BSYNC B1 ;  /* 0x0000000000017941 */ /* 0x000fea0003800000 */
.L_x_579:
        /* <DEDUP_REMOVED lines=30> */
.L_x_582:
[----:B------:R-:W-:Y:S05]  /*5600*/  BSYNC B1 ;  /* 0x0000000000017941 */ /* 0x000fea0003800000 */
.L_x_581:
[----:B------:R-:W-:Y:S04]  /*5610*/  BSSY B1, `(.L_x_583) ;  /* 0x000001e000017945 */ /* 0x000fe80003800000 */
[----:B------:R-:W-:Y:S05]  /*5620*/  @P1 BRA `(.L_x_584) ;  /* 0x0000000000701947 */ /* 0x000fea0003800000 */
[----:B------:R-:W0:Y:S02]  /*5630*/  LDC R7, c[0x0][0x284] ;  /* 0x0000a100ff077b82 */ /* 0x000e240000000800 */
[----:B0-----:R-:W-:-:S05]  /*5640*/  IMAD R7, R7, 0xb, R6 ;  /* 0x0000000b07077824 */ /* 0x001fca00078e0206 */
[----:B------:R-:W-:-:S04]  /*5650*/  SHF.L.U32 R252, R7, 0x3, RZ ;  /* 0x0000000307fc7819 */ /* 0x000fc800000006ff */
[----:B------:R-:W-:Y:S02]  /*5660*/  SHF.R.S32.HI R7, RZ, 0x1f, R252 ;  /* 0x0000001fff077819 */ /* 0x000fe400000114fc */
[----:B-123-5:R-:W-:-:S05]  /*5670*/  IADD3 R11, P2, R3, R252, RZ ;  /* 0x000000fc030b7210 */ /* 0x02efca0007f5e0ff */
[----:B------:R-:W-:Y:S01]  /*5680*/  IMAD.X R144, R5, 0x1, R7, P2 ;  /* 0x0000000105907824 */ /* 0x000fe200010e0607 */
        /* <DEDUP_REMOVED lines=22> */
.L_x_584:
[----:B------:R-:W-:Y:S05]  /*57f0*/  BSYNC B1 ;  /* 0x0000000000017941 */ /* 0x000fea0003800000 */
.L_x_583:
        /* <DEDUP_REMOVED lines=30> */
.L_x_586:
[----:B------:R-:W-:Y:S05]  /*59e0*/  BSYNC B1 ;  /* 0x0000000000017941 */ /* 0x000fea0003800000 */
.L_x_585:
[----:B------:R-:W-:Y:S04]  /*59f0*/  BSSY B1, `(.L_x_587) ;  /* 0x000001e000017945 */ /* 0x000fe80003800000 */
[----:B------:R-:W-:Y:S05]  /*5a00*/  @P1 BRA `(.L_x_588) ;  /* 0x0000000000701947 */ /* 0x000fea0003800000 */
[----:B------:R-:W0:Y:S02]  /*5a10*/  LDC R7, c[0x0][0x284] ;  /* 0x0000a100ff077b82 */ /* 0x000e240000000800 */
[----:B0-----:R-:W-:-:S04]  /*5a20*/  IMAD R7, R7, 0xd, R6 ;  /* 0x0000000d07077824 */ /* 0x001fc800078e0206 */
        /* <DEDUP_REMOVED lines=26> */
.L_x_588:
[----:B------:R-:W-:Y:S05]  /*5bd0*/  BSYNC B1 ;  /* 0x0000000000017941 */ /* 0x000fea0003800000 */
.L_x_587:
        /* <DEDUP_REMOVED lines=16> */
[----:B----45:R-:W-:Y:S01]  /*5ce0*/  HFMA2.MMA R157, R157, 1, 1, R33 ;  /* 0x3c003c009d9d7835 */ /* 0x030fe20000000021 */
        /* <DEDUP_REMOVED lines=13> */
.L_x_590:
[----:B------:R-:W-:Y:S05]  /*5dc0*/  BSYNC B1 ;  /* 0x0000000000017941 */ /* 0x000fea0003800000 */
.L_x_589:
        /* <DEDUP_REMOVED lines=30> */
.L_x_592:
[----:B------:R-:W-:Y:S05]  /*5fb0*/  BSYNC B1 ;  /* 0x0000000000017941 */ /* 0x000fea0003800000 */
.L_x_591:
        /* <DEDUP_REMOVED lines=30> */
.L_x_594:
[----:B------:R-:W-:Y:S05]  /*61a0*/  BSYNC B1 ;  /* 0x0000000000017941 */ /* 0x000fea0003800000 */
.L_x_593:
        /* <DEDUP_REMOVED lines=30> */
.L_x_596:
[----:B------:R-:W-:Y:S05]  /*6390*/  BSYNC B1 ;  /* 0x0000000000017941 */ /* 0x000fea0003800000 */
.L_x_595:
        /* <DEDUP_REMOVED lines=30> */
.L_x_598:
[----:B------:R-:W-:Y:S05]  /*6580*/  BSYNC B1 ;  /* 0x0000000000017941 */ /* 0x000fea0003800000 */
.L_x_597:
        /* <DEDUP_REMOVED lines=30> */
.L_x_600:
[----:B------:R-:W-:Y:S05]  /*6770*/  BSYNC B1 ;  /* 0x0000000000017941 */ /* 0x000fea0003800000 */
.L_x_599:
        /* <DEDUP_REMOVED lines=30> */
.L_x_602:
[----:B------:R-:W-:Y:S05]  /*6960*/  BSYNC B1 ;  /* 0x0000000000017941 */ /* 0x000fea0003800000 */
.L_x_601:
        /* <DEDUP_REMOVED lines=30> */
.L_x_604:
[----:B------:R-:W-:Y:S05]  /*6b50*/  BSYNC B1 ;  /* 0x0000000000017941 */ /* 0x000fea0003800000 */
.L_x_603:
        /* <DEDUP_REMOVED lines=30> */
.L_x_606:
[----:B------:R-:W-:Y:S05]  /*6d40*/  BSYNC B1 ;  /* 0x0000000000017941 */ /* 0x000fea0003800000 */
.L_x_605:
        /* <DEDUP_REMOVED lines=30> */
.L_x_608:
[----:B------:R-:W-:Y:S05]  /*6f30*/  BSYNC B1 ;  /* 0x0000000000017941 */ /* 0x000fea0003800000 */
.L_x_607:
        /* <DEDUP_REMOVED lines=30> */
.L_x_610:
[----:B------:R-:W-:Y:S05]  /*7120*/  BSYNC B1 ;  /* 0x0000000000017941 */ /* 0x000fea0003800000 */
.L_x_609:
        /* <DEDUP_REMOVED lines=30> */
.L_x_612:
[----:B------:R-:W-:Y:S05]  /*7310*/  BSYNC B1 ;  /* 0x0000000000017941 */ /* 0x000fea0003800000 */
.L_x_611:
        /* <DEDUP_REMOVED lines=30> */
.L_x_614:
[----:B------:R-:W-:Y:S05]  /*7500*/  BSYNC B1 ;  /* 0x0000000000017941 */ /* 0x000fea0003800000 */
.L_x_613:
        /* <DEDUP_REMOVED lines=30> */
.L_x_616:
[----:B------:R-:W-:Y:S05]  /*76f0*/  BSYNC B1 ;  /* 0x0000000000017941 */ /* 0x000fea0003800000 */
.L_x_615:
        /* <DEDUP_REMOVED lines=30> */
.L_x_618:
[----:B------:R-:W-:Y:S05]  /*78e0*/  BSYNC B1 ;  /* 0x0000000000017941 */ /* 0x000fea0003800000 */
.L_x_617:
        /* <DEDUP_REMOVED lines=30> */
.L_x_620:
[----:B------:R-:W-:Y:S05]  /*7ad0*/  BSYNC B1 ;  /* 0x0000000000017941 */ /* 0x000fea0003800000 */
.L_x_619:
        /* <DEDUP_REMOVED lines=30> */
.L_x_622:
[----:B------:R-:W-:Y:S05]  /*7cc0*/  BSYNC B1 ;  /* 0x0000000000017941 */ /* 0x000fea0003800000 */
.L_x_621:
[----:B------:R-:W1:Y:S01]  /*7cd0*/  LDC R7, c[0x0][0x284] ;  /* 0x0000a100ff077b82 */ /* 0x000e620000000800 */
[----:B------:R-:W-:Y:S01]  /*7ce0*/  BSSY B1, `(.L_x_623) ;  /* 0x000001d000017945 */ /* 0x000fe20003800000 */
[----:B-1----:R-:W-:-:S03]  /*7cf0*/  IMAD R6, R7, 0x1f, R6 ;  /* 0x0000001f07067824 */ /* 0x002fc600078e0206 */
[----:B------:R-:W-:Y:S05]  /*7d00*/  @P1 BRA `(.L_x_624) ;  /* 0x0000000000681947 */ /* 0x000fea0003800000 */
[----:B------:R-:W-:-:S05]  /*7d10*/  IMAD.SHL.U32 R228, R6, 0x8, RZ ;  /* 0x0000000806e47824 */ /* 0x000fca00078e00ff */
[----:B------:R-:W-:Y:S02]  /*7d20*/  SHF.R.S32.HI R229, RZ, 0x1f, R228 ;  /* 0x0000001fffe57819 */ /* 0x000fe400000114e4 */
[----:B-----5:R-:W-:-:S04]  /*7d30*/  IADD3 R7, P2, R3, R228, RZ ;  /* 0x000000e403077210 */ /* 0x020fc80007f5e0ff */
[----:B0-23--:R-:W-:Y:S02]  /*7d40*/  IADD3.X R10, R5, R229, RZ, P2, !PT ;  /* 0x000000e5050a7210 */ /* 0x00dfe400017fe4ff */
[----:B------:R-:W-:-:S04]  /*7d50*/  LEA R6, P2, R7, UR8, 0x1 ;  /* 0x0000000807067c11 */ /* 0x000fc8000f8408ff */
[----:B------:R-:W-:-:S05]  /*7d60*/  LEA.HI.X R7, R7, UR9, R10, 0x1, P2 ;  /* 0x0000000907077c11 */ /* 0x000fca00090f0c0a */
[----:B------:R1:W5:Y:S01]  /*7d70*/  LDG.E.128 R224, desc[UR36][R6.64] ;  /* 0x0000002406e07981 */ /* 0x000362000c1e1d00 */
[----:B------:R-:W-:-:S06]  /*7d80*/  UISETP.NE.AND UP0, UPT, UR10, URZ, UPT ;  /* 0x0000003f0a00728c */ /* 0x000fcc000bf05270 */
[----:B------:R-:W-:-:S13]  /*7d90*/  PLOP3.LUT P2, PT, PT, PT, UP0, 0x80, 0x0 ;  /* 0x000000000000781c */ /* 0x000fda0003f4f008 */
[----:B-1----:R-:W-:Y:S05]  /*7da0*/  @P2 BRA `(.L_x_624) ;  /* 0x0000000000402947 */ /* 0x002fea0003800000 */
        /* <DEDUP_REMOVED lines=9> */
[----:B------:R-:W-:Y:S01]  /*7e40*/  IADD3.X R8, R230, R229, RZ, P3, !PT ;  /* 0x000000e5e6087210 */ /* 0x000fe20001ffe4ff */
[----:B------:R-:W-:Y:S01]  /*7e50*/  @P4 HFMA2.MMA R225, R225, R9, -RZ ;  /* 0x00000009e1e14235 */ /* 0x000fe200001000ff */
[----:B------:R-:W-:Y:S01]  /*7e60*/  LEA R6, P3, R7, UR8, 0x1 ;  /* 0x0000000807067c11 */ /* 0x000fe2000f8608ff */
[----:B------:R-:W-:Y:S01]  /*7e70*/  @P4 HFMA2.MMA R227, R227, R11, -RZ ;  /* 0x0000000be3e34235 */ /* 0x000fe200001000ff */
[----:B------:R-:W-:-:S02]  /*7e80*/  @P4 HMUL2 R226, R226, R10 ;  /* 0x0000000ae2e24232 */ /* 0x000fc40000000000 */
[----:B------:R-:W-:-:S05]  /*7e90*/  LEA.HI.X R7, R7, UR9, R8, 0x1, P3 ;  /* 0x0000000907077c11 */ /* 0x000fca00098f0c08 */
[----:B------:R1:W-:Y:S04]  /*7ea0*/  STG.E.128 desc[UR36][R6.64], R224 ;  /* 0x000000e006007986 */ /* 0x0003e8000c101d24 */
.L_x_624:
[----:B------:R-:W-:Y:S05]  /*7eb0*/  BSYNC B1 ;  /* 0x0000000000017941 */ /* 0x000fea0003800000 */
.L_x_623:
[----:B------:R-:W-:Y:S04]  /*7ec0*/  BSSY B1, `(.L_x_625) ;  /* 0x0000158000017945 */ /* 0x000fe80003800000 */
[----:B------:R-:W-:Y:S05]  /*7ed0*/  @P1 BRA `(.L_x_626) ;  /* 0x0000001400581947 */ /* 0x000fea0003800000 */
[----:B------:R-:W4:Y:S04]  /*7ee0*/  LDL R252, [R1+0x1b0] ;  /* 0x0001b00001fc7983 */ /* 0x000f280000100800 */
[----:B------:R-:W4:Y:S04]  /*7ef0*/  LDL R231, [R1+0x1b4] ;  /* 0x0001b40001e77983 */ /* 0x000f280000100800 */
[----:B------:R-:W4:Y:S04]  /*7f00*/  LDL R230, [R1+0x1a0] ;  /* 0x0001a00001e67983 */ /* 0x000f280000100800 */
[----:B------:R-:W4:Y:S04]  /*7f10*/  LDL R229, [R1+0x1a4] ;  /* 0x0001a40001e57983 */ /* 0x000f280000100800 */
[----:B------:R-:W4:Y:S04]  /*7f20*/  LDL R228, [R1+0x190] ;  /* 0x0001900001e47983 */ /* 0x000f280000100800 */
[----:B0-23--:R-:W2:Y:S04]  /*7f30*/  LDL R11, [R1+0x194] ;  /* 0x00019400010b7983 */ /* 0x00dea80000100800 */
[----:B------:R-:W3:Y:S04]  /*7f40*/  LDL R10, [R1+0x180] ;  /* 0x00018000010a7983 */ /* 0x000ee80000100800 */
[----:B------:R-:W3:Y:S01]  /*7f50*/  LDL R9, [R1+0x184] ;  /* 0x0001840001097983 */ /* 0x000ee20000100800 */
[----:B------:R-:W-:Y:S01]  /*7f60*/  UISETP.NE.U32.AND UP0, UPT, UR12, URZ, UPT ;  /* 0x0000003f0c00728c */ /* 0x000fe2000bf05070 */
[----:B------:R-:W-:-:S02]  /*7f70*/  ULDC UR16, c[0x0][0x298] ;  /* 0x0000a60000107ab9 */ /* 0x000fc40000000800 */
[----:B------:R0:W-:Y:S04]  /*7f80*/  STL [R1+0x2b4], R31 ;  /* 0x0002b41f01007387 */ /* 0x0001e80000100800 */
[----:B0-----:R-:W4:Y:S04]  /*7f90*/  LDL R31, [R1+0x1c4] ;  /* 0x0001c400011f7983 */ /* 0x001f280000100800 */
[----:B------:R0:W-:Y:S04]  /*7fa0*/  STL [R1+0x2b0], R30 ;  /* 0x0002b01e01007387 */ /* 0x0001e80000100800 */
[----:B0-----:R-:W2:Y:S04]  /*7fb0*/  LDL R30, [R1+0x1c0] ;  /* 0x0001c000011e7983 */ /* 0x001ea80000100800 */
[----:B------:R0:W-:Y:S04]  /*7fc0*/  STL [R1+0x2ac], R29 ;  /* 0x0002ac1d01007387 */ /* 0x0001e80000100800 */
[----:B0-----:R-:W3:Y:S04]  /*7fd0*/  LDL R29, [R1+0x1d4] ;  /* 0x0001d400011d7983 */ /* 0x001ee80000100800 */
[----:B------:R0:W-:Y:S04]  /*7fe0*/  STL [R1+0x2a8], R28 ;  /* 0x0002a81c01007387 */ /* 0x0001e80000100800 */
[----:B0-----:R-:W2:Y:S04]  /*7ff0*/  LDL R28, [R1+0x1d0] ;  /* 0x0001d000011c7983 */ /* 0x001ea80000100800 */
        /* <DEDUP_REMOVED lines=26> */
[----:B-----5:R0:W-:Y:S04]  /*81a0*/  STL [R1+0x270], R3 ;  /* 0x0002700301007387 */ /* 0x0201e80000100800 */
[----:B0-----:R-:W2:Y:S04]  /*81b0*/  LDL R3, [R1+0x240] ;  /* 0x0002400001037983 */ /* 0x001ea80000100800 */
[----:B------:R0:W-:Y:S04]  /*81c0*/  STL [R1+0x26c], R2 ;  /* 0x00026c0201007387 */ /* 0x0001e80000100800 */
[----:B0-----:R-:W1:Y:S04]  /*81d0*/  LDL R2, [R1+0x254] ;  /* 0x0002540001027983 */ /* 0x001e680000100800 */
[----:B------:R0:W-:Y:S04]  /*81e0*/  STL [R1+0x268], R0 ;  /* 0x0002680001007387 */ /* 0x0001e80000100800 */
[----:B0-----:R-:W3:Y:S01]  /*81f0*/  LDL R0, [R1+0x250] ;  /* 0x0002500001007983 */ /* 0x001ee20000100800 */
[----:B-1----:R-:W-:-:S03]  /*8200*/  HFMA2.MMA R6, R2, R105, -RZ ;  /* 0x0000006902067235 */ /* 0x002fc600001000ff */
[----:B------:R-:W2:Y:S07]  /*8210*/  LDL R2, [R1+0x170] ;  /* 0x0001700001027983 */ /* 0x000eae0000100800 */
[----:B----4-:R-:W-:Y:S02]  /*8220*/  HFMA2 R6, R5, R109, R6 ;  /* 0x0000006d05067231 */ /* 0x010fe40000000006 */
[----:B------:R-:W4:Y:S01]  /*8230*/  LDL R5, [R1+0xa0] ;  /* 0x0000a00001057983 */ /* 0x000f220000100800 */
[----:B---3--:R-:W-:-:S02]  /*8240*/  HMUL2 R7, R0, R104 ;  /* 0x0000006800077232 */ /* 0x008fc40000000000 */
[----:B------:R-:W-:Y:S01]  /*8250*/  HFMA2 R6, R17, R13, R6 ;  /* 0x0000000d11067231 */ /* 0x000fe20000000006 */
[----:B------:R-:W3:Y:S03]  /*8260*/  LDL R0, [R1+0x174] ;  /* 0x0001740001007983 */ /* 0x000ee60000100800 */
[----:B--2---:R-:W-:Y:S01]  /*8270*/  HFMA2.MMA R7, R3, R108, R7 ;  /* 0x0000006c03077235 */ /* 0x004fe20000000007 */
[----:B------:R-:W-:Y:S01]  /*8280*/  HFMA2 R6, R19, R113, R6 ;  /* 0x0000007113067231 */ /* 0x000fe20000000006 */
[----:B------:R-:W2:Y:S04]  /*8290*/  LDL R17, [R1+0x134] ;  /* 0x0001340001117983 */ /* 0x000ea80000100800 */
[----:B------:R-:W4:Y:S02]  /*82a0*/  LDL R3, [R1+0xa4] ;  /* 0x0000a40001037983 */ /* 0x000f240000100800 */
[----:B------:R-:W-:Y:S01]  /*82b0*/  HFMA2.MMA R7, R16, R12, R7 ;  /* 0x0000000c10077235 */ /* 0x000fe20000000007 */
[----:B------:R-:W-:Y:S01]  /*82c0*/  HFMA2 R6, R21, R117, R6 ;  /* 0x0000007515067231 */ /* 0x000fe20000000006 */
[----:B------:R-:W4:Y:S04]  /*82d0*/  LDL R19, [R1+0x124] ;  /* 0x0001240001137983 */ /* 0x000f280000100800 */
[----:B------:R-:W4:Y:S02]  /*82e0*/  LDL R16, [R1+0xc0] ;  /* 0x0000c00001107983 */ /* 0x000f240000100800 */
[----:B------:R-:W-:Y:S01]  /*82f0*/  HFMA2.MMA R7, R18, R112, R7 ;  /* 0x0000007012077235 */ /* 0x000fe20000000007 */
        /* <DEDUP_REMOVED lines=18> */
[----:B------:R-:W2:Y:S02]  /*8420*/  LDL R31, [R1+0x160] ;  /* 0x00016000011f7983 */ /* 0x000ea40000100800 */
        /* <DEDUP_REMOVED lines=8> */
[----:B------:R-:W-:-:S02]  /*84b0*/  HFMA2.MMA R7, R252, R140, R7 ;  /* 0x0000008cfc077235 */ /* 0x000fc40000000007 */
[----:B------:R-:W4:Y:S04]  /*84c0*/  LDL R252, [R1+0x164] ;  /* 0x0001640001fc7983 */ /* 0x000f280000100800 */
[----:B------:R-:W4:Y:S02]  /*84d0*/  LDL R26, [R1+0xf0] ;  /* 0x0000f000011a7983 */ /* 0x000f240000100800 */
[----:B------:R-:W-:Y:S02]  /*84e0*/  HFMA2.MMA R7, R230, R144, R7 ;  /* 0x00000090e6077235 */ /* 0x000fe40000000007 */
[----:B------:R-:W4:Y:S06]  /*84f0*/  LDL R230, [R1+0x154] ;  /* 0x0001540001e67983 */ /* 0x000f2c0000100800 */
[----:B------:R-:W-:-:S02]  /*8500*/  HFMA2.MMA R7, R228, R148, R7 ;  /* 0x00000094e4077235 */ /* 0x000fc40000000007 */
[----:B------:R-:W4:Y:S01]  /*8510*/  LDL R228, [R1+0x144] ;  /* 0x0001440001e47983 */ /* 0x000f220000100800 */
[----:B------:R-:W-:-:S03]  /*8520*/  HFMA2 R6, R11, R149, R6 ;  /* 0x000000950b067231 */ /* 0x000fc60000000006 */
[----:B------:R-:W4:Y:S01]  /*8530*/  LDL R11, [R1+0xc4] ;  /* 0x0000c400010b7983 */ /* 0x000f220000100800 */
[----:B------:R-:W-:Y:S01]  /*8540*/  HFMA2 R6, R9, R153, R6 ;  /* 0x0000009909067231 */ /* 0x000fe20000000006 */
[----:B------:R-:W-:Y:S02]  /*8550*/  HFMA2.MMA R7, R10, R152, R7 ;  /* 0x000000980a077235 */ /* 0x000fe40000000007 */
[----:B------:R-:W4:Y:S04]  /*8560*/  LDL R9, [R1+0xb4] ;  /* 0x0000b40001097983 */ /* 0x000f280000100800 */
[----:B------:R-:W4:Y:S02]  /*8570*/  LDL R10, [R1+0xb0] ;  /* 0x0000b000010a7983 */ /* 0x000f240000100800 */
[----:B------:R-:W-:-:S02]  /*8580*/  HFMA2.MMA R7, R2, R156, R7 ;  /* 0x0000009c02077235 */ /* 0x000fc40000000007 */
[----:B------:R-:W4:Y:S01]  /*8590*/  LDL R2, [R1+0x90] ;  /* 0x0000900001027983 */ /* 0x000f220000100800 */
[----:B---3--:R-:W-:-:S03]  /*85a0*/  HFMA2 R6, R0, R157, R6 ;  /* 0x0000009d00067231 */ /* 0x008fc60000000006 */
[----:B------:R-:W3:Y:S02]  /*85b0*/  LDL R0, [R1+0x94] ;  /* 0x0000940001007983 */ /* 0x000ee40000100800 */
[----:B--2---:R-:W-:Y:S02]  /*85c0*/  HFMA2.MMA R7, R31, R160, R7 ;  /* 0x000000a01f077235 */ /* 0x004fe40000000007 */
[----:B------:R-:W5:Y:S01]  /*85d0*/  LDL.LU R31, [R1+0x2b4] ;  /* 0x0002b400011f7983 */ /* 0x000f620000300800 */
[----:B----4-:R-:W-:-:S05]  /*85e0*/  HFMA2 R6, R252, R161, R6 ;  /* 0x000000a1fc067231 */ /* 0x010fca0000000006 */
[----:B------:R-:W-:Y:S01]  /*85f0*/  HFMA2.MMA R7, R231, R164, R7 ;  /* 0x000000a4e7077235 */ /* 0x000fe20000000007 */
[----:B------:R-:W2:Y:S04]  /*8600*/  LDL R252, [R1+0x228] ;  /* 0x0002280001fc7983 */ /* 0x000ea80000100800 */
[----:B------:R-:W4:Y:S01]  /*8610*/  LDL R231, [R1+0x23c] ;  /* 0x00023c0001e77983 */ /* 0x000f220000100800 */
[----:B------:R-:W-:Y:S02]  /*8620*/  HFMA2 R6, R230, R165, R6 ;  /* 0x000000a5e6067231 */ /* 0x000fe40000000006 */
[----:B------:R-:W-:Y:S01]  /*8630*/  HFMA2.MMA R7, R229, R168, R7 ;  /* 0x000000a8e5077235 */ /* 0x000fe20000000007 */
[----:B------:R-:W2:Y:S04]  /*8640*/  LDL R230, [R1+0x218] ;  /* 0x0002180001e67983 */ /* 0x000ea80000100800 */
[----:B------:R-:W2:Y:S01]  /*8650*/  LDL R229, [R1+0x22c] ;  /* 0x00022c0001e57983 */ /* 0x000ea20000100800 */
[----:B------:R-:W-:-:S02]  /*8660*/  HFMA2 R6, R228, R169, R6 ;  /* 0x000000a9e4067231 */ /* 0x000fc40000000006 */
[----:B------:R-:W-:Y:S01]  /*8670*/  HFMA2.MMA R7, R18, R172, R7 ;  /* 0x000000ac12077235 */ /* 0x000fe20000000007 */
[----:B------:R-:W2:Y:S01]  /*8680*/  LDL R228, [R1+0x208] ;  /* 0x0002080001e47983 */ /* 0x000ea20000100800 */
[----:B------:R-:W-:-:S03]  /*8690*/  HFMA2 R6, R17, R173, R6 ;  /* 0x000000ad11067231 */ /* 0x000fc60000000006 */
[----:B------:R-:W4:Y:S01]  /*86a0*/  LDL R17, [R1+0x84] ;  /* 0x0000840001117983 */ /* 0x000f220000100800 */
[----:B------:R-:W-:-:S03]  /*86b0*/  HFMA2 R6, R19, R177, R6 ;  /* 0x000000b113067231 */ /* 0x000fc60000000006 */
[----:B------:R-:W2:Y:S04]  /*86c0*/  LDL R19, [R1+0x74] ;  /* 0x0000740001137983 */ /* 0x000ea80000100800 */
[----:B------:R-:W2:Y:S01]  /*86d0*/  LDL R18, [R1+0x80] ;  /* 0x0000800001127983 */ /* 0x000ea20000100800 */
[----:B------:R-:W-:-:S03]  /*86e0*/  HFMA2.MMA R7, R20, R176, R7 ;  /* 0x000000b014077235 */ /* 0x000fc60000000007 */
[----:B------:R-:W2:Y:S05]  /*86f0*/  LDL R20, [R1+0x70] ;  /* 0x0000700001147983 */ /* 0x000eaa0000100800 */
[----:B------:R-:W-:Y:S02]  /*8700*/  HFMA2.MMA R7, R30, R180, R7 ;  /* 0x000000b41e077235 */ /* 0x000fe40000000007 */
[----:B------:R-:W2:Y:S01]  /*8710*/  LDL R30, [R1+0x60] ;  /* 0x00006000011e7983 */ /* 0x000ea20000100800 */
[----:B------:R-:W-:-:S03]  /*8720*/  HFMA2 R6, R29, R181, R6 ;  /* 0x000000b51d067231 */ /* 0x000fc60000000006 */
[----:B------:R-:W2:Y:S02]  /*8730*/  LDL R29, [R1+0x64] ;  /* 0x00006400011d7983 */ /* 0x000ea40000100800 */
[----:B------:R-:W-:Y:S02]  /*8740*/  HFMA2.MMA R7, R28, R184, R7 ;  /* 0x000000b81c077235 */ /* 0x000fe40000000007 */
[----:B------:R-:W2:Y:S01]  /*8750*/  LDL R28, [R1+0x258] ;  /* 0x00025800011c7983 */ /* 0x000ea20000100800 */
[----:B------:R-:W-:-:S03]  /*8760*/  HFMA2 R6, R27, R185, R6 ;  /* 0x000000b91b067231 */ /* 0x000fc60000000006 */
[----:B------:R-:W2:Y:S02]  /*8770*/  LDL R27, [R1+0x248] ;  /* 0x00024800011b7983 */ /* 0x000ea40000100800 */
[----:B------:R-:W-:Y:S02]  /*8780*/  HFMA2.MMA R7, R26, R188, R7 ;  /* 0x000000bc1a077235 */ /* 0x000fe40000000007 */
[----:B------:R-:W2:Y:S06]  /*8790*/  LDL R26, [R1+0x25c] ;  /* 0x00025c00011a7983 */ /* 0x000eac0000100800 */
[----:B------:R-:W-:-:S02]  /*87a0*/  HFMA2.MMA R7, R24, R192, R7 ;  /* 0x000000c018077235 */ /* 0x000fc40000000007 */
[----:B------:R-:W2:Y:S01]  /*87b0*/  LDL R24, [R1+0x24c] ;  /* 0x00024c0001187983 */ /* 0x000ea20000100800 */
[----:B------:R-:W-:-:S03]  /*87c0*/  HFMA2 R6, R25, R189, R6 ;  /* 0x000000bd19067231 */ /* 0x000fc60000000006 */
[----:B------:R-:W2:Y:S01]  /*87d0*/  LDL R25, [R1+0x238] ;  /* 0x0002380001197983 */ /* 0x000ea20000100800 */
[----:B------:R-:W-:Y:S01]  /*87e0*/  HFMA2 R6, R23, R193, R6 ;  /* 0x000000c117067231 */ /* 0x000fe20000000006 */
[----:B------:R-:W-:Y:S02]  /*87f0*/  HFMA2.MMA R7, R22, R196, R7 ;  /* 0x000000c416077235 */ /* 0x000fe40000000007 */
        /* <DEDUP_REMOVED lines=10> */
[----:B------:R-:W2:Y:S04]  /*88a0*/  LDL R22, [R1+0x1f8] ;  /* 0x0001f80001167983 */ /* 0x000ea80000100800 */
[----:B------:R-:W2:Y:S02]  /*88b0*/  LDL R3, [R1+0x1bc] ;  /* 0x0001bc0001037983 */ /* 0x000ea40000100800 */
[----:B------:R-:W-:-:S02]  /*88c0*/  HFMA2.MMA R7, R5, R208, R7 ;  /* 0x000000d005077235 */ /* 0x000fc40000000007 */
[----:B------:R-:W2:Y:S04]  /*88d0*/  LDL R16, [R1+0x1c8] ;  /* 0x0001c80001107983 */ /* 0x000ea80000100800 */
[----:B------:R-:W2:Y:S04]  /*88e0*/  LDL R10, [R1+0x1b8] ;  /* 0x0001b800010a7983 */ /* 0x000ea80000100800 */
[----:B------:R-:W2:Y:S01]  /*88f0*/  LDL R5, [R1+0x1a8] ;  /* 0x0001a80001057983 */ /* 0x000ea20000100800 */
[----:B---3--:R-:W-:Y:S01]  /*8900*/  HFMA2 R6, R0, R213, R6 ;  /* 0x000000d500067231 */ /* 0x008fe20000000006 */
[----:B------:R-:W-:-:S02]  /*8910*/  HFMA2.MMA R7, R2, R212, R7 ;  /* 0x000000d402077235 */ /* 0x000fc40000000007 */
[----:B------:R-:W3:Y:S04]  /*8920*/  LDL R0, [R1+0x1ac] ;  /* 0x0001ac0001007983 */ /* 0x000ee80000100800 */
[----:B------:R-:W3:Y:S01]  /*8930*/  LDL R2, [R1+0x198] ;  /* 0x0001980001027983 */ /* 0x000ee20000100800 */
[----:B----4-:R-:W-:-:S03]  /*8940*/  HFMA2 R6, R17, R217, R6 ;  /* 0x000000d911067231 */ /* 0x010fc60000000006 */
[----:B------:R-:W4:Y:S01]  /*8950*/  LDL R17, [R1+0x1ec] ;  /* 0x0001ec0001117983 */ /* 0x000f220000100800 */
[----:B--2---:R-:W-:-:S03]  /*8960*/  HFMA2 R6, R19, R221, R6 ;  /* 0x000000dd13067231 */ /* 0x004fc60000000006 */
[----:B------:R-:W2:Y:S01]  /*8970*/  LDL R19, [R1+0x1fc] ;  /* 0x0001fc0001137983 */ /* 0x000ea20000100800 */
[----:B------:R-:W-:-:S03]  /*8980*/  HFMA2.MMA R7, R18, R216, R7 ;  /* 0x000000d812077235 */ /* 0x000fc60000000007 */
[----:B------:R-:W3:Y:S05]  /*8990*/  LDL R18, [R1+0x1d8] ;  /* 0x0001d80001127983 */ /* 0x000eea0000100800 */
[----:B------:R-:W-:Y:S02]  /*89a0*/  HFMA2.MMA R7, R20, R220, R7 ;  /* 0x000000dc14077235 */ /* 0x000fe40000000007 */
[----:B------:R-:W3:Y:S06]  /*89b0*/  LDL R20, [R1+0x1e8] ;  /* 0x0001e80001147983 */ /* 0x000eec0000100800 */
[----:B------:R-:W-:Y:S01]  /*89c0*/  HFMA2.MMA R7, R30, R224, R7 ;  /* 0x000000e01e077235 */ /* 0x000fe20000000007 */
[----:B------:R-:W-:Y:S01]  /*89d0*/  HFMA2 R6, R29, R225, R6 ;  /* 0x000000e11d067231 */ /* 0x000fe20000000006 */
[----:B------:R-:W5:Y:S04]  /*89e0*/  LDL.LU R30, [R1+0x2b0] ;  /* 0x0002b000011e7983 */ /* 0x000f680000300800 */
[----:B------:R-:W5:Y:S04]  /*89f0*/  LDL.LU R29, [R1+0x2ac] ;  /* 0x0002ac00011d7983 */ /* 0x000f680000300800 */
[----:B------:R-:W-:-:S02]  /*8a00*/  HADD2 R6, R7, R6 ;  /* 0x0000000607067230 */ /* 0x000fc40000000000 */
[----:B------:R-:W-:Y:S02]  /*8a10*/  HMUL2 R7, R28, R106 ;  /* 0x0000006a1c077232 */ /* 0x000fe40000000000 */
[----:B------:R-:W5:Y:S04]  /*8a20*/  LDL.LU R28, [R1+0x2a8] ;  /* 0x0002a800011c7983 */ /* 0x000f680000300800 */
[----:B------:R-:W-:Y:S01]  /*8a30*/  HFMA2.MMA R8, R27, R110, R7 ;  /* 0x0000006e1b087235 */ /* 0x000fe20000000007 */
[----:B------:R-:W-:Y:S01]  /*8a40*/  HMUL2 R7, R26, R107 ;  /* 0x0000006b1a077232 */ /* 0x000fe20000000000 */
[----:B------:R-:W5:Y:S04]  /*8a50*/  LDL.LU R27, [R1+0x2a4] ;  /* 0x0002a400011b7983 */ /* 0x000f680000300800 */
[----:B------:R-:W5:Y:S01]  /*8a60*/  LDL.LU R26, [R1+0x2a0] ;  /* 0x0002a000011a7983 */ /* 0x000f620000300800 */
        /* <DEDUP_REMOVED lines=10> */
[----:B------:R-:W3:Y:S02]  /*8b10*/  LDL R252, [R1+0x16c] ;  /* 0x00016c0001fc7983 */ /* 0x000ee40000100800 */
[----:B------:R-:W-:-:S02]  /*8b20*/  HFMA2 R8, R228, R122, R8 ;  /* 0x0000007ae4087231 */ /* 0x000fc40000000008 */
[----:B------:R-:W3:Y:S02]  /*8b30*/  LDL R23, [R1+0x178] ;  /* 0x0001780001177983 */ /* 0x000ee40000100800 */
[----:B------:R-:W-:Y:S02]  /*8b40*/  HFMA2 R8, R22, R126, R8 ;  /* 0x0000007e16087231 */ /* 0x000fe40000000008 */
[----:B------:R-:W3:Y:S04]  /*8b50*/  LDL R22, [R1+0x18c] ;  /* 0x00018c0001167983 */ /* 0x000ee80000100800 */
[----:B------:R-:W3:Y:S04]  /*8b60*/  LDL R21, [R1+0x168] ;  /* 0x0001680001157983 */ /* 0x000ee80000100800 */
[----:B------:R-:W3:Y:S04]  /*8b70*/  LDL R230, [R1+0x15c] ;  /* 0x00015c0001e67983 */ /* 0x000ee80000100800 */
[----:B------:R-:W3:Y:S04]  /*8b80*/  LDL R231, [R1+0x148] ;  /* 0x0001480001e77983 */ /* 0x000ee80000100800 */
[----:B------:R-:W3:Y:S04]  /*8b90*/  LDL R228, [R1+0x14c] ;  /* 0x00014c0001e47983 */ /* 0x000ee80000100800 */
[----:B------:R-:W3:Y:S01]  /*8ba0*/  LDL R229, [R1+0x138] ;  /* 0x0001380001e57983 */ /* 0x000ee20000100800 */
[----:B--2---:R-:W-:-:S03]  /*8bb0*/  HFMA2.MMA R7, R19, R127, R7 ;  /* 0x0000007f13077235 */ /* 0x004fc60000000007 */
[----:B------:R-:W2:Y:S05]  /*8bc0*/  LDL R19, [R1+0x158] ;  /* 0x0001580001137983 */ /* 0x000eaa0000100800 */
[----:B----4-:R-:W-:Y:S02]  /*8bd0*/  HFMA2.MMA R7, R17, R131, R7 ;  /* 0x0000008311077235 */ /* 0x010fe40000000007 */
[----:B------:R-:W4:Y:S06]  /*8be0*/  LDL R17, [R1+0x13c] ;  /* 0x00013c0001117983 */ /* 0x000f2c0000100800 */
[----:B------:R-:W-:Y:S01]  /*8bf0*/  HFMA2.MMA R7, R11, R135, R7 ;  /* 0x000000870b077235 */ /* 0x000fe20000000007 */
[----:B---3--:R-:W-:Y:S01]  /*8c00*/  HFMA2 R8, R20, R130, R8 ;  /* 0x0000008214087231 */ /* 0x008fe20000000008 */
[----:B------:R-:W3:Y:S06]  /*8c10*/  LDL R11, [R1+0x12c] ;  /* 0x00012c00010b7983 */ /* 0x000eec0000100800 */
[----:B------:R-:W-:Y:S01]  /*8c20*/  HFMA2.MMA R7, R9, R139, R7 ;  /* 0x0000008b09077235 */ /* 0x000fe20000000007 */
[----:B------:R-:W-:Y:S01]  /*8c30*/  HFMA2 R8, R18, R134, R8 ;  /* 0x0000008612087231 */ /* 0x000fe20000000008 */
[----:B------:R-:W2:Y:S04]  /*8c40*/  LDL R20, [R1+0x17c] ;  /* 0x00017c0001147983 */ /* 0x000ea80000100800 */
[----:B------:R-:W3:Y:S02]  /*8c50*/  LDL R9, [R1+0x11c] ;  /* 0x00011c0001097983 */ /* 0x000ee40000100800 */
[----:B------:R-:W-:-:S02]  /*8c60*/  HFMA2.MMA R7, R3, R143, R7 ;  /* 0x0000008f03077235 */ /* 0x000fc40000000007 */
[----:B------:R-:W4:Y:S01]  /*8c70*/  LDL R3, [R1+0x19c] ;  /* 0x00019c0001037983 */ /* 0x000f220000100800 */
[----:B------:R-:W-:-:S03]  /*8c80*/  HFMA2 R8, R16, R138, R8 ;  /* 0x0000008a10087231 */ /* 0x000fc60000000008 */
[----:B------:R-:W3:Y:S01]  /*8c90*/  LDL R18, [R1+0x128] ;  /* 0x0001280001127983 */ /* 0x000ee20000100800 */
[----:B------:R-:W-:-:S03]  /*8ca0*/  HFMA2 R8, R10, R142, R8 ;  /* 0x0000008e0a087231 */ /* 0x000fc60000000008 */
[----:B------:R-:W3:Y:S01]  /*8cb0*/  LDL R16, [R1+0x118] ;  /* 0x0001180001107983 */ /* 0x000ee20000100800 */
[----:B------:R-:W-:-:S03]  /*8cc0*/  HFMA2 R8, R5, R146, R8 ;  /* 0x0000009205087231 */ /* 0x000fc60000000008 */
[----:B------:R-:W2:Y:S04]  /*8cd0*/  LDL R5, [R1+0x188] ;  /* 0x0001880001057983 */ /* 0x000ea80000100800 */
[----:B------:R-:W3:Y:S01]  /*8ce0*/  LDL R10, [R1+0x108] ;  /* 0x00010800010a7983 */ /* 0x000ee20000100800 */
[----:B------:R-:W-:Y:S01]  /*8cf0*/  HFMA2.MMA R7, R0, R147, R7 ;  /* 0x0000009300077235 */ /* 0x000fe20000000007 */
[----:B------:R-:W-:Y:S02]  /*8d00*/  HFMA2 R8, R2, R150, R8 ;  /* 0x0000009602087231 */ /* 0x000fe40000000008 */
[----:B------:R-:W3:Y:S04]  /*8d10*/  LDL R2, [R1+0xe8] ;  /* 0x0000e80001027983 */ /* 0x000ee80000100800 */
[----:B------:R-:W3:Y:S01]  /*8d20*/  LDL R0, [R1+0xfc] ;  /* 0x0000fc0001007983 */ /* 0x000ee20000100800 */
[----:B----4-:R-:W-:-:S03]  /*8d30*/  HFMA2.MMA R7, R3, R151, R7 ;  /* 0x0000009703077235 */ /* 0x010fc60000000007 */
[----:B------:R-:W4:Y:S05]  /*8d40*/  LDL R3, [R1+0x10c] ;  /* 0x00010c0001037983 */ /* 0x000f2a0000100800 */
[----:B------:R-:W-:Y:S01]  /*8d50*/  HFMA2.MMA R7, R22, R155, R7 ;  /* 0x0000009b16077235 */ /* 0x000fe20000000007 */
[----:B--2---:R-:W-:Y:S02]  /*8d60*/  HFMA2 R8, R5, R154, R8 ;  /* 0x0000009a05087231 */ /* 0x004fe40000000008 */
[----:B------:R-:W2:Y:S05]  /*8d70*/  LDL R5, [R1+0xf8] ;  /* 0x0000f80001057983 */ /* 0x000eaa0000100800 */
[----:B------:R-:W-:Y:S01]  /*8d80*/  HFMA2.MMA R7, R20, R159, R7 ;  /* 0x0000009f14077235 */ /* 0x000fe20000000007 */
[----:B------:R-:W-:-:S02]  /*8d90*/  HFMA2 R8, R23, R158, R8 ;  /* 0x0000009e17087231 */ /* 0x000fc40000000008 */
[----:B------:R-:W5:Y:S05]  /*8da0*/  LDL.LU R23, [R1+0x294] ;  /* 0x0002940001177983 */ /* 0x000f6a0000300800 */
[----:B------:R-:W-:Y:S01]  /*8db0*/  HFMA2.MMA R7, R252, R163, R7 ;  /* 0x000000a3fc077235 */ /* 0x000fe20000000007 */
[----:B------:R-:W-:Y:S01]  /*8dc0*/  HFMA2 R8, R21, R162, R8 ;  /* 0x000000a215087231 */ /* 0x000fe20000000008 */
[----:B------:R-:W5:Y:S03]  /*8dd0*/  LDL.LU R22, [R1+0x290] ;  /* 0x0002900001167983 */ /* 0x000f660000300800 */
[----:B------:R-:W-:Y:S01]  /*8de0*/  HFMA2 R8, R19, R166, R8 ;  /* 0x000000a613087231 */ /* 0x000fe20000000008 */
[----:B------:R-:W5:Y:S02]  /*8df0*/  LDL.LU R21, [R1+0x28c] ;  /* 0x00028c0001157983 */ /* 0x000f640000300800 */
[----:B------:R-:W-:Y:S01]  /*8e00*/  HFMA2.MMA R7, R230, R167, R7 ;  /* 0x000000a7e6077235 */ /* 0x000fe20000000007 */
[----:B------:R-:W-:Y:S01]  /*8e10*/  HFMA2 R8, R231, R170, R8 ;  /* 0x000000aae7087231 */ /* 0x000fe20000000008 */
[----:B------:R-:W5:Y:S03]  /*8e20*/  LDL.LU R20, [R1+0x288] ;  /* 0x0002880001147983 */ /* 0x000f660000300800 */
[----:B------:R-:W-:Y:S01]  /*8e30*/  HFMA2 R8, R229, R174, R8 ;  /* 0x000000aee5087231 */ /* 0x000fe20000000008 */
[----:B------:R-:W5:Y:S02]  /*8e40*/  LDL.LU R19, [R1+0x284] ;  /* 0x0002840001137983 */ /* 0x000f640000300800 */
[----:B------:R-:W-:Y:S01]  /*8e50*/  HFMA2.MMA R7, R228, R171, R7 ;  /* 0x000000abe4077235 */ /* 0x000fe20000000007 */
[----:B---3--:R-:W-:Y:S01]  /*8e60*/  HFMA2 R8, R18, R178, R8 ;  /* 0x000000b212087231 */ /* 0x008fe20000000008 */
[----:B------:R-:W3:Y:S03]  /*8e70*/  LDL R252, [R1+0xac] ;  /* 0x0000ac0001fc7983 */ /* 0x000ee60000100800 */
[----:B------:R-:W-:Y:S01]  /*8e80*/  HFMA2 R8, R16, R182, R8 ;  /* 0x000000b610087231 */ /* 0x000fe20000000008 */
[----:B------:R-:W3:Y:S02]  /*8e90*/  LDL R18, [R1+0xc8] ;  /* 0x0000c80001127983 */ /* 0x000ee40000100800 */
[----:B------:R-:W-:Y:S01]  /*8ea0*/  HFMA2.MMA R7, R17, R175, R7 ;  /* 0x000000af11077235 */ /* 0x000fe20000000007 */
[----:B------:R-:W-:Y:S01]  /*8eb0*/  HFMA2 R8, R10, R186, R8 ;  /* 0x000000ba0a087231 */ /* 0x000fe20000000008 */
[----:B------:R-:W3:Y:S04]  /*8ec0*/  LDL R17, [R1+0xdc] ;  /* 0x0000dc0001117983 */ /* 0x000ee80000100800 */
[----:B------:R-:W3:Y:S02]  /*8ed0*/  LDL R10, [R1+0xd8] ;  /* 0x0000d800010a7983 */ /* 0x000ee40000100800 */
[----:B------:R-:W-:-:S02]  /*8ee0*/  HFMA2.MMA R7, R11, R179, R7 ;  /* 0x000000b30b077235 */ /* 0x000fc40000000007 */
[----:B------:R-:W3:Y:S04]  /*8ef0*/  LDL R230, [R1+0x9c] ;  /* 0x00009c0001e67983 */ /* 0x000ee80000100800 */
[----:B------:R-:W3:Y:S02]  /*8f00*/  LDL R16, [R1+0xb8] ;  /* 0x0000b80001107983 */ /* 0x000ee40000100800 */
[----:B------:R-:W-:Y:S02]  /*8f10*/  HFMA2.MMA R7, R9, R183, R7 ;  /* 0x000000b709077235 */ /* 0x000fe40000000007 */
[----:B------:R-:W3:Y:S04]  /*8f20*/  LDL R9, [R1+0xec] ;  /* 0x0000ec0001097983 */ /* 0x000ee80000100800 */
[----:B------:R-:W3:Y:S04]  /*8f30*/  LDL R228, [R1+0x8c] ;  /* 0x00008c0001e47983 */ /* 0x000ee80000100800 */
[----:B------:R-:W3:Y:S04]  /*8f40*/  LDL R231, [R1+0x88] ;  /* 0x0000880001e77983 */ /* 0x000ee80000100800 */
[----:B------:R-:W3:Y:S04]  /*8f50*/  LDL R229, [R1+0x78] ;  /* 0x0000780001e57983 */ /* 0x000ee80000100800 */
[----:B------:R-:W3:Y:S01]  /*8f60*/  LDL R11, [R1+0x68] ;  /* 0x00006800010b7983 */ /* 0x000ee20000100800 */
[----:B--2---:R-:W-:-:S03]  /*8f70*/  HFMA2 R8, R5, R190, R8 ;  /* 0x000000be05087231 */ /* 0x004fc60000000008 */
[----:B------:R-:W2:Y:S01]  /*8f80*/  LDL R5, [R1+0xcc] ;  /* 0x0000cc0001057983 */ /* 0x000ea20000100800 */
[----:B------:R-:W-:-:S03]  /*8f90*/  HFMA2 R8, R2, R194, R8 ;  /* 0x000000c202087231 */ /* 0x000fc60000000008 */
[----:B------:R-:W2:Y:S01]  /*8fa0*/  LDL R2, [R1+0xbc] ;  /* 0x0000bc0001027983 */ /* 0x000ea20000100800 */
[----:B----4-:R-:W-:-:S03]  /*8fb0*/  HFMA2.MMA R7, R3, R187, R7 ;  /* 0x000000bb03077235 */ /* 0x010fc60000000007 */
[----:B------:R-:W4:Y:S05]  /*8fc0*/  LDL R3, [R1+0xa8] ;  /* 0x0000a80001037983 */ /* 0x000f2a0000100800 */
[----:B------:R-:W-:Y:S02]  /*8fd0*/  HFMA2.MMA R7, R0, R191, R7 ;  /* 0x000000bf00077235 */ /* 0x000fe40000000007 */
[----:B------:R-:W4:Y:S01]  /*8fe0*/  LDL R0, [R1+0x98] ;  /* 0x0000980001007983 */ /* 0x000f220000100800 */
[----:B---3--:R-:W-:-:S03]  /*8ff0*/  HFMA2 R8, R10, R198, R8 ;  /* 0x000000c60a087231 */ /* 0x008fc60000000008 */
[----:B------:R-:W3:Y:S02]  /*9000*/  LDL R10, [R1+0x7c] ;  /* 0x00007c00010a7983 */ /* 0x000ee40000100800 */
[----:B------:R-:W-:Y:S02]  /*9010*/  HFMA2.MMA R7, R9, R195, R7 ;  /* 0x000000c309077235 */ /* 0x000fe40000000007 */
[----:B------:R-:W3:Y:S06]  /*9020*/  LDL R9, [R1+0x6c] ;  /* 0x00006c0001097983 */ /* 0x000eec0000100800 */
[----:B------:R-:W-:Y:S01]  /*9030*/  HFMA2.MMA R7, R17, R199, R7 ;  /* 0x000000c711077235 */ /* 0x000fe20000000007 */
[----:B------:R-:W-:Y:S01]  /*9040*/  HFMA2 R8, R18, R202, R8 ;  /* 0x000000ca12087231 */ /* 0x000fe20000000008 */
[----:B------:R-:W-:Y:S01]  /*9050*/  UISETP.NE.AND.EX UP0, UPT, UR13, URZ, UPT, UP0 ;  /* 0x0000003f0d00728c */ /* 0x000fe2000bf05300 */
[----:B------:R-:W5:Y:S02]  /*9060*/  LDL.LU R18, [R1+0x280] ;  /* 0x0002800001127983 */ /* 0x000f640000300800 */
[----:B------:R-:W-:-:S02]  /*9070*/  HFMA2 R8, R16, R206, R8 ;  /* 0x000000ce10087231 */ /* 0x000fc40000000008 */
[----:B------:R-:W5:Y:S01]  /*9080*/  LDL.LU R17, [R1+0x27c] ;  /* 0x00027c0001117983 */ /* 0x000f620000300800 */
[----:B------:R-:W-:-:S03]  /*9090*/  PLOP3.LUT P1, PT, PT, PT, UP0, 0x80, 0x0 ;  /* 0x000000000000781c */ /* 0x000fc60003f2f008 */
[----:B------:R-:W5:Y:S02]  /*90a0*/  LDL.LU R16, [R1+0x278] ;  /* 0x0002780001107983 */ /* 0x000f640000300800 */
[----:B------:R-:W-:Y:S02]  /*90b0*/  @UP0 ULDC UR14, c[0x0][0x2d0] ;  /* 0x0000b400000e0ab9 */ /* 0x000fe40000000800 */
[----:B------:R-:W-:-:S04]  /*90c0*/  @UP0 UIMAD UR5, UR45, UR14, UR44 ;  /* 0x0000000e2d0502a4 */ /* 0x000fc8000f8e022c */
[----:B------:R-:W-:Y:S01]  /*90d0*/  @UP0 UIADD3 UR5, UR5, -0x1, URZ ;  /* 0xffffffff05050890 */ /* 0x000fe2000fffe03f */
[----:B--2---:R-:W-:Y:S02]  /*90e0*/  HFMA2.MMA R7, R5, R203, R7 ;  /* 0x000000cb05077235 */ /* 0x004fe40000000007 */
[----:B------:R-:W5:Y:S06]  /*90f0*/  LDL.LU R5, [R1+0x274] ;  /* 0x0002740001057983 */ /* 0x000f6c0000300800 */
[----:B------:R-:W-:-:S08]  /*9100*/  HFMA2.MMA R7, R2, R207, R7 ;  /* 0x000000cf02077235 */ /* 0x000fd00000000007 */
[----:B------:R-:W-:Y:S01]  /*9110*/  HFMA2.MMA R7, R252, R211, R7 ;  /* 0x000000d3fc077235 */ /* 0x000fe20000000007 */
[----:B----4-:R-:W-:Y:S02]  /*9120*/  HFMA2 R8, R3, R210, R8 ;  /* 0x000000d203087231 */ /* 0x010fe40000000008 */
[----:B------:R-:W5:Y:S05]  /*9130*/  LDL.LU R3, [R1+0x270] ;  /* 0x0002700001037983 */ /* 0x000f6a0000300800 */
[----:B------:R-:W-:Y:S01]  /*9140*/  HFMA2.MMA R7, R230, R215, R7 ;  /* 0x000000d7e6077235 */ /* 0x000fe20000000007 */
[----:B------:R-:W-:Y:S01]  /*9150*/  HFMA2 R8, R0, R214, R8 ;  /* 0x000000d600087231 */ /* 0x000fe20000000008 */
[----:B------:R-:W5:Y:S06]  /*9160*/  LDL.LU R2, [R1+0x26c] ;  /* 0x00026c0001027983 */ /* 0x000f6c0000300800 */
[----:B------:R-:W-:Y:S01]  /*9170*/  HFMA2.MMA R7, R228, R219, R7 ;  /* 0x000000dbe4077235 */ /* 0x000fe20000000007 */
[----:B------:R-:W-:Y:S01]  /*9180*/  HFMA2 R8, R231, R218, R8 ;  /* 0x000000dae7087231 */ /* 0x000fe20000000008 */
[----:B------:R-:W5:Y:S01]  /*9190*/  LDL.LU R0, [R1+0x268] ;  /* 0x0002680001007983 */ /* 0x000f620000300800 */
[----:B------:R-:W0:Y:S02]  /*91a0*/  LDC R228, c[0x0][0x2c0] ;  /* 0x0000b000ffe47b82 */ /* 0x000e240000000800 */
[----:B------:R-:W-:-:S03]  /*91b0*/  HFMA2 R8, R229, R222, R8 ;  /* 0x000000dee5087231 */ /* 0x000fc60000000008 */
[----:B---3--:R-:W-:Y:S01]  /*91c0*/  HFMA2.MMA R7, R10, R223, R7 ;  /* 0x000000df0a077235 */ /* 0x008fe20000000007 */
[----:B------:R-:W-:Y:S01]  /*91d0*/  HFMA2 R8, R11, R226, R8 ;  /* 0x000000e20b087231 */ /* 0x000fe20000000008 */
[----:B------:R-:W2:Y:S03]  /*91e0*/  LDL R10, [R1+0x14] ;  /* 0x00001400010a7983 */ /* 0x000ea60000100800 */
[----:B------:R-:W-:Y:S01]  /*91f0*/  HADD2 R6, R6, R8 ;  /* 0x0000000806067230 */ /* 0x000fe20000000000 */
[----:B------:R-:W3:Y:S04]  /*9200*/  LDL R11, [R1+0x10] ;  /* 0x00001000010b7983 */ /* 0x000ee80000100800 */
[----:B------:R-:W-:-:S06]  /*9210*/  HFMA2 R7, R9, R227, R7 ;  /* 0x000000e309077231 */ /* 0x000fcc0000000007 */
[----:B------:R-:W-:-:S10]  /*9220*/  HFMA2.MMA R6, R6, 1, 1, R7 ;  /* 0x3c003c0006067835 */ /* 0x000fd40000000007 */
[--C-:B------:R-:W-:Y:S02]  /*9230*/  HADD2.F32 R7, -RZ, R6.reuse.H0_H0 ;  /* 0x20000006ff077230 */ /* 0x100fe40000004100 */
[----:B------:R-:W-:Y:S01]  /*9240*/  HADD2.F32 R8, -RZ, R6.H1_H1 ;  /* 0x30000006ff087230 */ /* 0x000fe20000004100 */
[----:B------:R-:W-:-:S04]  /*9250*/  MOV R6, UR5 ;  /* 0x0000000500067c02 */ /* 0x000fc80008000f00 */
[----:B------:R-:W-:Y:S01]  /*9260*/  FADD.FTZ R8, R7, R8 ;  /* 0x0000000807087221 */ /* 0x000fe20000010000 */
[----:B------:R-:W-:Y:S01]  /*9270*/  MOV R7, 0x2 ;  /* 0x0000000200077802 */ /* 0x000fe20000000f00 */
[----:B------:R-:W-:Y:S01]  /*9280*/  @P1 IMAD R6, R6, UR14, R4 ;  /* 0x0000000e06061c24 */ /* 0x000fe2000f8e0204 */
[----:B------:R-:W-:-:S03]  /*9290*/  @UP0 ULDC.64 UR14, c[0x0][0x2c8] ;  /* 0x0000b200000e0ab9 */ /* 0x000fc60000000a00 */
[----:B------:R-:W-:-:S06]  /*92a0*/  @P1 IMAD.WIDE R6, R6, R7, UR14 ;  /* 0x0000000e06061e25 */ /* 0x000fcc000f8e0207 */
[----:B------:R-:W4:Y:S01]  /*92b0*/  @P1 LDG.E.U16 R6, desc[UR36][R6.64] ;  /* 0x0000002406061981 */ /* 0x000f22000c1e1500 */
[----:B------:R-:W-:Y:S01]  /*92c0*/  FMUL.FTZ R8, R8, UR11 ;  /* 0x0000000b08087c20 */ /* 0x000fe20008410000 */
[----:B------:R-:W-:Y:S01]  /*92d0*/  MOV R9, UR45 ;  /* 0x0000002d00097c02 */ /* 0x000fe20008000f00 */
[----:B----4-:R-:W-:-:S05]  /*92e0*/  @P1 HADD2.F32 R6, -RZ, R6.H0_H0 ;  /* 0x20000006ff061230 */ /* 0x010fca0000004100 */
[----:B------:R-:W-:Y:S02]  /*92f0*/  @P1 FADD.FTZ R8, R8, R6 ;  /* 0x0000000608081221 */ /* 0x000fe40000010000 */
[----:B------:R-:W1:Y:S02]  /*9300*/  LDC.64 R6, c[0x0][0x2d8] ;  /* 0x0000b600ff067b82 */ /* 0x000e640000000a00 */
[----:B-1----:R-:W-:-:S04]  /*9310*/  ISETP.NE.U32.AND P1, PT, R6, RZ, PT ;  /* 0x000000ff0600720c */ /* 0x002fc80003f25070 */
[----:B------:R-:W-:-:S13]  /*9320*/  ISETP.NE.AND.EX P1, PT, R7, RZ, PT, P1 ;  /* 0x000000ff0700720c */ /* 0x000fda0003f25310 */
[----:B------:R-:W1:Y:S02]  /*9330*/  @P1 LDC.64 R6, c[0x0][0x2d8] ;  /* 0x0000b600ff061b82 */ /* 0x000e640000000a00 */
[----:B-1----:R-:W-:-:S06]  /*9340*/  @P1 IMAD.WIDE R6, R9, 0x2, R6 ;  /* 0x0000000209061825 */ /* 0x002fcc00078e0206 */
[----:B------:R1:W4:Y:S01]  /*9350*/  @P1 LDG.E.U16 R6, desc[UR36][R6.64] ;  /* 0x0000002406061981 */ /* 0x000322000c1e1500 */
[----:B0-----:R-:W-:-:S05]  /*9360*/  VIADD R228, R228, UR16 ;  /* 0x00000010e4e47c36 */ /* 0x001fca0008000000 */
[C---:B------:R-:W-:Y:S02]  /*9370*/  @P1 ISETP.GE.AND P3, PT, R4.reuse, R228, PT ;  /* 0x000000e40400120c */ /* 0x040fe40003f66270 */
[----:B-1----:R-:W-:Y:S02]  /*9380*/  MOV R7, UR44 ;  /* 0x0000002c00077c02 */ /* 0x002fe40008000f00 */
[----:B------:R-:W-:Y:S02]  /*9390*/  @P1 SEL R9, RZ, UR38, P3 ;  /* 0x00000026ff091c07 */ /* 0x000fe40009800000 */
[----:B------:R-:W-:-:S04]  /*93a0*/  @P1 IADD3 R7, R4, 0x1, -R7 ;  /* 0x0000000104071810 */ /* 0x000fc80007ffe807 */
[----:B------:R-:W-:-:S04]  /*93b0*/  @P1 IADD3 R7, R9, R7, RZ ;  /* 0x0000000709071210 */ /* 0x000fc80007ffe0ff */
[----:B------:R-:W-:Y:S01]  /*93c0*/  @P1 I2FP.F32.S32 R7, R7 ;  /* 0x0000000700071245 */ /* 0x000fe20000201400 */
[----:B----4-:R-:W-:-:S05]  /*93d0*/  @P1 HADD2.F32 R6, -RZ, R6.H0_H0 ;  /* 0x20000006ff061230 */ /* 0x010fca0000004100 */
[----:B------:R-:W-:Y:S01]  /*93e0*/  @P1 FFMA.FTZ R8, R7, R6, R8 ;  /* 0x0000000607081223 */ /* 0x000fe20000010008 */
[----:B---3--:R-:W-:-:S04]  /*93f0*/  IADD3 R6, R4, -R11, RZ ;  /* 0x8000000b04067210 */ /* 0x008fc80007ffe0ff */
[----:B------:R-:W-:Y:S02]  /*9400*/  LEA R6, R6, UR41, 0x2 ;  /* 0x0000002906067c11 */ /* 0x000fe4000f8e10ff */
[----:B--2---:R-:W-:-:S03]  /*9410*/  @!P0 FMNMX.FTZ R10, R10, R8, !PT ;  /* 0x000000080a0a8209 */ /* 0x004fc60007810000 */
[----:B------:R0:W-:Y:S04]  /*9420*/  STS [R6], R8 ;  /* 0x0000000806007388 */ /* 0x0001e80000000800 */
[----:B------:R0:W-:Y:S02]  /*9430*/  @!P0 STL [R1+0x14], R10 ;  /* 0x0000140a01008387 */ /* 0x0001e40000100800 */
.L_x_626:
[----:B------:R-:W-:Y:S05]  /*9440*/  BSYNC B1 ;  /* 0x0000000000017941 */ /* 0x000fea0003800000 */
.L_x_625:
[----:B------:R-:W-:-:S05]  /*9450*/  VIADD R4, R4, 0x100 ;  /* 0x0000010004047836 */ /* 0x000fca0000000000 */
[----:B------:R-:W-:-:S13]  /*9460*/  ISETP.GE.AND P0, PT, R4, UR4, PT ;  /* 0x0000000404007c0c */ /* 0x000fda000bf06270 */
[----:B------:R-:W-:Y:S05]  /*9470*/  @!P0 BRA `(.L_x_627) ;  /* 0xffffffa800008947 */ /* 0x000fea000383ffff */
.L_x_560:
[----:B------:R-:W-:Y:S05]  /*9480*/  BSYNC B0 ;  /* 0x0000000000007941 */ /* 0x000fea0003800000 */
.L_x_559:
[----:B-12---:R-:W2:Y:S01]  /*9490*/  LDL.LU R7, [R1+0x14] ;  /* 0x0000140001077983 */ /* 0x006ea20000300800 */
[----:B------:R-:W-:Y:S01]  /*94a0*/  ULDC UR6, c[0x0][0x284] ;  /* 0x0000a10000067ab9 */ /* 0x000fe20000000800 */
[----:B------:R-:W-:Y:S02]  /*94b0*/  ULDC.64 UR8, c[0x0][0x2b0] ;  /* 0x0000ac0000087ab9 */ /* 0x000fe40000000a00 */
[----:B0-----:R-:W4:Y:S01]  /*94c0*/  LDL R6, [R1+0x10] ;  /* 0x0000100001067983 */ /* 0x001f220000100800 */
[----:B------:R-:W-:Y:S01]  /*94d0*/  BSSY B0, `(.L_x_628) ;  /* 0x000009d000007945 */ /* 0x000fe20003800000 */
[----:B------:R-:W0:Y:S02]  /*94e0*/  S2R R4, SR_TID.X ;  /* 0x0000000000047919 */ /* 0x000e240000002100 */
[----:B0----5:R-:W-:-:S04]  /*94f0*/  SHF.R.S32.HI R5, RZ, 0x1f, R4 ;  /* 0x0000001fff057819 */ /* 0x021fc80000011404 */
[----:B------:R-:W-:-:S04]  /*9500*/  LEA.HI R21, R5, R4, RZ, 0x5 ;  /* 0x0000000405157211 */ /* 0x000fc800078f28ff */
[----:B------:R-:W-:-:S04]  /*9510*/  LOP3.LUT R5, R21, 0xffffffe0, RZ, 0xc0, !PT ;  /* 0xffffffe015057812 */ /* 0x000fc800078ec0ff */
[----:B------:R-:W-:-:S04]  /*9520*/  IADD3 R28, -R5, R4, RZ ;  /* 0x00000004051c7210 */ /* 0x000fc80007ffe1ff */
[C---:B------:R-:W-:Y:S02]  /*9530*/  ISETP.NE.AND P0, PT, R28.reuse, RZ, PT ;  /* 0x000000ff1c00720c */ /* 0x040fe40003f05270 */
[----:B------:R-:W-:-:S11]  /*9540*/  ISETP.GT.AND P1, PT, R28, 0x7, PT ;  /* 0x000000071c00780c */ /* 0x000fd60003f24270 */
[----:B------:R-:W0:Y:S02]  /*9550*/  @!P0 S2R R8, SR_CgaCtaId ;  /* 0x0000000000088919 */ /* 0x000e240000008800 */
[----:B---3--:R-:W1:Y:S01]  /*9560*/  @!P1 S2R R10, SR_CgaCtaId ;  /* 0x00000000000a9919 */ /* 0x008e620000008800 */
[----:B--2---:R-:W2:Y:S01]  /*9570*/  SHFL.BFLY PT, R0, R7, 0x10, 0x1f ;  /* 0x0e001f0007007f89 */ /* 0x004ea200000e0000 */
[----:B----4-:R-:W-:Y:S02]  /*9580*/  MOV R9, R6 ;  /* 0x0000000600097202 */ /* 0x010fe40000000f00 */
[----:B--2---:R-:W-:Y:S02]  /*9590*/  FMNMX.FTZ R0, R0, R7, !PT ;  /* 0x0000000700007209 */ /* 0x004fe40007810000 */
[----:B------:R-:W-:-:S03]  /*95a0*/  @!P1 MOV R7, 0x400 ;  /* 0x0000040000079802 */ /* 0x000fc60000000f00 */
[----:B------:R-:W2:Y:S01]  /*95b0*/  SHFL.BFLY PT, R3, R0, 0x8, 0x1f ;  /* 0x0d001f0000037f89 */ /* 0x000ea200000e0000 */
[----:B-1----:R-:W-:Y:S02]  /*95c0*/  @!P1 LEA R7, R10, R7, 0x18 ;  /* 0x000000070a079211 */ /* 0x002fe400078ec0ff */
[----:B--2---:R-:W-:-:S05]  /*95d0*/  FMNMX.FTZ R3, R0, R3, !PT ;  /* 0x0000000300037209 */ /* 0x004fca0007810000 */
[----:B------:R-:W1:Y:S02]  /*95e0*/  SHFL.BFLY PT, R6, R3, 0x4, 0x1f ;  /* 0x0c801f0003067f89 */ /* 0x000e6400000e0000 */
[----:B-1----:R-:W-:Y:S02]  /*95f0*/  FMNMX.FTZ R6, R3, R6, !PT ;  /* 0x0000000603067209 */ /* 0x002fe40007810000 */
[----:B------:R-:W-:-:S03]  /*9600*/  @!P0 MOV R3, 0x400 ;  /* 0x0000040000038802 */ /* 0x000fc60000000f00 */
[----:B------:R-:W1:Y:S01]  /*9610*/  SHFL.BFLY PT, R5, R6, 0x2, 0x1f ;  /* 0x0c401f0006057f89 */ /* 0x000e6200000e0000 */
[----:B0-----:R-:W-:Y:S02]  /*9620*/  @!P0 LEA R8, R8, R3, 0x18 ;  /* 0x0000000308088211 */ /* 0x001fe400078ec0ff */
[----:B------:R-:W-:-:S04]  /*9630*/  @!P0 SHF.R.S32.HI R3, RZ, 0x5, R21 ;  /* 0x00000005ff038819 */ /* 0x000fc80000011415 */
[----:B------:R-:W-:Y:S02]  /*9640*/  @!P0 LEA R3, R3, R8, 0x2 ;  /* 0x0000000803038211 */ /* 0x000fe400078e10ff */
[----:B-1----:R-:W-:Y:S01]  /*9650*/  FMNMX.FTZ R5, R6, R5, !PT ;  /* 0x0000000506057209 */ /* 0x002fe20007810000 */
[----:B------:R-:W-:-:S04]  /*9660*/  @!P1 IMAD R6, R28, 0x4, R7 ;  /* 0x000000041c069824 */ /* 0x000fc800078e0207 */
[----:B------:R-:W0:Y:S02]  /*9670*/  SHFL.BFLY PT, R0, R5, 0x1, 0x1f ;  /* 0x0c201f0005007f89 */ /* 0x000e2400000e0000 */
[----:B0-----:R-:W-:Y:S02]  /*9680*/  FMNMX.FTZ R10, R5, R0, !PT ;  /* 0x00000000050a7209 */ /* 0x001fe40007810000 */
[----:B------:R-:W-:-:S03]  /*9690*/  MOV R0, 0xff7fffff ;  /* 0xff7fffff00007802 */ /* 0x000fc60000000f00 */
[----:B------:R0:W-:Y:S01]  /*96a0*/  @!P0 STS [R3], R10 ;  /* 0x0000000a03008388 */ /* 0x0001e20000000800 */
[----:B------:R-:W-:Y:S01]  /*96b0*/  BAR.SYNC.DEFER_BLOCKING 0x0 ;  /* 0x0000000000007b1d */ /* 0x000fe20000010000 */
[----:B0-----:R-:W-:-:S05]  /*96c0*/  HFMA2.MMA R3, -RZ, RZ, 0, 0 ;  /* 0x00000000ff037435 */ /* 0x001fca00000001ff */
[----:B------:R-:W0:Y:S04]  /*96d0*/  @!P1 LDS R0, [R6] ;  /* 0x0000000006009984 */ /* 0x000e280000000800 */
[----:B0-----:R-:W0:Y:S02]  /*96e0*/  SHFL.BFLY PT, R5, R0, 0x4, 0x1f ;  /* 0x0c801f0000057f89 */ /* 0x001e2400000e0000 */
[----:B0-----:R-:W-:-:S05]  /*96f0*/  FMNMX.FTZ R5, R5, R0, !PT ;  /* 0x0000000005057209 */ /* 0x001fca0007810000 */
[----:B------:R-:W0:Y:S02]  /*9700*/  SHFL.BFLY PT, R8, R5, 0x2, 0x1f ;  /* 0x0c401f0005087f89 */ /* 0x000e2400000e0000 */
[----:B0-----:R-:W-:-:S05]  /*9710*/  FMNMX.FTZ R8, R5, R8, !PT ;  /* 0x0000000805087209 */ /* 0x001fca0007810000 */
[----:B------:R-:W0:Y:S02]  /*9720*/  SHFL.BFLY PT, R7, R8, 0x1, 0x1f ;  /* 0x0c201f0008077f89 */ /* 0x000e2400000e0000 */
[----:B0-----:R-:W-:Y:S02]  /*9730*/  FMNMX.FTZ R7, R8, R7, !PT ;  /* 0x0000000708077209 */ /* 0x001fe40007810000 */
[----:B------:R-:W-:-:S03]  /*9740*/  IADD3 R8, R4, R9, RZ ;  /* 0x0000000904087210 */ /* 0x000fc60007ffe0ff */
[----:B------:R0:W1:Y:S01]  /*9750*/  SHFL.IDX PT, R12, R7, RZ, 0x1f ;  /* 0x00001fff070c7589 */ /* 0x00006200000e0000 */
[----:B------:R-:W-:-:S13]  /*9760*/  ISETP.GE.AND P1, PT, R8, UR44, PT ;  /* 0x0000002c08007c0c */ /* 0x000fda000bf26270 */
[----:B0-----:R-:W-:Y:S05]  /*9770*/  @P1 BRA `(.L_x_629) ;  /* 0x0000000400c81947 */ /* 0x001fea0003800000 */
[----:B------:R-:W-:Y:S01]  /*9780*/  LOP3.LUT R3, RZ, R9, RZ, 0x33, !PT ;  /* 0x00000009ff037212 */ /* 0x000fe200078e33ff */
[----:B------:R-:W-:Y:S03]  /*9790*/  BSSY B1, `(.L_x_630) ;  /* 0x0000025000017945 */ /* 0x000fe60003800000 */
[----:B------:R-:W-:-:S04]  /*97a0*/  IADD3 R0, -R4, UR44, R3 ;  /* 0x0000002c04007c10 */ /* 0x000fc8000fffe103 */
[----:B------:R-:W-:-:S04]  /*97b0*/  LEA.HI R3, R0, 0x1, RZ, 0x18 ;  /* 0x0000000100037811 */ /* 0x000fc800078fc0ff */
[----:B------:R-:W-:Y:S02]  /*97c0*/  LOP3.LUT P0, R5, R3, 0x3, RZ, 0xc0, !PT ;  /* 0x0000000303057812 */ /* 0x000fe4000780c0ff */
[----:B------:R-:W-:-:S11]  /*97d0*/  MOV R3, RZ ;  /* 0x000000ff00037202 */ /* 0x000fd60000000f00 */
[----:B------:R-:W-:Y:S05]  /*97e0*/  @!P0 BRA `(.L_x_631) ;  /* 0x00000000007c8947 */ /* 0x000fea0003800000 */
[----:B------:R-:W-:Y:S01]  /*97f0*/  ULDC.64 UR4, c[0x0][0x2b0] ;  /* 0x0000ac0000047ab9 */ /* 0x000fe20000000a00 */
[----:B------:R-:W-:Y:S02]  /*9800*/  MOV R3, RZ ;  /* 0x000000ff00037202 */ /* 0x000fe40000000f00 */
[----:B------:R-:W-:-:S04]  /*9810*/  ISETP.NE.U32.AND P0, PT, RZ, UR4, PT ;  /* 0x00000004ff007c0c */ /* 0x000fc8000bf05070 */
[----:B------:R-:W-:-:S13]  /*9820*/  ISETP.NE.AND.EX P0, PT, RZ, UR5, PT, P0 ;  /* 0x00000005ff007c0c */ /* 0x000fda000bf05300 */
.L_x_635:
[----:B0-2---:R-:W2:Y:S01]  /*9830*/  LDL R6, [R1+0x10] ;  /* 0x0000100001067983 */ /* 0x005ea20000100800 */
[----:B------:R-:W-:Y:S01]  /*9840*/  VIADD R5, R5, 0xffffffff ;  /* 0xffffffff05057836 */ /* 0x000fe20000000000 */
[----:B------:R-:W-:Y:S04]  /*9850*/  BSSY B2, `(.L_x_632) ;  /* 0x0000014000027945 */ /* 0x000fe80003800000 */
[----:B------:R-:W-:Y:S02]  /*9860*/  ISETP.NE.AND P3, PT, R5, RZ, PT ;  /* 0x000000ff0500720c */ /* 0x000fe40003f65270 */
[----:B--2---:R-:W-:-:S04]  /*9870*/  IADD3 R6, R8, -R6, RZ ;  /* 0x8000000608067210 */ /* 0x004fc80007ffe0ff */
[----:B------:R-:W-:Y:S01]  /*9880*/  LEA R9, R6, UR41, 0x2 ;  /* 0x0000002906097c11 */ /* 0x000fe2000f8e10ff */
[----:B------:R-:W-:Y:S06]  /*9890*/  @!P0 BRA `(.L_x_633) ;  /* 0x00000000002c8947 */ /* 0x000fec0003800000 */
[----:B------:R-:W-:Y:S01]  /*98a0*/  UIMAD UR4, UR39, UR6, URZ ;  /* 0x00000006270472a4 */ /* 0x000fe2000f8e023f */
[----:B------:R-:W-:-:S03]  /*98b0*/  SHF.R.S32.HI R7, RZ, 0x1f, R8 ;  /* 0x0000001fff077819 */ /* 0x000fc60000011408 */
[----:B------:R-:W-:Y:S02]  /*98c0*/  USHF.R.S32.HI UR5, URZ, 0x1f, UR4 ;  /* 0x0000001f3f057899 */ /* 0x000fe40008011404 */
[----:B------:R-:W-:-:S04]  /*98d0*/  MOV R11, UR4 ;  /* 0x00000004000b7c02 */ /* 0x000fc80008000f00 */
[----:B------:R-:W-:Y:S02]  /*98e0*/  IADD3 R6, P4, P5, R8, UR8, R11 ;  /* 0x0000000808067c10 */ /* 0x000fe4000fd9e00b */
[----:B------:R-:W-:-:S04]  /*98f0*/  MOV R10, UR5 ;  /* 0x00000005000a7c02 */ /* 0x000fc80008000f00 */
[----:B------:R-:W-:-:S05]  /*9900*/  IADD3.X R7, R7, UR9, R10, P4, P5 ;  /* 0x0000000907077c10 */ /* 0x000fca000a7ea40a */
[----:B------:R-:W2:Y:S02]  /*9910*/  LDG.E.U8 R6, desc[UR36][R6.64] ;  /* 0x0000002406067981 */ /* 0x000ea4000c1e1100 */
[----:B--2---:R-:W-:-:S13]  /*9920*/  ISETP.NE.AND P4, PT, R6, RZ, PT ;  /* 0x000000ff0600720c */ /* 0x004fda0003f85270 */
[----:B------:R-:W-:Y:S01]  /*9930*/  @P4 MOV R10, RZ ;  /* 0x000000ff000a4202 */ /* 0x000fe20000000f00 */
[----:B------:R-:W-:Y:S06]  /*9940*/  @P4 BRA `(.L_x_634) ;  /* 0x0000000000104947 */ /* 0x000fec0003800000 */
.L_x_633:
[----:B------:R-:W1:Y:S02]  /*9950*/  LDS R6, [R9] ;  /* 0x0000000009067984 */ /* 0x000e640000000800 */
[----:B-1----:R-:W-:-:S04]  /*9960*/  FADD.FTZ R6, -R12, R6 ;  /* 0x000000060c067221 */ /* 0x002fc80000010100 */
[----:B------:R-:W-:-:S04]  /*9970*/  FMUL.FTZ R6, R6, 1.4426950216293334961 ;  /* 0x3fb8aa3b06067820 */ /* 0x000fc80000410000 */
[----:B------:R0:W2:Y:S03]  /*9980*/  MUFU.EX2 R10, R6 ;  /* 0x00000006000a7308 */ /* 0x0000a60000000800 */
.L_x_634:
[----:B------:R-:W-:Y:S05]  /*9990*/  BSYNC B2 ;  /* 0x0000000000027941 */ /* 0x000fea0003800000 */
.L_x_632:
[----:B--2---:R2:W-:Y:S01]  /*99a0*/  STS [R9], R10 ;  /* 0x0000000a09007388 */ /* 0x0045e20000000800 */
[----:B------:R-:W-:Y:S01]  /*99b0*/  FADD.FTZ R3, R10, R3 ;  /* 0x000000030a037221 */ /* 0x000fe20000010000 */
[----:B------:R-:W-:Y:S01]  /*99c0*/  VIADD R8, R8, 0x100 ;  /* 0x0000010008087836 */ /* 0x000fe20000000000 */
[----:B------:R-:W-:Y:S06]  /*99d0*/  @P3 BRA `(.L_x_635) ;  /* 0xfffffffc00943947 */ /* 0x000fec000383ffff */
.L_x_631:
[----:B------:R-:W-:Y:S05]  /*99e0*/  BSYNC B1 ;  /* 0x0000000000017941 */ /* 0x000fea0003800000 */
.L_x_630:
[----:B------:R-:W-:-:S13]  /*99f0*/  ISETP.GE.U32.AND P0, PT, R0, 0x300, PT ;  /* 0x000003000000780c */ /* 0x000fda0003f06070 */
[----:B------:R-:W-:Y:S05]  /*9a00*/  @!P0 BRA `(.L_x_629) ;  /* 0x0000000400248947 */ /* 0x000fea0003800000 */
[----:B0-----:R-:W3:Y:S01]  /*9a10*/  LDL R6, [R1+0x10] ;  /* 0x0000100001067983 */ /* 0x001ee20000100800 */
[----:B------:R-:W-:Y:S01]  /*9a20*/  ULDC UR4, c[0x0][0x284] ;  /* 0x0000a10000047ab9 */ /* 0x000fe20000000800 */
[----:B------:R-:W-:Y:S01]  /*9a30*/  LEA R0, R8, 0x800, 0x2 ;  /* 0x0000080008007811 */ /* 0x000fe200078e10ff */
[----:B------:R-:W-:Y:S01]  /*9a40*/  UIMAD UR4, UR39, UR4, URZ ;  /* 0x00000004270472a4 */ /* 0x000fe2000f8e023f */
[----:B------:R-:W-:-:S03]  /*9a50*/  ULDC.64 UR10, c[0x0][0x2b0] ;  /* 0x0000ac00000a7ab9 */ /* 0x000fc60000000a00 */
[----:B------:R-:W-:Y:S01]  /*9a60*/  USHF.R.S32.HI UR5, URZ, 0x1f, UR4 ;  /* 0x0000001f3f057899 */ /* 0x000fe20008011404 */
[----:B------:R-:W-:Y:S02]  /*9a70*/  ISETP.NE.U32.AND P0, PT, RZ, UR10, PT ;  /* 0x0000000aff007c0c */ /* 0x000fe4000bf05070 */
[----:B------:R-:W-:Y:S02]  /*9a80*/  MOV R5, UR4 ;  /* 0x0000000400057c02 */ /* 0x000fe40008000f00 */
[----:B------:R-:W-:Y:S02]  /*9a90*/  ISETP.NE.AND.EX P0, PT, RZ, UR11, PT, P0 ;  /* 0x0000000bff007c0c */ /* 0x000fe4000bf05300 */
[----:B--2---:R-:W-:Y:S01]  /*9aa0*/  MOV R10, UR5 ;  /* 0x00000005000a7c02 */ /* 0x004fe20008000f00 */
[----:B---3--:R-:W-:Y:S01]  /*9ab0*/  IMAD R0, R6, -0x4, R0 ;  /* 0xfffffffc06007824 */ /* 0x008fe200078e0200 */
[----:B------:R-:W-:Y:S02]  /*9ac0*/  IADD3 R6, P3, P4, R8, UR10, R5 ;  /* 0x0000000a08067c10 */ /* 0x000fe4000fc7e005 */
[----:B------:R-:W-:-:S02]  /*9ad0*/  SHF.R.S32.HI R5, RZ, 0x1f, R8 ;  /* 0x0000001fff057819 */ /* 0x000fc40000011408 */
[----:B------:R-:W-:Y:S02]  /*9ae0*/  IADD3 R0, R0, UR41, RZ ;  /* 0x0000002900007c10 */ /* 0x000fe4000fffe0ff */
[----:B------:R-:W-:-:S07]  /*9af0*/  IADD3.X R7, R5, UR11, R10, P3, P4 ;  /* 0x0000000b05077c10 */ /* 0x000fce0009fe840a */
.L_x_648:
[----:B------:R-:W-:Y:S04]  /*9b00*/  BSSY B1, `(.L_x_636) ;  /* 0x000000a000017945 */ /* 0x000fe80003800000 */
[----:B------:R-:W-:Y:S05]  /*9b10*/  @!P0 BRA `(.L_x_637) ;  /* 0x0000000000108947 */ /* 0x000fea0003800000 */
[----:B------:R-:W2:Y:S02]  /*9b20*/  LDG.E.U8 R5, desc[UR36][R6.64] ;  /* 0x0000002406057981 */ /* 0x000ea4000c1e1100 */
[----:B--2---:R-:W-:-:S13]  /*9b30*/  ISETP.NE.AND P3, PT, R5, RZ, PT ;  /* 0x000000ff0500720c */ /* 0x004fda0003f65270 */
[----:B------:R-:W-:Y:S01]  /*9b40*/  @P3 MOV R5, RZ ;  /* 0x000000ff00053202 */ /* 0x000fe20000000f00 */
[----:B------:R-:W-:Y:S06]  /*9b50*/  @P3 BRA `(.L_x_638) ;  /* 0x0000000000103947 */ /* 0x000fec0003800000 */
.L_x_637:
[----:B------:R-:W1:Y:S02]  /*9b60*/  LDS R5, [R0+-0x800] ;  /* 0xfff8000000057984 */ /* 0x000e640000000800 */
[----:B-1----:R-:W-:-:S04]  /*9b70*/  FADD.FTZ R5, -R12, R5 ;  /* 0x000000050c057221 */ /* 0x002fc80000010100 */
[----:B------:R-:W-:-:S06]  /*9b80*/  FMUL.FTZ R5, R5, 1.4426950216293334961 ;  /* 0x3fb8aa3b05057820 */ /* 0x000fcc0000410000 */
[----:B------:R-:W0:Y:S02]  /*9b90*/  MUFU.EX2 R5, R5 ;  /* 0x0000000500057308 */ /* 0x000e240000000800 */
.L_x_638:
[----:B------:R-:W-:Y:S05]  /*9ba0*/  BSYNC B1 ;  /* 0x0000000000017941 */ /* 0x000fea0003800000 */
.L_x_636:
[----:B0-----:R0:W-:Y:S01]  /*9bb0*/  STS [R0+-0x800], R5 ;  /* 0xfff8000500007388 */ /* 0x0011e20000000800 */
[----:B------:R-:W-:Y:S01]  /*9bc0*/  BSSY B1, `(.L_x_639) ;  /* 0x000000b000017945 */ /* 0x000fe20003800000 */
[----:B------:R-:W-:-:S03]  /*9bd0*/  FADD.FTZ R10, R5, R3 ;  /* 0x00000003050a7221 */ /* 0x000fc60000010000 */
[----:B------:R-:W-:Y:S05]  /*9be0*/  @!P0 BRA `(.L_x_640) ;  /* 0x0000000000108947 */ /* 0x000fea0003800000 */
[----:B------:R-:W2:Y:S02]  /*9bf0*/  LDG.E.U8 R3, desc[UR36][R6.64+0x100] ;  /* 0x0001002406037981 */ /* 0x000ea4000c1e1100 */
[----:B--2---:R-:W-:-:S13]  /*9c00*/  ISETP.NE.AND P3, PT, R3, RZ, PT ;  /* 0x000000ff0300720c */ /* 0x004fda0003f65270 */
[----:B------:R-:W-:Y:S01]  /*9c10*/  @P3 IMAD.MOV.U32 R3, RZ, RZ, RZ ;  /* 0x000000ffff033224 */ /* 0x000fe200078e00ff */
[----:B------:R-:W-:Y:S06]  /*9c20*/  @P3 BRA `(.L_x_641) ;  /* 0x0000000000103947 */ /* 0x000fec0003800000 */
.L_x_640:
[----:B------:R-:W1:Y:S02]  /*9c30*/  LDS R3, [R0+-0x400] ;  /* 0xfffc000000037984 */ /* 0x000e640000000800 */
[----:B-1----:R-:W-:-:S04]  /*9c40*/  FADD.FTZ R3, -R12, R3 ;  /* 0x000000030c037221 */ /* 0x002fc80000010100 */
[----:B------:R-:W-:-:S06]  /*9c50*/  FMUL.FTZ R3, R3, 1.4426950216293334961 ;  /* 0x3fb8aa3b03037820 */ /* 0x000fcc0000410000 */
[----:B------:R-:W2:Y:S02]  /*9c60*/  MUFU.EX2 R3, R3 ;  /* 0x0000000300037308 */ /* 0x000ea40000000800 */
.L_x_641:
[----:B------:R-:W-:Y:S05]  /*9c70*/  BSYNC B1 ;  /* 0x0000000000017941 */ /* 0x000fea0003800000 */
.L_x_639:
[----:B--2---:R2:W-:Y:S01]  /*9c80*/  STS [R0+-0x400], R3 ;  /* 0xfffc000300007388 */ /* 0x0045e20000000800 */
[----:B------:R-:W-:Y:S01]  /*9c90*/  BSSY B1, `(.L_x_642) ;  /* 0x000000b000017945 */ /* 0x000fe20003800000 */
[----:B------:R-:W-:-:S03]  /*9ca0*/  FADD.FTZ R10, R10, R3 ;  /* 0x000000030a0a7221 */ /* 0x000fc60000010000 */
[----:B------:R-:W-:Y:S05]  /*9cb0*/  @!P0 BRA `(.L_x_643) ;  /* 0x0000000000108947 */ /* 0x000fea0003800000 */
[----:B--2---:R-:W2:Y:S02]  /*9cc0*/  LDG.E.U8 R3, desc[UR36][R6.64+0x200] ;  /* 0x0002002406037981 */ /* 0x004ea4000c1e1100 */
[----:B--2---:R-:W-:Y:S01]  /*9cd0*/  ISETP.NE.AND P3, PT, R3, RZ, PT ;  /* 0x000000ff0300720c */ /* 0x004fe20003f65270 */
[----:B------:R-:W-:-:S12]  /*9ce0*/  HFMA2.MMA R3, -RZ, RZ, 0, 0 ;  /* 0x00000000ff037435 */ /* 0x000fd800000001ff */
[----:B------:R-:W-:Y:S05]  /*9cf0*/  @P3 BRA `(.L_x_644) ;  /* 0x0000000000103947 */ /* 0x000fea0003800000 */
.L_x_643:
[----:B--2---:R-:W1:Y:S02]  /*9d00*/  LDS R3, [R0] ;  /* 0x0000000000037984 */ /* 0x004e640000000800 */
[----:B-1----:R-:W-:-:S04]  /*9d10*/  FADD.FTZ R3, -R12, R3 ;  /* 0x000000030c037221 */ /* 0x002fc80000010100 */
[----:B------:R-:W-:-:S06]  /*9d20*/  FMUL.FTZ R3, R3, 1.4426950216293334961 ;  /* 0x3fb8aa3b03037820 */ /* 0x000fcc0000410000 */
[----:B------:R-:W2:Y:S02]  /*9d30*/  MUFU.EX2 R3, R3 ;  /* 0x0000000300037308 */ /* 0x000ea40000000800 */
.L_x_644:
[----:B------:R-:W-:Y:S05]  /*9d40*/  BSYNC B1 ;  /* 0x0000000000017941 */ /* 0x000fea0003800000 */
.L_x_642:
[----:B--2---:R2:W-:Y:S01]  /*9d50*/  STS [R0], R3 ;  /* 0x0000000300007388 */ /* 0x0045e20000000800 */
[----:B------:R-:W-:Y:S01]  /*9d60*/  BSSY B1, `(.L_x_645) ;  /* 0x000000b000017945 */ /* 0x000fe20003800000 */
[----:B------:R-:W-:-:S03]  /*9d70*/  FADD.FTZ R10, R10, R3 ;  /* 0x000000030a0a7221 */ /* 0x000fc60000010000 */
[----:B------:R-:W-:Y:S05]  /*9d80*/  @!P0 BRA `(.L_x_646) ;  /* 0x0000000000108947 */ /* 0x000fea0003800000 */
[----:B--2---:R-:W2:Y:S02]  /*9d90*/  LDG.E.U8 R3, desc[UR36][R6.64+0x300] ;  /* 0x0003002406037981 */ /* 0x004ea4000c1e1100 */
[----:B--2---:R-:W-:-:S13]  /*9da0*/  ISETP.NE.AND P3, PT, R3, RZ, PT ;  /* 0x000000ff0300720c */ /* 0x004fda0003f65270 */
[----:B0-----:R-:W-:Y:S01]  /*9db0*/  @P3 MOV R5, RZ ;  /* 0x000000ff00053202 */ /* 0x001fe20000000f00 */
[----:B------:R-:W-:Y:S06]  /*9dc0*/  @P3 BRA `(.L_x_647) ;  /* 0x0000000000103947 */ /* 0x000fec0003800000 */
.L_x_646:
[----:B--2---:R-:W1:Y:S02]  /*9dd0*/  LDS R3, [R0+0x400] ;  /* 0x0004000000037984 */ /* 0x004e640000000800 */
[----:B-1----:R-:W-:-:S04]  /*9de0*/  FADD.FTZ R3, -R12, R3 ;  /* 0x000000030c037221 */ /* 0x002fc80000010100 */
[----:B------:R-:W-:-:S04]  /*9df0*/  FMUL.FTZ R3, R3, 1.4426950216293334961 ;  /* 0x3fb8aa3b03037820 */ /* 0x000fc80000410000 */
[----:B0-----:R0:W2:Y:S03]  /*9e00*/  MUFU.EX2 R5, R3 ;  /* 0x0000000300057308 */ /* 0x0010a60000000800 */
.L_x_647:
[----:B------:R-:W-:Y:S05]  /*9e10*/  BSYNC B1 ;  /* 0x0000000000017941 */ /* 0x000fea0003800000 */
.L_x_645:
[----:B------:R-:W-:Y:S01]  /*9e20*/  IADD3 R8, R8, 0x400, RZ ;  /* 0x0000040008087810 */ /* 0x000fe20007ffe0ff */
[----:B--2---:R2:W-:Y:S01]  /*9e30*/  STS [R0+0x400], R5 ;  /* 0x0004000500007388 */ /* 0x0045e20000000800 */
[----:B------:R-:W-:Y:S01]  /*9e40*/  IADD3 R6, P4, R6, 0x400, RZ ;  /* 0x0000040006067810 */ /* 0x000fe20007f9e0ff */
[----:B0-----:R-:W-:Y:S01]  /*9e50*/  FADD.FTZ R3, R10, R5 ;  /* 0x000000050a037221 */ /* 0x001fe20000010000 */
[----:B------:R-:W-:Y:S02]  /*9e60*/  ISETP.GE.AND P3, PT, R8, UR44, PT ;  /* 0x0000002c08007c0c */ /* 0x000fe4000bf66270 */
[----:B------:R-:W-:Y:S01]  /*9e70*/  IADD3.X R7, RZ, R7, RZ, P4, !PT ;  /* 0x00000007ff077210 */ /* 0x000fe200027fe4ff */
[----:B--2---:R-:W-:-:S10]  /*9e80*/  VIADD R0, R0, 0x1000 ;  /* 0x0000100000007836 */ /* 0x004fd40000000000 */
[----:B------:R-:W-:Y:S05]  /*9e90*/  @!P3 BRA `(.L_x_648) ;  /* 0xfffffffc0018b947 */ /* 0x000fea000383ffff */
.L_x_629:
[----:B------:R-:W-:Y:S05]  /*9ea0*/  BSYNC B0 ;  /* 0x0000000000007941 */ /* 0x000fea0003800000 */
.L_x_628:
[----:B------:R-:W3:Y:S01]  /*9eb0*/  SHFL.BFLY PT, R0, R3, 0x10, 0x1f ;  /* 0x0e001f0003007f89 */ /* 0x000ee200000e0000 */
[----:B--2---:R-:W-:Y:S01]  /*9ec0*/  LOP3.LUT P0, R9, R4, 0x1f, RZ, 0xc0, !PT ;  /* 0x0000001f04097812 */ /* 0x004fe2000780c0ff */
[----:B------:R-:W-:Y:S01]  /*9ed0*/  ULDC UR4, c[0x0][0x284] ;  /* 0x0000a10000047ab9 */ /* 0x000fe20000000800 */
[----:B------:R-:W-:Y:S01]  /*9ee0*/  ULDC.U8 UR8, c[0x0][0x31c] ;  /* 0x0000c70000087ab9 */ /* 0x000fe20000000000 */
[----:B------:R-:W-:Y:S01]  /*9ef0*/  UIADD3 UR4, UR4, 0x4, URZ ;  /* 0x0000000404047890 */ /* 0x000fe2000fffe03f */
[----:B------:R-:W-:-:S03]  /*9f00*/  ISETP.GT.U32.AND P3, PT, R9, 0x7, PT ;  /* 0x000000070900780c */ /* 0x000fc60003f64070 */
[----:B------:R-:W-:-:S04]  /*9f10*/  USHF.R.S32.HI UR5, URZ, 0x1f, UR4 ;  /* 0x0000001f3f057899 */ /* 0x000fc80008011404 */
[----:B------:R-:W-:Y:S02]  /*9f20*/  ULEA.HI UR5, UR5, UR4, URZ, 0x2 ;  /* 0x0000000405057291 */ /* 0x000fe4000f8f103f */
[----:B------:R-:W2:Y:S01]  /*9f30*/  @!P0 S2R R10, SR_CgaCtaId ;  /* 0x00000000000a8919 */ /* 0x000ea20000008800 */
[----:B------:R-:W-:Y:S01]  /*9f40*/  UMOV UR4, URZ ;  /* 0x0000003f00047c82 */ /* 0x000fe20008000000 */
[----:B------:R-:W-:Y:S02]  /*9f50*/  USHF.L.U32 UR5, UR5, 0x2, URZ ;  /* 0x0000000205057899 */ /* 0x000fe4000800063f */
[----:B-1----:R-:W1:Y:S02]  /*9f60*/  @!P3 S2R R12, SR_CgaCtaId ;  /* 0x00000000000cb919 */ /* 0x002e640000008800 */
[----:B------:R-:W-:-:S03]  /*9f70*/  ULOP3.LUT UR7, UR5, 0xfffffff0, URZ, 0xc0, !UPT ;  /* 0xfffffff005077892 */ /* 0x000fc6000f8ec03f */
[----:B------:R-:W-:Y:S01]  /*9f80*/  UMOV UR5, URZ ;  /* 0x0000003f00057c82 */ /* 0x000fe20008000000 */
[----:B---3--:R-:W-:Y:S01]  /*9f90*/  FADD.FTZ R0, R0, R3 ;  /* 0x0000000300007221 */ /* 0x008fe20000010000 */
[----:B------:R-:W-:-:S04]  /*9fa0*/  @!P0 MOV R3, 0x400 ;  /* 0x0000040000038802 */ /* 0x000fc80000000f00 */
[----:B------:R-:W3:Y:S01]  /*9fb0*/  SHFL.BFLY PT, R5, R0, 0x8, 0x1f ;  /* 0x0d001f0000057f89 */ /* 0x000ee200000e0000 */
[----:B--2---:R-:W-:Y:S01]  /*9fc0*/  @!P0 LEA R3, R10, R3, 0x18 ;  /* 0x000000030a038211 */ /* 0x004fe200078ec0ff */
[----:B---3--:R-:W-:Y:S01]  /*9fd0*/  FADD.FTZ R5, R0, R5 ;  /* 0x0000000500057221 */ /* 0x008fe20000010000 */
[----:B------:R-:W-:-:S04]  /*9fe0*/  @!P0 SHF.R.U32.HI R0, RZ, 0x3, R4 ;  /* 0x00000003ff008819 */ /* 0x000fc80000011604 */
[----:B0-----:R-:W0:Y:S01]  /*9ff0*/  SHFL.BFLY PT, R6, R5, 0x4, 0x1f ;  /* 0x0c801f0005067f89 */ /* 0x001e2200000e0000 */
[----:B------:R-:W-:-:S04]  /*a000*/  @!P0 LOP3.LUT R0, R0, 0x1ffffffc, RZ, 0xc0, !PT ;  /* 0x1ffffffc00008812 */ /* 0x000fc800078ec0ff */
[----:B------:R-:W-:Y:S01]  /*a010*/  @!P0 IADD3 R3, R0, R3, RZ ;  /* 0x0000000300038210 */ /* 0x000fe20007ffe0ff */
[----:B0-----:R-:W-:Y:S01]  /*a020*/  FADD.FTZ R6, R5, R6 ;  /* 0x0000000605067221 */ /* 0x001fe20000010000 */
[----:B------:R-:W-:-:S04]  /*a030*/  @!P3 MOV R5, 0x400 ;  /* 0x000004000005b802 */ /* 0x000fc80000000f00 */
[----:B------:R-:W0:Y:S01]  /*a040*/  SHFL.BFLY PT, R7, R6, 0x2, 0x1f ;  /* 0x0c401f0006077f89 */ /* 0x000e2200000e0000 */
[----:B-1----:R-:W-:-:S04]  /*a050*/  @!P3 LEA R12, R12, R5, 0x18 ;  /* 0x000000050c0cb211 */ /* 0x002fc800078ec0ff */
[----:B------:R-:W-:Y:S01]  /*a060*/  @!P3 LEA R9, R9, R12, 0x2 ;  /* 0x0000000c0909b211 */ /* 0x000fe200078e10ff */
[----:B0-----:R-:W-:-:S05]  /*a070*/  FADD.FTZ R7, R6, R7 ;  /* 0x0000000706077221 */ /* 0x001fca0000010000 */
[----:B------:R-:W0:Y:S02]  /*a080*/  SHFL.BFLY PT, R8, R7, 0x1, 0x1f ;  /* 0x0c201f0007087f89 */ /* 0x000e2400000e0000 */
[----:B0-----:R-:W-:-:S05]  /*a090*/  FADD.FTZ R8, R7, R8 ;  /* 0x0000000807087221 */ /* 0x001fca0000010000 */
[----:B------:R-:W-:Y:S01]  /*a0a0*/  @!P0 STS [R3+0x20], R8 ;  /* 0x0000200803008388 */ /* 0x000fe20000000800 */
[----:B------:R-:W-:Y:S01]  /*a0b0*/  BAR.SYNC.DEFER_BLOCKING 0x0 ;  /* 0x0000000000007b1d */ /* 0x000fe20000010000 */
[----:B------:R-:W-:-:S05]  /*a0c0*/  ISETP.NE.AND P0, PT, RZ, UR8, PT ;  /* 0x00000008ff007c0c */ /* 0x000fca000bf05270 */
[----:B------:R-:W0:Y:S04]  /*a0d0*/  @!P3 LDS R8, [R9+0x20] ;  /* 0x000020000908b984 */ /* 0x000e280000000800 */
[----:B0-----:R-:W0:Y:S02]  /*a0e0*/  SHFL.BFLY PT, R5, R8, 0x4, 0x1f ;  /* 0x0c801f0008057f89 */ /* 0x001e2400000e0000 */
[----:B0-----:R-:W-:-:S05]  /*a0f0*/  FADD.FTZ R5, R5, R8 ;  /* 0x0000000805057221 */ /* 0x001fca0000010000 */
[----:B------:R-:W0:Y:S02]  /*a100*/  SHFL.BFLY PT, R0, R5, 0x2, 0x1f ;  /* 0x0c401f0005007f89 */ /* 0x000e2400000e0000 */
[----:B0-----:R-:W-:-:S05]  /*a110*/  FADD.FTZ R0, R5, R0 ;  /* 0x0000000005007221 */ /* 0x001fca0000010000 */
[----:B------:R-:W0:Y:S02]  /*a120*/  SHFL.BFLY PT, R7, R0, 0x1, 0x1f ;  /* 0x0c201f0000077f89 */ /* 0x000e2400000e0000 */
[----:B0-----:R-:W-:-:S06]  /*a130*/  FADD.FTZ R7, R0, R7 ;  /* 0x0000000700077221 */ /* 0x001fcc0000010000 */
[----:B------:R-:W0:Y:S02]  /*a140*/  SHFL.IDX PT, R7, R7, RZ, 0x1f ;  /* 0x00001fff07077589 */ /* 0x000e2400000e0000 */
[----:B0-----:R-:W-:-:S04]  /*a150*/  FADD.FTZ R3, R7, 9.9999999747524270788e-07 ;  /* 0x358637bd07037421 */ /* 0x001fc80000010000 */
[----:B------:R0:W1:Y:S01]  /*a160*/  MUFU.RCP R11, R3 ;  /* 0x00000003000b7308 */ /* 0x0000620000001000 */
[----:B------:R-:W-:Y:S05]  /*a170*/  @!P0 BRA `(.L_x_649) ;  /* 0x0000000000208947 */ /* 0x000fea0003800000 */
[----:B------:R-:W-:Y:S01]  /*a180*/  ULDC UR4, c[0x0][0x288] ;  /* 0x0000a20000047ab9 */ /* 0x000fe20000000800 */
[----:B------:R-:W-:Y:S01]  /*a190*/  ULDC UR6, c[0x0][0x29c] ;  /* 0x0000a70000067ab9 */ /* 0x000fe20000000800 */
[----:B------:R-:W-:-:S03]  /*a1a0*/  UIMAD UR5, UR39, UR4, UR45 ;  /* 0x00000004270572a4 */ /* 0x000fc6000f8e022d */
[----:B------:R-:W-:Y:S02]  /*a1b0*/  ULDC UR4, c[0x0][0x318] ;  /* 0x0000c60000047ab9 */ /* 0x000fe40000000800 */
[----:B------:R-:W-:-:S03]  /*a1c0*/  UIMAD UR4, UR5, UR4, UR6 ;  /* 0x00000004050472a4 */ /* 0x000fc6000f8e0206 */
[----:B------:R-:W-:Y:S02]  /*a1d0*/  ULDC UR5, c[0x0][0x284] ;  /* 0x0000a10000057ab9 */ /* 0x000fe40000000800 */
[----:B------:R-:W-:-:S04]  /*a1e0*/  UIMAD UR4, UR4, UR5, URZ ;  /* 0x00000005040472a4 */ /* 0x000fc8000f8e023f */
[----:B------:R-:W-:-:S12]  /*a1f0*/  USHF.R.S32.HI UR5, URZ, 0x1f, UR4 ;  /* 0x0000001f3f057899 */ /* 0x000fd80008011404 */
.L_x_649:
[----:B------:R-:W-:Y:S04]  /*a200*/  BSSY B0, `(.L_x_650) ;  /* 0x0000054000007945 */ /* 0x000fe80003800000 */
[----:B------:R-:W-:Y:S05]  /*a210*/  @P1 BRA `(.L_x_651) ;  /* 0x0000000400481947 */ /* 0x000fea0003800000 */
[----:B------:R-:W0:Y:S01]  /*a220*/  LDL R6, [R1+0x10] ;  /* 0x0000100001067983 */ /* 0x000e220000100800 */
[----:B------:R-:W-:Y:S01]  /*a230*/  BSSY B1, `(.L_x_652) ;  /* 0x0000021000017945 */ /* 0x000fe20003800000 */
[----:B0-----:R-:W-:-:S04]  /*a240*/  LOP3.LUT R3, RZ, R6, RZ, 0x33, !PT ;  /* 0x00000006ff037212 */ /* 0x001fc800078e33ff */
[----:B------:R-:W-:-:S04]  /*a250*/  IADD3 R3, -R4, UR44, R3 ;  /* 0x0000002c04037c10 */ /* 0x000fc8000fffe103 */
[C---:B------:R-:W-:Y:S02]  /*a260*/  LEA.HI R0, R3.reuse, 0x1, RZ, 0x18 ;  /* 0x0000000103007811 */ /* 0x040fe400078fc0ff */
[----:B------:R-:W-:Y:S02]  /*a270*/  ISETP.GE.U32.AND P1, PT, R3, 0x300, PT ;  /* 0x000003000300780c */ /* 0x000fe40003f26070 */
[----:B------:R-:W-:Y:S02]  /*a280*/  LOP3.LUT P3, R5, R0, 0x3, RZ, 0xc0, !PT ;  /* 0x0000000300057812 */ /* 0x000fe4000786c0ff */
[----:B------:R-:W-:-:S11]  /*a290*/  IADD3 R0, R4, R6, RZ ;  /* 0x0000000604007210 */ /* 0x000fd60007ffe0ff */
[----:B------:R-:W-:Y:S05]  /*a2a0*/  @!P3 BRA `(.L_x_653) ;  /* 0x000000000064b947 */ /* 0x000fea0003800000 */
[C---:B------:R-:W-:Y:S01]  /*a2b0*/  IADD3 R10, P3, R0.reuse, UR4, RZ ;  /* 0x00000004000a7c10 */ /* 0x040fe2000ff7e0ff */
[----:B------:R-:W-:Y:S01]  /*a2c0*/  ULDC.64 UR10, c[0x0][0x310] ;  /* 0x0000c400000a7ab9 */ /* 0x000fe20000000a00 */
[----:B------:R-:W-:Y:S02]  /*a2d0*/  MOV R3, R5 ;  /* 0x0000000500037202 */ /* 0x000fe40000000f00 */
[----:B------:R-:W-:Y:S02]  /*a2e0*/  LEA.HI.X.SX32 R7, R0, UR5, 0x1, P3 ;  /* 0x0000000500077c11 */ /* 0x000fe400098f0eff */
[----:B------:R-:W-:Y:S02]  /*a2f0*/  LEA R5, R4, UR7, 0x1 ;  /* 0x0000000704057c11 */ /* 0x000fe4000f8e08ff */
[----:B------:R-:W-:Y:S02]  /*a300*/  LEA R9, P3, R10, UR10, 0x2 ;  /* 0x0000000a0a097c11 */ /* 0x000fe4000f8610ff */
[----:B------:R-:W-:Y:S01]  /*a310*/  LEA R8, R4, UR41, 0x2 ;  /* 0x0000002904087c11 */ /* 0x000fe2000f8e10ff */
[----:B------:R-:W-:Y:S01]  /*a320*/  VIADD R5, R5, UR41 ;  /* 0x0000002905057c36 */ /* 0x000fe20008000000 */
[----:B------:R-:W-:-:S09]  /*a330*/  LEA.HI.X R10, R10, UR11, R7, 0x2, P3 ;  /* 0x0000000b0a0a7c11 */ /* 0x000fd200098f1407 */
.L_x_654:
[----:B--2---:R0:W1:Y:S01]  /*a340*/  LDS R6, [R8] ;  /* 0x0000000008067984 */ /* 0x0040620000000800 */
[----:B------:R-:W-:Y:S02]  /*a350*/  @P0 MOV R7, R10 ;  /* 0x0000000a00070202 */ /* 0x000fe40000000f00 */
[----:B------:R-:W-:Y:S02]  /*a360*/  IADD3 R3, R3, -0x1, RZ ;  /* 0xffffffff03037810 */ /* 0x000fe40007ffe0ff */
[----:B------:R-:W-:Y:S02]  /*a370*/  IADD3 R0, R0, 0x100, RZ ;  /* 0x0000010000007810 */ /* 0x000fe40007ffe0ff */
[----:B------:R-:W-:Y:S01]  /*a380*/  ISETP.NE.AND P3, PT, R3, RZ, PT ;  /* 0x000000ff0300720c */ /* 0x000fe20003f65270 */
[----:B0-----:R-:W-:Y:S02]  /*a390*/  VIADD R8, R8, 0x400 ;  /* 0x0000040008087836 */ /* 0x001fe40000000000 */
[----:B-1----:R-:W-:-:S05]  /*a3a0*/  FMUL.FTZ R13, R6, R11 ;  /* 0x0000000b060d7220 */ /* 0x002fca0000410000 */
[----:B------:R-:W-:-:S04]  /*a3b0*/  F2FP.F16.F32.PACK_AB R6, RZ, R13 ;  /* 0x0000000dff06723e */ /* 0x000fc800000000ff */
[----:B------:R-:W-:Y:S02]  /*a3c0*/  PRMT R12, R6, 0x7610, R12 ;  /* 0x00007610060c7816 */ /* 0x000fe4000000000c */
[----:B------:R-:W-:Y:S02]  /*a3d0*/  @P0 MOV R6, R9 ;  /* 0x0000000900060202 */ /* 0x000fe40000000f00 */
[----:B------:R-:W-:Y:S01]  /*a3e0*/  IADD3 R9, P4, R9, 0x400, RZ ;  /* 0x0000040009097810 */ /* 0x000fe20007f9e0ff */
[----:B------:R0:W-:Y:S03]  /*a3f0*/  STS.U16 [R5], R12 ;  /* 0x0000000c05007388 */ /* 0x0001e60000000400 */
[----:B------:R-:W-:Y:S01]  /*a400*/  IADD3.X R10, RZ, R10, RZ, P4, !PT ;  /* 0x0000000aff0a7210 */ /* 0x000fe200027fe4ff */
[----:B------:R2:W-:Y:S01]  /*a410*/  @P0 STG.E desc[UR36][R6.64], R13 ;  /* 0x0000000d06000986 */ /* 0x0005e2000c101924 */
[----:B0-----:R-:W-:Y:S01]  /*a420*/  IADD3 R5, R5, 0x200, RZ ;  /* 0x0000020005057810 */ /* 0x001fe20007ffe0ff */
[----:B------:R-:W-:Y:S06]  /*a430*/  @P3 BRA `(.L_x_654) ;  /* 0xfffffffc00c03947 */ /* 0x000fec000383ffff */
.L_x_653:
[----:B------:R-:W-:Y:S05]  /*a440*/  BSYNC B1 ;  /* 0x0000000000017941 */ /* 0x000fea0003800000 */
.L_x_652:
[----:B------:R-:W-:Y:S05]  /*a450*/  @!P1 BRA `(.L_x_651) ;  /* 0x0000000000b89947 */ /* 0x000fea0003800000 */
[----:B--2---:R-:W2:Y:S01]  /*a460*/  LDL R6, [R1+0x10] ;  /* 0x0000100001067983 */ /* 0x004ea20000100800 */
[C---:B------:R-:W-:Y:S01]  /*a470*/  LEA R3, R0.reuse, UR7, 0x1 ;  /* 0x0000000700037c11 */ /* 0x040fe2000f8e08ff */
[----:B------:R-:W-:Y:S01]  /*a480*/  ULDC.64 UR10, c[0x0][0x310] ;  /* 0x0000c400000a7ab9 */ /* 0x000fe20000000a00 */
[C---:B------:R-:W-:Y:S02]  /*a490*/  LEA R5, R0.reuse, 0x800, 0x2 ;  /* 0x0000080000057811 */ /* 0x040fe400078e10ff */
[C---:B------:R-:W-:Y:S02]  /*a4a0*/  IADD3 R10, P0, R0.reuse, UR4, RZ ;  /* 0x00000004000a7c10 */ /* 0x040fe4000ff1e0ff */
[----:B------:R-:W-:Y:S02]  /*a4b0*/  IADD3 R3, R3, 0x400, RZ ;  /* 0x0000040003037810 */ /* 0x000fe40007ffe0ff */
[----:B------:R-:W-:Y:S02]  /*a4c0*/  LEA.HI.X.SX32 R7, R0, UR5, 0x1, P0 ;  /* 0x0000000500077c11 */ /* 0x000fe400080f0eff */
[----:B------:R-:W-:-:S02]  /*a4d0*/  LEA R9, P0, R10, UR10, 0x2 ;  /* 0x0000000a0a097c11 */ /* 0x000fc4000f8010ff */
[----:B------:R-:W-:Y:S02]  /*a4e0*/  ISETP.NE.AND P3, PT, RZ, UR8, PT ;  /* 0x00000008ff007c0c */ /* 0x000fe4000bf65270 */
[----:B------:R-:W-:Y:S01]  /*a4f0*/  LEA.HI.X R10, R10, UR11, R7, 0x2, P0 ;  /* 0x0000000b0a0a7c11 */ /* 0x000fe200080f1407 */
[C---:B--2---:R-:W-:Y:S02]  /*a500*/  IMAD R5, R6.reuse, -0x4, R5 ;  /* 0xfffffffc06057824 */ /* 0x044fe400078e0205 */
[----:B------:R-:W-:-:S03]  /*a510*/  IMAD R3, R6, -0x2, R3 ;  /* 0xfffffffe06037824 */ /* 0x000fc600078e0203 */
[----:B------:R-:W-:Y:S01]  /*a520*/  IADD3 R5, R5, UR41, RZ ;  /* 0x0000002905057c10 */ /* 0x000fe2000fffe0ff */
[----:B------:R-:W-:-:S07]  /*a530*/  VIADD R3, R3, UR41 ;  /* 0x0000002903037c36 */ /* 0x000fce0008000000 */
.L_x_655:
[----:B------:R-:W1:Y:S01]  /*a540*/  LDS R6, [R5+-0x800] ;  /* 0xfff8000005067984 */ /* 0x000e620000000800 */
[----:B------:R-:W-:-:S04]  /*a550*/  IADD3 R0, R0, 0x400, RZ ;  /* 0x0000040000007810 */ /* 0x000fc80007ffe0ff */
[----:B------:R-:W-:Y:S01]  /*a560*/  ISETP.GE.AND P0, PT, R0, UR44, PT ;  /* 0x0000002c00007c0c */ /* 0x000fe2000bf06270 */
[----:B-1----:R-:W-:-:S05]  /*a570*/  FMUL.FTZ R13, R6, R11 ;  /* 0x0000000b060d7220 */ /* 0x002fca0000410000 */
[----:B------:R-:W-:-:S04]  /*a580*/  F2FP.F16.F32.PACK_AB R6, RZ, R13 ;  /* 0x0000000dff06723e */ /* 0x000fc800000000ff */
[----:B------:R-:W-:-:S05]  /*a590*/  PRMT R7, R6, 0x7610, R7 ;  /* 0x0000761006077816 */ /* 0x000fca0000000007 */
[----:B------:R0:W-:Y:S04]  /*a5a0*/  STS.U16 [R3+-0x400], R7 ;  /* 0xfffc000703007388 */ /* 0x0001e80000000400 */
[----:B------:R-:W1:Y:S01]  /*a5b0*/  LDS R6, [R5+-0x400] ;  /* 0xfffc000005067984 */ /* 0x000e620000000800 */
[----:B0-----:R-:W-:Y:S01]  /*a5c0*/  MOV R7, R10 ;  /* 0x0000000a00077202 */ /* 0x001fe20000000f00 */
[----:B-1----:R-:W-:-:S05]  /*a5d0*/  FMUL.FTZ R15, R6, R11 ;  /* 0x0000000b060f7220 */ /* 0x002fca0000410000 */
        /* <DEDUP_REMOVED lines=22> */
.L_x_651:
[----:B------:R-:W-:Y:S05]  /*a740*/  BSYNC B0 ;  /* 0x0000000000007941 */ /* 0x000fea0003800000 */
.L_x_650:
[----:B--2---:R-:W2:Y:S01]  /*a750*/  LDL.LU R7, [R1+0x264] ;  /* 0x0002640001077983 */ /* 0x004ea20000300800 */
[----:B------:R-:W-:Y:S01]  /*a760*/  UIADD3 UR12, UR44, -0x1, URZ ;  /* 0xffffffff2c0c7890 */ /* 0x000fe2000fffe03f */
[----:B------:R-:W3:Y:S01]  /*a770*/  S2UR UR6, SR_CgaCtaId ;  /* 0x00000000000679c3 */ /* 0x000ee20000008800 */
[----:B------:R-:W-:Y:S01]  /*a780*/  SHF.R.S32.HI R21, RZ, 0x5, R21 ;  /* 0x00000005ff157819 */ /* 0x000fe20000011415 */
[----:B------:R-:W-:Y:S01]  /*a790*/  ULDC UR8, c[0x0][0x288] ;  /* 0x0000a20000087ab9 */ /* 0x000fe20000000800 */
[----:B------:R-:W-:Y:S01]  /*a7a0*/  USHF.R.S32.HI UR4, URZ, 0x1f, UR12 ;  /* 0x0000001f3f047899 */ /* 0x000fe2000801140c */
[----:B------:R-:W-:Y:S01]  /*a7b0*/  SHF.L.U32 R6, R28, 0x3, RZ ;  /* 0x000000031c067819 */ /* 0x000fe200000006ff */
[----:B------:R-:W-:Y:S01]  /*a7c0*/  ULDC UR10, c[0x0][0x29c] ;  /* 0x0000a700000a7ab9 */ /* 0x000fe20000000800 */
[----:B------:R-:W-:Y:S01]  /*a7d0*/  UMOV UR5, 0x400 ;  /* 0x0000040000057882 */ /* 0x000fe20000000000 */
[----:B------:R-:W-:Y:S01]  /*a7e0*/  ULEA.HI UR4, UR4, UR12, URZ, 0x3 ;  /* 0x0000000c04047291 */ /* 0x000fe2000f8f183f */
[----:B------:R-:W-:Y:S01]  /*a7f0*/  BSSY B0, `(.L_x_656) ;  /* 0x000001e000007945 */ /* 0x000fe20003800000 */
[----:B------:R-:W-:Y:S01]  /*a800*/  UIMAD UR8, UR39, UR8, UR45 ;  /* 0x00000008270872a4 */ /* 0x000fe2000f8e022d */
[----:B------:R-:W-:Y:S01]  /*a810*/  CS2R R18, SRZ ;  /* 0x0000000000127805 */ /* 0x000fe2000001ff00 */
[----:B------:R-:W-:Y:S01]  /*a820*/  ULOP3.LUT UR4, UR4, 0xfffffff8, URZ, 0xc0, !UPT ;  /* 0xfffffff804047892 */ /* 0x000fe2000f8ec03f */
[----:B------:R-:W-:Y:S01]  /*a830*/  CS2R R16, SRZ ;  /* 0x0000000000107805 */ /* 0x000fe2000001ff00 */
[----:B------:R-:W-:-:S02]  /*a840*/  UIADD3 UR5, UR5, 0x240, URZ ;  /* 0x0000024005057890 */ /* 0x000fc4000fffe03f */
[----:B------:R-:W-:Y:S01]  /*a850*/  UIADD3 UR4, UR12, -UR4, URZ ;  /* 0x800000040c047290 */ /* 0x000fe2000fffe03f */
[----:B------:R-:W-:Y:S01]  /*a860*/  ULDC UR9, c[0x0][0x284] ;  /* 0x0000a10000097ab9 */ /* 0x000fe20000000800 */
[----:B------:R-:W-:Y:S01]  /*a870*/  USHF.L.U32 UR8, UR8, 0x8, URZ ;  /* 0x0000000808087899 */ /* 0x000fe2000800063f */
[----:B0-----:R-:W-:-:S03]  /*a880*/  MOV R3, UR9 ;  /* 0x0000000900037c02 */ /* 0x001fc60008000f00 */
[----:B------:R-:W-:Y:S01]  /*a890*/  ISETP.NE.AND P1, PT, R21, UR4, PT ;  /* 0x0000000415007c0c */ /* 0x000fe2000bf25270 */
[----:B---3--:R-:W-:-:S03]  /*a8a0*/  ULEA UR5, UR6, UR5, 0x18 ;  /* 0x0000000506057291 */ /* 0x008fc6000f8ec03f */
[----:B------:R-:W-:Y:S01]  /*a8b0*/  ISETP.NE.OR P0, PT, RZ, UR10, P1 ;  /* 0x0000000aff007c0c */ /* 0x000fe20008f05670 */
[----:B------:R-:W-:Y:S02]  /*a8c0*/  IMAD R20, R3, UR8, R6 ;  /* 0x0000000803147c24 */ /* 0x000fe4000f8e0206 */
[----:B------:R-:W-:-:S03]  /*a8d0*/  LEA R28, R28, UR5, 0x4 ;  /* 0x000000051c1c7c11 */ /* 0x000fc6000f8e20ff */
[----:B------:R-:W-:Y:S01]  /*a8e0*/  SHF.R.S32.HI R14, RZ, 0x1f, R20 ;  /* 0x0000001fff0e7819 */ /* 0x000fe20000011414 */
[----:B--2---:R-:W-:-:S05]  /*a8f0*/  IMAD R26, R7, UR9, R6 ;  /* 0x00000009071a7c24 */ /* 0x004fca000f8e0206 */
        /* <DEDUP_REMOVED lines=8> */
[----:B------:R-:W-:-:S05]  /*a980*/  IMAD.U32 R3, RZ, RZ, UR45 ;  /* 0x0000002dff037e24 */ /* 0x000fca000f8e00ff */
[----:B------:R-:W-:-:S05]  /*a990*/  LEA R3, R3, R6, 0x8 ;  /* 0x0000000603037211 */ /* 0x000fca00078e40ff */
[----:B0-----:R-:W-:-:S06]  /*a9a0*/  IMAD.WIDE R16, R3, 0x2, R16 ;  /* 0x0000000203107825 */ /* 0x001fcc00078e0210 */
[----:B------:R-:W5:Y:S02]  /*a9b0*/  LDG.E.128 R16, desc[UR36][R16.64] ;  /* 0x0000002410107981 */ /* 0x000f64000c1e1d00 */
.L_x_658:
[----:B-----5:R0:W-:Y:S02]  /*a9c0*/  STS.128 [R28], R16 ;  /* 0x000000101c007388 */ /* 0x0201e40000000c00 */
.L_x_657:
[----:B------:R-:W-:Y:S05]  /*a9d0*/  BSYNC B0 ;  /* 0x0000000000007941 */ /* 0x000fea0003800000 */
.L_x_656:
[----:B------:R-:W2:Y:S01]  /*a9e0*/  LDL R30, [R1+0x10] ;  /* 0x00001000011e7983 */ /* 0x000ea20000100800 */
[----:B------:R-:W-:Y:S01]  /*a9f0*/  ULDC.64 UR4, c[0x0][0x250] ;  /* 0x0000940000047ab9 */ /* 0x000fe20000000a00 */
[----:B------:R-:W-:Y:S01]  /*aa00*/  UISETP.LT.AND UP0, UPT, UR12, UR9, UPT ;  /* 0x000000090c00728c */ /* 0x000fe2000bf01270 */
[----:B------:R-:W-:Y:S01]  /*aa10*/  MOV R23, UR4 ;  /* 0x0000000400177c02 */ /* 0x000fe20008000f00 */
[----:B------:R-:W-:Y:S01]  /*aa20*/  IMAD.U32 R22, RZ, RZ, UR5 ;  /* 0x00000005ff167e24 */ /* 0x000fe2000f8e00ff */
[----:B------:R-:W-:Y:S01]  /*aa30*/  UIADD3 UR13, UR7, UR41, URZ ;  /* 0x00000029070d7290 */ /* 0x000fe2000fffe03f */
[----:B------:R-:W-:Y:S01]  /*aa40*/  BSSY B0, `(.L_x_659) ;  /* 0x00000a7000007945 */ /* 0x000fe20003800000 */
[----:B------:R-:W-:Y:S01]  /*aa50*/  USEL UR6, UR12, UR9, UP0 ;  /* 0x000000090c067287 */ /* 0x000fe20008000000 */
[----:B------:R-:W-:Y:S01]  /*aa60*/  HFMA2.MMA R10, -RZ, RZ, 0, 0 ;  /* 0x00000000ff0a7435 */ /* 0x000fe200000001ff */
[----:B------:R-:W-:Y:S02]  /*aa70*/  CS2R R12, SRZ ;  /* 0x00000000000c7805 */ /* 0x000fe4000001ff00 */
[----:B------:R-:W-:-:S02]  /*aa80*/  CS2R R8, SRZ ;  /* 0x0000000000087805 */ /* 0x000fc4000001ff00 */
[----:B------:R-:W-:Y:S02]  /*aa90*/  MOV R5, RZ ;  /* 0x000000ff00057202 */ /* 0x000fe40000000f00 */
[C---:B------:R-:W-:Y:S01]  /*aaa0*/  LEA R36, R21.reuse, UR13, 0x1 ;  /* 0x0000000d15247c11 */ /* 0x040fe2000f8e08ff */
[----:B------:R-:W-:Y:S01]  /*aab0*/  BAR.SYNC.DEFER_BLOCKING 0x0 ;  /* 0x0000000000007b1d */ /* 0x000fe20000010000 */
[----:B--2---:R-:W-:-:S04]  /*aac0*/  IADD3 R29, R21, R30, RZ ;  /* 0x0000001e151d7210 */ /* 0x004fc80007ffe0ff */
[----:B------:R-:W-:-:S04]  /*aad0*/  SHF.L.U32 R7, R29, 0x8, RZ ;  /* 0x000000081d077819 */ /* 0x000fc800000006ff */
[----:B------:R-:W-:Y:S02]  /*aae0*/  SHF.R.S32.HI R15, RZ, 0x1f, R7 ;  /* 0x0000001fff0f7819 */ /* 0x000fe40000011407 */
[----:B------:R-:W-:-:S04]  /*aaf0*/  IADD3 R0, P0, R20, R7, RZ ;  /* 0x0000000714007210 */ /* 0x000fc80007f1e0ff */
[----:B------:R-:W-:Y:S02]  /*ab00*/  IADD3.X R3, R14, R15, RZ, P0, !PT ;  /* 0x0000000f0e037210 */ /* 0x000fe400007fe4ff */
[----:B------:R-:W-:-:S04]  /*ab10*/  LEA R24, P0, R0, R23, 0x1 ;  /* 0x0000001700187211 */ /* 0x000fc800078008ff */
[----:B------:R-:W-:Y:S01]  /*ab20*/  LEA.HI.X R25, R0, R22, R3, 0x1, P0 ;  /* 0x0000001600197211 */ /* 0x000fe200000f0c03 */
[----:B------:R-:W-:Y:S01]  /*ab30*/  IMAD.MOV.U32 R3, RZ, RZ, RZ ;  /* 0x000000ffff037224 */ /* 0x000fe200078e00ff */
[----:B------:R-:W-:Y:S02]  /*ab40*/  ISETP.GE.AND P0, PT, R29, UR6, PT ;  /* 0x000000061d007c0c */ /* 0x000fe4000bf06270 */
[----:B------:R-:W-:-:S11]  /*ab50*/  MOV R0, RZ ;  /* 0x000000ff00007202 */ /* 0x000fd60000000f00 */
[----:B------:R-:W-:Y:S05]  /*ab60*/  @P0 BRA `(.L_x_660) ;  /* 0x0000000800500947 */ /* 0x000fea0003800000 */
[----:B------:R-:W2:Y:S01]  /*ab70*/  LDL R31, [R1+0x18] ;  /* 0x00001800011f7983 */ /* 0x000ea20000100800 */
[----:B------:R-:W2:Y:S01]  /*ab80*/  LDC R0, c[0x0][0x288] ;  /* 0x0000a200ff007b82 */ /* 0x000ea20000000800 */
[----:B------:R-:W-:Y:S01]  /*ab90*/  ULOP3.LUT UR5, URZ, UR9, URZ, 0x33, !UPT ;  /* 0x000000093f057292 */ /* 0x000fe2000f8e333f */
[----:B------:R-:W-:Y:S01]  /*aba0*/  BSSY B1, `(.L_x_661) ;  /* 0x000003a000017945 */ /* 0x000fe20003800000 */
[----:B------:R-:W-:Y:S01]  /*abb0*/  UIADD3 UR4, -UR44, URZ, URZ ;  /* 0x0000003f2c047290 */ /* 0x000fe2000fffe13f */
[----:B------:R-:W-:Y:S02]  /*abc0*/  CS2R R8, SRZ ;  /* 0x0000000000087805 */ /* 0x000fe4000001ff00 */
[----:B------:R-:W-:Y:S01]  /*abd0*/  MOV R3, RZ ;  /* 0x000000ff00037202 */ /* 0x000fe20000000f00 */
[----:B------:R-:W-:Y:S01]  /*abe0*/  IMAD.MOV.U32 R5, RZ, RZ, RZ ;  /* 0x000000ffff057224 */ /* 0x000fe200078e00ff */
[----:B------:R-:W-:Y:S01]  /*abf0*/  UISETP.LT.AND UP0, UPT, UR5, UR4, UPT ;  /* 0x000000040500728c */ /* 0x000fe2000bf01270 */
[----:B-1----:R-:W1:Y:S01]  /*ac00*/  LDC.64 R10, c[0x0][0x2e8] ;  /* 0x0000ba00ff0a7b82 */ /* 0x002e620000000a00 */
[----:B------:R-:W-:-:S02]  /*ac10*/  CS2R R12, SRZ ;  /* 0x00000000000c7805 */ /* 0x000fc4000001ff00 */
[----:B------:R-:W-:Y:S01]  /*ac20*/  USEL UR4, UR5, UR4, !UP0 ;  /* 0x0000000405047287 */ /* 0x000fe2000c000000 */
[----:B--2---:R-:W-:Y:S01]  /*ac30*/  IMAD R31, R31, R0, UR45 ;  /* 0x0000002d1f1f7e24 */ /* 0x004fe2000f8e0200 */
[----:B------:R-:W-:-:S04]  /*ac40*/  IADD3 R0, -R30, -0x2, -R21 ;  /* 0xfffffffe1e007810 */ /* 0x000fc80007ffe915 */
[----:B------:R-:W-:Y:S02]  /*ac50*/  IADD3 R32, R0, -UR4, RZ ;  /* 0x8000000400207c10 */ /* 0x000fe4000fffe0ff */
[----:B------:R-:W-:Y:S02]  /*ac60*/  LEA R31, R31, R6, 0x8 ;  /* 0x000000061f1f7211 */ /* 0x000fe400078e40ff */
[----:B------:R-:W-:Y:S02]  /*ac70*/  LOP3.LUT P0, RZ, R32, 0x8, RZ, 0xc0, !PT ;  /* 0x0000000820ff7812 */ /* 0x000fe4000780c0ff */
[----:B------:R-:W-:Y:S01]  /*ac80*/  MOV R0, RZ ;  /* 0x000000ff00007202 */ /* 0x000fe20000000f00 */
[----:B-1----:R-:W-:Y:S01]  /*ac90*/  IMAD.WIDE R30, R31, 0x2, R10 ;  /* 0x000000021f1e7825 */ /* 0x002fe200078e020a */
[----:B------:R-:W-:Y:S02]  /*aca0*/  MOV R11, R29 ;  /* 0x0000001d000b7202 */ /* 0x000fe40000000f00 */
[----:B------:R-:W-:-:S07]  /*acb0*/  MOV R10, RZ ;  /* 0x000000ff000a7202 */ /* 0x000fce0000000f00 */
[----:B------:R-:W-:Y:S05]  /*acc0*/  @P0 BRA `(.L_x_662) ;  /* 0x00000000009c0947 */ /* 0x000fea0003800000 */
[----:B------:R-:W-:Y:S01]  /*acd0*/  IADD3 R7, P0, R26, R7, RZ ;  /* 0x000000071a077210 */ /* 0x000fe20007f1e0ff */
[----:B------:R-:W1:Y:S03]  /*ace0*/  LDS.U16 R0, [R36] ;  /* 0x0000000024007984 */ /* 0x000e660000000400 */
[----:B------:R-:W-:Y:S02]  /*acf0*/  IADD3.X R15, R27, R15, RZ, P0, !PT ;  /* 0x0000000f1b0f7210 */ /* 0x000fe400007fe4ff */
        /* <DEDUP_REMOVED lines=19> */
.L_x_663:
        /* <DEDUP_REMOVED lines=17> */
.L_x_662:
[----:B------:R-:W-:Y:S05]  /*af40*/  BSYNC B1 ;  /* 0x0000000000017941 */ /* 0x000fea0003800000 */
.L_x_661:
[----:B------:R-:W-:-:S13]  /*af50*/  LOP3.LUT P0, RZ, R32, 0xfffffff8, RZ, 0xc0, !PT ;  /* 0xfffffff820ff7812 */ /* 0x000fda000780c0ff */
[----:B------:R-:W-:Y:S05]  /*af60*/  @!P0 BRA `(.L_x_660) ;  /* 0x0000000400508947 */ /* 0x000fea0003800000 */
[----:B------:R-:W2:Y:S01]  /*af70*/  LDC.64 R54, c[0x0][0x250] ;  /* 0x00009400ff367b82 */ /* 0x000ea20000000a00 */
[----:B------:R-:W-:-:S06]  /*af80*/  UISETP.NE.AND UP0, UPT, UR10, URZ, UPT ;  /* 0x0000003f0a00728c */ /* 0x000fcc000bf05270 */
[----:B------:R-:W-:-:S13]  /*af90*/  PLOP3.LUT P2, PT, PT, PT, UP0, 0x80, 0x0 ;  /* 0x000000000000781c */ /* 0x000fda0003f4f008 */
.L_x_666:
[----:B------:R-:W-:Y:S01]  /*afa0*/  IMAD.SHL.U32 R7, R11, 0x100, RZ ;  /* 0x000001000b077824 */ /* 0x000fe200078e00ff */
[----:B--2---:R-:W-:Y:S02]  /*afb0*/  MOV R23, R54 ;  /* 0x0000003600177202 */ /* 0x004fe40000000f00 */
[----:B------:R-:W-:Y:S02]  /*afc0*/  MOV R22, R55 ;  /* 0x0000003700167202 */ /* 0x000fe40000000f00 */
[----:B------:R-:W-:Y:S02]  /*afd0*/  SHF.R.S32.HI R15, RZ, 0x1f, R7 ;  /* 0x0000001fff0f7819 */ /* 0x000fe40000011407 */
[-C--:B------:R-:W-:Y:S02]  /*afe0*/  IADD3 R33, P0, R26, R7.reuse, RZ ;  /* 0x000000071a217210 */ /* 0x080fe40007f1e0ff */
[----:B------:R-:W-:Y:S02]  /*aff0*/  IADD3 R7, P3, R20, R7, RZ ;  /* 0x0000000714077210 */ /* 0x000fe40007f7e0ff */
[----:B------:R-:W-:-:S02]  /*b000*/  IADD3.X R35, R27, R15, RZ, P0, !PT ;  /* 0x0000000f1b237210 */ /* 0x000fc400007fe4ff */
[C---:B------:R-:W-:Y:S02]  /*b010*/  LEA R32, P0, R33.reuse, R23, 0x1 ;  /* 0x0000001721207211 */ /* 0x040fe400078008ff */
[----:B------:R-:W-:Y:S02]  /*b020*/  IADD3.X R15, R14, R15, RZ, P3, !PT ;  /* 0x0000000f0e0f7210 */ /* 0x000fe40001ffe4ff */
[-C--:B------:R-:W-:Y:S02]  /*b030*/  LEA.HI.X R33, R33, R22.reuse, R35, 0x1, P0 ;  /* 0x0000001621217211 */ /* 0x080fe400000f0c23 */
[C---:B------:R-:W-:Y:S02]  /*b040*/  LEA R34, P3, R7.reuse, R23, 0x1 ;  /* 0x0000001707227211 */ /* 0x040fe400078608ff */
[----:B------:R-:W-:Y:S01]  /*b050*/  LOP3.LUT P4, RZ, R2, 0x10, RZ, 0xc0, !PT ;  /* 0x0000001002ff7812 */ /* 0x000fe2000788c0ff */
[----:B-1----:R1:W5:Y:S01]  /*b060*/  LDG.E.128 R40, desc[UR36][R32.64] ;  /* 0x0000002420287981 */ /* 0x002362000c1e1d00 */
[----:B------:R-:W-:Y:S01]  /*b070*/  LEA.HI.X R35, R7, R22, R15, 0x1, P3 ;  /* 0x0000001607237211 */ /* 0x000fe200018f0c0f */
[----:B------:R-:W-:Y:S10]  /*b080*/  @P2 BRA `(.L_x_664) ;  /* 0x00000000002c2947 */ /* 0x000ff40003800000 */
[----:B------:R-:W2:Y:S04]  /*b090*/  @P4 LDG.E.128 R48, desc[UR36][R30.64] ;  /* 0x000000241e304981 */ /* 0x000ea8000c1e1d00 */
[----:B------:R-:W3:Y:S02]  /*b0a0*/  LDS.128 R44, [R28] ;  /* 0x000000001c2c7984 */ /* 0x000ee40000000c00 */
[----:B---3-5:R-:W-:Y:S01]  /*b0b0*/  HFMA2.MMA R40, R40, 1, 1, R44 ;  /* 0x3c003c0028287835 */ /* 0x028fe2000000002c */
        /* <DEDUP_REMOVED lines=8> */
.L_x_664:
[----:B------:R-:W3:Y:S01]  /*b140*/  LDL R7, [R1+0x10] ;  /* 0x0000100001077983 */ /* 0x000ee20000100800 */
[--C-:B-----5:R-:W-:Y:S02]  /*b150*/  HADD2.F32 R15, -RZ, R40.reuse.H0_H0 ;  /* 0x20000028ff0f7230 */ /* 0x120fe40000004100 */
[--C-:B------:R-:W-:Y:S01]  /*b160*/  HADD2.F32 R38, -RZ, R41.reuse.H0_H0 ;  /* 0x20000029ff267230 */ /* 0x100fe20000004100 */
[----:B------:R1:W5:Y:S01]  /*b170*/  LDG.E.128 R48, desc[UR36][R32.64+0x1000] ;  /* 0x0010002420307981 */ /* 0x000362000c1e1d00 */
[----:B--2---:R-:W-:Y:S02]  /*b180*/  HADD2.F32 R40, -RZ, R40.H1_H1 ;  /* 0x30000028ff287230 */ /* 0x004fe40000004100 */
[----:B------:R-:W-:Y:S02]  /*b190*/  HADD2.F32 R41, -RZ, R41.H1_H1 ;  /* 0x30000029ff297230 */ /* 0x000fe40000004100 */
[--C-:B------:R-:W-:Y:S02]  /*b1a0*/  HADD2.F32 R44, -RZ, R42.reuse.H0_H0 ;  /* 0x2000002aff2c7230 */ /* 0x100fe40000004100 */
[----:B------:R-:W-:-:S02]  /*b1b0*/  HADD2.F32 R37, -RZ, R42.H1_H1 ;  /* 0x3000002aff257230 */ /* 0x000fc40000004100 */
[--C-:B-1----:R-:W-:Y:S02]  /*b1c0*/  HADD2.F32 R32, -RZ, R43.reuse.H0_H0 ;  /* 0x2000002bff207230 */ /* 0x102fe40000004100 */
[----:B------:R-:W-:Y:S02]  /*b1d0*/  HADD2.F32 R43, -RZ, R43.H1_H1 ;  /* 0x3000002bff2b7230 */ /* 0x000fe40000004100 */
[----:B---3--:R-:W-:-:S05]  /*b1e0*/  IMAD.IADD R7, R11, 0x1, -R7 ;  /* 0x000000010b077824 */ /* 0x008fca00078e0a07 */
[----:B------:R-:W-:-:S05]  /*b1f0*/  LEA R39, R7, UR13, 0x1 ;  /* 0x0000000d07277c11 */ /* 0x000fca000f8e08ff */
[----:B------:R-:W1:Y:S02]  /*b200*/  LDS.U16 R7, [R39] ;  /* 0x0000000027077984 */ /* 0x000e640000000400 */
        /* <DEDUP_REMOVED lines=21> */
.L_x_665:
[----:B------:R-:W2:Y:S01]  /*b360*/  LDS.U16 R0, [R39+0x10] ;  /* 0x0000100027007984 */ /* 0x000ea20000000400 */
[----:B------:R-:W-:Y:S01]  /*b370*/  IADD3 R11, R11, 0x10, RZ ;  /* 0x000000100b0b7810 */ /* 0x000fe20007ffe0ff */
[--C-:B-----5:R-:W-:Y:S02]  /*b380*/  HADD2.F32 R3, -RZ, R48.reuse.H0_H0 ;  /* 0x20000030ff037230 */ /* 0x120fe40000004100 */
[----:B------:R-:W-:Y:S01]  /*b390*/  HADD2.F32 R5, -RZ, R48.H1_H1 ;  /* 0x30000030ff057230 */ /* 0x000fe20000004100 */
[----:B------:R-:W-:Y:S01]  /*b3a0*/  ISETP.GE.AND P0, PT, R11, UR6, PT ;  /* 0x000000060b007c0c */ /* 0x000fe2000bf06270 */
        /* <DEDUP_REMOVED lines=16> */
.L_x_660:
[----:B------:R-:W-:Y:S05]  /*b4b0*/  BSYNC B0 ;  /* 0x0000000000007941 */ /* 0x000fea0003800000 */
.L_x_659:
[----:B------:R-:W-:Y:S01]  /*b4c0*/  ISETP.GE.AND P0, PT, R29, UR12, PT ;  /* 0x0000000c1d007c0c */ /* 0x000fe2000bf06270 */
[----:B------:R-:W-:Y:S01]  /*b4d0*/  ULDC UR5, c[0x0][0x29c] ;  /* 0x0000a70000057ab9 */ /* 0x000fe20000000800 */
[----:B------:R-:W-:Y:S01]  /*b4e0*/  ULDC.64 UR10, c[0x0][0x250] ;  /* 0x00009400000a7ab9 */ /* 0x000fe20000000a00 */
[----:B------:R-:W-:Y:S10]  /*b4f0*/  BSSY B0, `(.L_x_667) ;  /* 0x00000ea000007945 */ /* 0x000ff40003800000 */
[----:B------:R-:W-:Y:S05]  /*b500*/  @P0 BRA `(.L_x_668) ;  /* 0x0000000c00a00947 */ /* 0x000fea0003800000 */
[----:B------:R-:W2:Y:S01]  /*b510*/  LDL R7, [R1+0x10] ;  /* 0x0000100001077983 */ /* 0x000ea20000100800 */
[----:B-1----:R-:W1:Y:S03]  /*b520*/  LDC R11, c[0x0][0x288] ;  /* 0x0000a200ff0b7b82 */ /* 0x002e660000000800 */
[----:B------:R-:W1:Y:S01]  /*b530*/  LDL R15, [R1+0x18] ;  /* 0x00001800010f7983 */ /* 0x000e620000100800 */
[----:B------:R-:W-:Y:S01]  /*b540*/  MOV R32, UR44 ;  /* 0x0000002c00207c02 */ /* 0x000fe20008000f00 */
[----:B------:R-:W-:Y:S03]  /*b550*/  BSSY B1, `(.L_x_669) ;  /* 0x000004d000017945 */ /* 0x000fe60003800000 */
[----:B------:R-:W3:Y:S01]  /*b560*/  LDC.64 R30, c[0x0][0x2e8] ;  /* 0x0000ba00ff1e7b82 */ /* 0x000ee20000000a00 */
[----:B--2---:R-:W-:-:S02]  /*b570*/  MOV R44, R7 ;  /* 0x00000007002c7202 */ /* 0x004fc40000000f00 */
[----:B------:R-:W-:Y:S01]  /*b580*/  IADD3 R7, -R21, -0x2, R32 ;  /* 0xfffffffe15077810 */ /* 0x000fe20007ffe120 */
[----:B-1----:R-:W-:-:S03]  /*b590*/  IMAD R11, R15, R11, UR45 ;  /* 0x0000002d0f0b7e24 */ /* 0x002fc6000f8e020b */
[----:B------:R-:W-:Y:S01]  /*b5a0*/  IADD3 R7, R7, -R44, RZ ;  /* 0x8000002c07077210 */ /* 0x000fe20007ffe0ff */
[----:B------:R-:W-:-:S03]  /*b5b0*/  IMAD R11, R11, 0x100, R6 ;  /* 0x000001000b0b7824 */ /* 0x000fc600078e0206 */
[----:B------:R-:W-:Y:S01]  /*b5c0*/  LOP3.LUT P0, RZ, R7, 0x8, RZ, 0xc0, !PT ;  /* 0x0000000807ff7812 */ /* 0x000fe2000780c0ff */
[----:B---3--:R-:W-:-:S12]  /*b5d0*/  IMAD.WIDE R30, R11, 0x2, R30 ;  /* 0x000000020b1e7825 */ /* 0x008fd800078e021e */
[----:B------:R-:W-:Y:S05]  /*b5e0*/  @P0 BRA `(.L_x_670) ;  /* 0x00000004000c0947 */ /* 0x000fea0003800000 */
[----:B------:R-:W1:Y:S01]  /*b5f0*/  LDC R34, c[0x0][0x284] ;  /* 0x0000a100ff227b82 */ /* 0x000e620000000800 */
[----:B------:R-:W-:Y:S01]  /*b600*/  BSSY B2, `(.L_x_671) ;  /* 0x0000040000027945 */ /* 0x000fe20003800000 */
[----:B-1----:R-:W-:-:S13]  /*b610*/  ISETP.GE.AND P0, PT, R29, R34, PT ;  /* 0x000000221d00720c */ /* 0x002fda0003f06270 */
[----:B------:R-:W-:Y:S05]  /*b620*/  @!P0 BRA `(.L_x_672) ;  /* 0x0000000000f48947 */ /* 0x000fea0003800000 */
[----:B------:R-:W-:Y:S01]  /*b630*/  IABS R38, R34 ;  /* 0x0000002200267213 */ /* 0x000fe20000000000 */
[----:B------:R-:W-:Y:S01]  /*b640*/  HFMA2.MMA R32, -RZ, RZ, 0, 0 ;  /* 0x00000000ff207435 */ /* 0x000fe200000001ff */
[----:B------:R-:W-:Y:S01]  /*b650*/  IABS R15, R29 ;  /* 0x0000001d000f7213 */ /* 0x000fe20000000000 */
[----:B------:R-:W1:Y:S01]  /*b660*/  LDS.U16 R36, [R36] ;  /* 0x0000000024247984 */ /* 0x000e620000000400 */
[----:B------:R-:W2:Y:S01]  /*b670*/  I2F.RP R35, R38 ;  /* 0x0000002600237306 */ /* 0x000ea20000209400 */
[----:B------:R-:W-:Y:S01]  /*b680*/  ISETP.GE.AND P2, PT, R29, RZ, PT ;  /* 0x000000ff1d00720c */ /* 0x000fe20003f46270 */
[----:B------:R-:W-:Y:S01]  /*b690*/  ULDC UR4, c[0x0][0x29c] ;  /* 0x0000a70000047ab9 */ /* 0x000fe20000000800 */
        /* <DEDUP_REMOVED lines=16> */
[----:B------:R-:W-:-:S04]  /*b7a0*/  SHF.L.U32 R11, R11, 0x8, RZ ;  /* 0x000000080b0b7819 */ /* 0x000fc800000006ff */
[----:B------:R-:W-:-:S04]  /*b7b0*/  IADD3 R15, P0, R26, R11, RZ ;  /* 0x0000000b1a0f7210 */ /* 0x000fc80007f1e0ff */
[----:B------:R-:W-:Y:S02]  /*b7c0*/  LEA.HI.X.SX32 R11, R11, R27, 0x1, P0 ;  /* 0x0000001b0b0b7211 */ /* 0x000fe400000f0eff */
[----:B------:R-:W-:-:S04]  /*b7d0*/  LEA R32, P0, R15, R23, 0x1 ;  /* 0x000000170f207211 */ /* 0x000fc800078008ff */
[----:B------:R-:W-:-:S06]  /*b7e0*/  LEA.HI.X R33, R15, R22, R11, 0x1, P0 ;  /* 0x000000160f217211 */ /* 0x000fcc00000f0c0b */
[----:B------:R-:W5:Y:S01]  /*b7f0*/  LDG.E.128 R32, desc[UR36][R32.64] ;  /* 0x0000002420207981 */ /* 0x000f62000c1e1d00 */
[----:B------:R-:W-:Y:S01]  /*b800*/  UISETP.NE.AND UP0, UPT, UR4, URZ, UPT ;  /* 0x0000003f0400728c */ /* 0x000fe2000bf05270 */
[----:B-1----:R-:W-:-:S05]  /*b810*/  HADD2.F32 R11, -RZ, R36.H0_H0 ;  /* 0x20000024ff0b7230 */ /* 0x002fca0000004100 */
[----:B------:R-:W-:-:S13]  /*b820*/  PLOP3.LUT P2, PT, PT, PT, UP0, 0x80, 0x0 ;  /* 0x000000000000781c */ /* 0x000fda0003f4f008 */
[----:B------:R-:W-:Y:S05]  /*b830*/  @P2 BRA `(.L_x_673) ;  /* 0x0000000000302947 */ /* 0x000fea0003800000 */
        /* <DEDUP_REMOVED lines=12> */
.L_x_673:
[--C-:B-----5:R-:W-:Y:S02]  /*b900*/  HADD2.F32 R36, -RZ, R34.reuse.H0_H0 ;  /* 0x20000022ff247230 */ /* 0x120fe40000004100 */
[----:B-1----:R-:W-:Y:S02]  /*b910*/  HADD2.F32 R25, -RZ, R34.H1_H1 ;  /* 0x30000022ff197230 */ /* 0x002fe40000004100 */
[----:B------:R-:W-:Y:S02]  /*b920*/  HADD2.F32 R15, -RZ, R32.H0_H0 ;  /* 0x20000020ff0f7230 */ /* 0x000fe40000004100 */
[C---:B------:R-:W-:Y:S01]  /*b930*/  FFMA.FTZ R9, R11.reuse, R36, R9 ;  /* 0x000000240b097223 */ /* 0x040fe20000010009 */
[----:B------:R-:W-:Y:S02]  /*b940*/  HADD2.F32 R24, -RZ, R33.H0_H0 ;  /* 0x20000021ff187230 */ /* 0x000fe40000004100 */
        /* <DEDUP_REMOVED lines=11> */
.L_x_672:
[----:B------:R-:W-:Y:S05]  /*ba00*/  BSYNC B2 ;  /* 0x0000000000027941 */ /* 0x000fea0003800000 */
.L_x_671:
[----:B------:R-:W-:-:S07]  /*ba10*/  IADD3 R29, R29, 0x8, RZ ;  /* 0x000000081d1d7810 */ /* 0x000fce0007ffe0ff */
.L_x_670:
[----:B------:R-:W-:Y:S05]  /*ba20*/  BSYNC B1 ;  /* 0x0000000000017941 */ /* 0x000fea0003800000 */
.L_x_669:
[----:B------:R-:W-:-:S13]  /*ba30*/  LOP3.LUT P0, RZ, R7, 0xfffffff8, RZ, 0xc0, !PT ;  /* 0xfffffff807ff7812 */ /* 0x000fda000780c0ff */
[----:B------:R-:W-:Y:S05]  /*ba40*/  @!P0 BRA `(.L_x_668) ;  /* 0x0000000800508947 */ /* 0x000fea0003800000 */
[C---:B------:R-:W-:Y:S01]  /*ba50*/  LEA R7, R29.reuse, UR7, 0x1 ;  /* 0x000000071d077c11 */ /* 0x040fe2000f8e08ff */
[----:B------:R-:W-:Y:S01]  /*ba60*/  IMAD.MOV.U32 R11, RZ, RZ, RZ ;  /* 0x000000ffff0b7224 */ /* 0x000fe200078e00ff */
[----:B------:R-:W-:-:S03]  /*ba70*/  LEA R50, R29, 0x800, 0x8 ;  /* 0x000008001d327811 */ /* 0x000fc600078e40ff */
[----:B------:R-:W-:-:S05]  /*ba80*/  IMAD R7, R44, -0x2, R7 ;  /* 0xfffffffe2c077824 */ /* 0x000fca00078e0207 */
[----:B------:R-:W-:-:S07]  /*ba90*/  IADD3 R48, R7, UR41, RZ ;  /* 0x0000002907307c10 */ /* 0x000fce000fffe0ff */
.L_x_680:
[----:B------:R-:W1:Y:S01]  /*baa0*/  LDC R49, c[0x0][0x284] ;  /* 0x0000a100ff317b82 */ /* 0x000e620000000800 */
[----:B------:R-:W-:Y:S01]  /*bab0*/  IADD3 R7, R50, -0x800, RZ ;  /* 0xfffff80032077810 */ /* 0x000fe20007ffe0ff */
[----:B------:R-:W-:Y:S01]  /*bac0*/  BSSY B1, `(.L_x_674) ;  /* 0x0000046000017945 */ /* 0x000fe20003800000 */
[----:B------:R-:W-:Y:S01]  /*bad0*/  MOV R23, UR10 ;  /* 0x0000000a00177c02 */ /* 0x000fe20008000f00 */
[----:B------:R-:W-:Y:S01]  /*bae0*/  IMAD.IADD R35, R48, 0x1, R11 ;  /* 0x0000000130237824 */ /* 0x000fe200078e020b */
[----:B------:R-:W-:Y:S02]  /*baf0*/  IADD3 R15, P0, R20, R7, RZ ;  /* 0x00000007140f7210 */ /* 0x000fe40007f1e0ff */
[----:B------:R-:W-:Y:S02]  /*bb00*/  MOV R22, UR11 ;  /* 0x0000000b00167c02 */ /* 0x000fe40008000f00 */
[----:B------:R-:W-:Y:S02]  /*bb10*/  LEA.HI.X.SX32 R7, R7, R14, 0x1, P0 ;  /* 0x0000000e07077211 */ /* 0x000fe400000f0eff */
[----:B------:R-:W-:-:S04]  /*bb20*/  LEA R32, P3, R15, R23, 0x1 ;  /* 0x000000170f207211 */ /* 0x000fc800078608ff */
[----:B------:R-:W-:Y:S02]  /*bb30*/  LEA.HI.X R33, R15, R22, R7, 0x1, P3 ;  /* 0x000000160f217211 */ /* 0x000fe400018f0c07 */
[----:B-1----:R-:W-:-:S13]  /*bb40*/  ISETP.GE.AND P0, PT, R29, R49, PT ;  /* 0x000000311d00720c */ /* 0x002fda0003f06270 */
[----:B------:R-:W-:Y:S05]  /*bb50*/  @!P0 BRA `(.L_x_675) ;  /* 0x0000000000f08947 */ /* 0x000fea0003800000 */
[----:B------:R-:W-:Y:S02]  /*bb60*/  IABS R34, R49 ;  /* 0x0000003100227213 */ /* 0x000fe40000000000 */
[----:B------:R-:W-:Y:S02]  /*bb70*/  MOV R24, RZ ;  /* 0x000000ff00187202 */ /* 0x000fe40000000f00 */
[----:B------:R-:W1:Y:S01]  /*bb80*/  I2F.RP R36, R34 ;  /* 0x0000002200247306 */ /* 0x000e620000209400 */
[----:B------:R-:W-:Y:S02]  /*bb90*/  IABS R15, R29 ;  /* 0x0000001d000f7213 */ /* 0x000fe40000000000 */
[----:B------:R-:W-:Y:S02]  /*bba0*/  ISETP.GE.AND P2, PT, R29, RZ, PT ;  /* 0x000000ff1d00720c */ /* 0x000fe40003f46270 */
[----:B------:R-:W-:-:S03]  /*bbb0*/  ISETP.NE.AND P3, PT, R49, RZ, PT ;  /* 0x000000ff3100720c */ /* 0x000fc60003f65270 */
[----:B-1----:R-:W1:Y:S02]  /*bbc0*/  MUFU.RCP R36, R36 ;  /* 0x0000002400247308 */ /* 0x002e640000001000 */
        /* <DEDUP_REMOVED lines=37> */
.L_x_676:
[--C-:B-----5:R-:W-:Y:S02]  /*be20*/  HADD2.F32 R34, -RZ, R38.reuse.H0_H0 ;  /* 0x20000026ff227230 */ /* 0x120fe40000004100 */
[----:B------:R-:W-:Y:S02]  /*be30*/  HADD2.F32 R25, -RZ, R38.H1_H1 ;  /* 0x30000026ff197230 */ /* 0x000fe40000004100 */
[----:B------:R-:W-:Y:S02]  /*be40*/  HADD2.F32 R15, -RZ, R36.H0_H0 ;  /* 0x20000024ff0f7230 */ /* 0x000fe40000004100 */
[C---:B------:R-:W-:Y:S01]  /*be50*/  FFMA.FTZ R9, R7.reuse, R34, R9 ;  /* 0x0000002207097223 */ /* 0x040fe20000010009 */
[----:B------:R-:W-:Y:S02]  /*be60*/  HADD2.F32 R24, -RZ, R37.H0_H0 ;  /* 0x20000025ff187230 */ /* 0x000fe40000004100 */
[----:B------:R-:W-:Y:S01]  /*be70*/  FFMA.FTZ R12, R7, R25, R12 ;  /* 0x00000019070c7223 */ /* 0x000fe2000001000c */
[----:B-1----:R-:W-:-:S02]  /*be80*/  HADD2.F32 R38, -RZ, R39.H0_H0 ;  /* 0x20000027ff267230 */ /* 0x002fc40000004100 */
        /* <DEDUP_REMOVED lines=9> */
.L_x_675:
[----:B------:R-:W-:Y:S05]  /*bf20*/  BSYNC B1 ;  /* 0x0000000000017941 */ /* 0x000fea0003800000 */
.L_x_674:
[----:B------:R-:W-:Y:S01]  /*bf30*/  IADD3 R34, R29, 0x8, RZ ;  /* 0x000000081d227810 */ /* 0x000fe20007ffe0ff */
[----:B------:R-:W-:Y:S03]  /*bf40*/  BSSY B1, `(.L_x_677) ;  /* 0x000003f000017945 */ /* 0x000fe60003800000 */
[----:B------:R-:W-:-:S13]  /*bf50*/  ISETP.GE.AND P0, PT, R34, R49, PT ;  /* 0x000000312200720c */ /* 0x000fda0003f06270 */
        /* <DEDUP_REMOVED lines=8> */
[----:B-1----:R-:W-:-:S06]  /*bfe0*/  VIADD R25, R37, 0xffffffe ;  /* 0x0ffffffe25197836 */ /* 0x002fcc0000000000 */
        /* <DEDUP_REMOVED lines=10> */
[----:B------:R-:W-:-:S05]  /*c090*/  @!P0 IMAD.IADD R7, R7, 0x1, -R36 ;  /* 0x0000000107078824 */ /* 0x000fca00078e0a24 */
[----:B------:R-:W-:Y:S02]  /*c0a0*/  @!P2 IADD3 R7, -R7, RZ, RZ ;  /* 0x000000ff0707a210 */ /* 0x000fe40007ffe1ff */
[----:B------:R-:W-:-:S04]  /*c0b0*/  @!P3 LOP3.LUT R7, RZ, R49, RZ, 0x33, !PT ;  /* 0x00000031ff07b212 */ /* 0x000fc800078e33ff */
        /* <DEDUP_REMOVED lines=23> */
.L_x_679:
        /* <DEDUP_REMOVED lines=16> */
.L_x_678:
[----:B------:R-:W-:Y:S05]  /*c330*/  BSYNC B1 ;  /* 0x0000000000017941 */ /* 0x000fea0003800000 */
.L_x_677:
[----:B------:R-:W-:Y:S01]  /*c340*/  IADD3 R29, R29, 0x10, RZ ;  /* 0x000000101d1d7810 */ /* 0x000fe20007ffe0ff */
[----:B------:R-:W-:Y:S01]  /*c350*/  VIADD R50, R50, 0x1000 ;  /* 0x0000100032327836 */ /* 0x000fe20000000000 */
[----:B------:R-:W-:Y:S02]  /*c360*/  IADD3 R11, R11, 0x20, RZ ;  /* 0x000000200b0b7810 */ /* 0x000fe40007ffe0ff */
[----:B------:R-:W-:-:S13]  /*c370*/  ISETP.GE.AND P0, PT, R29, UR12, PT ;  /* 0x0000000c1d007c0c */ /* 0x000fda000bf06270 */
[----:B------:R-:W-:Y:S05]  /*c380*/  @!P0 BRA `(.L_x_680) ;  /* 0xfffffff400c48947 */ /* 0x000fea000383ffff */
.L_x_668:
[----:B------:R-:W-:Y:S05]  /*c390*/  BSYNC B0 ;  /* 0x0000000000007941 */ /* 0x000fea0003800000 */
.L_x_667:
[----:B------:R-:W-:Y:S04]  /*c3a0*/  BSSY B0, `(.L_x_681) ;  /* 0x0000038000007945 */ /* 0x000fe80003800000 */
[----:B------:R-:W-:Y:S05]  /*c3b0*/  @P1 BRA `(.L_x_682) ;  /* 0x0000000000d81947 */ /* 0x000fea0003800000 */
[----:B------:R-:W2:Y:S01]  /*c3c0*/  LDL.LU R15, [R1+0x10] ;  /* 0x00001000010f7983 */ /* 0x000ea20000300800 */
[----:B------:R-:W-:-:S06]  /*c3d0*/  USHF.L.U32 UR4, UR12, 0x8, URZ ;  /* 0x000000080c047899 */ /* 0x000fcc000800063f */
[----:B------:R-:W-:Y:S02]  /*c3e0*/  IADD3 R7, P0, R20, UR4, RZ ;  /* 0x0000000414077c10 */ /* 0x000fe4000ff1e0ff */
[----:B-1----:R-:W-:-:S04]  /*c3f0*/  MOV R11, UR4 ;  /* 0x00000004000b7c02 */ /* 0x002fc80008000f00 */
[----:B------:R-:W-:Y:S02]  /*c400*/  LEA.HI.X.SX32 R11, R11, R14, 0x1, P0 ;  /* 0x0000000e0b0b7211 */ /* 0x000fe400000f0eff */
[----:B------:R-:W-:-:S04]  /*c410*/  LEA R24, P0, R7, R23, 0x1 ;  /* 0x0000001707187211 */ /* 0x000fc800078008ff */
[----:B------:R-:W-:-:S05]  /*c420*/  LEA.HI.X R25, R7, R22, R11, 0x1, P0 ;  /* 0x0000001607197211 */ /* 0x000fca00000f0c0b */
[----:B0-----:R0:W5:Y:S01]  /*c430*/  LDG.E.128 R28, desc[UR36][R24.64] ;  /* 0x00000024181c7981 */ /* 0x001162000c1e1d00 */
[----:B------:R-:W-:Y:S01]  /*c440*/  BSSY B1, `(.L_x_683) ;  /* 0x000001d000017945 */ /* 0x000fe20003800000 */
[----:B--2---:R-:W-:-:S04]  /*c450*/  IADD3 R7, -R15, UR12, RZ ;  /* 0x0000000c0f077c10 */ /* 0x004fc8000fffe1ff */
[----:B------:R-:W-:-:S06]  /*c460*/  LEA R7, R7, UR13, 0x1 ;  /* 0x0000000d07077c11 */ /* 0x000fcc000f8e08ff */
[----:B------:R-:W1:Y:S02]  /*c470*/  LDS.U16 R7, [R7] ;  /* 0x0000000007077984 */ /* 0x000e640000000400 */
[----:B-1----:R-:W-:Y:S01]  /*c480*/  HADD2.F32 R11, -RZ, R7.H0_H0 ;  /* 0x20000007ff0b7230 */ /* 0x002fe20000004100 */
[----:B0-----:R-:W-:Y:S06]  /*c490*/  @P2 BRA `(.L_x_684) ;  /* 0x00000000005c2947 */ /* 0x001fec0003800000 */
[----:B------:R-:W2:Y:S01]  /*c4a0*/  LDL.LU R15, [R1+0x18] ;  /* 0x00001800010f7983 */ /* 0x000ea20000300800 */
[----:B------:R-:W-:-:S13]  /*c4b0*/  LOP3.LUT P3, RZ, R2, 0x10, RZ, 0xc0, !PT ;  /* 0x0000001002ff7812 */ /* 0x000fda000786c0ff */
[----:B------:R-:W2:Y:S08]  /*c4c0*/  @P3 LDC R2, c[0x0][0x288] ;  /* 0x0000a200ff023b82 */ /* 0x000eb00000000800 */
[----:B------:R-:W0:Y:S01]  /*c4d0*/  @P3 LDC.64 R24, c[0x0][0x2e8] ;  /* 0x0000ba00ff183b82 */ /* 0x000e220000000a00 */
[----:B--2---:R-:W-:-:S05]  /*c4e0*/  @P3 IMAD R7, R15, R2, UR45 ;  /* 0x0000002d0f073e24 */ /* 0x004fca000f8e0202 */
[----:B------:R-:W-:-:S05]  /*c4f0*/  @P3 LEA R7, R7, R6, 0x8 ;  /* 0x0000000607073211 */ /* 0x000fca00078e40ff */
[----:B0-----:R-:W-:-:S06]  /*c500*/  @P3 IMAD.WIDE R24, R7, 0x2, R24 ;  /* 0x0000000207183825 */ /* 0x001fcc00078e0218 */
[----:B------:R-:W2:Y:S01]  /*c510*/  @P3 LDG.E.128 R24, desc[UR36][R24.64] ;  /* 0x0000002418183981 */ /* 0x000ea2000c1e1d00 */
[----:B------:R-:W-:Y:S01]  /*c520*/  USHF.L.U32 UR4, UR42, 0x8, URZ ;  /* 0x000000082a047899 */ /* 0x000fe2000800063f */
[----:B-----5:R-:W-:Y:S01]  /*c530*/  HFMA2.MMA R28, R28, 1, 1, R16 ;  /* 0x3c003c001c1c7835 */ /* 0x020fe20000000010 */
[----:B------:R-:W-:Y:S01]  /*c540*/  HADD2 R29, R29, R17 ;  /* 0x000000111d1d7230 */ /* 0x000fe20000000000 */
[----:B------:R-:W-:Y:S01]  /*c550*/  HFMA2.MMA R30, R30, 1, 1, R18 ;  /* 0x3c003c001e1e7835 */ /* 0x000fe20000000012 */
[----:B------:R-:W-:Y:S02]  /*c560*/  HADD2 R31, R31, R19 ;  /* 0x000000131f1f7230 */ /* 0x000fe40000000000 */
[----:B------:R-:W-:Y:S02]  /*c570*/  IADD3 R20, P0, R20, UR4, RZ ;  /* 0x0000000414147c10 */ /* 0x000fe4000ff1e0ff */
[----:B------:R-:W-:-:S04]  /*c580*/  MOV R7, UR4 ;  /* 0x0000000400077c02 */ /* 0x000fc80008000f00 */
        /* <DEDUP_REMOVED lines=8> */
.L_x_684:
[----:B------:R-:W-:Y:S05]  /*c610*/  BSYNC B1 ;  /* 0x0000000000017941 */ /* 0x000fea0003800000 */
.L_x_683:
[--C-:B-----5:R-:W-:Y:S02]  /*c620*/  HADD2.F32 R2, -RZ, R28.reuse.H0_H0 ;  /* 0x2000001cff027230 */ /* 0x120fe40000004100 */
[----:B0-----:R-:W-:Y:S02]  /*c630*/  HADD2.F32 R14, -RZ, R29.H0_H0 ;  /* 0x2000001dff0e7230 */ /* 0x001fe40000004100 */
[----:B------:R-:W-:Y:S02]  /*c640*/  HADD2.F32 R18, -RZ, R31.H0_H0 ;  /* 0x2000001fff127230 */ /* 0x000fe40000004100 */
        /* <DEDUP_REMOVED lines=13> */
.L_x_682:
[----:B------:R-:W-:Y:S05]  /*c720*/  BSYNC B0 ;  /* 0x0000000000007941 */ /* 0x000fea0003800000 */
.L_x_681:
[C---:B------:R-:W-:Y:S01]  /*c730*/  LOP3.LUT R2, R4.reuse, 0xffffff80, RZ, 0xc0, !PT ;  /* 0xffffff8004027812 */ /* 0x040fe200078ec0ff */
[----:B------:R-:W-:Y:S01]  /*c740*/  IMAD R21, R21, 0x100, R6 ;  /* 0x0000010015157824 */ /* 0x000fe200078e0206 */
[----:B------:R-:W-:Y:S01]  /*c750*/  ISETP.GT.AND P1, PT, R4, 0x7f, PT ;  /* 0x0000007f0400780c */ /* 0x000fe20003f24270 */
[----:B------:R-:W-:Y:S01]  /*c760*/  BAR.SYNC.DEFER_BLOCKING 0x0 ;  /* 0x0000000000007b1d */ /* 0x000fe20000010000 */
[----:B------:R-:W-:Y:S02]  /*c770*/  ISETP.NE.AND P0, PT, R2, 0x80, PT ;  /* 0x000000800200780c */ /* 0x000fe40003f05270 */
[C---:B------:R-:W-:Y:S02]  /*c780*/  ISETP.GT.AND P3, PT, R4.reuse, 0x3f, PT ;  /* 0x0000003f0400780c */ /* 0x040fe40003f64270 */
[C---:B------:R-:W-:Y:S01]  /*c790*/  ISETP.GT.AND P6, PT, R4.reuse, 0x1f, PT ;  /* 0x0000001f0400780c */ /* 0x040fe20003fc4270 */
[----:B------:R-:W-:Y:S01]  /*c7a0*/  BSSY B0, `(.L_x_685) ;  /* 0x000000e000007945 */ /* 0x000fe20003800000 */
[----:B------:R-:W-:-:S02]  /*c7b0*/  LOP3.LUT R7, R4, 0xffffffc0, RZ, 0xc0, !PT ;  /* 0xffffffc004077812 */ /* 0x000fc400078ec0ff */
[C---:B-1----:R-:W-:Y:S02]  /*c7c0*/  LOP3.LUT R11, R4.reuse, 0xffffffe0, RZ, 0xc0, !PT ;  /* 0xffffffe0040b7812 */ /* 0x042fe400078ec0ff */
[----:B------:R-:W-:Y:S02]  /*c7d0*/  IADD3 R4, R4, 0x1f, RZ ;  /* 0x0000001f04047810 */ /* 0x000fe40007ffe0ff */
[----:B------:R-:W-:Y:S02]  /*c7e0*/  ISETP.NE.AND P2, PT, R7, 0x40, PT ;  /* 0x000000400700780c */ /* 0x000fe40003f45270 */
[----:B------:R-:W-:Y:S02]  /*c7f0*/  ISETP.NE.AND P4, PT, R11, 0x20, PT ;  /* 0x000000200b00780c */ /* 0x000fe40003f85270 */
[----:B------:R-:W-:Y:S02]  /*c800*/  ISETP.GT.U32.AND P5, PT, R4, 0x3e, PT ;  /* 0x0000003e0400780c */ /* 0x000fe40003fa4070 */
[----:B------:R-:W-:Y:S01]  /*c810*/  LEA R21, R21, UR41, 0x1 ;  /* 0x0000002915157c11 */ /* 0x000fe2000f8e08ff */
[----:B------:R-:W-:Y:S10]  /*c820*/  @P0 BRA `(.L_x_686) ;  /* 0x0000000000140947 */ /* 0x000ff40003800000 */
[----:B0-----:R-:W-:Y:S02]  /*c830*/  F2FP.F16.F32.PACK_AB R16, R3, R8 ;  /* 0x000000080310723e */ /* 0x001fe400000000ff */
[----:B------:R-:W-:Y:S02]  /*c840*/  F2FP.F16.F32.PACK_AB R17, R10, R5 ;  /* 0x000000050a11723e */ /* 0x000fe400000000ff */
[----:B------:R-:W-:Y:S02]  /*c850*/  F2FP.F16.F32.PACK_AB R18, R12, R9 ;  /* 0x000000090c12723e */ /* 0x000fe400000000ff */
[----:B------:R-:W-:-:S05]  /*c860*/  F2FP.F16.F32.PACK_AB R19, R0, R13 ;  /* 0x0000000d0013723e */ /* 0x000fca00000000ff */
[----:B------:R1:W-:Y:S02]  /*c870*/  STS.128 [R21+-0x800], R16 ;  /* 0xfff8001015007388 */ /* 0x0003e40000000c00 */
.L_x_686:
[----:B------:R-:W-:Y:S05]  /*c880*/  BSYNC B0 ;  /* 0x0000000000007941 */ /* 0x000fea0003800000 */
.L_x_685:
[----:B------:R-:W-:Y:S06]  /*c890*/  BAR.SYNC.DEFER_BLOCKING 0x0 ;  /* 0x0000000000007b1d */ /* 0x000fec0000010000 */
[----:B------:R-:W-:Y:S04]  /*c8a0*/  BSSY B0, `(.L_x_687) ;  /* 0x0000013000007945 */ /* 0x000fe80003800000 */
[----:B------:R-:W-:Y:S05]  /*c8b0*/  @P1 BRA `(.L_x_688) ;  /* 0x0000000000441947 */ /* 0x000fea0003800000 */
[----:B01----:R-:W0:Y:S02]  /*c8c0*/  LDS.128 R16, [R21] ;  /* 0x0000000015107984 */ /* 0x003e240000000c00 */
        /* <DEDUP_REMOVED lines=16> */
.L_x_688:
[----:B------:R-:W-:Y:S05]  /*c9d0*/  BSYNC B0 ;  /* 0x0000000000007941 */ /* 0x000fea0003800000 */
.L_x_687:
[----:B------:R-:W-:Y:S06]  /*c9e0*/  BAR.SYNC.DEFER_BLOCKING 0x0 ;  /* 0x0000000000007b1d */ /* 0x000fec0000010000 */
[----:B------:R-:W-:Y:S04]  /*c9f0*/  BSSY B0, `(.L_x_689) ;  /* 0x0000007000007945 */ /* 0x000fe80003800000 */
[----:B------:R-:W-:Y:S05]  /*ca00*/  @P2 BRA `(.L_x_690) ;  /* 0x0000000000142947 */ /* 0x000fea0003800000 */
[----:B01----:R-:W-:Y:S02]  /*ca10*/  F2FP.F16.F32.PACK_AB R16, R3, R8 ;  /* 0x000000080310723e */ /* 0x003fe400000000ff */
[----:B------:R-:W-:Y:S02]  /*ca20*/  F2FP.F16.F32.PACK_AB R17, R10, R5 ;  /* 0x000000050a11723e */ /* 0x000fe400000000ff */
[----:B------:R-:W-:Y:S02]  /*ca30*/  F2FP.F16.F32.PACK_AB R18, R12, R9 ;  /* 0x000000090c12723e */ /* 0x000fe400000000ff */
[----:B------:R-:W-:-:S05]  /*ca40*/  F2FP.F16.F32.PACK_AB R19, R0, R13 ;  /* 0x0000000d0013723e */ /* 0x000fca00000000ff */
[----:B------:R2:W-:Y:S02]  /*ca50*/  STS.128 [R21+-0x400], R16 ;  /* 0xfffc001015007388 */ /* 0x0005e40000000c00 */
.L_x_690:
[----:B------:R-:W-:Y:S05]  /*ca60*/  BSYNC B0 ;  /* 0x0000000000007941 */ /* 0x000fea0003800000 */
.L_x_689:
[----:B------:R-:W-:Y:S06]  /*ca70*/  BAR.SYNC.DEFER_BLOCKING 0x0 ;  /* 0x0000000000007b1d */ /* 0x000fec0000010000 */
[----:B------:R-:W-:Y:S04]  /*ca80*/  BSSY B0, `(.L_x_691) ;  /* 0x0000013000007945 */ /* 0x000fe80003800000 */
[----:B------:R-:W-:Y:S05]  /*ca90*/  @P3 BRA `(.L_x_692) ;  /* 0x0000000000443947 */ /* 0x000fea0003800000 */
[----:B012---:R-:W0:Y:S02]  /*caa0*/  LDS.128 R16, [R21] ;  /* 0x0000000015107984 */ /* 0x007e240000000c00 */
        /* <DEDUP_REMOVED lines=16> */
.L_x_692:
[----:B------:R-:W-:Y:S05]  /*cbb0*/  BSYNC B0 ;  /* 0x0000000000007941 */ /* 0x000fea0003800000 */
.L_x_691:
[----:B------:R-:W-:Y:S06]  /*cbc0*/  BAR.SYNC.DEFER_BLOCKING 0x0 ;  /* 0x0000000000007b1d */ /* 0x000fec0000010000 */
[----:B------:R-:W-:Y:S04]  /*cbd0*/  BSSY B0, `(.L_x_693) ;  /* 0x0000007000007945 */ /* 0x000fe80003800000 */
[----:B------:R-:W-:Y:S05]  /*cbe0*/  @P4 BRA `(.L_x_694) ;  /* 0x0000000000144947 */ /* 0x000fea0003800000 */
[----:B012---:R-:W-:Y:S02]  /*cbf0*/  F2FP.F16.F32.PACK_AB R16, R3, R8 ;  /* 0x000000080310723e */ /* 0x007fe400000000ff */
[----:B------:R-:W-:Y:S02]  /*cc00*/  F2FP.F16.F32.PACK_AB R17, R10, R5 ;  /* 0x000000050a11723e */ /* 0x000fe400000000ff */
[----:B------:R-:W-:Y:S02]  /*cc10*/  F2FP.F16.F32.PACK_AB R18, R12, R9 ;  /* 0x000000090c12723e */ /* 0x000fe400000000ff */
[----:B------:R-:W-:-:S05]  /*cc20*/  F2FP.F16.F32.PACK_AB R19, R0, R13 ;  /* 0x0000000d0013723e */ /* 0x000fca00000000ff */
[----:B------:R3:W-:Y:S02]  /*cc30*/  STS.128 [R21+-0x200], R16 ;  /* 0xfffe001015007388 */ /* 0x0007e40000000c00 */
.L_x_694:
[----:B------:R-:W-:Y:S05]  /*cc40*/  BSYNC B0 ;  /* 0x0000000000007941 */ /* 0x000fea0003800000 */
.L_x_693:
[----:B------:R-:W-:Y:S06]  /*cc50*/  BAR.SYNC.DEFER_BLOCKING 0x0 ;  /* 0x0000000000007b1d */ /* 0x000fec0000010000 */
[----:B------:R-:W-:Y:S04]  /*cc60*/  BSSY B0, `(.L_x_695) ;  /* 0x0000013000007945 */ /* 0x000fe80003800000 */
[----:B------:R-:W-:Y:S05]  /*cc70*/  @P6 BRA `(.L_x_696) ;  /* 0x0000000000446947 */ /* 0x000fea0003800000 */
[----:B-123--:R-:W1:Y:S02]  /*cc80*/  LDS.128 R20, [R21] ;  /* 0x0000000015147984 */ /* 0x00ee640000000c00 */
[--C-:B-1----:R-:W-:Y:S02]  /*cc90*/  HADD2.F32 R7, -RZ, R20.reuse.H0_H0 ;  /* 0x20000014ff077230 */ /* 0x102fe40000004100 */
[----:B------:R-:W-:Y:S02]  /*cca0*/  HADD2.F32 R14, -RZ, R23.H0_H0 ;  /* 0x20000017ff0e7230 */ /* 0x000fe40000004100 */
[----:B------:R-:W-:Y:S02]  /*ccb0*/  HADD2.F32 R20, -RZ, R20.H1_H1 ;  /* 0x30000014ff147230 */ /* 0x000fe40000004100 */
        /* <DEDUP_REMOVED lines=13> */
.L_x_696:
[----:B------:R-:W-:Y:S05]  /*cd90*/  BSYNC B0 ;  /* 0x0000000000007941 */ /* 0x000fea0003800000 */
.L_x_695:
[----:B------:R-:W-:Y:S06]  /*cda0*/  BAR.SYNC.DEFER_BLOCKING 0x0 ;  /* 0x0000000000007b1d */ /* 0x000fec0000010000 */
[----:B------:R-:W-:Y:S05]  /*cdb0*/  @P5 EXIT ;  /* 0x000000000000594d */ /* 0x000fea0003800000 */
[----:B------:R-:W4:Y:S02]  /*cdc0*/  LDC R2, c[0x0][0x308] ;  /* 0x0000c200ff027b82 */ /* 0x000f240000000800 */
[----:B----4-:R-:W-:-:S13]  /*cdd0*/  ISETP.NE.AND P0, PT, R2, 0x2, PT ;  /* 0x000000020200780c */ /* 0x010fda0003f05270 */
[----:B------:R-:W-:Y:S05]  /*cde0*/  @!P0 BRA `(.L_x_697) ;  /* 0x0000000000308947 */ /* 0x000fea0003800000 */
[----:B------:R-:W4:Y:S01]  /*cdf0*/  LDC.64 R14, c[0x0][0x210] ;  /* 0x00008400ff0e7b82 */ /* 0x000f220000000a00 */
[----:B------:R-:W-:Y:S02]  /*ce00*/  IADD3 R7, R6, UR8, RZ ;  /* 0x0000000806077c10 */ /* 0x000fe4000fffe0ff */
[----:B------:R-:W-:Y:S02]  /*ce10*/  F2FP.F16.F32.PACK_AB R11, R3, R8 ;  /* 0x00000008030b723e */ /* 0x000fe400000000ff */
[----:B------:R-:W-:Y:S02]  /*ce20*/  F2FP.F16.F32.PACK_AB R5, R10, R5 ;  /* 0x000000050a05723e */ /* 0x000fe400000000ff */
[----:B------:R-:W-:Y:S02]  /*ce30*/  F2FP.F16.F32.PACK_AB R9, R12, R9 ;  /* 0x000000090c09723e */ /* 0x000fe400000000ff */
[----:B------:R-:W-:Y:S01]  /*ce40*/  F2FP.F16.F32.PACK_AB R13, R0, R13 ;  /* 0x0000000d000d723e */ /* 0x000fe200000000ff */
[----:B----4-:R-:W-:-:S05]  /*ce50*/  IMAD.WIDE R2, R7, 0x2, R14 ;  /* 0x0000000207027825 */ /* 0x010fca00078e020e */
[----:B------:R-:W-:Y:S04]  /*ce60*/  STG.E desc[UR36][R2.64], R11 ;  /* 0x0000000b02007986 */ /* 0x000fe8000c101924 */
[----:B------:R-:W-:Y:S04]  /*ce70*/  STG.E desc[UR36][R2.64+0x4], R5 ;  /* 0x0000040502007986 */ /* 0x000fe8000c101924 */
[----:B------:R-:W-:Y:S04]  /*ce80*/  STG.E desc[UR36][R2.64+0x8], R9 ;  /* 0x0000080902007986 */ /* 0x000fe8000c101924 */
[----:B------:R-:W-:Y:S01]  /*ce90*/  STG.E desc[UR36][R2.64+0xc], R13 ;  /* 0x00000c0d02007986 */ /* 0x000fe2000c101924 */
[----:B------:R-:W-:Y:S05]  /*cea0*/  EXIT ;  /* 0x000000000000794d */ /* 0x000fea0003800000 */
.L_x_697:
[----:B------:R-:W4:Y:S01]  /*ceb0*/  LDC.64 R14, c[0x0][0x300] ;  /* 0x0000c000ff0e7b82 */ /* 0x000f220000000a00 */
[----:B------:R-:W-:Y:S01]  /*cec0*/  IADD3 R6, R6, UR8, RZ ;  /* 0x0000000806067c10 */ /* 0x000fe2000fffe0ff */
[----:B------:R-:W-:Y:S01]  /*ced0*/  ULDC.64 UR4, c[0x0][0x210] ;  /* 0x0000840000047ab9 */ /* 0x000fe20000000a00 */
[----:B----4-:R-:W4:Y:S02]  /*cee0*/  LDG.E R14, desc[UR36][R14.64] ;  /* 0x000000240e0e7981 */ /* 0x010f24000c1e1900 */
[C---:B----4-:R-:W-:Y:S01]  /*cef0*/  FMUL.FTZ R3, R14.reuse, R3 ;  /* 0x000000030e037220 */ /* 0x050fe20000410000 */
[C---:B------:R-:W-:Y:S01]  /*cf00*/  FMUL.FTZ R5, R14.reuse, R5 ;  /* 0x000000050e057220 */ /* 0x040fe20000410000 */
[C---:B------:R-:W-:Y:S01]  /*cf10*/  FMUL.FTZ R10, R14.reuse, R10 ;  /* 0x0000000a0e0a7220 */ /* 0x040fe20000410000 */
[C---:B------:R-:W-:Y:S01]  /*cf20*/  FMUL.FTZ R8, R14.reuse, R8 ;  /* 0x000000080e087220 */ /* 0x040fe20000410000 */
[C---:B------:R-:W-:Y:S01]  /*cf30*/  FMUL.FTZ R9, R14.reuse, R9 ;  /* 0x000000090e097220 */ /* 0x040fe20000410000 */
[C---:B------:R-:W-:Y:S01]  /*cf40*/  FMUL.FTZ R12, R14.reuse, R12 ;  /* 0x0000000c0e0c7220 */ /* 0x040fe20000410000 */
[----:B------:R-:W4:Y:S01]  /*cf50*/  F2I.S8.NTZ R3, R3 ;  /* 0x0000000300037305 */ /* 0x000f220000202100 */
[C---:B------:R-:W-:Y:S01]  /*cf60*/  FMUL.FTZ R13, R14.reuse, R13 ;  /* 0x0000000d0e0d7220 */ /* 0x040fe20000410000 */
[----:B------:R-:W-:-:S06]  /*cf70*/  FMUL.FTZ R0, R14, R0 ;  /* 0x000000000e007220 */ /* 0x000fcc0000410000 */
[----:B------:R-:W5:Y:S01]  /*cf80*/  F2I.S8.NTZ R5, R5 ;  /* 0x0000000500057305 */ /* 0x000f620000202100 */
[----:B----4-:R-:W-:-:S07]  /*cf90*/  PRMT R2, R3, 0x8880, RZ ;  /* 0x0000888003027816 */ /* 0x010fce00000000ff */
[----:B------:R-:W4:Y:S01]  /*cfa0*/  F2I.S8.NTZ R10, R10 ;  /* 0x0000000a000a7305 */ /* 0x000f220000202100 */
[----:B------:R-:W-:Y:S02]  /*cfb0*/  PRMT R2, R2, 0x7710, RZ ;  /* 0x0000771002027816 */ /* 0x000fe400000000ff */
[----:B-----5:R-:W-:-:S05]  /*cfc0*/  PRMT R3, R5, 0x8880, RZ ;  /* 0x0000888005037816 */ /* 0x020fca00000000ff */
[----:B------:R-:W5:Y:S01]  /*cfd0*/  F2I.S8.NTZ R8, R8 ;  /* 0x0000000800087305 */ /* 0x000f620000202100 */
[----:B------:R-:W-:Y:S02]  /*cfe0*/  LOP3.LUT R11, R2, 0xff, RZ, 0xc0, !PT ;  /* 0x000000ff020b7812 */ /* 0x000fe400078ec0ff */
[----:B------:R-:W-:Y:S02]  /*cff0*/  PRMT R3, R3, 0x7710, RZ ;  /* 0x0000771003037816 */ /* 0x000fe400000000ff */
[----:B----4-:R-:W-:-:S03]  /*d000*/  PRMT R4, R10, 0x8880, RZ ;  /* 0x000088800a047816 */ /* 0x010fc600000000ff */
[----:B------:R-:W4:Y:S01]  /*d010*/  F2I.S8.NTZ R9, R9 ;  /* 0x0000000900097305 */ /* 0x000f220000202100 */
[----:B------:R-:W-:Y:S02]  /*d020*/  PRMT R4, R4, 0x7710, RZ ;  /* 0x0000771004047816 */ /* 0x000fe400000000ff */
[----:B-----5:R-:W-:-:S05]  /*d030*/  PRMT R10, R8, 0x8880, RZ ;  /* 0x00008880080a7816 */ /* 0x020fca00000000ff */
[----:B------:R-:W5:Y:S01]  /*d040*/  F2I.S8.NTZ R12, R12 ;  /* 0x0000000c000c7305 */ /* 0x000f620000202100 */
[----:B------:R-:W-:Y:S02]  /*d050*/  LOP3.LUT R8, R3, 0xff, RZ, 0xc0, !PT ;  /* 0x000000ff03087812 */ /* 0x000fe400078ec0ff */
[----:B------:R-:W-:Y:S02]  /*d060*/  LOP3.LUT R7, R4, 0xff, RZ, 0xc0, !PT ;  /* 0x000000ff04077812 */ /* 0x000fe400078ec0ff */
[----:B------:R-:W-:Y:S02]  /*d070*/  SHF.L.U64.HI R4, R8, 0x10, RZ ;  /* 0x0000001008047819 */ /* 0x000fe400000102ff */
[----:B----4-:R-:W-:Y:S01]  /*d080*/  PRMT R2, R9, 0x8880, RZ ;  /* 0x0000888009027816 */ /* 0x010fe200000000ff */
[----:B------:R-:W4:Y:S01]  /*d090*/  F2I.S8.NTZ R13, R13 ;  /* 0x0000000d000d7305 */ /* 0x000f220000202100 */
[----:B------:R-:W-:Y:S02]  /*d0a0*/  SHF.L.U64.HI R9, R11, 0x8, RZ ;  /* 0x000000080b097819 */ /* 0x000fe400000102ff */
[----:B------:R-:W-:-:S02]  /*d0b0*/  SHF.L.U64.HI R3, R7, 0x18, RZ ;  /* 0x0000001807037819 */ /* 0x000fc400000102ff */
[----:B------:R-:W-:Y:S02]  /*d0c0*/  PRMT R2, R2, 0x7710, RZ ;  /* 0x0000771002027816 */ /* 0x000fe400000000ff */
[----:B-----5:R-:W-:Y:S01]  /*d0d0*/  PRMT R12, R12, 0x8880, RZ ;  /* 0x000088800c0c7816 */ /* 0x020fe200000000ff */
[----:B------:R5:W0:Y:S01]  /*d0e0*/  F2I.S8.NTZ R5, R0 ;  /* 0x0000000000057305 */ /* 0x000a220000202100 */
[----:B------:R-:W-:Y:S02]  /*d0f0*/  LOP3.LUT R3, R3, R4, R9, 0xfe, !PT ;  /* 0x0000000403037212 */ /* 0x000fe400078efe09 */
[----:B------:R-:W-:Y:S02]  /*d100*/  LOP3.LUT R2, R2, 0xff, RZ, 0xc0, !PT ;  /* 0x000000ff02027812 */ /* 0x000fe400078ec0ff */
[----:B------:R-:W-:Y:S02]  /*d110*/  SHF.L.U32 R8, R8, 0x10, RZ ;  /* 0x0000001008087819 */ /* 0x000fe400000006ff */
[----:B----4-:R-:W-:-:S02]  /*d120*/  PRMT R13, R13, 0x8880, RZ ;  /* 0x000088800d0d7816 */ /* 0x010fc400000000ff */
[----:B-----5:R-:W-:Y:S02]  /*d130*/  PRMT R0, R10, 0x7710, RZ ;  /* 0x000077100a007816 */ /* 0x020fe400000000ff */
[----:B------:R-:W-:Y:S02]  /*d140*/  LOP3.LUT R2, R2, 0xffffff00, R3, 0xf8, !PT ;  /* 0xffffff0002027812 */ /* 0x000fe400078ef803 */
[----:B------:R-:W-:Y:S02]  /*d150*/  PRMT R9, R0, 0x6540, R11 ;  /* 0x0000654000097816 */ /* 0x000fe4000000000b */
[----:B------:R-:W-:Y:S02]  /*d160*/  PRMT R0, R12, 0x7710, RZ ;  /* 0x000077100c007816 */ /* 0x000fe400000000ff */
[----:B0-----:R-:W-:Y:S02]  /*d170*/  PRMT R5, R5, 0x8880, RZ ;  /* 0x0000888005057816 */ /* 0x001fe400000000ff */
[----:B------:R-:W-:-:S02]  /*d180*/  PRMT R3, R0, 0x7604, RZ ;  /* 0x0000760400037816 */ /* 0x000fc400000000ff */
[----:B------:R-:W-:Y:S02]  /*d190*/  PRMT R0, R13, 0x7710, RZ ;  /* 0x000077100d007816 */ /* 0x000fe400000000ff */
[----:B------:R-:W-:Y:S02]  /*d1a0*/  LOP3.LUT R3, R3, 0xffff00ff, R2, 0xf8, !PT ;  /* 0xffff00ff03037812 */ /* 0x000fe400078ef802 */
[----:B------:R-:W-:Y:S02]  /*d1b0*/  PRMT R0, R0, 0x7054, RZ ;  /* 0x0000705400007816 */ /* 0x000fe400000000ff */
[----:B------:R-:W-:Y:S02]  /*d1c0*/  LOP3.LUT R8, R8, 0xff00ffff, R9, 0xf8, !PT ;  /* 0xff00ffff08087812 */ /* 0x000fe400078ef809 */
[----:B------:R-:W-:Y:S02]  /*d1d0*/  LOP3.LUT R3, R0, 0xff00ffff, R3, 0xf8, !PT ;  /* 0xff00ffff00037812 */ /* 0x000fe400078ef803 */
[----:B------:R-:W-:-:S02]  /*d1e0*/  IADD3 R4, P0, R6, UR4, RZ ;  /* 0x0000000406047c10 */ /* 0x000fc4000ff1e0ff */
[----:B------:R-:W-:Y:S02]  /*d1f0*/  PRMT R0, R5, 0x7710, RZ ;  /* 0x0000771005007816 */ /* 0x000fe400000000ff */
[----:B------:R-:W-:Y:S02]  /*d200*/  PRMT R2, R8, 0x4210, R7 ;  /* 0x0000421008027816 */ /* 0x000fe40000000007 */
[----:B------:R-:W-:Y:S02]  /*d210*/  LEA.HI.X.SX32 R5, R6, UR5, 0x1, P0 ;  /* 0x0000000506057c11 */ /* 0x000fe400080f0eff */
[----:B------:R-:W-:-:S05]  /*d220*/  PRMT R3, R3, 0x4210, R0 ;  /* 0x0000421003037816 */ /* 0x000fca0000000000 */
[----:B------:R-:W-:Y:S01]  /*d230*/  STG.E.64 desc[UR36][R4.64], R2 ;  /* 0x0000000204007986 */ /* 0x000fe2000c101b24 */
[----:B------:R-:W-:Y:S05]  /*d240*/  EXIT ;  /* 0x000000000000794d */ /* 0x000fea0003800000 */
.L_x_556:
[----:B------:R-:W-:Y:S01]  /*d250*/  HFMA2.MMA R12, -RZ, RZ, 0, 9.5367431640625e-07 ;  /* 0x00000010ff0c7435 */ /* 0x000fe200000001ff */
[----:B------:R-:W-:Y:S01]  /*d260*/  IMAD.MOV.U32 R11, RZ, RZ, 0x1f ;  /* 0x0000001fff0b7424 */ /* 0x000fe200078e00ff */
[----:B0-----:R-:W-:-:S09]  /*d270*/  MOV R15, 0xffffffff ;  /* 0xffffffff000f7802 */ /* 0x001fd20000000f00 */
[----:B-1-34-:R-:W-:Y:S05]  /*d280*/  WARPSYNC.COLLECTIVE R15, `(.L_x_698) ;  /* 0x000000000f087348 */ /* 0x01afea0003c00000 */
[----:B------:R0:W2:Y:S02]  /*d290*/  SHFL.BFLY P6, R14, R13, R12, R11 ;  /* 0x0c00000c0d0e7389 */ /* 0x0000a400000c000b */
[----:B01234-:R-:W-:Y:S01]  /*d2a0*/  ENDCOLLECTIVE ;  /* 0x000000000000791b */ /* 0x01ffe20003800000 */
.L_x_698:
[----:B------:R-:W-:Y:S01]  /*d2b0*/  HFMA2.MMA R12, -RZ, RZ, 0, 4.76837158203125e-07 ;  /* 0x00000008ff0c7435 */ /* 0x000fe200000001ff */
[----:B------:R-:W-:-:S05]  /*d2c0*/  FADD.FTZ R0, R13, R14 ;  /* 0x0000000e0d007221 */ /* 0x000fca0000010000 */
[----:B------:R-:W-:-:S07]  /*d2d0*/  MOV R13, R0 ;  /* 0x00000000000d7202 */ /* 0x000fce0000000f00 */
[----:B------:R-:W-:Y:S05]  /*d2e0*/  WARPSYNC.COLLECTIVE R15, `(.L_x_699) ;  /* 0x000000000f087348 */ /* 0x000fea0003c00000 */
[----:B------:R0:W1:Y:S02]  /*d2f0*/  SHFL.BFLY P6, R14, R13, R12, R11 ;  /* 0x0c00000c0d0e7389 */ /* 0x00006400000c000b */
[----:B01----:R-:W-:Y:S01]  /*d300*/  ENDCOLLECTIVE ;  /* 0x000000000000791b */ /* 0x003fe20003800000 */
.L_x_699:
[----:B------:R-:W-:Y:S02]  /*d310*/  IMAD.MOV.U32 R12, RZ, RZ, 0x4 ;  /* 0x00000004ff0c7424 */ /* 0x000fe400078e00ff */
[----:B------:R-:W-:-:S05]  /*d320*/  FADD.FTZ R3, R0, R14 ;  /* 0x0000000e00037221 */ /* 0x000fca0000010000 */
[----:B------:R-:W-:-:S07]  /*d330*/  MOV R13, R3 ;  /* 0x00000003000d7202 */ /* 0x000fce0000000f00 */
[----:B------:R-:W-:Y:S05]  /*d340*/  WARPSYNC.COLLECTIVE R15, `(.L_x_700) ;  /* 0x000000000f087348 */ /* 0x000fea0003c00000 */
[----:B------:R0:W1:Y:S02]  /*d350*/  SHFL.BFLY P6, R14, R13, R12, R11 ;  /* 0x0c00000c0d0e7389 */ /* 0x00006400000c000b */
[----:B01----:R-:W-:Y:S01]  /*d360*/  ENDCOLLECTIVE ;  /* 0x000000000000791b */ /* 0x003fe20003800000 */
.L_x_700:
[----:B------:R-:W-:Y:S01]  /*d370*/  HFMA2.MMA R12, -RZ, RZ, 0, 1.1920928955078125e-07 ;  /* 0x00000002ff0c7435 */ /* 0x000fe200000001ff */
[----:B------:R-:W-:-:S05]  /*d380*/  FADD.FTZ R4, R3, R14 ;  /* 0x0000000e03047221 */ /* 0x000fca0000010000 */
[----:B------:R-:W-:-:S07]  /*d390*/  MOV R13, R4 ;  /* 0x00000004000d7202 */ /* 0x000fce0000000f00 */
[----:B------:R-:W-:Y:S05]  /*d3a0*/  WARPSYNC.COLLECTIVE R15, `(.L_x_701) ;  /* 0x000000000f087348 */ /* 0x000fea0003c00000 */
[----:B------:R0:W1:Y:S02]  /*d3b0*/  SHFL.BFLY P6, R14, R13, R12, R11 ;  /* 0x0c00000c0d0e7389 */ /* 0x00006400000c000b */
[----:B01----:R-:W-:Y:S01]  /*d3c0*/  ENDCOLLECTIVE ;  /* 0x000000000000791b */ /* 0x003fe20003800000 */
.L_x_701:
[----:B------:R-:W-:Y:S01]  /*d3d0*/  HFMA2.MMA R12, -RZ, RZ, 0, 5.9604644775390625e-08 ;  /* 0x00000001ff0c7435 */ /* 0x000fe200000001ff */
[----:B------:R-:W-:-:S05]  /*d3e0*/  FADD.FTZ R5, R4, R14 ;  /* 0x0000000e04057221 */ /* 0x000fca0000010000 */
[----:B------:R-:W-:-:S07]  /*d3f0*/  MOV R13, R5 ;  /* 0x00000005000d7202 */ /* 0x000fce0000000f00 */
[----:B------:R-:W-:Y:S05]  /*d400*/  WARPSYNC.COLLECTIVE R15, `(.L_x_702) ;  /* 0x000000000f087348 */ /* 0x000fea0003c00000 */
[----:B------:R0:W1:Y:S02]  /*d410*/  SHFL.BFLY P6, R14, R13, R12, R11 ;  /* 0x0c00000c0d0e7389 */ /* 0x00006400000c000b */
[----:B01----:R-:W-:Y:S01]  /*d420*/  ENDCOLLECTIVE ;  /* 0x000000000000791b */ /* 0x003fe20003800000 */
.L_x_702:
[----:B------:R-:W-:Y:S05]  /*d430*/  BRA `(.L_x_703) ;  /* 0xffffff5800b87947 */ /* 0x000fea000383ffff */
.L_x_704:
        /* <DEDUP_REMOVED lines=12> */
.L_x_3295:


//--------------------- .text._ZN4mmha33masked_multihead_attention_kernelItLi256ELi256ELi2ELi32ELi128ELb1ELb0EEEv26Multihead_attention_paramsIT_XT5_EE --------------------------
	.section	.text._ZN4mmha33masked_multihead_attention_kernelItLi256ELi256ELi2ELi32ELi128ELb1ELb0EEEv26Multihead_attention_paramsIT_XT5_EE,"ax",@progbits
	.align	128
        .global         _ZN4mmha33masked_multihead_attention_kernelItLi256ELi256ELi2ELi32ELi128ELb1ELb0EEEv26Multihead_attention_paramsIT_XT5_EE
        .type           _ZN4mmha33masked_multihead_attention_kernelItLi256ELi256ELi2ELi32ELi128ELb1ELb0EEEv26Multihead_attention_paramsIT_XT5_EE,@function
        .size           _ZN4mmha33masked_multihead_attention_kernelItLi256ELi256ELi2ELi32ELi128ELb1ELb0EEEv26Multihead_attention_paramsIT_XT5_EE,(.L_x_3296 - _ZN4mmha33masked_multihead_attention_kernelItLi256ELi256ELi2ELi32ELi128ELb1ELb0EEEv26Multihead_attention_paramsIT_XT5_EE)
        .other          _ZN4mmha33masked_multihead_attention_kernelItLi256ELi256ELi2ELi32ELi128ELb1ELb0EEEv26Multihead_attention_paramsIT_XT5_EE,@"STO_CUDA_ENTRY STV_DEFAULT"
_ZN4mmha33masked_multihead_attention_kernelItLi256ELi256ELi2ELi32ELi128ELb1ELb0EEEv26Multihead_attention_paramsIT_XT5_EE:
.text._ZN4mmha33masked_multihead_attention_kernelItLi256ELi256ELi2ELi32ELi128ELb1ELb0EEEv26Multihead_attention_paramsIT_XT5_EE:
        /* <DEDUP_REMOVED lines=12> */
.L_x_705:
        /* <DEDUP_REMOVED lines=104> */
.L_x_707:
[----:B------:R-:W-:Y:S05]  /*0740*/  BSYNC B0 ;  /* 0x0000000000007941 */ /* 0x000fea0003800000 */
.L_x_706:
        /* <DEDUP_REMOVED lines=8> */
[----:B------:R-:W-:Y:S01]  /*07d0*/  ISETP.EQ.U32.AND P0, PT, RZ, UR6, PT ;  /* 0x00000006ff007c0c */ /* 0x000fe2000bf02070 */
[----:B------:R-:W-:Y:S01]  /*07e0*/  IMAD.MOV.U32 R23, RZ, RZ, RZ ;  /* 0x000000ffff177224 */ /* 0x000fe200078e00ff */
[----:B------:R-:W-:Y:S02]  /*07f0*/  IADD3 R13, R3, R12, RZ ;  /* 0x0000000c030d7210 */ /* 0x000fe40007ffe0ff */
[----:B------:R-:W-:Y:S01]  /*0800*/  ISETP.EQ.OR.EX P0, PT, RZ, UR7, P5, P0 ;  /* 0x00000007ff007c0c */ /* 0x000fe2000af02700 */
[----:B------:R-:W1:Y:S01]  /*0810*/  @P2 LDC.64 R8, c[0x0][0x2e0] ;  /* 0x0000b800ff082b82 */ /* 0x000e620000000a00 */
[----:B-----5:R-:W-:-:S04]  /*0820*/  @P2 IMAD R5, R16, UR5, R19 ;  /* 0x0000000510052c24 */ /* 0x020fc8000f8e0213 */
[----:B------:R-:W-:Y:S01]  /*0830*/  @P2 IMAD R5, R5, 0x100, R12 ;  /* 0x0000010005052824 */ /* 0x000fe200078e020c */
[----:B------:R-:W-:-:S04]  /*0840*/  @P1 LEA R10, P3, R2, R20, 0x2 ;  /* 0x00000014020a1211 */ /* 0x000fc800078610ff */
[----:B------:R-:W-:Y:S02]  /*0850*/  @P1 LEA.HI.X R11, R2, R21, R0, 0x2, P3 ;  /* 0x00000015020b1211 */ /* 0x000fe400018f1400 */
[----:B------:R-:W2:Y:S01]  /*0860*/  @!P0 LDC.64 R6, c[0x0][0x220] ;  /* 0x00008800ff068b82 */ /* 0x000ea20000000a00 */
[----:B------:R-:W-:Y:S01]  /*0870*/  IADD3 R24, R17, -0x1, RZ ;  /* 0xffffffff11187810 */ /* 0x000fe20007ffe0ff */
[----:B------:R-:W-:Y:S01]  /*0880*/  IMAD.IADD R30, R22, 0x1, R12 ;  /* 0x00000001161e7824 */ /* 0x000fe200078e020c */
[----:B------:R-:W5:Y:S01]  /*0890*/  @P1 LDG.E R23, desc[UR36][R10.64] ;  /* 0x000000240a171981 */ /* 0x000f62000c1e1900 */
[----:B-1----:R-:W-:-:S04]  /*08a0*/  @P2 IMAD.WIDE R8, R5, 0x2, R8 ;  /* 0x0000000205082825 */ /* 0x002fc800078e0208 */
[----:B------:R-:W1:Y:S01]  /*08b0*/  @!P5 LDC.64 R4, c[0x0][0x248] ;  /* 0x00009200ff04db82 */ /* 0x000e620000000a00 */
[----:B------:R0:W5:Y:S01]  /*08c0*/  @P2 LDG.E.128 R52, desc[UR36][R8.64] ;  /* 0x0000002408342981 */ /* 0x000162000c1e1d00 */
[----:B--2---:R-:W-:Y:S01]  /*08d0*/  @!P0 IMAD.WIDE R6, R13, 0x2, R6 ;  /* 0x000000020d068825 */ /* 0x004fe200078e0206 */
[----:B0-----:R-:W-:-:S04]  /*08e0*/  IABS R8, R14 ;  /* 0x0000000e00087213 */ /* 0x001fc80000000000 */
[----:B------:R0:W5:Y:S01]  /*08f0*/  @!P0 LDG.E.128 R48, desc[UR36][R6.64] ;  /* 0x0000002406308981 */ /* 0x000162000c1e1d00 */
[----:B------:R-:W2:Y:S08]  /*0900*/  I2F.RP R0, R8 ;  /* 0x0000000800007306 */ /* 0x000eb00000209400 */
[----:B--2---:R-:W0:Y:S01]  /*0910*/  MUFU.RCP R0, R0 ;  /* 0x0000000000007308 */ /* 0x004e220000001000 */
[----:B------:R-:W-:Y:S01]  /*0920*/  @!P5 SHF.L.U32 R3, R24, 0x3, RZ ;  /* 0x000000031803d819 */ /* 0x000fe200000006ff */
[----:B0-----:R-:W-:-:S06]  /*0930*/  VIADD R6, R0, 0xffffffe ;  /* 0x0ffffffe00067836 */ /* 0x001fcc0000000000 */
[----:B------:R0:W2:Y:S01]  /*0940*/  F2I.FTZ.U32.TRUNC.NTZ R7, R6 ;  /* 0x0000000600077305 */ /* 0x0000a2000021f000 */
[----:B------:R-:W-:-:S04]  /*0950*/  @!P5 IMAD R3, R30, R14, R3 ;  /* 0x0000000e1e03d224 */ /* 0x000fc800078e0203 */
[----:B-1----:R-:W-:-:S04]  /*0960*/  @!P5 IMAD.WIDE R4, R3, 0x2, R4 ;  /* 0x000000020304d825 */ /* 0x002fc800078e0204 */
[----:B0-----:R-:W-:Y:S01]  /*0970*/  IMAD.MOV.U32 R6, RZ, RZ, RZ ;  /* 0x000000ffff067224 */ /* 0x001fe200078e00ff */
[----:B--2---:R-:W-:-:S05]  /*0980*/  IADD3 R3, RZ, -R7, RZ ;  /* 0x80000007ff037210 */ /* 0x004fca0007ffe0ff */
[----:B------:R-:W-:Y:S01]  /*0990*/  IMAD R3, R3, R8, RZ ;  /* 0x0000000803037224 */ /* 0x000fe200078e02ff */
[----:B------:R-:W-:-:S03]  /*09a0*/  IABS R25, R24 ;  /* 0x0000001800197213 */ /* 0x000fc60000000000 */
        /* <DEDUP_REMOVED lines=10> */
[C---:B------:R-:W-:Y:S02]  /*0a50*/  ISETP.NE.AND P0, PT, R14.reuse, RZ, PT ;  /* 0x000000ff0e00720c */ /* 0x040fe40003f05270 */
[----:B------:R-:W-:Y:S02]  /*0a60*/  CS2R R32, SRZ ;  /* 0x0000000000207805 */ /* 0x000fe4000001ff00 */
[----:B------:R-:W-:Y:S01]  /*0a70*/  CS2R R34, SRZ ;  /* 0x0000000000227805 */ /* 0x000fe2000001ff00 */
[----:B------:R-:W-:-:S05]  /*0a80*/  VIADD R0, R14, 0x4 ;  /* 0x000000040e007836 */ /* 0x000fca0000000000 */
[----:B------:R1:W5:Y:S01]  /*0a90*/  @!P5 LDG.E.128 R32, desc[UR36][R4.64] ;  /* 0x000000240420d981 */ /* 0x000362000c1e1d00 */
[----:B------:R-:W-:Y:S02]  /*0aa0*/  SHF.R.S32.HI R3, RZ, 0x1f, R0 ;  /* 0x0000001fff037819 */ /* 0x000fe40000011400 */
[----:B------:R-:W-:Y:S02]  /*0ab0*/  @!P1 IADD3 R25, R25, -R8, RZ ;  /* 0x8000000819199210 */ /* 0x000fe40007ffe0ff */
[----:B------:R-:W-:Y:S02]  /*0ac0*/  CS2R R38, SRZ ;  /* 0x0000000000267805 */ /* 0x000fe4000001ff00 */
[----:B------:R-:W-:Y:S02]  /*0ad0*/  LEA.HI R3, R3, R0, RZ, 0x2 ;  /* 0x0000000003037211 */ /* 0x000fe400078f10ff */
[----:B------:R-:W-:Y:S02]  /*0ae0*/  CS2R R36, SRZ ;  /* 0x0000000000247805 */ /* 0x000fe4000001ff00 */
[----:B------:R-:W-:Y:S01]  /*0af0*/  @!P3 IADD3 R25, -R25, RZ, RZ ;  /* 0x000000ff1919b210 */ /* 0x000fe20007ffe1ff */
[----:B-1----:R-:W-:Y:S01]  /*0b00*/  IMAD R4, R15, UR5, RZ ;  /* 0x000000050f047c24 */ /* 0x002fe2000f8e02ff */
[----:B------:R-:W-:-:S02]  /*0b10*/  P2R R0, PR, RZ, 0x10 ;  /* 0x00000010ff007803 */ /* 0x000fc40000000000 */
[----:B------:R-:W-:Y:S01]  /*0b20*/  @!P0 LOP3.LUT R25, RZ, R14, RZ, 0x33, !PT ;  /* 0x0000000eff198212 */ /* 0x000fe200078e33ff */
[----:B------:R-:W-:Y:S01]  /*0b30*/  IMAD R29, R4, R29, R19 ;  /* 0x0000001d041d7224 */ /* 0x000fe200078e0213 */
[----:B0-----:R-:W-:Y:S06]  /*0b40*/  @P4 BRA `(.L_x_708) ;  /* 0x00000000002c4947 */ /* 0x001fec0003800000 */
        /* <DEDUP_REMOVED lines=10> */
.L_x_709:
[----:B------:R-:W-:Y:S05]  /*0bf0*/  BSYNC B0 ;  /* 0x0000000000007941 */ /* 0x000fea0003800000 */
.L_x_708:
[----:B------:R-:W-:Y:S05]  /*0c00*/  @P4 BRA `(.L_x_710) ;  /* 0x0000000000104947 */ /* 0x000fea0003800000 */
[----:B-----5:R-:W-:Y:S01]  /*0c10*/  HFMA2.MMA R32, R32, 1, 1, R36 ;  /* 0x3c003c0020207835 */ /* 0x020fe20000000024 */
[----:B------:R-:W-:Y:S01]  /*0c20*/  HADD2 R33, R33, R37 ;  /* 0x0000002521217230 */ /* 0x000fe20000000000 */
[----:B------:R-:W-:Y:S01]  /*0c30*/  HFMA2.MMA R34, R34, 1, 1, R38 ;  /* 0x3c003c0022227835 */ /* 0x000fe20000000026 */
[----:B------:R-:W-:-:S10]  /*0c40*/  HADD2 R35, R35, R39 ;  /* 0x0000002723237230 */ /* 0x000fd40000000000 */
.L_x_710:
[----:B------:R-:W-:Y:S01]  /*0c50*/  ISETP.NE.AND P1, PT, R44, RZ, PT ;  /* 0x000000ff2c00720c */ /* 0x000fe20003f25270 */
[----:B------:R-:W-:Y:S01]  /*0c60*/  ULDC.U8 UR4, c[0x0][0x294] ;  /* 0x0000a50000047ab9 */ /* 0x000fe20000000000 */
[----:B-----5:R-:W-:Y:S01]  /*0c70*/  @P2 HMUL2 R32, R32, R52 ;  /* 0x0000003420202232 */ /* 0x020fe20000000000 */
[----:B------:R-:W-:Y:S01]  /*0c80*/  @P2 HFMA2.MMA R33, R33, R53, -RZ ;  /* 0x0000003521212235 */ /* 0x000fe200001000ff */
[----:B------:R-:W-:Y:S01]  /*0c90*/  @P2 HMUL2 R34, R34, R54 ;  /* 0x0000003622222232 */ /* 0x000fe20000000000 */
[----:B------:R-:W-:Y:S01]  /*0ca0*/  @P2 HFMA2.MMA R35, R35, R55, -RZ ;  /* 0x0000003723232235 */ /* 0x000fe200001000ff */
[----:B------:R-:W-:Y:S01]  /*0cb0*/  P2R R0, PR, RZ, 0x2 ;  /* 0x00000002ff007803 */ /* 0x000fe20000000000 */
[----:B------:R-:W-:Y:S01]  /*0cc0*/  IMAD.SHL.U32 R3, R3, 0x4, RZ ;  /* 0x0000000403037824 */ /* 0x000fe200078e00ff */
[----:B------:R-:W-:Y:S01]  /*0cd0*/  ISETP.GT.AND P2, PT, R7, RZ, PT ;  /* 0x000000ff0700720c */ /* 0x000fe20003f44270 */
[----:B------:R-:W-:Y:S01]  /*0ce0*/  HFMA2.MMA R41, R41, 1, 1, R49 ;  /* 0x3c003c0029297835 */ /* 0x000fe20000000031 */
[----:B------:R-:W-:Y:S01]  /*0cf0*/  ISETP.NE.AND P1, PT, RZ, UR4, PT ;  /* 0x00000004ff007c0c */ /* 0x000fe2000bf25270 */
[----:B------:R-:W-:Y:S01]  /*0d00*/  HFMA2.MMA R43, R43, 1, 1, R51 ;  /* 0x3c003c002b2b7835 */ /* 0x000fe20000000033 */
[----:B------:R-:W-:Y:S01]  /*0d10*/  LOP3.LUT R27, R3, 0xfffffff0, RZ, 0xc0, !PT ;  /* 0xfffffff0031b7812 */ /* 0x000fe200078ec0ff */
[----:B------:R-:W-:Y:S01]  /*0d20*/  HADD2 R40, R40, R48 ;  /* 0x0000003028287230 */ /* 0x000fe20000000000 */
[----:B------:R-:W-:Y:S01]  /*0d30*/  ISETP.GE.AND P0, PT, R18, 0x20, PT ;  /* 0x000000201200780c */ /* 0x000fe20003f06270 */
[----:B------:R-:W-:Y:S01]  /*0d40*/  HADD2 R42, R42, R50 ;  /* 0x000000322a2a7230 */ /* 0x000fe20000000000 */
        /* <DEDUP_REMOVED lines=54> */
.L_x_713:
        /* <DEDUP_REMOVED lines=9> */
.L_x_714:
        /* <DEDUP_REMOVED lines=100> */
.L_x_718:
        /* <DEDUP_REMOVED lines=115> */
.L_x_721:
[----:B------:R-:W-:Y:S05]  /*1eb0*/  BSYNC B2 ;  /* 0x0000000000027941 */ /* 0x000fea0003800000 */
.L_x_720:
        /* <DEDUP_REMOVED lines=16> */
.L_x_719:
[----:B------:R-:W-:Y:S05]  /*1fc0*/  BSYNC B1 ;  /* 0x0000000000017941 */ /* 0x000fea0003800000 */
.L_x_717:
        /* <DEDUP_REMOVED lines=16> */
.L_x_716:
[----:B------:R-:W-:Y:S05]  /*20d0*/  BSYNC B0 ;  /* 0x0000000000007941 */ /* 0x000fea0003800000 */
.L_x_715:
[----:B------:R-:W-:Y:S06]  /*20e0*/  BAR.SYNC.DEFER_BLOCKING 0x0 ;  /* 0x0000000000007b1d */ /* 0x000fec0000010000 */
[----:B------:R-:W-:Y:S04]  /*20f0*/  BSSY B0, `(.L_x_722) ;  /* 0x0000005000007945 */ /* 0x000fe80003800000 */
[----:B------:R-:W-:Y:S05]  /*2100*/  @!P6 BRA `(.L_x_723) ;  /* 0x00000000000ce947 */ /* 0x000fea0003800000 */
[----:B------:R-:W-:Y:S01]  /*2110*/  ISETP.NE.AND P0, PT, R44, RZ, PT ;  /* 0x000000ff2c00720c */ /* 0x000fe20003f05270 */
[----:B0-----:R2:W3:-:S12]  /*2120*/  LDS.128 R40, [R0] ;  /* 0x0000000000287984 */ /* 0x0014d80000000c00 */
[----:B------:R2:W4:Y:S02]  /*2130*/  @!P0 LDS.128 R32, [R3] ;  /* 0x0000000003208984 */ /* 0x0005240000000c00 */
.L_x_723:
[----:B------:R-:W-:Y:S05]  /*2140*/  BSYNC B0 ;  /* 0x0000000000007941 */ /* 0x000fea0003800000 */
.L_x_722:
[----:B------:R-:W-:Y:S06]  /*2150*/  BAR.SYNC.DEFER_BLOCKING 0x0 ;  /* 0x0000000000007b1d */ /* 0x000fec0000010000 */
[----:B------:R-:W-:Y:S05]  /*2160*/  BRA `(.L_x_712) ;  /* 0x0000000800a87947 */ /* 0x000fea0003800000 */
.L_x_711:
        /* <DEDUP_REMOVED lines=73> */
.L_x_724:
        /* <DEDUP_REMOVED lines=96> */
.L_x_725:
[----:B------:R-:W-:Y:S05]  /*2c00*/  BSYNC B0 ;  /* 0x0000000000007941 */ /* 0x000fea0003800000 */
.L_x_712:
        /* <DEDUP_REMOVED lines=29> */
.L_x_728:
        /* <DEDUP_REMOVED lines=12> */
.L_x_874:
[----:B-1----:R-:W-:-:S07]  /*2ea0*/  FADD.FTZ R14, R5, R14 ;  /* 0x0000000e050e7221 */ /* 0x002fce0000010000 */
.L_x_727:
[----:B------:R-:W-:Y:S05]  /*2eb0*/  BSYNC B0 ;  /* 0x0000000000007941 */ /* 0x000fea0003800000 */
.L_x_726:
        /* <DEDUP_REMOVED lines=22> */
.L_x_730:
[----:B------:R-:W-:Y:S05]  /*3020*/  WARPSYNC.ALL ;  /* 0x0000000000007948 */ /* 0x000fea0003800000 */
[----:B------:R-:W2:Y:S01]  /*3030*/  S2UR UR6, SR_CgaCtaId ;  /* 0x00000000000679c3 */ /* 0x000ea20000008800 */
[----:B-1----:R-:W-:Y:S01]  /*3040*/  LEA.HI R4, R18, R18, RZ, 0x1 ;  /* 0x0000001212047211 */ /* 0x002fe200078f08ff */
[----:B------:R-:W-:-:S06]  /*3050*/  UMOV UR4, 0x400 ;  /* 0x0000040000047882 */ /* 0x000fcc0000000000 */
[----:B------:R-:W-:Y:S01]  /*3060*/  BAR.SYNC.DEFER_BLOCKING 0x0 ;  /* 0x0000000000007b1d */ /* 0x000fe20000010000 */
[----:B------:R-:W-:Y:S01]  /*3070*/  UIADD3 UR5, UR4, 0x20, URZ ;  /* 0x0000002004057890 */ /* 0x000fe2000fffe03f */
[----:B------:R-:W-:Y:S02]  /*3080*/  LOP3.LUT R5, R4, 0xfffffffe, RZ, 0xc0, !PT ;  /* 0xfffffffe04057812 */ /* 0x000fe400078ec0ff */
[----:B------:R-:W-:Y:S02]  /*3090*/  IADD3 R7, R24, 0xf, -R3 ;  /* 0x0000000f18077810 */ /* 0x000fe40007ffe803 */
[----:B------:R-:W-:Y:S01]  /*30a0*/  LEA.HI.SX32 R11, R4, R3, 0x1f ;  /* 0x00000003040b7211 */ /* 0x000fe200078ffaff */
[----:B------:R-:W-:Y:S01]  /*30b0*/  IMAD.IADD R6, R18, 0x1, -R5 ;  /* 0x0000000112067824 */ /* 0x000fe200078e0a05 */
[----:B------:R-:W-:-:S04]  /*30c0*/  SHF.R.S32.HI R8, RZ, 0x1f, R7 ;  /* 0x0000001fff087819 */ /* 0x000fc80000011407 */
[----:B------:R-:W-:-:S04]  /*30d0*/  LEA.HI R8, R8, R7, RZ, 0x4 ;  /* 0x0000000708087211 */ /* 0x000fc800078f20ff */
[----:B------:R-:W-:-:S04]  /*30e0*/  LOP3.LUT R8, R8, 0xfffffff0, RZ, 0xc0, !PT ;  /* 0xfffffff008087812 */ /* 0x000fc800078ec0ff */
[----:B------:R-:W-:Y:S01]  /*30f0*/  IADD3 R4, R8, R3, RZ ;  /* 0x0000000308047210 */ /* 0x000fe20007ffe0ff */
[----:B--2---:R-:W-:-:S03]  /*3100*/  ULEA UR5, UR6, UR5, 0x18 ;  /* 0x0000000506057291 */ /* 0x004fc6000f8ec03f */
[----:B------:R-:W-:-:S03]  /*3110*/  ISETP.GE.AND P0, PT, R11, R4, PT ;  /* 0x000000040b00720c */ /* 0x000fc60003f06270 */
[----:B------:R-:W-:Y:S01]  /*3120*/  LEA R5, R6, UR5, 0x3 ;  /* 0x0000000506057c11 */ /* 0x000fe2000f8e18ff */
[----:B------:R-:W-:Y:S02]  /*3130*/  ULDC UR5, c[0x0][0x29c] ;  /* 0x0000a70000057ab9 */ /* 0x000fe40000000800 */
[----:B------:R-:W-:Y:S02]  /*3140*/  UISETP.NE.AND UP0, UPT, UR5, URZ, UPT ;  /* 0x0000003f0500728c */ /* 0x000fe4000bf05270 */
[----:B------:R-:W1:Y:S04]  /*3150*/  LDS.64 R158, [R5] ;  /* 0x00000000059e7984 */ /* 0x000e680000000a00 */
[----:B------:R-:W-:Y:S01]  /*3160*/  PLOP3.LUT P2, PT, PT, PT, UP0, 0x80, 0x0 ;  /* 0x000000000000781c */ /* 0x000fe20003f4f008 */
[----:B------:R-:W2:Y:S04]  /*3170*/  LDS.64 R156, [R5+0x10] ;  /* 0x00001000059c7984 */ /* 0x000ea80000000a00 */
[----:B------:R-:W0:Y:S04]  /*3180*/  LDS.64 R154, [R5+0x20] ;  /* 0x00002000059a7984 */ /* 0x000e280000000a00 */
        /* <DEDUP_REMOVED lines=28> */
[----:B------:R5:W0:Y:S02]  /*3350*/  LDS.64 R96, [R5+0x1f0] ;  /* 0x0001f00005607984 */ /* 0x000a240000000a00 */
[----:B-----5:R-:W-:Y:S01]  /*3360*/  IMAD.SHL.U32 R5, R29, 0x100, RZ ;  /* 0x000001001d057824 */ /* 0x020fe200078e00ff */
[----:B-12---:R-:W-:Y:S06]  /*3370*/  @P2 BRA `(.L_x_731) ;  /* 0x00000000008c2947 */ /* 0x006fec0003800000 */
[----:B------:R-:W-:-:S04]  /*3380*/  UIADD3 UR4, UR4, 0x220, URZ ;  /* 0x0000022004047890 */ /* 0x000fc8000fffe03f */
[----:B------:R-:W-:-:S06]  /*3390*/  ULEA UR4, UR6, UR4, 0x18 ;  /* 0x0000000406047291 */ /* 0x000fcc000f8ec03f */
[----:B------:R-:W-:-:S05]  /*33a0*/  LEA R7, R6, UR4, 0x3 ;  /* 0x0000000406077c11 */ /* 0x000fca000f8e18ff */
[----:B------:R1:W2:Y:S04]  /*33b0*/  LDS.64 R94, [R7] ;  /* 0x00000000075e7984 */ /* 0x0002a80000000a00 */
        /* <DEDUP_REMOVED lines=30> */
[----:B--2---:R1:W0:Y:S02]  /*35a0*/  LDS.64 R32, [R7+0x1f0] ;  /* 0x0001f00007207984 */ /* 0x0042240000000a00 */
.L_x_731:
[----:B------:R-:W-:Y:S01]  /*35b0*/  ULDC UR5, c[0x0][0x29c] ;  /* 0x0000a70000057ab9 */ /* 0x000fe20000000800 */
[----:B------:R-:W-:Y:S01]  /*35c0*/  ULDC UR10, c[0x0][0x2a0] ;  /* 0x0000a800000a7ab9 */ /* 0x000fe20000000800 */
[----:B------:R-:W-:Y:S01]  /*35d0*/  ULDC.64 UR8, c[0x0][0x248] ;  /* 0x0000920000087ab9 */ /* 0x000fe20000000a00 */
[----:B------:R-:W-:Y:S01]  /*35e0*/  ULDC.64 UR6, c[0x0][0x2b0] ;  /* 0x0000ac0000067ab9 */ /* 0x000fe20000000a00 */
[----:B------:R-:W-:Y:S01]  /*35f0*/  ULDC.64 UR12, c[0x0][0x2c8] ;  /* 0x0000b200000c7ab9 */ /* 0x000fe20000000a00 */
[----:B------:R-:W-:Y:S01]  /*3600*/  BSSY B0, `(.L_x_732) ;  /* 0x00003c0000007945 */ /* 0x000fe20003800000 */
[----:B------:R-:W-:-:S03]  /*3610*/  SHF.L.U32 R10, R6, 0x2, RZ ;  /* 0x00000002060a7819 */ /* 0x000fc600000006ff */
[----:B------:R-:W-:Y:S05]  /*3620*/  @P0 BRA `(.L_x_733) ;  /* 0x0000003800f40947 */ /* 0x000fea0003800000 */
[----:B------:R-:W-:Y:S01]  /*3630*/  IABS R6, R13 ;  /* 0x0000000d00067213 */ /* 0x000fe20000000000 */
[----:B-1----:R-:W1:Y:S01]  /*3640*/  LDC R7, c[0x0][0x288] ;  /* 0x0000a200ff077b82 */ /* 0x002e620000000800 */
        /* <DEDUP_REMOVED lines=21> */
.L_x_801:
[----:B0-----:R-:W0:Y:S01]  /*37a0*/  LDC R11, c[0x0][0x284] ;  /* 0x0000a100ff0b7b82 */ /* 0x001e220000000800 */
[----:B------:R-:W-:Y:S02]  /*37b0*/  IABS R14, R10 ;  /* 0x0000000a000e7213 */ /* 0x000fe40000000000 */
[----:B------:R-:W-:-:S03]  /*37c0*/  ISETP.GE.AND P1, PT, R10, RZ, PT ;  /* 0x000000ff0a00720c */ /* 0x000fc60003f26270 */
[----:B------:R-:W-:Y:S02]  /*37d0*/  IMAD.HI.U32 R12, R7, R14, RZ ;  /* 0x0000000e070c7227 */ /* 0x000fe400078e00ff */
[----:B-1----:R-:W1:Y:S03]  /*37e0*/  LDC.64 R226, c[0x0][0x2e0] ;  /* 0x0000b800ffe27b82 */ /* 0x002e660000000a00 */
[----:B------:R-:W-:Y:S02]  /*37f0*/  IADD3 R13, -R12, RZ, RZ ;  /* 0x000000ff0c0d7210 */ /* 0x000fe40007ffe1ff */
[----:B0-----:R-:W-:Y:S02]  /*3800*/  IABS R15, R11 ;  /* 0x0000000b000f7213 */ /* 0x001fe40000000000 */
[----:B------:R-:W-:-:S03]  /*3810*/  ISETP.NE.AND P3, PT, R11, RZ, PT ;  /* 0x000000ff0b00720c */ /* 0x000fc60003f65270 */
[----:B------:R-:W-:Y:S01]  /*3820*/  IMAD R12, R15, R13, R14 ;  /* 0x0000000d0f0c7224 */ /* 0x000fe200078e020e */
[----:B------:R-:W-:Y:S01]  /*3830*/  BSSY B1, `(.L_x_734) ;  /* 0x0000028000017945 */ /* 0x000fe20003800000 */
[----:B-1----:R-:W-:-:S03]  /*3840*/  IMAD.WIDE R226, R30, 0x2, R226 ;  /* 0x000000021ee27825 */ /* 0x002fc600078e02e2 */
[----:B------:R-:W-:-:S13]  /*3850*/  ISETP.GT.U32.AND P0, PT, R6, R12, PT ;  /* 0x0000000c0600720c */ /* 0x000fda0003f04070 */
[----:B------:R-:W-:Y:S01]  /*3860*/  @!P0 IMAD.IADD R12, R12, 0x1, -R15 ;  /* 0x000000010c0c8824 */ /* 0x000fe200078e0a0f */
[----:B------:R-:W-:-:S04]  /*3870*/  ISETP.NE.U32.AND P0, PT, RZ, UR6, PT ;  /* 0x00000006ff007c0c */ /* 0x000fc8000bf05070 */
[----:B------:R-:W-:Y:S02]  /*3880*/  ISETP.GT.U32.AND P4, PT, R6, R12, PT ;  /* 0x0000000c0600720c */ /* 0x000fe40003f84070 */
[----:B------:R-:W-:-:S11]  /*3890*/  ISETP.NE.AND.EX P0, PT, RZ, UR7, PT, P0 ;  /* 0x00000007ff007c0c */ /* 0x000fd6000bf05300 */
[----:B------:R-:W-:Y:S02]  /*38a0*/  @!P4 IADD3 R12, R12, -R15, RZ ;  /* 0x8000000f0c0cc210 */ /* 0x000fe40007ffe0ff */
[----:B------:R-:W-:Y:S01]  /*38b0*/  @P0 IMAD R15, R2, R11, RZ ;  /* 0x0000000b020f0224 */ /* 0x000fe200078e02ff */
[----:B------:R-:W-:Y:S02]  /*38c0*/  @P0 SHF.R.S32.HI R13, RZ, 0x1f, R10 ;  /* 0x0000001fff0d0819 */ /* 0x000fe4000001140a */
[----:B------:R-:W-:Y:S01]  /*38d0*/  @!P1 IMAD.MOV R12, RZ, RZ, -R12 ;  /* 0x000000ffff0c9224 */ /* 0x000fe200078e0a0c */
[C---:B------:R-:W-:Y:S02]  /*38e0*/  ISETP.GE.AND P1, PT, R10.reuse, R24, PT ;  /* 0x000000180a00720c */ /* 0x040fe40003f26270 */
[--C-:B--23--:R-:W-:Y:S02]  /*38f0*/  @P0 SHF.R.S32.HI R228, RZ, 0x1f, R15.reuse ;  /* 0x0000001fffe40819 */ /* 0x10cfe4000001140f */
[----:B------:R-:W-:-:S02]  /*3900*/  @P0 IADD3 R14, P4, P5, R10, UR6, R15 ;  /* 0x000000060a0e0c10 */ /* 0x000fc4000fd9e00f */
[----:B------:R-:W-:Y:S02]  /*3910*/  @!P3 LOP3.LUT R12, RZ, R11, RZ, 0x33, !PT ;  /* 0x0000000bff0cb212 */ /* 0x000fe400078e33ff */
[----:B------:R-:W-:-:S03]  /*3920*/  @P0 IADD3.X R15, R13, UR7, R228, P4, P5 ;  /* 0x000000070d0f0c10 */ /* 0x000fc6000a7ea4e4 */
[----:B------:R-:W-:Y:S02]  /*3930*/  IMAD R13, R11, 0x1f, R12 ;  /* 0x0000001f0b0d7824 */ /* 0x000fe400078e020c */
[----:B------:R0:W5:Y:S01]  /*3940*/  @P0 LDG.E.U8 R31, desc[UR36][R14.64] ;  /* 0x000000240e1f0981 */ /* 0x000162000c1e1100 */
[----:B------:R-:W-:Y:S05]  /*3950*/  @P1 BRA `(.L_x_735) ;  /* 0x0000000000541947 */ /* 0x000fea0003800000 */
[----:B------:R-:W-:-:S04]  /*3960*/  SHF.L.U32 R229, R12, 0x3, RZ ;  /* 0x000000030ce57819 */ /* 0x000fc800000006ff */
[----:B------:R-:W-:Y:S02]  /*3970*/  SHF.R.S32.HI R230, RZ, 0x1f, R229 ;  /* 0x0000001fffe67819 */ /* 0x000fe400000114e5 */
[----:B0-----:R-:W-:-:S05]  /*3980*/  IADD3 R14, P2, R9, R229, RZ ;  /* 0x000000e5090e7210 */ /* 0x001fca0007f5e0ff */
[----:B------:R-:W-:Y:S01]  /*3990*/  IMAD.X R15, R21, 0x1, R230, P2 ;  /* 0x00000001150f7824 */ /* 0x000fe200010e06e6 */
        /* <DEDUP_REMOVED lines=11> */
[----:B------:R-:W-:Y:S02]  /*3a50*/  IADD3.X R230, R20, R230, RZ, P3, !PT ;  /* 0x000000e614e67210 */ /* 0x000fe40001ffe4ff */
[----:B------:R-:W-:-:S04]  /*3a60*/  LEA R228, P3, R229, UR8, 0x1 ;  /* 0x00000008e5e47c11 */ /* 0x000fc8000f8608ff */
[----:B------:R-:W-:Y:S01]  /*3a70*/  LEA.HI.X R229, R229, UR9, R230, 0x1, P3 ;  /* 0x00000009e5e57c11 */ /* 0x000fe200098f0ce6 */
[----:B--2---:R-:W-:Y:S01]  /*3a80*/  @P6 HFMA2.MMA R161, R161, R15, -RZ ;  /* 0x0000000fa1a16235 */ /* 0x004fe200001000ff */
[----:B------:R-:W-:-:S06]  /*3a90*/  @P6 HMUL2 R160, R160, R14 ;  /* 0x0000000ea0a06232 */ /* 0x000fcc0000000000 */
[----:B------:R1:W-:Y:S04]  /*3aa0*/  STG.E.64 desc[UR36][R228.64], R160 ;  /* 0x000000a0e4007986 */ /* 0x0003e8000c101b24 */
.L_x_735:
[----:B------:R-:W-:Y:S05]  /*3ab0*/  BSYNC B1 ;  /* 0x0000000000017941 */ /* 0x000fea0003800000 */
.L_x_734:
[----:B------:R-:W-:Y:S04]  /*3ac0*/  BSSY B1, `(.L_x_736) ;  /* 0x0000018000017945 */ /* 0x000fe80003800000 */
[----:B------:R-:W-:Y:S05]  /*3ad0*/  @P1 BRA `(.L_x_737) ;  /* 0x0000000000581947 */ /* 0x000fea0003800000 */
[----:B0-----:R-:W-:-:S05]  /*3ae0*/  IMAD.IADD R14, R12, 0x1, R11 ;  /* 0x000000010c0e7824 */ /* 0x001fca00078e020b */
[----:B-1----:R-:W-:-:S04]  /*3af0*/  SHF.L.U32 R229, R14, 0x3, RZ ;  /* 0x000000030ee57819 */ /* 0x002fc800000006ff */
[----:B------:R-:W-:Y:S02]  /*3b00*/  SHF.R.S32.HI R230, RZ, 0x1f, R229 ;  /* 0x0000001fffe67819 */ /* 0x000fe400000114e5 */
[----:B------:R-:W-:-:S05]  /*3b10*/  IADD3 R14, P2, R9, R229, RZ ;  /* 0x000000e5090e7210 */ /* 0x000fca0007f5e0ff */
        /* <DEDUP_REMOVED lines=18> */
.L_x_737:
[----:B------:R-:W-:Y:S05]  /*3c40*/  BSYNC B1 ;  /* 0x0000000000017941 */ /* 0x000fea0003800000 */
.L_x_736:
[----:B------:R-:W-:Y:S04]  /*3c50*/  BSSY B1, `(.L_x_738) ;  /* 0x0000018000017945 */ /* 0x000fe80003800000 */
[----:B------:R-:W-:Y:S05]  /*3c60*/  @P1 BRA `(.L_x_739) ;  /* 0x0000000000581947 */ /* 0x000fea0003800000 */
[----:B0-----:R-:W-:-:S05]  /*3c70*/  IMAD R14, R11, 0x2, R12 ;  /* 0x000000020b0e7824 */ /* 0x001fca00078e020c */
[----:B-12---:R-:W-:-:S04]  /*3c80*/  SHF.L.U32 R229, R14, 0x3, RZ ;  /* 0x000000030ee57819 */ /* 0x006fc800000006ff */
        /* <DEDUP_REMOVED lines=20> */
.L_x_739:
[----:B------:R-:W-:Y:S05]  /*3dd0*/  BSYNC B1 ;  /* 0x0000000000017941 */ /* 0x000fea0003800000 */
.L_x_738:
[----:B------:R-:W-:Y:S04]  /*3de0*/  BSSY B1, `(.L_x_740) ;  /* 0x0000018000017945 */ /* 0x000fe80003800000 */
[----:B------:R-:W-:Y:S05]  /*3df0*/  @P1 BRA `(.L_x_741) ;  /* 0x0000000000581947 */ /* 0x000fea0003800000 */
[----:B0-----:R-:W-:-:S04]  /*3e00*/  IMAD R14, R11, 0x3, R12 ;  /* 0x000000030b0e7824 */ /* 0x001fc800078e020c */
[----:B-123--:R-:W-:-:S05]  /*3e10*/  IMAD.SHL.U32 R229, R14, 0x8, RZ ;  /* 0x000000080ee57824 */ /* 0x00efca00078e00ff */
[----:B------:R-:W-:Y:S02]  /*3e20*/  SHF.R.S32.HI R230, RZ, 0x1f, R229 ;  /* 0x0000001fffe67819 */ /* 0x000fe400000114e5 */
[----:B------:R-:W-:-:S04]  /*3e30*/  IADD3 R14, P2, R9, R229, RZ ;  /* 0x000000e5090e7210 */ /* 0x000fc80007f5e0ff */
[----:B------:R-:W-:Y:S02]  /*3e40*/  IADD3.X R15, R21, R230, RZ, P2, !PT ;  /* 0x000000e6150f7210 */ /* 0x000fe400017fe4ff */
        /* <DEDUP_REMOVED lines=8> */
[----:B------:R-:W-:Y:S01]  /*3ed0*/  IADD3 R229, P3, R8, R229, RZ ;  /* 0x000000e508e57210 */ /* 0x000fe20007f7e0ff */
[----:B-----5:R-:W-:Y:S01]  /*3ee0*/  HFMA2.MMA R167, R167, 1, 1, R89 ;  /* 0x3c003c00a7a77835 */ /* 0x020fe20000000059 */
[----:B------:R-:W-:-:S03]  /*3ef0*/  HADD2 R166, R166, R88 ;  /* 0x00000058a6a67230 */ /* 0x000fc60000000000 */
[----:B------:R-:W-:Y:S01]  /*3f00*/  IMAD.X R230, R20, 0x1, R230, P3 ;  /* 0x0000000114e67824 */ /* 0x000fe200018e06e6 */
[----:B------:R-:W-:-:S04]  /*3f10*/  LEA R228, P3, R229, UR8, 0x1 ;  /* 0x00000008e5e47c11 */ /* 0x000fc8000f8608ff */
[----:B------:R-:W-:Y:S01]  /*3f20*/  LEA.HI.X R229, R229, UR9, R230, 0x1, P3 ;  /* 0x00000009e5e57c11 */ /* 0x000fe200098f0ce6 */
[----:B--2---:R-:W-:Y:S01]  /*3f30*/  @P4 HFMA2.MMA R167, R167, R15, -RZ ;  /* 0x0000000fa7a74235 */ /* 0x004fe200001000ff */
[----:B------:R-:W-:-:S06]  /*3f40*/  @P4 HMUL2 R166, R166, R14 ;  /* 0x0000000ea6a64232 */ /* 0x000fcc0000000000 */
[----:B------:R0:W-:Y:S04]  /*3f50*/  STG.E.64 desc[UR36][R228.64], R166 ;  /* 0x000000a6e4007986 */ /* 0x0001e8000c101b24 */
.L_x_741:
[----:B------:R-:W-:Y:S05]  /*3f60*/  BSYNC B1 ;  /* 0x0000000000017941 */ /* 0x000fea0003800000 */
.L_x_740:
[----:B------:R-:W-:Y:S04]  /*3f70*/  BSSY B1, `(.L_x_742) ;  /* 0x0000018000017945 */ /* 0x000fe80003800000 */
[----:B------:R-:W-:Y:S05]  /*3f80*/  @P1 BRA `(.L_x_743) ;  /* 0x0000000000581947 */ /* 0x000fea0003800000 */
[----:B0-----:R-:W-:-:S05]  /*3f90*/  LEA R14, R11, R12, 0x2 ;  /* 0x0000000c0b0e7211 */ /* 0x001fca00078e10ff */
        /* <DEDUP_REMOVED lines=21> */
.L_x_743:
[----:B------:R-:W-:Y:S05]  /*40f0*/  BSYNC B1 ;  /* 0x0000000000017941 */ /* 0x000fea0003800000 */
.L_x_742:
[----:B------:R-:W-:Y:S04]  /*4100*/  BSSY B1, `(.L_x_744) ;  /* 0x0000018000017945 */ /* 0x000fe80003800000 */
[----:B------:R-:W-:Y:S05]  /*4110*/  @P1 BRA `(.L_x_745) ;  /* 0x0000000000581947 */ /* 0x000fea0003800000 */
[----:B0-----:R-:W-:-:S05]  /*4120*/  IMAD R14, R11, 0x5, R12 ;  /* 0x000000050b0e7824 */ /* 0x001fca00078e020c */
[----:B-123--:R-:W-:-:S04]  /*4130*/  SHF.L.U32 R229, R14, 0x3, RZ ;  /* 0x000000030ee57819 */ /* 0x00efc800000006ff */
        /* <DEDUP_REMOVED lines=20> */
.L_x_745:
[----:B------:R-:W-:Y:S05]  /*4280*/  BSYNC B1 ;  /* 0x0000000000017941 */ /* 0x000fea0003800000 */
.L_x_744:
        /* <DEDUP_REMOVED lines=24> */
.L_x_747:
[----:B------:R-:W-:Y:S05]  /*4410*/  BSYNC B1 ;  /* 0x0000000000017941 */ /* 0x000fea0003800000 */
.L_x_746:
        /* <DEDUP_REMOVED lines=24> */
.L_x_749:
[----:B------:R-:W-:Y:S05]  /*45a0*/  BSYNC B1 ;  /* 0x0000000000017941 */ /* 0x000fea0003800000 */
.L_x_748:
        /* <DEDUP_REMOVED lines=24> */
.L_x_751:
[----:B------:R-:W-:Y:S05]  /*4730*/  BSYNC B1 ;  /* 0x0000000000017941 */ /* 0x000fea0003800000 */
.L_x_750:
        /* <DEDUP_REMOVED lines=24> */
.L_x_753:
[----:B------:R-:W-:Y:S05]  /*48c0*/  BSYNC B1 ;  /* 0x0000000000017941 */ /* 0x000fea0003800000 */
.L_x_752:
        /* <DEDUP_REMOVED lines=24> */
.L_x_755:
[----:B------:R-:W-:Y:S05]  /*4a50*/  BSYNC B1 ;  /* 0x0000000000017941 */ /* 0x000fea0003800000 */
.L_x_754:
        /* <DEDUP_REMOVED lines=24> */
.L_x_757:
[----:B------:R-:W-:Y:S05]  /*4be0*/  BSYNC B1 ;  /* 0x0000000000017941 */ /* 0x000fea0003800000 */
.L_x_756:
        /* <DEDUP_REMOVED lines=24> */
.L_x_759:
[----:B------:R-:W-:Y:S05]  /*4d70*/  BSYNC B1 ;  /* 0x0000000000017941 */ /* 0x000fea0003800000 */
.L_x_758:
        /* <DEDUP_REMOVED lines=24> */
.L_x_761:
[----:B------:R-:W-:Y:S05]  /*4f00*/  BSYNC B1 ;  /* 0x0000000000017941 */ /* 0x000fea0003800000 */
.L_x_760:
        /* <DEDUP_REMOVED lines=24> */
.L_x_763:
[----:B------:R-:W-:Y:S05]  /*5090*/  BSYNC B1 ;  /* 0x0000000000017941 */ /* 0x000fea0003800000 */
.L_x_762:
        /* <DEDUP_REMOVED lines=24> */
.L_x_765:
[----:B------:R-:W-:Y:S05]  /*5220*/  BSYNC B1 ;  /* 0x0000000000017941 */ /* 0x000fea0003800000 */
.L_x_764:
        /* <DEDUP_REMOVED lines=24> */
.L_x_767:
[----:B------:R-:W-:Y:S05]  /*53b0*/  BSYNC B1 ;  /* 0x0000000000017941 */ /* 0x000fea0003800000 */
.L_x_766:
        /* <DEDUP_REMOVED lines=24> */
.L_x_769:
[----:B------:R-:W-:Y:S05]  /*5540*/  BSYNC B1 ;  /* 0x0000000000017941 */ /* 0x000fea0003800000 */
.L_x_768:
        /* <DEDUP_REMOVED lines=24> */
.L_x_771:
[----:B------:R-:W-:Y:S05]  /*56d0*/  BSYNC B1 ;  /* 0x0000000000017941 */ /* 0x000fea0003800000 */
.L_x_770:
        /* <DEDUP_REMOVED lines=24> */
.L_x_773:
[----:B------:R-:W-:Y:S05]  /*5860*/  BSYNC B1 ;  /* 0x0000000000017941 */ /* 0x000fea0003800000 */
.L_x_772:
        /* <DEDUP_REMOVED lines=24> */
.L_x_775:
[----:B------:R-:W-:Y:S05]  /*59f0*/  BSYNC B1 ;  /* 0x0000000000017941 */ /* 0x000fea0003800000 */
.L_x_774:
        /* <DEDUP_REMOVED lines=24> */
.L_x_777:
[----:B------:R-:W-:Y:S05]  /*5b80*/  BSYNC B1 ;  /* 0x0000000000017941 */ /* 0x000fea0003800000 */
.L_x_776:
        /* <DEDUP_REMOVED lines=24> */
.L_x_779:
[----:B------:R-:W-:Y:S05]  /*5d10*/  BSYNC B1 ;  /* 0x0000000000017941 */ /* 0x000fea0003800000 */
.L_x_778:
        /* <DEDUP_REMOVED lines=24> */
.L_x_781:
[----:B------:R-:W-:Y:S05]  /*5ea0*/  BSYNC B1 ;  /* 0x0000000000017941 */ /* 0x000fea0003800000 */
.L_x_780:
        /* <DEDUP_REMOVED lines=24> */
.L_x_783:
[----:B------:R-:W-:Y:S05]  /*6030*/  BSYNC B1 ;  /* 0x0000000000017941 */ /* 0x000fea0003800000 */
.L_x_782:
        /* <DEDUP_REMOVED lines=24> */
.L_x_785:
[----:B------:R-:W-:Y:S05]  /*61c0*/  BSYNC B1 ;  /* 0x0000000000017941 */ /* 0x000fea0003800000 */
.L_x_784:
        /* <DEDUP_REMOVED lines=24> */
.L_x_787:
[----:B------:R-:W-:Y:S05]  /*6350*/  BSYNC B1 ;  /* 0x0000000000017941 */ /* 0x000fea0003800000 */
.L_x_786:
        /* <DEDUP_REMOVED lines=24> */
.L_x_789:
[----:B------:R-:W-:Y:S05]  /*64e0*/  BSYNC B1 ;  /* 0x0000000000017941 */ /* 0x000fea0003800000 */
.L_x_788:
        /* <DEDUP_REMOVED lines=24> */
.L_x_791:
[----:B------:R-:W-:Y:S05]  /*6670*/  BSYNC B1 ;  /* 0x0000000000017941 */ /* 0x000fea0003800000 */
.L_x_790:
        /* <DEDUP_REMOVED lines=24> */
.L_x_793:
[----:B------:R-:W-:Y:S05]  /*6800*/  BSYNC B1 ;  /* 0x0000000000017941 */ /* 0x000fea0003800000 */
.L_x_792:
[----:B------:R-:W-:Y:S04]  /*6810*/  BSSY B1, `(.L_x_794) ;  /* 0x0000018000017945 */ /* 0x000fe80003800000 */
[----:B------:R-:W-:Y:S05]  /*6820*/  @P1 BRA `(.L_x_795) ;  /* 0x0000000000581947 */ /* 0x000fea0003800000 */
[----:B------:R-:W-:-:S04]  /*6830*/  IMAD R11, R11, 0x1e, R12 ;  /* 0x0000001e0b0b7824 */ /* 0x000fc800078e020c */
[----:B0123--:R-:W-:-:S05]  /*6840*/  IMAD.SHL.U32 R228, R11, 0x8, RZ ;  /* 0x000000080be47824 */ /* 0x00ffca00078e00ff */
        /* <DEDUP_REMOVED lines=12> */
[----:B----45:R-:W-:Y:S01]  /*6910*/  HFMA2.MMA R221, R221, 1, 1, R35 ;  /* 0x3c003c00dddd7835 */ /* 0x030fe20000000023 */
[----:B------:R-:W-:-:S03]  /*6920*/  HADD2 R220, R220, R34 ;  /* 0x00000022dcdc7230 */ /* 0x000fc60000000000 */
[----:B------:R-:W-:Y:S01]  /*6930*/  IMAD.X R12, R20, 0x1, R229, P3 ;  /* 0x00000001140c7824 */ /* 0x000fe200018e06e5 */
[----:B------:R-:W-:-:S04]  /*6940*/  LEA R228, P3, R11, UR8, 0x1 ;  /* 0x000000080be47c11 */ /* 0x000fc8000f8608ff */
[----:B------:R-:W-:Y:S01]  /*6950*/  LEA.HI.X R229, R11, UR9, R12, 0x1, P3 ;  /* 0x000000090be57c11 */ /* 0x000fe200098f0c0c */
[----:B--2---:R-:W-:Y:S01]  /*6960*/  @P4 HFMA2.MMA R221, R221, R15, -RZ ;  /* 0x0000000fdddd4235 */ /* 0x004fe200001000ff */
[----:B------:R-:W-:-:S06]  /*6970*/  @P4 HMUL2 R220, R220, R14 ;  /* 0x0000000edcdc4232 */ /* 0x000fcc0000000000 */
[----:B------:R0:W-:Y:S04]  /*6980*/  STG.E.64 desc[UR36][R228.64], R220 ;  /* 0x000000dce4007986 */ /* 0x0001e8000c101b24 */
.L_x_795:
[----:B------:R-:W-:Y:S05]  /*6990*/  BSYNC B1 ;  /* 0x0000000000017941 */ /* 0x000fea0003800000 */
.L_x_794:
[----:B------:R-:W-:Y:S04]  /*69a0*/  BSSY B1, `(.L_x_796) ;  /* 0x0000017000017945 */ /* 0x000fe80003800000 */
[----:B------:R-:W-:Y:S05]  /*69b0*/  @P1 BRA `(.L_x_797) ;  /* 0x0000000000541947 */ /* 0x000fea0003800000 */
[----:B------:R-:W-:-:S04]  /*69c0*/  SHF.L.U32 R13, R13, 0x3, RZ ;  /* 0x000000030d0d7819 */ /* 0x000fc800000006ff */
[----:B0-----:R-:W-:Y:S02]  /*69d0*/  SHF.R.S32.HI R14, RZ, 0x1f, R13 ;  /* 0x0000001fff0e7819 */ /* 0x001fe4000001140d */
        /* <DEDUP_REMOVED lines=19> */
.L_x_797:
[----:B------:R-:W-:Y:S05]  /*6b10*/  BSYNC B1 ;  /* 0x0000000000017941 */ /* 0x000fea0003800000 */
.L_x_796:
[----:B-----5:R-:W-:Y:S01]  /*6b20*/  HMUL2 R11, R158, R160 ;  /* 0x000000a09e0b7232 */ /* 0x020fe20000000000 */
[----:B0-----:R-:W-:Y:S01]  /*6b30*/  HFMA2.MMA R12, R159, R161, -RZ ;  /* 0x000000a19f0c7235 */ /* 0x001fe200001000ff */
[----:B------:R-:W-:Y:S01]  /*6b40*/  UMOV UR4, 0xffffffff ;  /* 0xffffffff00047882 */ /* 0x000fe20000000000 */
[----:B------:R-:W-:Y:S02]  /*6b50*/  ISETP.NE.AND P0, PT, R31, RZ, P0 ;  /* 0x000000ff1f00720c */ /* 0x000fe40000705270 */
[----:B------:R-:W-:Y:S01]  /*6b60*/  LOP3.LUT R31, R18, 0x1, RZ, 0xc0, !PT ;  /* 0x00000001121f7812 */ /* 0x000fe200078ec0ff */
        /* <DEDUP_REMOVED lines=67> */
[----:B------:R0:W0:Y:S02]  /*6fa0*/  SHFL.BFLY PT, R14, R13, 0x1, 0x1f ;  /* 0x0c201f000d0e7f89 */ /* 0x00002400000e0000 */
.L_x_877:
[----:B------:R-:W-:Y:S01]  /*6fb0*/  ISETP.EQ.U32.OR P1, PT, R31, 0x1, P1 ;  /* 0x000000011f00780c */ /* 0x000fe20000f22470 */
[----:B0-----:R-:W-:Y:S01]  /*6fc0*/  FADD.FTZ R14, R13, R14 ;  /* 0x0000000e0d0e7221 */ /* 0x001fe20000010000 */
[----:B------:R-:W-:Y:S03]  /*6fd0*/  BSSY B1, `(.L_x_799) ;  /* 0x000001f000017945 */ /* 0x000fe60003800000 */
[----:B------:R-:W-:-:S08]  /*6fe0*/  FMUL.FTZ R11, R14, UR10 ;  /* 0x0000000a0e0b7c20 */ /* 0x000fd00008410000 */
[----:B------:R-:W-:Y:S05]  /*6ff0*/  @P1 BRA `(.L_x_800) ;  /* 0x0000000000701947 */ /* 0x000fea0003800000 */
[----:B------:R-:W0:Y:S01]  /*7000*/  LDC.64 R12, c[0x0][0x2d8] ;  /* 0x0000b600ff0c7b82 */ /* 0x000e220000000a00 */
[----:B------:R-:W-:-:S04]  /*7010*/  ISETP.NE.U32.AND P1, PT, RZ, UR12, PT ;  /* 0x0000000cff007c0c */ /* 0x000fc8000bf25070 */
[----:B------:R-:W-:-:S13]  /*7020*/  ISETP.NE.AND.EX P3, PT, RZ, UR13, PT, P1 ;  /* 0x0000000dff007c0c */ /* 0x000fda000bf65310 */
[----:B------:R-:W5:Y:S01]  /*7030*/  @P3 LDC R226, c[0x0][0x2d0] ;  /* 0x0000b400ffe23b82 */ /* 0x000f620000000800 */
[----:B0-----:R-:W-:-:S07]  /*7040*/  ISETP.NE.U32.AND P1, PT, R12, RZ, PT ;  /* 0x000000ff0c00720c */ /* 0x001fce0003f25070 */
[----:B------:R-:W0:Y:S01]  /*7050*/  @P3 LDC.64 R14, c[0x0][0x2c8] ;  /* 0x0000b200ff0e3b82 */ /* 0x000e220000000a00 */
[----:B------:R-:W-:-:S13]  /*7060*/  ISETP.NE.AND.EX P1, PT, R13, RZ, PT, P1 ;  /* 0x000000ff0d00720c */ /* 0x000fda0003f25310 */
[----:B------:R-:W1:Y:S01]  /*7070*/  @P1 LDC.64 R12, c[0x0][0x2d8] ;  /* 0x0000b600ff0c1b82 */ /* 0x000e620000000a00 */
[----:B-----5:R-:W-:-:S04]  /*7080*/  @P3 IMAD R31, R19, R226, R17 ;  /* 0x000000e2131f3224 */ /* 0x020fc800078e0211 */
[----:B------:R-:W-:-:S04]  /*7090*/  @P3 VIADD R31, R31, 0xffffffff ;  /* 0xffffffff1f1f3836 */ /* 0x000fc80000000000 */
[----:B------:R-:W-:-:S04]  /*70a0*/  @P3 IMAD R31, R31, R226, R10 ;  /* 0x000000e21f1f3224 */ /* 0x000fc800078e020a */
[----:B0-----:R-:W-:-:S06]  /*70b0*/  @P3 IMAD.WIDE R14, R31, 0x2, R14 ;  /* 0x000000021f0e3825 */ /* 0x001fcc00078e020e */
[----:B------:R-:W5:Y:S01]  /*70c0*/  @P3 LDG.E.U16 R14, desc[UR36][R14.64] ;  /* 0x000000240e0e3981 */ /* 0x000f62000c1e1500 */
[----:B-1----:R-:W-:-:S06]  /*70d0*/  @P1 IMAD.WIDE R12, R19, 0x2, R12 ;  /* 0x00000002130c1825 */ /* 0x002fcc00078e020c */
[----:B------:R-:W4:Y:S01]  /*70e0*/  @P1 LDG.E.U16 R12, desc[UR36][R12.64] ;  /* 0x000000240c0c1981 */ /* 0x000f22000c1e1500 */
[C---:B------:R-:W-:Y:S02]  /*70f0*/  @P1 ISETP.GE.AND P4, PT, R10.reuse, R29, PT ;  /* 0x0000001d0a00120c */ /* 0x040fe40003f86270 */
[----:B------:R-:W-:Y:S02]  /*7100*/  @P1 IADD3 R226, R10, 0x1, -R17 ;  /* 0x000000010ae21810 */ /* 0x000fe40007ffe811 */
[----:B------:R-:W-:-:S04]  /*7110*/  @P1 SEL R31, R23, RZ, !P4 ;  /* 0x000000ff171f1207 */ /* 0x000fc80006000000 */
[----:B------:R-:W-:Y:S01]  /*7120*/  @P1 IADD3 R31, R31, R226, RZ ;  /* 0x000000e21f1f1210 */ /* 0x000fe20007ffe0ff */
[----:B------:R-:W-:-:S03]  /*7130*/  IMAD.IADD R227, R10, 0x1, -R3 ;  /* 0x000000010ae37824 */ /* 0x000fc600078e0a03 */
[----:B--23--:R-:W-:Y:S01]  /*7140*/  @P1 I2FP.F32.S32 R228, R31 ;  /* 0x0000001f00e41245 */ /* 0x00cfe20000201400 */
[----:B-----5:R-:W-:-:S05]  /*7150*/  @P3 HADD2.F32 R226, -RZ, R14.H0_H0 ;  /* 0x2000000effe23230 */ /* 0x020fca0000004100 */
[----:B------:R-:W-:Y:S01]  /*7160*/  @P3 FADD.FTZ R11, R11, R226 ;  /* 0x000000e20b0b3221 */ /* 0x000fe20000010000 */
[----:B----4-:R-:W-:Y:S01]  /*7170*/  @P1 HADD2.F32 R31, -RZ, R12.H0_H0 ;  /* 0x2000000cff1f1230 */ /* 0x010fe20000004100 */
[----:B------:R-:W-:-:S04]  /*7180*/  LEA R12, R227, UR38, 0x2 ;  /* 0x00000026e30c7c11 */ /* 0x000fc8000f8e10ff */
[----:B------:R-:W-:-:S05]  /*7190*/  @P1 FFMA.FTZ R11, R228, R31, R11 ;  /* 0x0000001fe40b1223 */ /* 0x000fca000001000b */
[----:B------:R0:W-:Y:S01]  /*71a0*/  STS [R12], R11 ;  /* 0x0000000b0c007388 */ /* 0x0001e20000000800 */
[----:B------:R-:W-:-:S07]  /*71b0*/  @!P0 FMNMX.FTZ R0, R0, R11, !PT ;  /* 0x0000000b00008209 */ /* 0x000fce0007810000 */
.L_x_800:
[----:B------:R-:W-:Y:S05]  /*71c0*/  BSYNC B1 ;  /* 0x0000000000017941 */ /* 0x000fea0003800000 */
.L_x_799:
[----:B------:R-:W-:-:S04]  /*71d0*/  IADD3 R10, R10, 0x40, RZ ;  /* 0x000000400a0a7810 */ /* 0x000fc80007ffe0ff */
[----:B------:R-:W-:-:S13]  /*71e0*/  ISETP.GE.AND P0, PT, R10, R4, PT ;  /* 0x000000040a00720c */ /* 0x000fda0003f06270 */
[----:B------:R-:W-:Y:S05]  /*71f0*/  @!P0 BRA `(.L_x_801) ;  /* 0xffffffc400688947 */ /* 0x000fea000383ffff */
.L_x_733:
[----:B------:R-:W-:Y:S05]  /*7200*/  BSYNC B0 ;  /* 0x0000000000007941 */ /* 0x000fea0003800000 */
.L_x_732:
[----:B------:R-:W-:-:S03]  /*7210*/  UMOV UR4, 0xffffffff ;  /* 0xffffffff00047882 */ /* 0x000fc60000000000 */
[----:B------:R-:W-:Y:S05]  /*7220*/  BRA.DIV UR4, `(.L_x_802) ;  /* 0x0000003a04f07947 */ /* 0x000fea000b800000 */
[----:B------:R-:W5:Y:S02]  /*7230*/  SHFL.BFLY PT, R14, R0, 0x10, 0x1f ;  /* 0x0e001f00000e7f89 */ /* 0x000f6400000e0000 */
[----:B-----5:R-:W-:-:S05]  /*7240*/  FMNMX.FTZ R13, R14, R0, !PT ;  /* 0x000000000e0d7209 */ /* 0x020fca0007810000 */
[----:B------:R-:W5:Y:S02]  /*7250*/  SHFL.BFLY PT, R14, R13, 0x8, 0x1f ;  /* 0x0d001f000d0e7f89 */ /* 0x000f6400000e0000 */
[----:B-----5:R-:W-:-:S05]  /*7260*/  FMNMX.FTZ R4, R13, R14, !PT ;  /* 0x0000000e0d047209 */ /* 0x020fca0007810000 */
[----:B------:R-:W5:Y:S02]  /*7270*/  SHFL.BFLY PT, R14, R4, 0x4, 0x1f ;  /* 0x0c801f00040e7f89 */ /* 0x000f6400000e0000 */
[----:B-----5:R-:W-:-:S05]  /*7280*/  FMNMX.FTZ R6, R4, R14, !PT ;  /* 0x0000000e04067209 */ /* 0x020fca0007810000 */
[----:B------:R0:W0:Y:S02]  /*7290*/  SHFL.BFLY PT, R14, R6, 0x2, 0x1f ;  /* 0x0c401f00060e7f89 */ /* 0x00002400000e0000 */
.L_x_883:
[----:B-1----:R-:W-:Y:S01]  /*72a0*/  SHF.R.S32.HI R7, RZ, 0x1f, R18 ;  /* 0x0000001fff077819 */ /* 0x002fe20000011412 */
[----:B------:R-:W-:Y:S05]  /*72b0*/  WARPSYNC.ALL ;  /* 0x0000000000007948 */ /* 0x000fea0003800000 */
[----:B0-----:R-:W-:Y:S02]  /*72c0*/  LEA.HI R0, R7, R18, RZ, 0x5 ;  /* 0x0000001207007211 */ /* 0x001fe400078f28ff */
[----:B------:R-:W-:Y:S02]  /*72d0*/  FMNMX.FTZ R9, R6, R14, !PT ;  /* 0x0000000e06097209 */ /* 0x000fe40007810000 */
[----:B------:R-:W-:-:S05]  /*72e0*/  LOP3.LUT R7, R0, 0xffffffe0, RZ, 0xc0, !PT ;  /* 0xffffffe000077812 */ /* 0x000fca00078ec0ff */
[----:B---3--:R-:W-:-:S05]  /*72f0*/  IMAD.IADD R41, R18, 0x1, -R7 ;  /* 0x0000000112297824 */ /* 0x008fca00078e0a07 */
        /* <DEDUP_REMOVED lines=14> */
[----:B------:R-:W-:Y:S05]  /*73e0*/  BSSY B0, `(.L_x_803) ;  /* 0x000007d000007945 */ /* 0x000fea0003800000 */
[----:B------:R-:W0:Y:S01]  /*73f0*/  @!P0 S2R R7, SR_CgaCtaId ;  /* 0x0000000000078919 */ /* 0x000e220000008800 */
[----:B------:R-:W-:-:S04]  /*7400*/  @!P0 MOV R4, 0x400 ;  /* 0x0000040000048802 */ /* 0x000fc80000000f00 */
[----:B0-----:R-:W-:Y:S01]  /*7410*/  @!P0 LEA R6, R7, R4, 0x18 ;  /* 0x0000000407068211 */ /* 0x001fe200078ec0ff */
        /* <DEDUP_REMOVED lines=23> */
.L_x_810:
[----:B0-----:R-:W-:Y:S01]  /*7590*/  IMAD.IADD R6, R10, 0x1, -R3 ;  /* 0x000000010a067824 */ /* 0x001fe200078e0a03 */
[----:B------:R-:W-:Y:S01]  /*75a0*/  IADD3 R8, R8, -0x1, RZ ;  /* 0xffffffff08087810 */ /* 0x000fe20007ffe0ff */
[----:B------:R-:W-:Y:S03]  /*75b0*/  BSSY B2, `(.L_x_807) ;  /* 0x0000011000027945 */ /* 0x000fe60003800000 */
[----:B------:R-:W-:Y:S02]  /*75c0*/  ISETP.NE.AND P3, PT, R8, RZ, PT ;  /* 0x000000ff0800720c */ /* 0x000fe40003f65270 */
[----:B---3--:R-:W-:Y:S01]  /*75d0*/  LEA R13, R6, UR38, 0x2 ;  /* 0x00000026060d7c11 */ /* 0x008fe2000f8e10ff */
[----:B------:R-:W-:Y:S10]  /*75e0*/  @!P0 BRA `(.L_x_808) ;  /* 0x0000000000248947 */ /* 0x000ff40003800000 */
[----:B------:R-:W-:Y:S01]  /*75f0*/  IMAD R21, R2, UR6, RZ ;  /* 0x0000000602157c24 */ /* 0x000fe2000f8e02ff */
        /* <DEDUP_REMOVED lines=8> */
.L_x_808:
[----:B------:R-:W1:Y:S02]  /*7680*/  LDS R6, [R13] ;  /* 0x000000000d067984 */ /* 0x000e640000000800 */
[----:B-1----:R-:W-:-:S04]  /*7690*/  FADD.FTZ R6, -R15, R6 ;  /* 0x000000060f067221 */ /* 0x002fc80000010100 */
[----:B------:R-:W-:-:S04]  /*76a0*/  FMUL.FTZ R6, R6, 1.4426950216293334961 ;  /* 0x3fb8aa3b06067820 */ /* 0x000fc80000410000 */
[----:B------:R0:W3:Y:S03]  /*76b0*/  MUFU.EX2 R12, R6 ;  /* 0x00000006000c7308 */ /* 0x0000e60000000800 */
.L_x_809:
[----:B------:R-:W-:Y:S05]  /*76c0*/  BSYNC B2 ;  /* 0x0000000000027941 */ /* 0x000fea0003800000 */
.L_x_807:
[----:B---3--:R3:W-:Y:S01]  /*76d0*/  STS [R13], R12 ;  /* 0x0000000c0d007388 */ /* 0x0087e20000000800 */
[----:B------:R-:W-:Y:S01]  /*76e0*/  FADD.FTZ R9, R12, R9 ;  /* 0x000000090c097221 */ /* 0x000fe20000010000 */
[----:B------:R-:W-:Y:S01]  /*76f0*/  VIADD R10, R10, 0x80 ;  /* 0x000000800a0a7836 */ /* 0x000fe20000000000 */
[----:B------:R-:W-:Y:S06]  /*7700*/  @P3 BRA `(.L_x_810) ;  /* 0xfffffffc00a03947 */ /* 0x000fec000383ffff */
.L_x_806:
[----:B------:R-:W-:Y:S05]  /*7710*/  BSYNC B1 ;  /* 0x0000000000017941 */ /* 0x000fea0003800000 */
.L_x_805:
[----:B------:R-:W-:-:S13]  /*7720*/  ISETP.GE.U32.AND P0, PT, R4, 0x180, PT ;  /* 0x000001800400780c */ /* 0x000fda0003f06070 */
[----:B------:R-:W-:Y:S05]  /*7730*/  @!P0 BRA `(.L_x_804) ;  /* 0x00000004001c8947 */ /* 0x000fea0003800000 */
[----:B------:R-:W-:Y:S01]  /*7740*/  ULDC UR4, c[0x0][0x284] ;  /* 0x0000a10000047ab9 */ /* 0x000fe20000000800 */
[----:B------:R-:W-:Y:S01]  /*7750*/  LEA R4, R10, 0x400, 0x2 ;  /* 0x000004000a047811 */ /* 0x000fe200078e10ff */
[----:B------:R-:W-:Y:S01]  /*7760*/  IMAD R7, R2, UR4, RZ ;  /* 0x0000000402077c24 */ /* 0x000fe2000f8e02ff */
[----:B------:R-:W-:Y:S01]  /*7770*/  ULDC.64 UR10, c[0x0][0x2b0] ;  /* 0x0000ac00000a7ab9 */ /* 0x000fe20000000a00 */
[----:B0-----:R-:W-:Y:S02]  /*7780*/  SHF.R.S32.HI R6, RZ, 0x1f, R10 ;  /* 0x0000001fff067819 */ /* 0x001fe4000001140a */
[----:B------:R-:W-:Y:S01]  /*7790*/  IMAD R4, R3, -0x4, R4 ;  /* 0xfffffffc03047824 */ /* 0x000fe200078e0204 */
[--C-:B------:R-:W-:Y:S02]  /*77a0*/  IADD3 R8, P3, P4, R10, UR10, R7.reuse ;  /* 0x0000000a0a087c10 */ /* 0x100fe4000fc7e007 */
[----:B------:R-:W-:Y:S02]  /*77b0*/  ISETP.NE.U32.AND P0, PT, RZ, UR10, PT ;  /* 0x0000000aff007c0c */ /* 0x000fe4000bf05070 */
[----:B------:R-:W-:-:S02]  /*77c0*/  SHF.R.S32.HI R7, RZ, 0x1f, R7 ;  /* 0x0000001fff077819 */ /* 0x000fc40000011407 */
[----:B------:R-:W-:Y:S02]  /*77d0*/  ISETP.NE.AND.EX P0, PT, RZ, UR11, PT, P0 ;  /* 0x0000000bff007c0c */ /* 0x000fe4000bf05300 */
[----:B------:R-:W-:Y:S02]  /*77e0*/  IADD3 R4, R4, UR38, RZ ;  /* 0x0000002604047c10 */ /* 0x000fe4000fffe0ff */
[----:B------:R-:W-:-:S09]  /*77f0*/  IADD3.X R7, R6, UR11, R7, P3, P4 ;  /* 0x0000000b06077c10 */ /* 0x000fd20009fe8407 */
.L_x_823:
[----:B------:R-:W-:Y:S01]  /*7800*/  BSSY B1, `(.L_x_811) ;  /* 0x000000b000017945 */ /* 0x000fe20003800000 */
[----:B------:R-:W-:-:S03]  /*7810*/  IMAD.MOV.U32 R6, RZ, RZ, R8 ;  /* 0x000000ffff067224 */ /* 0x000fc600078e0008 */
[----:B------:R-:W-:Y:S05]  /*7820*/  @!P0 BRA `(.L_x_812) ;  /* 0x0000000000108947 */ /* 0x000fea0003800000 */
[----:B------:R-:W5:Y:S02]  /*7830*/  LDG.E.U8 R8, desc[UR36][R6.64] ;  /* 0x0000002406087981 */ /* 0x000f64000c1e1100 */
[----:B-----5:R-:W-:-:S13]  /*7840*/  ISETP.NE.AND P3, PT, R8, RZ, PT ;  /* 0x000000ff0800720c */ /* 0x020fda0003f65270 */
[----:B------:R-:W-:Y:S01]  /*7850*/  @P3 MOV R8, RZ ;  /* 0x000000ff00083202 */ /* 0x000fe20000000f00 */
[----:B------:R-:W-:Y:S06]  /*7860*/  @P3 BRA `(.L_x_813) ;  /* 0x0000000000103947 */ /* 0x000fec0003800000 */
.L_x_812:
[----:B------:R-:W1:Y:S02]  /*7870*/  LDS R8, [R4+-0x400] ;  /* 0xfffc000004087984 */ /* 0x000e640000000800 */
[----:B-1----:R-:W-:-:S04]  /*7880*/  FADD.FTZ R8, -R15, R8 ;  /* 0x000000080f087221 */ /* 0x002fc80000010100 */
[----:B------:R-:W-:-:S06]  /*7890*/  FMUL.FTZ R8, R8, 1.4426950216293334961 ;  /* 0x3fb8aa3b08087820 */ /* 0x000fcc0000410000 */
[----:B------:R-:W0:Y:S02]  /*78a0*/  MUFU.EX2 R8, R8 ;  /* 0x0000000800087308 */ /* 0x000e240000000800 */
.L_x_813:
[----:B------:R-:W-:Y:S05]  /*78b0*/  BSYNC B1 ;  /* 0x0000000000017941 */ /* 0x000fea0003800000 */
.L_x_811:
[----:B0-----:R0:W-:Y:S01]  /*78c0*/  STS [R4+-0x400], R8 ;  /* 0xfffc000804007388 */ /* 0x0011e20000000800 */
[----:B------:R-:W-:Y:S01]  /*78d0*/  BSSY B1, `(.L_x_814) ;  /* 0x000000b000017945 */ /* 0x000fe20003800000 */
[----:B---3--:R-:W-:-:S03]  /*78e0*/  FADD.FTZ R12, R8, R9 ;  /* 0x00000009080c7221 */ /* 0x008fc60000010000 */
[----:B------:R-:W-:Y:S05]  /*78f0*/  @!P0 BRA `(.L_x_815) ;  /* 0x0000000000108947 */ /* 0x000fea0003800000 */
[----:B0-----:R-:W3:Y:S02]  /*7900*/  LDG.E.U8 R8, desc[UR36][R6.64+0x80] ;  /* 0x0000802406087981 */ /* 0x001ee4000c1e1100 */
[----:B---3--:R-:W-:-:S13]  /*7910*/  ISETP.NE.AND P3, PT, R8, RZ, PT ;  /* 0x000000ff0800720c */ /* 0x008fda0003f65270 */
[----:B------:R-:W-:Y:S01]  /*7920*/  @P3 IMAD.MOV.U32 R9, RZ, RZ, RZ ;  /* 0x000000ffff093224 */ /* 0x000fe200078e00ff */
[----:B------:R-:W-:Y:S06]  /*7930*/  @P3 BRA `(.L_x_816) ;  /* 0x0000000000103947 */ /* 0x000fec0003800000 */
.L_x_815:
[----:B0-----:R-:W1:Y:S02]  /*7940*/  LDS R8, [R4+-0x200] ;  /* 0xfffe000004087984 */ /* 0x001e640000000800 */
[----:B-1----:R-:W-:-:S04]  /*7950*/  FADD.FTZ R8, -R15, R8 ;  /* 0x000000080f087221 */ /* 0x002fc80000010100 */
[----:B------:R-:W-:-:S04]  /*7960*/  FMUL.FTZ R8, R8, 1.4426950216293334961 ;  /* 0x3fb8aa3b08087820 */ /* 0x000fc80000410000 */
[----:B------:R0:W3:Y:S03]  /*7970*/  MUFU.EX2 R9, R8 ;  /* 0x0000000800097308 */ /* 0x0000e60000000800 */
.L_x_816:
[----:B------:R-:W-:Y:S05]  /*7980*/  BSYNC B1 ;  /* 0x0000000000017941 */ /* 0x000fea0003800000 */
.L_x_814:
[----:B---3--:R3:W-:Y:S01]  /*7990*/  STS [R4+-0x200], R9 ;  /* 0xfffe000904007388 */ /* 0x0087e20000000800 */
[----:B------:R-:W-:Y:S01]  /*79a0*/  BSSY B1, `(.L_x_817) ;  /* 0x000000b000017945 */ /* 0x000fe20003800000 */
[----:B------:R-:W-:-:S03]  /*79b0*/  FADD.FTZ R12, R12, R9 ;  /* 0x000000090c0c7221 */ /* 0x000fc60000010000 */
[----:B------:R-:W-:Y:S05]  /*79c0*/  @!P0 BRA `(.L_x_818) ;  /* 0x0000000000108947 */ /* 0x000fea0003800000 */
[----:B0-----:R-:W5:Y:S01]  /*79d0*/  LDG.E.U8 R8, desc[UR36][R6.64+0x100] ;  /* 0x0001002406087981 */ /* 0x001f62000c1e1100 */
[----:B---3--:R-:W-:Y:S01]  /*79e0*/  HFMA2.MMA R9, -RZ, RZ, 0, 0 ;  /* 0x00000000ff097435 */ /* 0x008fe200000001ff */
[----:B-----5:R-:W-:-:S13]  /*79f0*/  ISETP.NE.AND P3, PT, R8, RZ, PT ;  /* 0x000000ff0800720c */ /* 0x020fda0003f65270 */
[----:B------:R-:W-:Y:S05]  /*7a00*/  @P3 BRA `(.L_x_819) ;  /* 0x0000000000103947 */ /* 0x000fea0003800000 */
.L_x_818:
[----:B0-----:R-:W1:Y:S02]  /*7a10*/  LDS R8, [R4] ;  /* 0x0000000004087984 */ /* 0x001e640000000800 */
[----:B-1----:R-:W-:-:S04]  /*7a20*/  FADD.FTZ R8, -R15, R8 ;  /* 0x000000080f087221 */ /* 0x002fc80000010100 */
[----:B------:R-:W-:-:S04]  /*7a30*/  FMUL.FTZ R8, R8, 1.4426950216293334961 ;  /* 0x3fb8aa3b08087820 */ /* 0x000fc80000410000 */
[----:B---3--:R0:W3:Y:S03]  /*7a40*/  MUFU.EX2 R9, R8 ;  /* 0x0000000800097308 */ /* 0x0080e60000000800 */
.L_x_819:
[----:B------:R-:W-:Y:S05]  /*7a50*/  BSYNC B1 ;  /* 0x0000000000017941 */ /* 0x000fea0003800000 */
.L_x_817:
[----:B---3--:R3:W-:Y:S01]  /*7a60*/  STS [R4], R9 ;  /* 0x0000000904007388 */ /* 0x0087e20000000800 */
[----:B------:R-:W-:Y:S01]  /*7a70*/  BSSY B1, `(.L_x_820) ;  /* 0x000000b000017945 */ /* 0x000fe20003800000 */
[----:B------:R-:W-:-:S03]  /*7a80*/  FADD.FTZ R12, R12, R9 ;  /* 0x000000090c0c7221 */ /* 0x000fc60000010000 */
[----:B------:R-:W-:Y:S05]  /*7a90*/  @!P0 BRA `(.L_x_821) ;  /* 0x0000000000108947 */ /* 0x000fea0003800000 */
[----:B0-----:R-:W5:Y:S02]  /*7aa0*/  LDG.E.U8 R8, desc[UR36][R6.64+0x180] ;  /* 0x0001802406087981 */ /* 0x001f64000c1e1100 */
[----:B-----5:R-:W-:-:S13]  /*7ab0*/  ISETP.NE.AND P3, PT, R8, RZ, PT ;  /* 0x000000ff0800720c */ /* 0x020fda0003f65270 */
[----:B------:R-:W-:Y:S01]  /*7ac0*/  @P3 IMAD.MOV.U32 R13, RZ, RZ, RZ ;  /* 0x000000ffff0d3224 */ /* 0x000fe200078e00ff */
[----:B------:R-:W-:Y:S06]  /*7ad0*/  @P3 BRA `(.L_x_822) ;  /* 0x0000000000103947 */ /* 0x000fec0003800000 */
.L_x_821:
[----:B0-----:R-:W1:Y:S02]  /*7ae0*/  LDS R8, [R4+0x200] ;  /* 0x0002000004087984 */ /* 0x001e640000000800 */
[----:B-1----:R-:W-:-:S04]  /*7af0*/  FADD.FTZ R8, -R15, R8 ;  /* 0x000000080f087221 */ /* 0x002fc80000010100 */
[----:B------:R-:W-:-:S04]  /*7b00*/  FMUL.FTZ R8, R8, 1.4426950216293334961 ;  /* 0x3fb8aa3b08087820 */ /* 0x000fc80000410000 */
[----:B------:R0:W1:Y:S03]  /*7b10*/  MUFU.EX2 R13, R8 ;  /* 0x00000008000d7308 */ /* 0x0000660000000800 */
.L_x_822:
[----:B------:R-:W-:Y:S05]  /*7b20*/  BSYNC B1 ;  /* 0x0000000000017941 */ /* 0x000fea0003800000 */
.L_x_820:
[----:B------:R-:W-:Y:S01]  /*7b30*/  IADD3 R10, R10, 0x200, RZ ;  /* 0x000002000a0a7810 */ /* 0x000fe20007ffe0ff */
[----:B-1----:R1:W-:Y:S01]  /*7b40*/  STS [R4+0x200], R13 ;  /* 0x0002000d04007388 */ /* 0x0023e20000000800 */
[----:B0-----:R-:W-:Y:S01]  /*7b50*/  IADD3 R8, P4, R6, 0x200, RZ ;  /* 0x0000020006087810 */ /* 0x001fe20007f9e0ff */
[----:B---3--:R-:W-:Y:S01]  /*7b60*/  FADD.FTZ R9, R12, R13 ;  /* 0x0000000d0c097221 */ /* 0x008fe20000010000 */
[----:B------:R-:W-:-:S03]  /*7b70*/  ISETP.GE.AND P3, PT, R10, R17, PT ;  /* 0x000000110a00720c */ /* 0x000fc60003f66270 */
[----:B------:R-:W-:Y:S01]  /*7b80*/  IMAD.X R7, RZ, RZ, R7, P4 ;  /* 0x000000ffff077224 */ /* 0x000fe200020e0607 */
[----:B-1----:R-:W-:-:S09]  /*7b90*/  IADD3 R4, R4, 0x800, RZ ;  /* 0x0000080004047810 */ /* 0x002fd20007ffe0ff */
[----:B------:R-:W-:Y:S05]  /*7ba0*/  @!P3 BRA `(.L_x_823) ;  /* 0xfffffffc0014b947 */ /* 0x000fea000383ffff */
.L_x_804:
[----:B------:R-:W-:Y:S05]  /*7bb0*/  BSYNC B0 ;  /* 0x0000000000007941 */ /* 0x000fea0003800000 */
.L_x_803:
[----:B------:R-:W5:Y:S01]  /*7bc0*/  SHFL.BFLY PT, R4, R9, 0x10, 0x1f ;  /* 0x0e001f0009047f89 */ /* 0x000f6200000e0000 */
[----:B------:R-:W-:Y:S01]  /*7bd0*/  LOP3.LUT P0, R10, R18, 0x1f, RZ, 0xc0, !PT ;  /* 0x0000001f120a7812 */ /* 0x000fe2000780c0ff */
[----:B------:R-:W-:-:S03]  /*7be0*/  ULDC.U8 UR4, c[0x0][0x31c] ;  /* 0x0000c70000047ab9 */ /* 0x000fc60000000000 */
[----:B------:R-:W-:-:S09]  /*7bf0*/  ISETP.GT.U32.AND P3, PT, R10, 0x3, PT ;  /* 0x000000030a00780c */ /* 0x000fd20003f64070 */
[----:B---3--:R-:W3:Y:S04]  /*7c00*/  @!P0 S2R R12, SR_CgaCtaId ;  /* 0x00000000000c8919 */ /* 0x008ee80000008800 */
[----:B------:R-:W2:Y:S01]  /*7c10*/  @!P3 S2R R14, SR_CgaCtaId ;  /* 0x00000000000eb919 */ /* 0x000ea20000008800 */
[----:B-----5:R-:W-:Y:S01]  /*7c20*/  FADD.FTZ R4, R4, R9 ;  /* 0x0000000904047221 */ /* 0x020fe20000010000 */
[----:B------:R-:W-:-:S04]  /*7c30*/  @!P0 MOV R9, 0x400 ;  /* 0x0000040000098802 */ /* 0x000fc80000000f00 */
[----:B------:R-:W5:Y:S02]  /*7c40*/  SHFL.BFLY PT, R7, R4, 0x8, 0x1f ;  /* 0x0d001f0004077f89 */ /* 0x000f6400000e0000 */
[----:B-----5:R-:W-:Y:S01]  /*7c50*/  FADD.FTZ R7, R4, R7 ;  /* 0x0000000704077221 */ /* 0x020fe20000010000 */
[----:B------:R-:W-:-:S04]  /*7c60*/  @!P0 SHF.R.U32.HI R4, RZ, 0x3, R18 ;  /* 0x00000003ff048819 */ /* 0x000fc80000011612 */
[----:B0-----:R-:W0:Y:S01]  /*7c70*/  SHFL.BFLY PT, R6, R7, 0x4, 0x1f ;  /* 0x0c801f0007067f89 */ /* 0x001e2200000e0000 */
[----:B------:R-:W-:Y:S01]  /*7c80*/  @!P0 LOP3.LUT R4, R4, 0x1ffffffc, RZ, 0xc0, !PT ;  /* 0x1ffffffc04048812 */ /* 0x000fe200078ec0ff */
[----:B0-----:R-:W-:Y:S01]  /*7c90*/  FADD.FTZ R6, R7, R6 ;  /* 0x0000000607067221 */ /* 0x001fe20000010000 */
[----:B---3--:R-:W-:Y:S02]  /*7ca0*/  @!P0 LEA R7, R12, R9, 0x18 ;  /* 0x000000090c078211 */ /* 0x008fe400078ec0ff */
[----:B------:R-:W-:Y:S02]  /*7cb0*/  @!P3 MOV R9, 0x400 ;  /* 0x000004000009b802 */ /* 0x000fe40000000f00 */
[----:B------:R-:W0:Y:S01]  /*7cc0*/  SHFL.BFLY PT, R13, R6, 0x2, 0x1f ;  /* 0x0c401f00060d7f89 */ /* 0x000e2200000e0000 */
[----:B------:R-:W-:Y:S01]  /*7cd0*/  @!P0 IMAD.IADD R7, R7, 0x1, R4 ;  /* 0x0000000107078824 */ /* 0x000fe200078e0204 */
[----:B--2---:R-:W-:-:S04]  /*7ce0*/  @!P3 LEA R9, R14, R9, 0x18 ;  /* 0x000000090e09b211 */ /* 0x004fc800078ec0ff */
[----:B------:R-:W-:Y:S01]  /*7cf0*/  @!P3 LEA R10, R10, R9, 0x2 ;  /* 0x000000090a0ab211 */ /* 0x000fe200078e10ff */
        /* <DEDUP_REMOVED lines=14> */
[----:B-1----:R0:W1:Y:S01]  /*7de0*/  MUFU.RCP R15, R12 ;  /* 0x0000000c000f7308 */ /* 0x0020620000001000 */
[----:B------:R-:W-:Y:S05]  /*7df0*/  @!P0 BRA `(.L_x_824) ;  /* 0x0000000000208947 */ /* 0x000fea0003800000 */
[----:B------:R-:W2:Y:S01]  /*7e00*/  LDC R4, c[0x0][0x318] ;  /* 0x0000c600ff047b82 */ /* 0x000ea20000000800 */
[----:B------:R-:W-:Y:S02]  /*7e10*/  ULDC UR5, c[0x0][0x288] ;  /* 0x0000a20000057ab9 */ /* 0x000fe40000000800 */
[----:B------:R-:W-:-:S05]  /*7e20*/  IMAD R7, R2, UR5, R19 ;  /* 0x0000000502077c24 */ /* 0x000fca000f8e0213 */
[----:B------:R-:W2:Y:S08]  /*7e30*/  LDC R6, c[0x0][0x29c] ;  /* 0x0000a700ff067b82 */ /* 0x000eb00000000800 */
[----:B------:R-:W3:Y:S01]  /*7e40*/  LDC R9, c[0x0][0x284] ;  /* 0x0000a100ff097b82 */ /* 0x000ee20000000800 */
[----:B--2---:R-:W-:-:S04]  /*7e50*/  IMAD R2, R7, R4, R6 ;  /* 0x0000000407027224 */ /* 0x004fc800078e0206 */
[----:B---3--:R-:W-:-:S05]  /*7e60*/  IMAD R6, R2, R9, RZ ;  /* 0x0000000902067224 */ /* 0x008fca00078e02ff */
[----:B------:R-:W-:-:S07]  /*7e70*/  SHF.R.S32.HI R7, RZ, 0x1f, R6 ;  /* 0x0000001fff077819 */ /* 0x000fce0000011406 */
.L_x_824:
[----:B------:R-:W-:Y:S04]  /*7e80*/  BSSY B0, `(.L_x_825) ;  /* 0x0000052000007945 */ /* 0x000fe80003800000 */
[----:B------:R-:W-:Y:S05]  /*7e90*/  @P1 BRA `(.L_x_826) ;  /* 0x0000000400401947 */ /* 0x000fea0003800000 */
[----:B------:R-:W-:Y:S01]  /*7ea0*/  LOP3.LUT R2, RZ, R3, RZ, 0x33, !PT ;  /* 0x00000003ff027212 */ /* 0x000fe200078e33ff */
[----:B------:R-:W-:Y:S03]  /*7eb0*/  BSSY B1, `(.L_x_827) ;  /* 0x000001f000017945 */ /* 0x000fe60003800000 */
[----:B------:R-:W-:-:S04]  /*7ec0*/  IADD3 R2, -R18, R17, R2 ;  /* 0x0000001112027210 */ /* 0x000fc80007ffe102 */
[C---:B------:R-:W-:Y:S02]  /*7ed0*/  LEA.HI R4, R2.reuse, 0x1, RZ, 0x19 ;  /* 0x0000000102047811 */ /* 0x040fe400078fc8ff */
[----:B------:R-:W-:Y:S02]  /*7ee0*/  ISETP.GE.U32.AND P1, PT, R2, 0x180, PT ;  /* 0x000001800200780c */ /* 0x000fe40003f26070 */
[----:B------:R-:W-:-:S13]  /*7ef0*/  LOP3.LUT P3, R9, R4, 0x3, RZ, 0xc0, !PT ;  /* 0x0000000304097812 */ /* 0x000fda000786c0ff */
[----:B------:R-:W-:Y:S05]  /*7f00*/  @!P3 BRA `(.L_x_828) ;  /* 0x000000000064b947 */ /* 0x000fea0003800000 */
[C---:B------:R-:W-:Y:S01]  /*7f10*/  IADD3 R13, P3, R11.reuse, R6, RZ ;  /* 0x000000060b0d7210 */ /* 0x040fe20007f7e0ff */
[----:B------:R-:W-:Y:S01]  /*7f20*/  ULDC.64 UR6, c[0x0][0x310] ;  /* 0x0000c40000067ab9 */ /* 0x000fe20000000a00 */
[----:B------:R-:W-:Y:S01]  /*7f30*/  IMAD R4, R18, 0x2, R27 ;  /* 0x0000000212047824 */ /* 0x000fe200078e021b */
[----:B------:R-:W-:Y:S02]  /*7f40*/  MOV R2, R9 ;  /* 0x0000000900027202 */ /* 0x000fe40000000f00 */
[----:B------:R-:W-:Y:S01]  /*7f50*/  LEA.HI.X.SX32 R8, R11, R7, 0x1, P3 ;  /* 0x000000070b087211 */ /* 0x000fe200018f0eff */
[----:B------:R-:W-:Y:S01]  /*7f60*/  VIADD R4, R4, UR38 ;  /* 0x0000002604047c36 */ /* 0x000fe20008000000 */
[C---:B0-----:R-:W-:Y:S02]  /*7f70*/  LEA R12, P3, R13.reuse, UR6, 0x2 ;  /* 0x000000060d0c7c11 */ /* 0x041fe4000f8610ff */
[----:B------:R-:W-:Y:S02]  /*7f80*/  LEA R10, R18, UR38, 0x2 ;  /* 0x00000026120a7c11 */ /* 0x000fe4000f8e10ff */
[----:B------:R-:W-:-:S09]  /*7f90*/  LEA.HI.X R13, R13, UR7, R8, 0x2, P3 ;  /* 0x000000070d0d7c11 */ /* 0x000fd200098f1408 */
.L_x_829:
[----:B--2---:R0:W1:Y:S01]  /*7fa0*/  LDS R8, [R10] ;  /* 0x000000000a087984 */ /* 0x0040620000000800 */
[----:B------:R-:W-:Y:S01]  /*7fb0*/  @P0 IMAD.MOV.U32 R9, RZ, RZ, R13 ;  /* 0x000000ffff090224 */ /* 0x000fe200078e000d */
[----:B------:R-:W-:Y:S01]  /*7fc0*/  IADD3 R2, R2, -0x1, RZ ;  /* 0xffffffff02027810 */ /* 0x000fe20007ffe0ff */
[----:B------:R-:W-:-:S03]  /*7fd0*/  VIADD R11, R11, 0x80 ;  /* 0x000000800b0b7836 */ /* 0x000fc60000000000 */
[----:B------:R-:W-:Y:S02]  /*7fe0*/  ISETP.NE.AND P3, PT, R2, RZ, PT ;  /* 0x000000ff0200720c */ /* 0x000fe40003f65270 */
[----:B0-----:R-:W-:Y:S01]  /*7ff0*/  IADD3 R10, R10, 0x200, RZ ;  /* 0x000002000a0a7810 */ /* 0x001fe20007ffe0ff */
[----:B-1----:R-:W-:-:S05]  /*8000*/  FMUL.FTZ R21, R8, R15 ;  /* 0x0000000f08157220 */ /* 0x002fca0000410000 */
[----:B------:R-:W-:-:S04]  /*8010*/  F2FP.F16.F32.PACK_AB R8, RZ, R21 ;  /* 0x00000015ff08723e */ /* 0x000fc800000000ff */
[----:B------:R-:W-:Y:S02]  /*8020*/  PRMT R14, R8, 0x7610, R14 ;  /* 0x00007610080e7816 */ /* 0x000fe4000000000e */
[----:B------:R-:W-:Y:S02]  /*8030*/  @P0 MOV R8, R12 ;  /* 0x0000000c00080202 */ /* 0x000fe40000000f00 */
[----:B------:R-:W-:Y:S01]  /*8040*/  IADD3 R12, P4, R12, 0x200, RZ ;  /* 0x000002000c0c7810 */ /* 0x000fe20007f9e0ff */
[----:B------:R0:W-:Y:S04]  /*8050*/  STS.U16 [R4], R14 ;  /* 0x0000000e04007388 */ /* 0x0001e80000000400 */
[----:B------:R2:W-:Y:S01]  /*8060*/  @P0 STG.E desc[UR36][R8.64], R21 ;  /* 0x0000001508000986 */ /* 0x0005e2000c101924 */
[----:B------:R-:W-:Y:S01]  /*8070*/  IMAD.X R13, RZ, RZ, R13, P4 ;  /* 0x000000ffff0d7224 */ /* 0x000fe200020e060d */
[----:B0-----:R-:W-:Y:S01]  /*8080*/  IADD3 R4, R4, 0x100, RZ ;  /* 0x0000010004047810 */ /* 0x001fe20007ffe0ff */
[----:B------:R-:W-:Y:S06]  /*8090*/  @P3 BRA `(.L_x_829) ;  /* 0xfffffffc00c03947 */ /* 0x000fec000383ffff */
.L_x_828:
[----:B------:R-:W-:Y:S05]  /*80a0*/  BSYNC B1 ;  /* 0x0000000000017941 */ /* 0x000fea0003800000 */
.L_x_827:
[----:B------:R-:W-:Y:S05]  /*80b0*/  @!P1 BRA `(.L_x_826) ;  /* 0x0000000000b89947 */ /* 0x000fea0003800000 */
[C---:B------:R-:W-:Y:S01]  /*80c0*/  IADD3 R10, P0, R11.reuse, R6, RZ ;  /* 0x000000060b0a7210 */ /* 0x040fe20007f1e0ff */
[----:B------:R-:W-:Y:S01]  /*80d0*/  IMAD R2, R11, 0x2, R27 ;  /* 0x000000020b027824 */ /* 0x000fe200078e021b */
[----:B------:R-:W-:Y:S01]  /*80e0*/  SHF.L.U32 R4, R3, 0x2, RZ ;  /* 0x0000000203047819 */ /* 0x000fe200000006ff */
[----:B------:R-:W-:Y:S01]  /*80f0*/  ULDC.64 UR6, c[0x0][0x310] ;  /* 0x0000c40000067ab9 */ /* 0x000fe20000000a00 */
[----:B------:R-:W-:Y:S01]  /*8100*/  LEA.HI.X.SX32 R7, R11, R7, 0x1, P0 ;  /* 0x000000070b077211 */ /* 0x000fe200000f0eff */
[----:B------:R-:W-:Y:S01]  /*8110*/  IMAD R2, R3, -0x2, R2 ;  /* 0xfffffffe03027824 */ /* 0x000fe200078e0202 */
[C---:B--2---:R-:W-:Y:S01]  /*8120*/  LEA R9, P0, R10.reuse, UR6, 0x2 ;  /* 0x000000060a097c11 */ /* 0x044fe2000f8010ff */
[----:B------:R-:W-:Y:S01]  /*8130*/  IMAD R4, R11, 0x4, -R4 ;  /* 0x000000040b047824 */ /* 0x000fe200078e0a04 */
[----:B------:R-:W-:Y:S02]  /*8140*/  ISETP.NE.AND P3, PT, RZ, UR4, PT ;  /* 0x00000004ff007c0c */ /* 0x000fe4000bf65270 */
[----:B------:R-:W-:Y:S01]  /*8150*/  LEA.HI.X R10, R10, UR7, R7, 0x2, P0 ;  /* 0x000000070a0a7c11 */ /* 0x000fe200080f1407 */
[----:B------:R-:W-:Y:S01]  /*8160*/  VIADD R4, R4, UR38 ;  /* 0x0000002604047c36 */ /* 0x000fe20008000000 */
[----:B------:R-:W-:-:S09]  /*8170*/  IADD3 R2, R2, UR38, RZ ;  /* 0x0000002602027c10 */ /* 0x000fd2000fffe0ff */
.L_x_830:
[----:B------:R-:W1:Y:S01]  /*8180*/  LDS R6, [R4] ;  /* 0x0000000004067984 */ /* 0x000e620000000800 */
[----:B------:R-:W-:-:S04]  /*8190*/  IADD3 R11, R11, 0x200, RZ ;  /* 0x000002000b0b7810 */ /* 0x000fc80007ffe0ff */
[----:B------:R-:W-:Y:S01]  /*81a0*/  ISETP.GE.AND P0, PT, R11, R17, PT ;  /* 0x000000110b00720c */ /* 0x000fe20003f06270 */
[----:B-1----:R-:W-:-:S05]  /*81b0*/  FMUL.FTZ R13, R6, R15 ;  /* 0x0000000f060d7220 */ /* 0x002fca0000410000 */
[----:B------:R-:W-:-:S04]  /*81c0*/  F2FP.F16.F32.PACK_AB R6, RZ, R13 ;  /* 0x0000000dff06723e */ /* 0x000fc800000000ff */
[----:B------:R-:W-:-:S05]  /*81d0*/  PRMT R7, R6, 0x7610, R7 ;  /* 0x0000761006077816 */ /* 0x000fca0000000007 */
[----:B------:R1:W-:Y:S04]  /*81e0*/  STS.U16 [R2], R7 ;  /* 0x0000000702007388 */ /* 0x0003e80000000400 */
[----:B------:R-:W2:Y:S01]  /*81f0*/  LDS R6, [R4+0x200] ;  /* 0x0002000004067984 */ /* 0x000ea20000000800 */
[----:B-1----:R-:W-:Y:S02]  /*8200*/  IMAD.MOV.U32 R7, RZ, RZ, R10 ;  /* 0x000000ffff077224 */ /* 0x002fe400078e000a */
[----:B--2---:R-:W-:-:S05]  /*8210*/  FMUL.FTZ R21, R6, R15 ;  /* 0x0000000f06157220 */ /* 0x004fca0000410000 */
[----:B------:R-:W-:-:S04]  /*8220*/  F2FP.F16.F32.PACK_AB R6, RZ, R21 ;  /* 0x00000015ff06723e */ /* 0x000fc800000000ff */
[----:B0-----:R-:W-:-:S05]  /*8230*/  PRMT R12, R6, 0x7610, R12 ;  /* 0x00007610060c7816 */ /* 0x001fca000000000c */
[----:B------:R-:W-:Y:S04]  /*8240*/  STS.U16 [R2+0x100], R12 ;  /* 0x0001000c02007388 */ /* 0x000fe80000000400 */
[----:B------:R-:W0:Y:S02]  /*8250*/  LDS R6, [R4+0x400] ;  /* 0x0004000004067984 */ /* 0x000e240000000800 */
[----:B0-----:R-:W-:-:S05]  /*8260*/  FMUL.FTZ R23, R6, R15 ;  /* 0x0000000f06177220 */ /* 0x001fca0000410000 */
[----:B------:R-:W-:-:S04]  /*8270*/  F2FP.F16.F32.PACK_AB R6, RZ, R23 ;  /* 0x00000017ff06723e */ /* 0x000fc800000000ff */
[----:B------:R-:W-:-:S05]  /*8280*/  PRMT R14, R6, 0x7610, R14 ;  /* 0x00007610060e7816 */ /* 0x000fca000000000e */
[----:B------:R-:W-:Y:S04]  /*8290*/  STS.U16 [R2+0x200], R14 ;  /* 0x0002000e02007388 */ /* 0x000fe80000000400 */
[----:B------:R0:W1:Y:S02]  /*82a0*/  LDS R6, [R4+0x600] ;  /* 0x0006000004067984 */ /* 0x0000640000000800 */
[----:B0-----:R-:W-:Y:S02]  /*82b0*/  VIADD R4, R4, 0x800 ;  /* 0x0000080004047836 */ /* 0x001fe40000000000 */
[----:B-1----:R-:W-:Y:S01]  /*82c0*/  FMUL.FTZ R29, R6, R15 ;  /* 0x0000000f061d7220 */ /* 0x002fe20000410000 */
[----:B------:R-:W-:-:S04]  /*82d0*/  MOV R6, R9 ;  /* 0x0000000900067202 */ /* 0x000fc80000000f00 */
[----:B------:R-:W-:Y:S01]  /*82e0*/  F2FP.F16.F32.PACK_AB R8, RZ, R29 ;  /* 0x0000001dff08723e */ /* 0x000fe200000000ff */
[----:B------:R-:W-:Y:S01]  /*82f0*/  @P3 STG.E desc[UR36][R6.64], R13 ;  /* 0x0000000d06003986 */ /* 0x000fe2000c101924 */
[----:B------:R-:W-:Y:S02]  /*8300*/  IADD3 R9, P1, R6, 0x800, RZ ;  /* 0x0000080006097810 */ /* 0x000fe40007f3e0ff */
[----:B------:R-:W-:Y:S01]  /*8310*/  PRMT R20, R8, 0x7610, R20 ;  /* 0x0000761008147816 */ /* 0x000fe20000000014 */
[----:B------:R-:W-:Y:S01]  /*8320*/  @P3 STG.E desc[UR36][R6.64+0x200], R21 ;  /* 0x0002001506003986 */ /* 0x000fe2000c101924 */
[----:B------:R-:W-:Y:S01]  /*8330*/  VIADD R8, R2, 0x400 ;  /* 0x0000040002087836 */ /* 0x000fe20000000000 */
[----:B------:R-:W-:Y:S02]  /*8340*/  IADD3.X R10, RZ, R7, RZ, P1, !PT ;  /* 0x00000007ff0a7210 */ /* 0x000fe40000ffe4ff */
[----:B------:R-:W-:Y:S04]  /*8350*/  @P3 STG.E desc[UR36][R6.64+0x400], R23 ;  /* 0x0004001706003986 */ /* 0x000fe8000c101924 */
[----:B------:R-:W-:Y:S04]  /*8360*/  @P3 STG.E desc[UR36][R6.64+0x600], R29 ;  /* 0x0006001d06003986 */ /* 0x000fe8000c101924 */
[----:B------:R0:W-:Y:S02]  /*8370*/  STS.U16 [R2+0x300], R20 ;  /* 0x0003001402007388 */ /* 0x0001e40000000400 */
[----:B0-----:R-:W-:Y:S01]  /*8380*/  MOV R2, R8 ;  /* 0x0000000800027202 */ /* 0x001fe20000000f00 */
[----:B------:R-:W-:Y:S06]  /*8390*/  @!P0 BRA `(.L_x_830) ;  /* 0xfffffffc00788947 */ /* 0x000fec000383ffff */
.L_x_826:
[----:B------:R-:W-:Y:S05]  /*83a0*/  BSYNC B0 ;  /* 0x0000000000007941 */ /* 0x000fea0003800000 */
.L_x_825:
[----:B------:R-:W-:Y:S01]  /*83b0*/  SHF.R.S32.HI R7, RZ, 0x1f, R24 ;  /* 0x0000001fff077819 */ /* 0x000fe20000011418 */
[----:B------:R-:W3:Y:S01]  /*83c0*/  S2UR UR5, SR_CgaCtaId ;  /* 0x00000000000579c3 */ /* 0x000ee20000008800 */
[----:B--2---:R-:W-:Y:S01]  /*83d0*/  SHF.R.S32.HI R8, RZ, 0x5, R0 ;  /* 0x00000005ff087819 */ /* 0x004fe20000011400 */
[----:B------:R-:W-:Y:S01]  /*83e0*/  ULDC UR7, c[0x0][0x29c] ;  /* 0x0000a70000077ab9 */ /* 0x000fe20000000800 */
[----:B------:R-:W-:Y:S01]  /*83f0*/  LEA.HI R7, R7, R24, RZ, 0x2 ;  /* 0x0000001807077211 */ /* 0x000fe200078f10ff */
[----:B------:R-:W-:Y:S01]  /*8400*/  UMOV UR4, 0x400 ;  /* 0x0000040000047882 */ /* 0x000fe20000000000 */
[----:B------:R-:W-:Y:S01]  /*8410*/  SHF.L.U32 R23, R41, 0x3, RZ ;  /* 0x0000000329177819 */ /* 0x000fe200000006ff */
[----:B------:R-:W-:Y:S01]  /*8420*/  UIADD3 UR4, UR4, 0x220, URZ ;  /* 0x0000022004047890 */ /* 0x000fe2000fffe03f */
[----:B------:R-:W-:Y:S01]  /*8430*/  LOP3.LUT R7, R7, 0xfffffffc, RZ, 0xc0, !PT ;  /* 0xfffffffc07077812 */ /* 0x000fe200078ec0ff */
[----:B------:R-:W-:Y:S01]  /*8440*/  ULDC UR6, c[0x0][0x284] ;  /* 0x0000a10000067ab9 */ /* 0x000fe20000000800 */
[----:B------:R-:W-:Y:S01]  /*8450*/  BSSY B0, `(.L_x_831) ;  /* 0x0000017000007945 */ /* 0x000fe20003800000 */
[----:B------:R-:W-:Y:S01]  /*8460*/  IMAD R40, R5, UR6, R23 ;  /* 0x0000000605287c24 */ /* 0x000fe2000f8e0217 */
[----:B----4-:R-:W-:Y:S01]  /*8470*/  CS2R R34, SRZ ;  /* 0x0000000000227805 */ /* 0x010fe2000001ff00 */
[----:B------:R-:W-:Y:S01]  /*8480*/  IMAD.IADD R7, R24, 0x1, -R7 ;  /* 0x0000000118077824 */ /* 0x000fe200078e0a07 */
[----:B------:R-:W-:Y:S01]  /*8490*/  CS2R R32, SRZ ;  /* 0x0000000000207805 */ /* 0x000fe2000001ff00 */
[----:B0-----:R-:W-:Y:S01]  /*84a0*/  IMAD R12, R22, UR6, R23 ;  /* 0x00000006160c7c24 */ /* 0x001fe2000f8e0217 */
[----:B------:R-:W-:-:S02]  /*84b0*/  SHF.R.S32.HI R29, RZ, 0x1f, R40 ;  /* 0x0000001fff1d7819 */ /* 0x000fc40000011428 */
[----:B------:R-:W-:Y:S02]  /*84c0*/  ISETP.NE.AND P1, PT, R8, R7, PT ;  /* 0x000000070800720c */ /* 0x000fe40003f25270 */
[----:B------:R-:W-:Y:S02]  /*84d0*/  SHF.R.S32.HI R10, RZ, 0x1f, R12 ;  /* 0x0000001fff0a7819 */ /* 0x000fe4000001140c */
[----:B------:R-:W-:Y:S01]  /*84e0*/  ISETP.NE.OR P0, PT, RZ, UR7, P1 ;  /* 0x00000007ff007c0c */ /* 0x000fe20008f05670 */
[----:B---3--:R-:W-:-:S06]  /*84f0*/  ULEA UR4, UR5, UR4, 0x18 ;  /* 0x0000000405047291 */ /* 0x008fcc000f8ec03f */
[----:B------:R-:W-:-:S06]  /*8500*/  LEA R41, R41, UR4, 0x4 ;  /* 0x0000000429297c11 */ /* 0x000fcc000f8e20ff */
[----:B------:R-:W-:Y:S05]  /*8510*/  @P0 BRA `(.L_x_832) ;  /* 0x0000000000280947 */ /* 0x000fea0003800000 */
[----:B------:R-:W-:Y:S01]  /*8520*/  ULDC.64 UR4, c[0x0][0x240] ;  /* 0x0000900000047ab9 */ /* 0x000fe20000000a00 */
[----:B------:R-:W-:Y:S01]  /*8530*/  IMAD.MOV.U32 R35, RZ, RZ, RZ ;  /* 0x000000ffff237224 */ /* 0x000fe200078e00ff */
[----:B------:R-:W-:-:S04]  /*8540*/  ISETP.NE.U32.AND P0, PT, RZ, UR4, PT ;  /* 0x00000004ff007c0c */ /* 0x000fc8000bf05070 */
[----:B------:R-:W-:-:S13]  /*8550*/  ISETP.NE.AND.EX P0, PT, RZ, UR5, PT, P0 ;  /* 0x00000005ff007c0c */ /* 0x000fda000bf05300 */
[----:B------:R-:W-:Y:S05]  /*8560*/  @!P0 BRA `(.L_x_833) ;  /* 0x0000000000108947 */ /* 0x000fea0003800000 */
[----:B------:R-:W0:Y:S01]  /*8570*/  LDC.64 R32, c[0x0][0x240] ;  /* 0x00009000ff207b82 */ /* 0x000e220000000a00 */
[----:B------:R-:W-:-:S05]  /*8580*/  LEA R5, R19, R23, 0x8 ;  /* 0x0000001713057211 */ /* 0x000fca00078e40ff */
[----:B0-----:R-:W-:-:S06]  /*8590*/  IMAD.WIDE R32, R5, 0x2, R32 ;  /* 0x0000000205207825 */ /* 0x001fcc00078e0220 */
[----:B------:R-:W5:Y:S02]  /*85a0*/  LDG.E.128 R32, desc[UR36][R32.64] ;  /* 0x0000002420207981 */ /* 0x000f64000c1e1d00 */
.L_x_833:
[----:B-----5:R0:W-:Y:S02]  /*85b0*/  STS.128 [R41], R32 ;  /* 0x0000002029007388 */ /* 0x0201e40000000c00 */
.L_x_832:
[----:B------:R-:W-:Y:S05]  /*85c0*/  BSYNC B0 ;  /* 0x0000000000007941 */ /* 0x000fea0003800000 */
.L_x_831:
[----:B------:R-:W-:Y:S01]  /*85d0*/  IMAD.IADD R43, R8, 0x1, R3 ;  /* 0x00000001082b7824 */ /* 0x000fe200078e0203 */
[----:B------:R-:W-:Y:S01]  /*85e0*/  ULDC.64 UR4, c[0x0][0x250] ;  /* 0x0000940000047ab9 */ /* 0x000fe20000000a00 */
[----:B------:R-:W-:Y:S01]  /*85f0*/  VIMNMX R42, R24, UR6, PT ;  /* 0x00000006182a7c48 */ /* 0x000fe2000bfe0100 */
[----:B------:R-:W-:Y:S01]  /*8600*/  IMAD.U32 R20, RZ, RZ, UR4 ;  /* 0x00000004ff147e24 */ /* 0x000fe2000f8e00ff */
[----:B------:R-:W-:Y:S01]  /*8610*/  MOV R14, UR5 ;  /* 0x00000005000e7c02 */ /* 0x000fe20008000f00 */
[----:B------:R-:W-:Y:S01]  /*8620*/  BSSY B0, `(.L_x_834) ;  /* 0x00000a4000007945 */ /* 0x000fe20003800000 */
[----:B------:R-:W-:Y:S01]  /*8630*/  SHF.L.U32 R7, R43, 0x8, RZ ;  /* 0x000000082b077819 */ /* 0x000fe200000006ff */
[----:B-1----:R-:W-:Y:S01]  /*8640*/  HFMA2.MMA R15, -RZ, RZ, 0, 0 ;  /* 0x00000000ff0f7435 */ /* 0x002fe200000001ff */
[----:B------:R-:W-:Y:S01]  /*8650*/  LEA R48, R8, R26, 0x1 ;  /* 0x0000001a08307211 */ /* 0x000fe200078e08ff */
[----:B------:R-:W-:Y:S01]  /*8660*/  HFMA2.MMA R6, -RZ, RZ, 0, 0 ;  /* 0x00000000ff067435 */ /* 0x000fe200000001ff */
[----:B------:R-:W-:Y:S01]  /*8670*/  SHF.R.S32.HI R21, RZ, 0x1f, R7 ;  /* 0x0000001fff157819 */ /* 0x000fe20000011407 */
[----:B------:R-:W-:Y:S01]  /*8680*/  IMAD.MOV.U32 R2, RZ, RZ, RZ ;  /* 0x000000ffff027224 */ /* 0x000fe200078e00ff */
[----:B------:R-:W-:Y:S01]  /*8690*/  BAR.SYNC.DEFER_BLOCKING 0x0 ;  /* 0x0000000000007b1d */ /* 0x000fe20000010000 */
[----:B------:R-:W-:Y:S01]  /*86a0*/  IADD3 R5, P0, R12, R7, RZ ;  /* 0x000000070c057210 */ /* 0x000fe20007f1e0ff */
[----:B------:R-:W-:Y:S01]  /*86b0*/  IMAD.MOV.U32 R9, RZ, RZ, RZ ;  /* 0x000000ffff097224 */ /* 0x000fe200078e00ff */
[----:B------:R-:W-:-:S03]  /*86c0*/  MOV R11, RZ ;  /* 0x000000ff000b7202 */ /* 0x000fc60000000f00 */
[----:B------:R-:W-:Y:S01]  /*86d0*/  IMAD.X R0, R10, 0x1, R21, P0 ;  /* 0x000000010a007824 */ /* 0x000fe200000e0615 */
[----:B------:R-:W-:-:S04]  /*86e0*/  LEA R30, P0, R5, R20, 0x1 ;  /* 0x00000014051e7211 */ /* 0x000fc800078008ff */
[----:B------:R-:W-:Y:S01]  /*86f0*/  LEA.HI.X R31, R5, R14, R0, 0x1, P0 ;  /* 0x0000000e051f7211 */ /* 0x000fe200000f0c00 */
[----:B------:R-:W-:Y:S01]  /*8700*/  IMAD.MOV.U32 R0, RZ, RZ, RZ ;  /* 0x000000ffff007224 */ /* 0x000fe200078e00ff */
[----:B------:R-:W-:Y:S02]  /*8710*/  ISETP.GE.AND P0, PT, R43, R42, PT ;  /* 0x0000002a2b00720c */ /* 0x000fe40003f06270 */
[----:B------:R-:W-:-:S11]  /*8720*/  CS2R R4, SRZ ;  /* 0x0000000000047805 */ /* 0x000fd6000001ff00 */
[----:B------:R-:W-:Y:S05]  /*8730*/  @P0 BRA `(.L_x_835) ;  /* 0x0000000800480947 */ /* 0x000fea0003800000 */
[----:B------:R-:W1:Y:S01]  /*8740*/  LDC R0, c[0x0][0x288] ;  /* 0x0000a200ff007b82 */ /* 0x000e620000000800 */
[----:B------:R-:W-:Y:S01]  /*8750*/  ULOP3.LUT UR4, URZ, UR6, URZ, 0x33, !UPT ;  /* 0x000000063f047292 */ /* 0x000fe2000f8e333f */
[----:B------:R-:W-:Y:S01]  /*8760*/  IMAD.MOV R9, RZ, RZ, -R17 ;  /* 0x000000ffff097224 */ /* 0x000fe200078e0a11 */
[----:B------:R-:W-:Y:S01]  /*8770*/  BSSY B1, `(.L_x_836) ;  /* 0x0000039000017945 */ /* 0x000fe20003800000 */
[----:B------:R-:W-:Y:S01]  /*8780*/  MOV R6, RZ ;  /* 0x000000ff00067202 */ /* 0x000fe20000000f00 */
[----:B------:R-:W-:Y:S02]  /*8790*/  IMAD.MOV.U32 R13, RZ, RZ, R43 ;  /* 0x000000ffff0d7224 */ /* 0x000fe400078e002b */
[----:B------:R-:W-:Y:S01]  /*87a0*/  VIMNMX R9, R9, UR4, !PT ;  /* 0x0000000409097c48 */ /* 0x000fe2000ffe0100 */
[----:B------:R-:W2:Y:S01]  /*87b0*/  LDC.64 R4, c[0x0][0x2e8] ;  /* 0x0000ba00ff047b82 */ /* 0x000ea20000000a00 */
[----:B------:R-:W-:Y:S02]  /*87c0*/  IMAD.MOV.U32 R11, RZ, RZ, RZ ;  /* 0x000000ffff0b7224 */ /* 0x000fe400078e00ff */
[----:B------:R-:W-:-:S02]  /*87d0*/  IMAD.MOV.U32 R15, RZ, RZ, RZ ;  /* 0x000000ffff0f7224 */ /* 0x000fc400078e00ff */
[----:B-1----:R-:W-:Y:S01]  /*87e0*/  IMAD R2, R16, R0, R19 ;  /* 0x0000000010027224 */ /* 0x002fe200078e0213 */
[----:B------:R-:W-:-:S04]  /*87f0*/  IADD3 R0, -R3, -0x2, -R8 ;  /* 0xfffffffe03007810 */ /* 0x000fc80007ffe908 */
[----:B------:R-:W-:Y:S01]  /*8800*/  LEA R45, R2, R23, 0x8 ;  /* 0x00000017022d7211 */ /* 0x000fe200078e40ff */
[----:B------:R-:W-:Y:S01]  /*8810*/  IMAD.IADD R36, R0, 0x1, -R9 ;  /* 0x0000000100247824 */ /* 0x000fe200078e0a09 */
[----:B------:R-:W-:Y:S02]  /*8820*/  MOV R9, RZ ;  /* 0x000000ff00097202 */ /* 0x000fe40000000f00 */
[----:B------:R-:W-:Y:S01]  /*8830*/  MOV R2, RZ ;  /* 0x000000ff00027202 */ /* 0x000fe20000000f00 */
[----:B--2---:R-:W-:Y:S01]  /*8840*/  IMAD.WIDE R44, R45, 0x2, R4 ;  /* 0x000000022d2c7825 */ /* 0x004fe200078e0204 */
[----:B------:R-:W-:Y:S02]  /*8850*/  LOP3.LUT P0, RZ, R36, 0x4, RZ, 0xc0, !PT ;  /* 0x0000000424ff7812 */ /* 0x000fe4000780c0ff */
[----:B------:R-:W-:Y:S02]  /*8860*/  CS2R R4, SRZ ;  /* 0x0000000000047805 */ /* 0x000fe4000001ff00 */
[----:B------:R-:W-:-:S09]  /*8870*/  MOV R0, RZ ;  /* 0x000000ff00007202 */ /* 0x000fd20000000f00 */
[----:B------:R-:W-:Y:S05]  /*8880*/  @P0 BRA `(.L_x_837) ;  /* 0x00000000009c0947 */ /* 0x000fea0003800000 */
[----:B------:R-:W-:Y:S01]  /*8890*/  IADD3 R7, P0, R40, R7, RZ ;  /* 0x0000000728077210 */ /* 0x000fe20007f1e0ff */
[----:B------:R-:W1:Y:S04]  /*88a0*/  LDS.U16 R0, [R48] ;  /* 0x0000000030007984 */ /* 0x000e680000000400 */
[----:B------:R-:W-:Y:S01]  /*88b0*/  IMAD.X R21, R29, 0x1, R21, P0 ;  /* 0x000000011d157824 */ /* 0x000fe200000e0615 */
        /* <DEDUP_REMOVED lines=19> */
.L_x_838:
        /* <DEDUP_REMOVED lines=17> */
.L_x_837:
[----:B------:R-:W-:Y:S05]  /*8b00*/  BSYNC B1 ;  /* 0x0000000000017941 */ /* 0x000fea0003800000 */
.L_x_836:
[----:B------:R-:W-:-:S13]  /*8b10*/  LOP3.LUT P0, RZ, R36, 0xfffffffc, RZ, 0xc0, !PT ;  /* 0xfffffffc24ff7812 */ /* 0x000fda000780c0ff */
[----:B------:R-:W-:Y:S05]  /*8b20*/  @!P0 BRA `(.L_x_835) ;  /* 0x00000004004c8947 */ /* 0x000fea0003800000 */
[----:B------:R-:W2:Y:S01]  /*8b30*/  LDC.64 R68, c[0x0][0x250] ;  /* 0x00009400ff447b82 */ /* 0x000ea20000000a00 */
[----:B------:R-:W-:-:S06]  /*8b40*/  UISETP.NE.AND UP0, UPT, UR7, URZ, UPT ;  /* 0x0000003f0700728c */ /* 0x000fcc000bf05270 */
[----:B------:R-:W-:-:S13]  /*8b50*/  PLOP3.LUT P2, PT, PT, PT, UP0, 0x80, 0x0 ;  /* 0x000000000000781c */ /* 0x000fda0003f4f008 */
.L_x_841:
[----:B------:R-:W-:Y:S01]  /*8b60*/  IMAD.SHL.U32 R7, R13, 0x100, RZ ;  /* 0x000001000d077824 */ /* 0x000fe200078e00ff */
[----:B--2---:R-:W-:Y:S01]  /*8b70*/  MOV R20, R68 ;  /* 0x0000004400147202 */ /* 0x004fe20000000f00 */
[----:B------:R-:W-:Y:S01]  /*8b80*/  IMAD.MOV.U32 R14, RZ, RZ, R69 ;  /* 0x000000ffff0e7224 */ /* 0x000fe200078e0045 */
[----:B------:R-:W-:Y:S02]  /*8b90*/  LOP3.LUT P4, RZ, R28, 0x10, RZ, 0xc0, !PT ;  /* 0x000000101cff7812 */ /* 0x000fe4000788c0ff */
[----:B------:R-:W-:Y:S02]  /*8ba0*/  SHF.R.S32.HI R21, RZ, 0x1f, R7 ;  /* 0x0000001fff157819 */ /* 0x000fe40000011407 */
[-C--:B------:R-:W-:Y:S02]  /*8bb0*/  IADD3 R37, P0, R40, R7.reuse, RZ ;  /* 0x0000000728257210 */ /* 0x080fe40007f1e0ff */
[----:B------:R-:W-:Y:S02]  /*8bc0*/  IADD3 R7, P3, R12, R7, RZ ;  /* 0x000000070c077210 */ /* 0x000fe40007f7e0ff */
[----:B------:R-:W-:-:S02]  /*8bd0*/  IADD3.X R38, R29, R21, RZ, P0, !PT ;  /* 0x000000151d267210 */ /* 0x000fc400007fe4ff */
[-C--:B------:R-:W-:Y:S01]  /*8be0*/  LEA R36, P0, R37, R20.reuse, 0x1 ;  /* 0x0000001425247211 */ /* 0x080fe200078008ff */
[----:B------:R-:W-:Y:S01]  /*8bf0*/  IMAD.X R21, R10, 0x1, R21, P3 ;  /* 0x000000010a157824 */ /* 0x000fe200018e0615 */
[----:B------:R-:W-:Y:S02]  /*8c00*/  LEA R46, P3, R7, R20, 0x1 ;  /* 0x00000014072e7211 */ /* 0x000fe400078608ff */
[-C--:B------:R-:W-:Y:S02]  /*8c10*/  LEA.HI.X R37, R37, R14.reuse, R38, 0x1, P0 ;  /* 0x0000000e25257211 */ /* 0x080fe400000f0c26 */
[----:B------:R-:W-:-:S03]  /*8c20*/  LEA.HI.X R47, R7, R14, R21, 0x1, P3 ;  /* 0x0000000e072f7211 */ /* 0x000fc600018f0c15 */
[----:B-1----:R1:W5:Y:S01]  /*8c30*/  LDG.E.128 R52, desc[UR36][R36.64] ;  /* 0x0000002424347981 */ /* 0x002362000c1e1d00 */
[----:B------:R-:W-:Y:S05]  /*8c40*/  @P2 BRA `(.L_x_839) ;  /* 0x00000000002c2947 */ /* 0x000fea0003800000 */
        /* <DEDUP_REMOVED lines=11> */
.L_x_839:
[----:B-1----:R-:W5:Y:S01]  /*8d00*/  LDG.E.128 R36, desc[UR36][R36.64+0x800] ;  /* 0x0008002424247981 */ /* 0x002f62000c1e1d00 */
[----:B------:R-:W-:Y:S01]  /*8d10*/  IADD3 R7, R13, -R3, RZ ;  /* 0x800000030d077210 */ /* 0x000fe20007ffe0ff */
[--C-:B-----5:R-:W-:Y:S02]  /*8d20*/  HADD2.F32 R56, -RZ, R54.reuse.H0_H0 ;  /* 0x20000036ff387230 */ /* 0x120fe40000004100 */
[----:B------:R-:W-:Y:S02]  /*8d30*/  HADD2.F32 R51, -RZ, R54.H1_H1 ;  /* 0x30000036ff337230 */ /* 0x000fe40000004100 */
[----:B------:R-:W-:Y:S02]  /*8d40*/  IMAD R57, R7, 0x2, R26 ;  /* 0x0000000207397824 */ /* 0x000fe400078e021a */
[--C-:B------:R-:W-:Y:S02]  /*8d50*/  HADD2.F32 R21, -RZ, R52.reuse.H0_H0 ;  /* 0x20000034ff157230 */ /* 0x100fe40000004100 */
[----:B--2---:R-:W-:Y:S01]  /*8d60*/  HADD2.F32 R54, -RZ, R55.H0_H0 ;  /* 0x20000037ff367230 */ /* 0x004fe20000004100 */
[----:B------:R-:W1:Y:S01]  /*8d70*/  LDS.U16 R7, [R57] ;  /* 0x0000000039077984 */ /* 0x000e620000000400 */
[----:B------:R-:W-:-:S02]  /*8d80*/  HADD2.F32 R52, -RZ, R52.H1_H1 ;  /* 0x30000034ff347230 */ /* 0x000fc40000004100 */
[--C-:B------:R-:W-:Y:S02]  /*8d90*/  HADD2.F32 R49, -RZ, R53.reuse.H0_H0 ;  /* 0x20000035ff317230 */ /* 0x100fe40000004100 */
        /* <DEDUP_REMOVED lines=23> */
.L_x_840:
[----:B------:R-:W2:Y:S01]  /*8f10*/  LDS.U16 R0, [R57+0x8] ;  /* 0x0000080039007984 */ /* 0x000ea20000000400 */
[----:B------:R-:W-:Y:S01]  /*8f20*/  IADD3 R13, R13, 0x8, RZ ;  /* 0x000000080d0d7810 */ /* 0x000fe20007ffe0ff */
[----:B------:R-:W-:Y:S02]  /*8f30*/  HADD2.F32 R5, -RZ, R36.H0_H0 ;  /* 0x20000024ff057230 */ /* 0x000fe40000004100 */
[--C-:B------:R-:W-:Y:S01]  /*8f40*/  HADD2.F32 R9, -RZ, R37.reuse.H0_H0 ;  /* 0x20000025ff097230 */ /* 0x100fe20000004100 */
[----:B------:R-:W-:Y:S01]  /*8f50*/  ISETP.GE.AND P0, PT, R13, R42, PT ;  /* 0x0000002a0d00720c */ /* 0x000fe20003f06270 */
[----:B------:R-:W-:Y:S02]  /*8f60*/  HADD2.F32 R15, -RZ, R38.H1_H1 ;  /* 0x30000026ff0f7230 */ /* 0x000fe40000004100 */
        /* <DEDUP_REMOVED lines=15> */
.L_x_835:
[----:B------:R-:W-:Y:S05]  /*9060*/  BSYNC B0 ;  /* 0x0000000000007941 */ /* 0x000fea0003800000 */
.L_x_834:
[----:B------:R-:W-:Y:S01]  /*9070*/  ISETP.GE.AND P0, PT, R43, R24, PT ;  /* 0x000000182b00720c */ /* 0x000fe20003f06270 */
[----:B------:R-:W-:Y:S01]  /*9080*/  ULDC UR5, c[0x0][0x29c] ;  /* 0x0000a70000057ab9 */ /* 0x000fe20000000800 */
[----:B------:R-:W-:Y:S01]  /*9090*/  ULDC.64 UR6, c[0x0][0x250] ;  /* 0x0000940000067ab9 */ /* 0x000fe20000000a00 */
[----:B------:R-:W-:Y:S10]  /*90a0*/  BSSY B0, `(.L_x_842) ;  /* 0x00000e6000007945 */ /* 0x000ff40003800000 */
[----:B------:R-:W-:Y:S05]  /*90b0*/  @P0 BRA `(.L_x_843) ;  /* 0x0000000c00900947 */ /* 0x000fea0003800000 */
[----:B------:R-:W2:Y:S01]  /*90c0*/  LDC R13, c[0x0][0x288] ;  /* 0x0000a200ff0d7b82 */ /* 0x000ea20000000800 */
[----:B------:R-:W-:Y:S01]  /*90d0*/  IADD3 R38, -R8, -0x2, R17 ;  /* 0xfffffffe08267810 */ /* 0x000fe20007ffe111 */
[----:B------:R-:W-:Y:S04]  /*90e0*/  BSSY B1, `(.L_x_844) ;  /* 0x000004b000017945 */ /* 0x000fe80003800000 */
[----:B------:R-:W-:Y:S02]  /*90f0*/  IMAD.IADD R7, R38, 0x1, -R3 ;  /* 0x0000000126077824 */ /* 0x000fe400078e0a03 */
[----:B------:R-:W3:Y:S03]  /*9100*/  LDC.64 R36, c[0x0][0x2e8] ;  /* 0x0000ba00ff247b82 */ /* 0x000ee60000000a00 */
[----:B------:R-:W-:Y:S01]  /*9110*/  LOP3.LUT P0, RZ, R7, 0x4, RZ, 0xc0, !PT ;  /* 0x0000000407ff7812 */ /* 0x000fe2000780c0ff */
[----:B--2---:R-:W-:-:S05]  /*9120*/  IMAD R38, R16, R13, R19 ;  /* 0x0000000d10267224 */ /* 0x004fca00078e0213 */
[----:B------:R-:W-:-:S05]  /*9130*/  LEA R13, R38, R23, 0x8 ;  /* 0x00000017260d7211 */ /* 0x000fca00078e40ff */
[----:B---3--:R-:W-:Y:S02]  /*9140*/  IMAD.WIDE R36, R13, 0x2, R36 ;  /* 0x000000020d247825 */ /* 0x008fe400078e0224 */
[----:B------:R-:W-:Y:S05]  /*9150*/  @P0 BRA `(.L_x_845) ;  /* 0x00000004000c0947 */ /* 0x000fea0003800000 */
[----:B------:R-:W2:Y:S01]  /*9160*/  LDC R42, c[0x0][0x284] ;  /* 0x0000a100ff2a7b82 */ /* 0x000ea20000000800 */
[----:B------:R-:W-:Y:S01]  /*9170*/  BSSY B2, `(.L_x_846) ;  /* 0x0000040000027945 */ /* 0x000fe20003800000 */
[----:B--2---:R-:W-:-:S13]  /*9180*/  ISETP.GE.AND P0, PT, R43, R42, PT ;  /* 0x0000002a2b00720c */ /* 0x004fda0003f06270 */
[----:B------:R-:W-:Y:S05]  /*9190*/  @!P0 BRA `(.L_x_847) ;  /* 0x0000000000f48947 */ /* 0x000fea0003800000 */
[----:B------:R-:W-:Y:S01]  /*91a0*/  IABS R44, R42 ;  /* 0x0000002a002c7213 */ /* 0x000fe20000000000 */
[----:B------:R-:W-:Y:S01]  /*91b0*/  IMAD.MOV.U32 R38, RZ, RZ, RZ ;  /* 0x000000ffff267224 */ /* 0x000fe200078e00ff */
[----:B------:R-:W-:Y:S01]  /*91c0*/  IABS R17, R43 ;  /* 0x0000002b00117213 */ /* 0x000fe20000000000 */
[----:B------:R-:W2:Y:S01]  /*91d0*/  LDS.U16 R48, [R48] ;  /* 0x0000000030307984 */ /* 0x000ea20000000400 */
[----:B------:R-:W3:Y:S01]  /*91e0*/  I2F.RP R21, R44 ;  /* 0x0000002c00157306 */ /* 0x000ee20000209400 */
[----:B------:R-:W-:Y:S01]  /*91f0*/  ISETP.GE.AND P2, PT, R43, RZ, PT ;  /* 0x000000ff2b00720c */ /* 0x000fe20003f46270 */
[----:B------:R-:W-:Y:S01]  /*9200*/  ULDC UR4, c[0x0][0x29c] ;  /* 0x0000a70000047ab9 */ /* 0x000fe20000000800 */
[----:B------:R-:W-:-:S05]  /*9210*/  ISETP.NE.AND P3, PT, R42, RZ, PT ;  /* 0x000000ff2a00720c */ /* 0x000fca0003f65270 */
[----:B---3--:R-:W3:Y:S02]  /*9220*/  MUFU.RCP R21, R21 ;  /* 0x0000001500157308 */ /* 0x008ee40000001000 */
[----:B---3--:R-:W-:-:S06]  /*9230*/  VIADD R39, R21, 0xffffffe ;  /* 0x0ffffffe15277836 */ /* 0x008fcc0000000000 */
        /* <DEDUP_REMOVED lines=13> */
[----:B------:R-:W-:-:S04]  /*9310*/  SHF.L.U32 R13, R13, 0x8, RZ ;  /* 0x000000080d0d7819 */ /* 0x000fc800000006ff */
[----:B------:R-:W-:-:S04]  /*9320*/  IADD3 R17, P0, R40, R13, RZ ;  /* 0x0000000d28117210 */ /* 0x000fc80007f1e0ff */
[----:B------:R-:W-:Y:S02]  /*9330*/  LEA.HI.X.SX32 R13, R13, R29, 0x1, P0 ;  /* 0x0000001d0d0d7211 */ /* 0x000fe400000f0eff */
[----:B------:R-:W-:-:S04]  /*9340*/  LEA R38, P0, R17, R20, 0x1 ;  /* 0x0000001411267211 */ /* 0x000fc800078008ff */
[----:B------:R-:W-:-:S05]  /*9350*/  LEA.HI.X R39, R17, R14, R13, 0x1, P0 ;  /* 0x0000000e11277211 */ /* 0x000fca00000f0c0d */
[----:B------:R3:W5:Y:S01]  /*9360*/  LDG.E.128 R44, desc[UR36][R38.64] ;  /* 0x00000024262c7981 */ /* 0x000762000c1e1d00 */
[----:B------:R-:W-:Y:S01]  /*9370*/  UISETP.NE.AND UP0, UPT, UR4, URZ, UPT ;  /* 0x0000003f0400728c */ /* 0x000fe2000bf05270 */
[----:B--2---:R-:W-:-:S05]  /*9380*/  HADD2.F32 R13, -RZ, R48.H0_H0 ;  /* 0x20000030ff0d7230 */ /* 0x004fca0000004100 */
[----:B------:R-:W-:-:S13]  /*9390*/  PLOP3.LUT P2, PT, PT, PT, UP0, 0x80, 0x0 ;  /* 0x000000000000781c */ /* 0x000fda0003f4f008 */
[----:B---3--:R-:W-:Y:S05]  /*93a0*/  @P2 BRA `(.L_x_848) ;  /* 0x0000000000302947 */ /* 0x008fea0003800000 */
        /* <DEDUP_REMOVED lines=12> */
.L_x_848:
[--C-:B-----5:R-:W-:Y:S02]  /*9470*/  HADD2.F32 R17, -RZ, R44.reuse.H0_H0 ;  /* 0x2000002cff117230 */ /* 0x120fe40000004100 */
[----:B------:R-:W-:Y:S02]  /*9480*/  HADD2.F32 R42, -RZ, R47.H0_H0 ;  /* 0x2000002fff2a7230 */ /* 0x000fe40000004100 */
[----:B--2---:R-:W-:Y:S02]  /*9490*/  HADD2.F32 R44, -RZ, R44.H1_H1 ;  /* 0x3000002cff2c7230 */ /* 0x004fe40000004100 */
[C---:B------:R-:W-:Y:S01]  /*94a0*/  FFMA.FTZ R6, R13.reuse, R17, R6 ;  /* 0x000000110d067223 */ /* 0x040fe20000010006 */
[--C-:B------:R-:W-:Y:S02]  /*94b0*/  HADD2.F32 R21, -RZ, R45.reuse.H0_H0 ;  /* 0x2000002dff157230 */ /* 0x100fe40000004100 */
[----:B------:R-:W-:Y:S01]  /*94c0*/  FFMA.FTZ R15, R13, R42, R15 ;  /* 0x0000002a0d0f7223 */ /* 0x000fe2000001000f */
[----:B-1----:R-:W-:-:S02]  /*94d0*/  HADD2.F32 R30, -RZ, R45.H1_H1 ;  /* 0x3000002dff1e7230 */ /* 0x002fc40000004100 */
        /* <DEDUP_REMOVED lines=9> */
.L_x_847:
[----:B------:R-:W-:Y:S05]  /*9570*/  BSYNC B2 ;  /* 0x0000000000027941 */ /* 0x000fea0003800000 */
.L_x_846:
[----:B------:R-:W-:-:S07]  /*9580*/  VIADD R43, R43, 0x4 ;  /* 0x000000042b2b7836 */ /* 0x000fce0000000000 */
.L_x_845:
[----:B------:R-:W-:Y:S05]  /*9590*/  BSYNC B1 ;  /* 0x0000000000017941 */ /* 0x000fea0003800000 */
.L_x_844:
[----:B------:R-:W-:-:S13]  /*95a0*/  LOP3.LUT P0, RZ, R7, 0xfffffffc, RZ, 0xc0, !PT ;  /* 0xfffffffc07ff7812 */ /* 0x000fda000780c0ff */
[----:B------:R-:W-:Y:S05]  /*95b0*/  @!P0 BRA `(.L_x_843) ;  /* 0x0000000800508947 */ /* 0x000fea0003800000 */
[C---:B------:R-:W-:Y:S01]  /*95c0*/  LEA R14, R43.reuse, R27, 0x1 ;  /* 0x0000001b2b0e7211 */ /* 0x040fe200078e08ff */
[----:B------:R-:W-:Y:S01]  /*95d0*/  IMAD.MOV.U32 R7, RZ, RZ, RZ ;  /* 0x000000ffff077224 */ /* 0x000fe200078e00ff */
[----:B------:R-:W-:-:S03]  /*95e0*/  LEA R59, R43, 0x400, 0x8 ;  /* 0x000004002b3b7811 */ /* 0x000fc600078e40ff */
[----:B------:R-:W-:-:S05]  /*95f0*/  IMAD R14, R3, -0x2, R14 ;  /* 0xfffffffe030e7824 */ /* 0x000fca00078e020e */
[----:B------:R-:W-:-:S07]  /*9600*/  IADD3 R56, R14, UR38, RZ ;  /* 0x000000260e387c10 */ /* 0x000fce000fffe0ff */
.L_x_855:
[----:B------:R-:W2:Y:S01]  /*9610*/  LDC R58, c[0x0][0x284] ;  /* 0x0000a100ff3a7b82 */ /* 0x000ea20000000800 */
        /* <DEDUP_REMOVED lines=9> */
[----:B--2---:R-:W-:-:S13]  /*96b0*/  ISETP.GE.AND P0, PT, R43, R58, PT ;  /* 0x0000003a2b00720c */ /* 0x004fda0003f06270 */
[----:B------:R-:W-:Y:S05]  /*96c0*/  @!P0 BRA `(.L_x_850) ;  /* 0x0000000000f08947 */ /* 0x000fea0003800000 */
[----:B------:R-:W-:Y:S01]  /*96d0*/  IABS R42, R58 ;  /* 0x0000003a002a7213 */ /* 0x000fe20000000000 */
[----:B-1----:R-:W-:Y:S01]  /*96e0*/  IMAD.MOV.U32 R30, RZ, RZ, RZ ;  /* 0x000000ffff1e7224 */ /* 0x002fe200078e00ff */
[----:B------:R-:W-:Y:S02]  /*96f0*/  IABS R17, R43 ;  /* 0x0000002b00117213 */ /* 0x000fe40000000000 */
[----:B------:R-:W1:Y:S01]  /*9700*/  I2F.RP R21, R42 ;  /* 0x0000002a00157306 */ /* 0x000e620000209400 */
[----:B------:R-:W-:Y:S02]  /*9710*/  ISETP.GE.AND P2, PT, R43, RZ, PT ;  /* 0x000000ff2b00720c */ /* 0x000fe40003f46270 */
[----:B------:R-:W-:-:S05]  /*9720*/  ISETP.NE.AND P3, PT, R58, RZ, PT ;  /* 0x000000ff3a00720c */ /* 0x000fca0003f65270 */
        /* <DEDUP_REMOVED lines=38> */
.L_x_851:
[--C-:B-----5:R-:W-:Y:S02]  /*9990*/  HADD2.F32 R42, -RZ, R46.reuse.H0_H0 ;  /* 0x2000002eff2a7230 */ /* 0x120fe40000004100 */
[----:B------:R-:W-:Y:S02]  /*99a0*/  HADD2.F32 R27, -RZ, R46.H1_H1 ;  /* 0x3000002eff1b7230 */ /* 0x000fe40000004100 */
[--C-:B------:R-:W-:Y:S02]  /*99b0*/  HADD2.F32 R17, -RZ, R44.reuse.H0_H0 ;  /* 0x2000002cff117230 */ /* 0x100fe40000004100 */
[C---:B------:R-:W-:Y:S01]  /*99c0*/  FFMA.FTZ R11, R13.reuse, R42, R11 ;  /* 0x0000002a0d0b7223 */ /* 0x040fe2000001000b */
[----:B-1----:R-:W-:Y:S02]  /*99d0*/  HADD2.F32 R46, -RZ, R47.H0_H0 ;  /* 0x2000002fff2e7230 */ /* 0x002fe40000004100 */
        /* <DEDUP_REMOVED lines=11> */
.L_x_850:
[----:B------:R-:W-:Y:S05]  /*9a90*/  BSYNC B1 ;  /* 0x0000000000017941 */ /* 0x000fea0003800000 */
.L_x_849:
[----:B------:R-:W-:Y:S01]  /*9aa0*/  VIADD R21, R43, 0x4 ;  /* 0x000000042b157836 */ /* 0x000fe20000000000 */
[----:B------:R-:W-:Y:S04]  /*9ab0*/  BSSY B1, `(.L_x_852) ;  /* 0x000003f000017945 */ /* 0x000fe80003800000 */
[----:B------:R-:W-:-:S13]  /*9ac0*/  ISETP.GE.AND P0, PT, R21, R58, PT ;  /* 0x0000003a1500720c */ /* 0x000fda0003f06270 */
[----:B------:R-:W-:Y:S05]  /*9ad0*/  @!P0 BRA `(.L_x_853) ;  /* 0x0000000000f08947 */ /* 0x000fea0003800000 */
[----:B------:R-:W-:Y:S02]  /*9ae0*/  IABS R42, R58 ;  /* 0x0000003a002a7213 */ /* 0x000fe40000000000 */
[----:B-1----:R-:W-:Y:S02]  /*9af0*/  MOV R30, RZ ;  /* 0x000000ff001e7202 */ /* 0x002fe40000000f00 */
[----:B------:R-:W1:Y:S01]  /*9b00*/  I2F.RP R27, R42 ;  /* 0x0000002a001b7306 */ /* 0x000e620000209400 */
[----:B------:R-:W-:Y:S02]  /*9b10*/  IABS R17, R21 ;  /* 0x0000001500117213 */ /* 0x000fe40000000000 */
[----:B------:R-:W-:Y:S02]  /*9b20*/  ISETP.GE.AND P2, PT, R21, RZ, PT ;  /* 0x000000ff1500720c */ /* 0x000fe40003f46270 */
[----:B------:R-:W-:-:S03]  /*9b30*/  ISETP.NE.AND P3, PT, R58, RZ, PT ;  /* 0x000000ff3a00720c */ /* 0x000fc60003f65270 */
[----:B-1----:R-:W1:Y:S02]  /*9b40*/  MUFU.RCP R27, R27 ;  /* 0x0000001b001b7308 */ /* 0x002e640000001000 */
[----:B-1----:R-:W-:-:S06]  /*9b50*/  IADD3 R31, R27, 0xffffffe, RZ ;  /* 0x0ffffffe1b1f7810 */ /* 0x002fcc0007ffe0ff */
[----:B------:R-:W1:Y:S02]  /*9b60*/  F2I.FTZ.U32.TRUNC.NTZ R31, R31 ;  /* 0x0000001f001f7305 */ /* 0x000e64000021f000 */
[----:B-1----:R-:W-:-:S04]  /*9b70*/  IMAD.MOV R13, RZ, RZ, -R31 ;  /* 0x000000ffff0d7224 */ /* 0x002fc800078e0a1f */
        /* <DEDUP_REMOVED lines=10> */
[----:B------:R-:W-:-:S05]  /*9c20*/  @!P3 LOP3.LUT R13, RZ, R58, RZ, 0x33, !PT ;  /* 0x0000003aff0db212 */ /* 0x000fca00078e33ff */
[----:B------:R-:W-:-:S05]  /*9c30*/  IMAD.SHL.U32 R13, R13, 0x100, RZ ;  /* 0x000001000d0d7824 */ /* 0x000fca00078e00ff */
        /* <DEDUP_REMOVED lines=22> */
.L_x_854:
[--C-:B-----5:R-:W-:Y:S02]  /*9da0*/  HADD2.F32 R17, -RZ, R44.reuse.H0_H0 ;  /* 0x2000002cff117230 */ /* 0x120fe40000004100 */
[----:B------:R-:W-:Y:S02]  /*9db0*/  HADD2.F32 R42, -RZ, R47.H0_H0 ;  /* 0x2000002fff2a7230 */ /* 0x000fe40000004100 */
[----:B-1----:R-:W-:Y:S02]  /*9dc0*/  HADD2.F32 R44, -RZ, R44.H1_H1 ;  /* 0x3000002cff2c7230 */ /* 0x002fe40000004100 */
[C---:B------:R-:W-:Y:S01]  /*9dd0*/  FFMA.FTZ R6, R13.reuse, R17, R6 ;  /* 0x000000110d067223 */ /* 0x040fe20000010006 */
[--C-:B------:R-:W-:Y:S02]  /*9de0*/  HADD2.F32 R21, -RZ, R45.reuse.H0_H0 ;  /* 0x2000002dff157230 */ /* 0x100fe40000004100 */
        /* <DEDUP_REMOVED lines=11> */
.L_x_853:
[----:B------:R-:W-:Y:S05]  /*9ea0*/  BSYNC B1 ;  /* 0x0000000000017941 */ /* 0x000fea0003800000 */
.L_x_852:
[----:B------:R-:W-:Y:S01]  /*9eb0*/  IADD3 R43, R43, 0x8, RZ ;  /* 0x000000082b2b7810 */ /* 0x000fe20007ffe0ff */
[----:B------:R-:W-:Y:S01]  /*9ec0*/  VIADD R59, R59, 0x800 ;  /* 0x000008003b3b7836 */ /* 0x000fe20000000000 */
[----:B------:R-:W-:Y:S02]  /*9ed0*/  IADD3 R7, R7, 0x10, RZ ;  /* 0x0000001007077810 */ /* 0x000fe40007ffe0ff */
[----:B------:R-:W-:-:S13]  /*9ee0*/  ISETP.GE.AND P0, PT, R43, R24, PT ;  /* 0x000000182b00720c */ /* 0x000fda0003f06270 */
[----:B------:R-:W-:Y:S05]  /*9ef0*/  @!P0 BRA `(.L_x_855) ;  /* 0xfffffff400c48947 */ /* 0x000fea000383ffff */
.L_x_843:
[----:B------:R-:W-:Y:S05]  /*9f00*/  BSYNC B0 ;  /* 0x0000000000007941 */ /* 0x000fea0003800000 */
.L_x_842:
[----:B------:R-:W-:Y:S04]  /*9f10*/  BSSY B0, `(.L_x_856) ;  /* 0x0000034000007945 */ /* 0x000fe80003800000 */
[----:B------:R-:W-:Y:S05]  /*9f20*/  @P1 BRA `(.L_x_857) ;  /* 0x0000000000c81947 */ /* 0x000fea0003800000 */
[----:B------:R-:W-:-:S04]  /*9f30*/  SHF.L.U32 R7, R24, 0x8, RZ ;  /* 0x0000000818077819 */ /* 0x000fc800000006ff */
[----:B------:R-:W-:-:S04]  /*9f40*/  IADD3 R13, P0, R12, R7, RZ ;  /* 0x000000070c0d7210 */ /* 0x000fc80007f1e0ff */
[----:B------:R-:W-:Y:S02]  /*9f50*/  LEA.HI.X.SX32 R7, R7, R10, 0x1, P0 ;  /* 0x0000000a07077211 */ /* 0x000fe400000f0eff */
[----:B-1----:R-:W-:-:S04]  /*9f60*/  LEA R30, P0, R13, R20, 0x1 ;  /* 0x000000140d1e7211 */ /* 0x002fc800078008ff */
[----:B------:R-:W-:-:S05]  /*9f70*/  LEA.HI.X R31, R13, R14, R7, 0x1, P0 ;  /* 0x0000000e0d1f7211 */ /* 0x000fca00000f0c07 */
[----:B------:R1:W5:Y:S01]  /*9f80*/  LDG.E.128 R36, desc[UR36][R30.64] ;  /* 0x000000241e247981 */ /* 0x000362000c1e1d00 */
[----:B------:R-:W-:Y:S01]  /*9f90*/  IADD3 R3, R24, -R3, RZ ;  /* 0x8000000318037210 */ /* 0x000fe20007ffe0ff */
[----:B------:R-:W-:Y:S04]  /*9fa0*/  BSSY B1, `(.L_x_858) ;  /* 0x000001a000017945 */ /* 0x000fe80003800000 */
[----:B------:R-:W-:-:S06]  /*9fb0*/  IMAD R26, R3, 0x2, R26 ;  /* 0x00000002031a7824 */ /* 0x000fcc00078e021a */
[----:B------:R-:W2:Y:S02]  /*9fc0*/  LDS.U16 R26, [R26] ;  /* 0x000000001a1a7984 */ /* 0x000ea40000000400 */
[----:B--2---:R-:W-:Y:S01]  /*9fd0*/  HADD2.F32 R3, -RZ, R26.H0_H0 ;  /* 0x2000001aff037230 */ /* 0x004fe20000004100 */
[----:B-1----:R-:W-:Y:S06]  /*9fe0*/  @P2 BRA `(.L_x_859) ;  /* 0x0000000000542947 */ /* 0x002fec0003800000 */
[----:B------:R-:W-:-:S13]  /*9ff0*/  LOP3.LUT P3, RZ, R28, 0x10, RZ, 0xc0, !PT ;  /* 0x000000101cff7812 */ /* 0x000fda000786c0ff */
[----:B------:R-:W1:Y:S08]  /*a000*/  @P3 LDC R7, c[0x0][0x288] ;  /* 0x0000a200ff073b82 */ /* 0x000e700000000800 */
[----:B------:R-:W2:Y:S01]  /*a010*/  @P3 LDC.64 R26, c[0x0][0x2e8] ;  /* 0x0000ba00ff1a3b82 */ /* 0x000ea20000000a00 */
[----:B-1----:R-:W-:-:S05]  /*a020*/  @P3 IMAD R16, R16, R7, R19 ;  /* 0x0000000710103224 */ /* 0x002fca00078e0213 */
        /* <DEDUP_REMOVED lines=17> */
.L_x_859:
[----:B------:R-:W-:Y:S05]  /*a140*/  BSYNC B1 ;  /* 0x0000000000017941 */ /* 0x000fea0003800000 */
.L_x_858:
        /* <DEDUP_REMOVED lines=16> */
.L_x_857:
[----:B------:R-:W-:Y:S05]  /*a250*/  BSYNC B0 ;  /* 0x0000000000007941 */ /* 0x000fea0003800000 */
.L_x_856:
        /* <DEDUP_REMOVED lines=18> */
.L_x_861:
[----:B------:R-:W-:Y:S05]  /*a380*/  BSYNC B0 ;  /* 0x0000000000007941 */ /* 0x000fea0003800000 */
.L_x_860:
[----:B------:R-:W-:Y:S06]  /*a390*/  BAR.SYNC.DEFER_BLOCKING 0x0 ;  /* 0x0000000000007b1d */ /* 0x000fec0000010000 */
[----:B------:R-:W-:Y:S04]  /*a3a0*/  BSSY B0, `(.L_x_862) ;  /* 0x0000013000007945 */ /* 0x000fe80003800000 */
[----:B------:R-:W-:Y:S05]  /*a3b0*/  @P1 BRA `(.L_x_863) ;  /* 0x0000000000441947 */ /* 0x000fea0003800000 */
[----:B--2---:R-:W2:Y:S02]  /*a3c0*/  LDS.128 R16, [R8] ;  /* 0x0000000008107984 */ /* 0x004ea40000000c00 */
[--C-:B--2---:R-:W-:Y:S02]  /*a3d0*/  HADD2.F32 R3, -RZ, R16.reuse.H0_H0 ;  /* 0x20000010ff037230 */ /* 0x104fe40000004100 */
        /* <DEDUP_REMOVED lines=15> */
.L_x_863:
[----:B------:R-:W-:Y:S05]  /*a4d0*/  BSYNC B0 ;  /* 0x0000000000007941 */ /* 0x000fea0003800000 */
.L_x_862:
        /* <DEDUP_REMOVED lines=8> */
.L_x_865:
[----:B------:R-:W-:Y:S05]  /*a560*/  BSYNC B0 ;  /* 0x0000000000007941 */ /* 0x000fea0003800000 */
.L_x_864:
[----:B------:R-:W-:Y:S06]  /*a570*/  BAR.SYNC.DEFER_BLOCKING 0x0 ;  /* 0x0000000000007b1d */ /* 0x000fec0000010000 */
[----:B------:R-:W-:Y:S04]  /*a580*/  BSSY B0, `(.L_x_866) ;  /* 0x0000013000007945 */ /* 0x000fe80003800000 */
[----:B------:R-:W-:Y:S05]  /*a590*/  @P4 BRA `(.L_x_867) ;  /* 0x0000000000444947 */ /* 0x000fea0003800000 */
[----:B--23--:R-:W2:Y:S02]  /*a5a0*/  LDS.128 R16, [R8] ;  /* 0x0000000008107984 */ /* 0x00cea40000000c00 */
        /* <DEDUP_REMOVED lines=16> */
.L_x_867:
[----:B------:R-:W-:Y:S05]  /*a6b0*/  BSYNC B0 ;  /* 0x0000000000007941 */ /* 0x000fea0003800000 */
.L_x_866:
[----:B------:R-:W-:Y:S06]  /*a6c0*/  BAR.SYNC.DEFER_BLOCKING 0x0 ;  /* 0x0000000000007b1d */ /* 0x000fec0000010000 */
[----:B------:R-:W-:Y:S05]  /*a6d0*/  @P3 EXIT ;  /* 0x000000000000394d */ /* 0x000fea0003800000 */
[----:B------:R-:W4:Y:S02]  /*a6e0*/  LDC R3, c[0x0][0x308] ;  /* 0x0000c200ff037b82 */ /* 0x000f240000000800 */
[----:B----4-:R-:W-:-:S13]  /*a6f0*/  ISETP.NE.AND P0, PT, R3, 0x2, PT ;  /* 0x000000020300780c */ /* 0x010fda0003f05270 */
[----:B------:R-:W-:Y:S05]  /*a700*/  @!P0 BRA `(.L_x_868) ;  /* 0x0000000000308947 */ /* 0x000fea0003800000 */
[----:B------:R-:W4:Y:S01]  /*a710*/  LDC.64 R12, c[0x0][0x210] ;  /* 0x00008400ff0c7b82 */ /* 0x000f220000000a00 */
[----:B------:R-:W-:Y:S02]  /*a720*/  IADD3 R7, R22, R23, RZ ;  /* 0x0000001716077210 */ /* 0x000fe40007ffe0ff */
        /* <DEDUP_REMOVED lines=10> */
.L_x_868:
[----:B------:R-:W4:Y:S01]  /*a7d0*/  LDC.64 R12, c[0x0][0x300] ;  /* 0x0000c000ff0c7b82 */ /* 0x000f220000000a00 */
[----:B------:R-:W-:Y:S01]  /*a7e0*/  IADD3 R22, R22, R23, RZ ;  /* 0x0000001716167210 */ /* 0x000fe20007ffe0ff */
        /* <DEDUP_REMOVED lines=13> */
[----:B------:R-:W2:Y:S01]  /*a8c0*/  F2I.S8.NTZ R9, R9 ;  /* 0x0000000900097305 */ /* 0x000ea20000202100 */
[----:B------:R-:W-:Y:S02]  /*a8d0*/  PRMT R3, R3, 0x7710, RZ ;  /* 0x0000771003037816 */ /* 0x000fe400000000ff */
[----:B-----5:R-:W-:-:S05]  /*a8e0*/  PRMT R5, R4, 0x8880, RZ ;  /* 0x0000888004057816 */ /* 0x020fca00000000ff */
[----:B------:R-:W-:Y:S01]  /*a8f0*/  F2I.S8.NTZ R11, R11 ;  /* 0x0000000b000b7305 */ /* 0x000fe20000202100 */
[----:B------:R-:W-:Y:S02]  /*a900*/  LOP3.LUT R13, R3, 0xff, RZ, 0xc0, !PT ;  /* 0x000000ff030d7812 */ /* 0x000fe400078ec0ff */
[----:B------:R-:W-:Y:S02]  /*a910*/  PRMT R4, R5, 0x7710, RZ ;  /* 0x0000771005047816 */ /* 0x000fe400000000ff */
[----:B------:R-:W-:Y:S02]  /*a920*/  SHF.L.U64.HI R10, R13, 0x8, RZ ;  /* 0x000000080d0a7819 */ /* 0x000fe400000102ff */
[----:B--23--:R-:W-:Y:S01]  /*a930*/  PRMT R8, R9, 0x8880, RZ ;  /* 0x0000888009087816 */ /* 0x00cfe200000000ff */
[----:B------:R-:W2:Y:S01]  /*a940*/  F2I.S8.NTZ R6, R6 ;  /* 0x0000000600067305 */ /* 0x000ea20000202100 */
[----:B------:R-:W-:Y:S02]  /*a950*/  LOP3.LUT R9, R4, 0xff, RZ, 0xc0, !PT ;  /* 0x000000ff04097812 */ /* 0x000fe400078ec0ff */
[----:B------:R-:W-:-:S02]  /*a960*/  PRMT R5, R8, 0x7710, RZ ;  /* 0x0000771008057816 */ /* 0x000fc400000000ff */
[----:B------:R-:W-:Y:S02]  /*a970*/  SHF.L.U64.HI R3, R9, 0x10, RZ ;  /* 0x0000001009037819 */ /* 0x000fe400000102ff */
[----:B------:R-:W-:Y:S01]  /*a980*/  LOP3.LUT R5, R5, 0xff, RZ, 0xc0, !PT ;  /* 0x000000ff05057812 */ /* 0x000fe200078ec0ff */
[----:B------:R3:W4:Y:S03]  /*a990*/  F2I.S8.NTZ R7, R2 ;  /* 0x0000000200077305 */ /* 0x0007260000202100 */
[----:B------:R-:W-:Y:S02]  /*a9a0*/  SHF.L.U64.HI R4, R5, 0x18, RZ ;  /* 0x0000001805047819 */ /* 0x000fe400000102ff */
[----:B--2---:R-:W-:-:S03]  /*a9b0*/  PRMT R6, R6, 0x8880, RZ ;  /* 0x0000888006067816 */ /* 0x004fc600000000ff */
[----:B------:R-:W2:Y:S01]  /*a9c0*/  F2I.S8.NTZ R15, R15 ;  /* 0x0000000f000f7305 */ /* 0x000ea20000202100 */
[----:B---3--:R-:W-:Y:S02]  /*a9d0*/  PRMT R2, R11, 0x8880, RZ ;  /* 0x000088800b027816 */ /* 0x008fe400000000ff */
[----:B------:R-:W-:Y:S02]  /*a9e0*/  LOP3.LUT R4, R4, R3, R10, 0xfe, !PT ;  /* 0x0000000304047212 */ /* 0x000fe400078efe0a */
[----:B------:R-:W-:Y:S02]  /*a9f0*/  PRMT R2, R2, 0x7710, RZ ;  /* 0x0000771002027816 */ /* 0x000fe400000000ff */
[----:B----4-:R-:W-:Y:S01]  /*aa00*/  PRMT R7, R7, 0x8880, RZ ;  /* 0x0000888007077816 */ /* 0x010fe200000000ff */
[----:B------:R3:W4:Y:S01]  /*aa10*/  F2I.S8.NTZ R8, R0 ;  /* 0x0000000000087305 */ /* 0x0007220000202100 */
[----:B------:R-:W-:Y:S02]  /*aa20*/  LOP3.LUT R3, R2, 0xff, RZ, 0xc0, !PT ;  /* 0x000000ff02037812 */ /* 0x000fe400078ec0ff */
[----:B------:R-:W-:-:S02]  /*aa30*/  PRMT R2, R7, 0x7710, RZ ;  /* 0x0000771007027816 */ /* 0x000fc400000000ff */
[----:B------:R-:W-:Y:S01]  /*aa40*/  LOP3.LUT R3, R3, 0xffffff00, R4, 0xf8, !PT ;  /* 0xffffff0003037812 */ /* 0x000fe200078ef804 */
[----:B------:R-:W-:Y:S01]  /*aa50*/  IMAD.U32 R4, R9, 0x10000, RZ ;  /* 0x0001000009047824 */ /* 0x000fe200078e00ff */
[----:B--2---:R-:W-:Y:S02]  /*aa60*/  PRMT R15, R15, 0x8880, RZ ;  /* 0x000088800f0f7816 */ /* 0x004fe400000000ff */
[----:B---3--:R-:W-:Y:S02]  /*aa70*/  PRMT R0, R6, 0x7710, RZ ;  /* 0x0000771006007816 */ /* 0x008fe400000000ff */
[----:B------:R-:W-:Y:S02]  /*aa80*/  PRMT R2, R2, 0x7604, RZ ;  /* 0x0000760402027816 */ /* 0x000fe400000000ff */
[----:B------:R-:W-:Y:S02]  /*aa90*/  PRMT R7, R0, 0x6540, R13 ;  /* 0x0000654000077816 */ /* 0x000fe4000000000d */
[----:B------:R-:W-:-:S02]  /*aaa0*/  PRMT R0, R15, 0x7710, RZ ;  /* 0x000077100f007816 */ /* 0x000fc400000000ff */
[----:B------:R-:W-:Y:S02]  /*aab0*/  LOP3.LUT R3, R2, 0xffff00ff, R3, 0xf8, !PT ;  /* 0xffff00ff02037812 */ /* 0x000fe400078ef803 */
[----:B------:R-:W-:Y:S02]  /*aac0*/  PRMT R0, R0, 0x7054, RZ ;  /* 0x0000705400007816 */ /* 0x000fe400000000ff */
[----:B----4-:R-:W-:Y:S02]  /*aad0*/  PRMT R8, R8, 0x8880, RZ ;  /* 0x0000888008087816 */ /* 0x010fe400000000ff */
        /* <DEDUP_REMOVED lines=9> */
.L_x_729:
[----:B------:R-:W-:Y:S01]  /*ab70*/  HFMA2.MMA R12, -RZ, RZ, 0, 9.5367431640625e-07 ;  /* 0x00000010ff0c7435 */ /* 0x000fe200000001ff */
[----:B------:R-:W-:Y:S01]  /*ab80*/  IMAD.MOV.U32 R11, RZ, RZ, 0x1f ;  /* 0x0000001fff0b7424 */ /* 0x000fe200078e00ff */
[----:B------:R-:W-:-:S09]  /*ab90*/  MOV R15, 0xffffffff ;  /* 0xffffffff000f7802 */ /* 0x000fd20000000f00 */
[----:B0-2---:R-:W-:Y:S05]  /*aba0*/  WARPSYNC.COLLECTIVE R15, `(.L_x_869) ;  /* 0x000000000f087348 */ /* 0x005fea0003c00000 */
[----:B------:R1:W3:Y:S02]  /*abb0*/  SHFL.BFLY P6, R14, R13, R12, R11 ;  /* 0x0c00000c0d0e7389 */ /* 0x0002e400000c000b */
[----:B0123--:R-:W-:Y:S01]  /*abc0*/  ENDCOLLECTIVE ;  /* 0x000000000000791b */ /* 0x00ffe20003800000 */
.L_x_869:
[----:B------:R-:W-:Y:S02]  /*abd0*/  IMAD.MOV.U32 R12, RZ, RZ, 0x8 ;  /* 0x00000008ff0c7424 */ /* 0x000fe400078e00ff */
[----:B------:R-:W-:-:S05]  /*abe0*/  FADD.FTZ R0, R13, R14 ;  /* 0x0000000e0d007221 */ /* 0x000fca0000010000 */
[----:B------:R-:W-:-:S07]  /*abf0*/  MOV R13, R0 ;  /* 0x00000000000d7202 */ /* 0x000fce0000000f00 */
[----:B------:R-:W-:Y:S05]  /*ac00*/  WARPSYNC.COLLECTIVE R15, `(.L_x_870) ;  /* 0x000000000f087348 */ /* 0x000fea0003c00000 */
[----:B------:R0:W1:Y:S02]  /*ac10*/  SHFL.BFLY P6, R14, R13, R12, R11 ;  /* 0x0c00000c0d0e7389 */ /* 0x00006400000c000b */
[----:B01----:R-:W-:Y:S01]  /*ac20*/  ENDCOLLECTIVE ;  /* 0x000000000000791b */ /* 0x003fe20003800000 */
.L_x_870:
[----:B------:R-:W-:Y:S01]  /*ac30*/  HFMA2.MMA R12, -RZ, RZ, 0, 2.384185791015625e-07 ;  /* 0x00000004ff0c7435 */ /* 0x000fe200000001ff */
[----:B------:R-:W-:-:S05]  /*ac40*/  FADD.FTZ R3, R0, R14 ;  /* 0x0000000e00037221 */ /* 0x000fca0000010000 */
[----:B------:R-:W-:-:S07]  /*ac50*/  MOV R13, R3 ;  /* 0x00000003000d7202 */ /* 0x000fce0000000f00 */
[----:B------:R-:W-:Y:S05]  /*ac60*/  WARPSYNC.COLLECTIVE R15, `(.L_x_871) ;  /* 0x000000000f087348 */ /* 0x000fea0003c00000 */
[----:B------:R0:W1:Y:S02]  /*ac70*/  SHFL.BFLY P6, R14, R13, R12, R11 ;  /* 0x0c00000c0d0e7389 */ /* 0x00006400000c000b */
[----:B01----:R-:W-:Y:S01]  /*ac80*/  ENDCOLLECTIVE ;  /* 0x000000000000791b */ /* 0x003fe20003800000 */
.L_x_871:
[----:B------:R-:W-:Y:S01]  /*ac90*/  MOV R12, 0x2 ;  /* 0x00000002000c7802 */ /* 0x000fe20000000f00 */
[----:B------:R-:W-:-:S04]  /*aca0*/  FADD.FTZ R4, R3, R14 ;  /* 0x0000000e03047221 */ /* 0x000fc80000010000 */
[----:B------:R-:W-:-:S07]  /*acb0*/  IMAD.MOV.U32 R13, RZ, RZ, R4 ;  /* 0x000000ffff0d7224 */ /* 0x000fce00078e0004 */
[----:B------:R-:W-:Y:S05]  /*acc0*/  WARPSYNC.COLLECTIVE R15, `(.L_x_872) ;  /* 0x000000000f087348 */ /* 0x000fea0003c00000 */
[----:B------:R0:W1:Y:S02]  /*acd0*/  SHFL.BFLY P6, R14, R13, R12, R11 ;  /* 0x0c00000c0d0e7389 */ /* 0x00006400000c000b */
[----:B01----:R-:W-:Y:S01]  /*ace0*/  ENDCOLLECTIVE ;  /* 0x000000000000791b */ /* 0x003fe20003800000 */
.L_x_872:
[----:B------:R-:W-:Y:S02]  /*acf0*/  IMAD.MOV.U32 R12, RZ, RZ, 0x1 ;  /* 0x00000001ff0c7424 */ /* 0x000fe400078e00ff */
[----:B------:R-:W-:-:S05]  /*ad00*/  FADD.FTZ R5, R4, R14 ;  /* 0x0000000e04057221 */ /* 0x000fca0000010000 */
[----:B------:R-:W-:-:S07]  /*ad10*/  MOV R13, R5 ;  /* 0x00000005000d7202 */ /* 0x000fce0000000f00 */
[----:B------:R-:W-:Y:S05]  /*ad20*/  WARPSYNC.COLLECTIVE R15, `(.L_x_873) ;  /* 0x000000000f087348 */ /* 0x000fea0003c00000 */
[----:B------:R0:W1:Y:S02]  /*ad30*/  SHFL.BFLY P6, R14, R13, R12, R11 ;  /* 0x0c00000c0d0e7389 */ /* 0x00006400000c000b */
[----:B01----:R-:W-:Y:S01]  /*ad40*/  ENDCOLLECTIVE ;  /* 0x000000000000791b */ /* 0x003fe20003800000 */
.L_x_873:
[----:B------:R-:W-:Y:S05]  /*ad50*/  BRA `(.L_x_874) ;  /* 0xffffff8000507947 */ /* 0x000fea000383ffff */
.L_x_798:
[----:B------:R-:W-:Y:S01]  /*ad60*/  BSSY B1, `(.L_x_875) ;  /* 0x0000007000017945 */ /* 0x000fe20003800000 */
[----:B------:R-:W-:Y:S01]  /*ad70*/  MOV R12, 0x1 ;  /* 0x00000001000c7802 */ /* 0x000fe20000000f00 */
[----:B------:R-:W-:Y:S01]  /*ad80*/  IMAD.MOV.U32 R15, RZ, RZ, -0x1 ;  /* 0xffffffffff0f7424 */ /* 0x000fe200078e00ff */
[----:B------:R-:W-:-:S07]  /*ad90*/  MOV R11, 0x1f ;  /* 0x0000001f000b7802 */ /* 0x000fce0000000f00 */
[----:B-1234-:R-:W-:Y:S05]  /*ada0*/  WARPSYNC.COLLECTIVE R15, `(.L_x_876) ;  /* 0x000000000f087348 */ /* 0x01efea0003c00000 */
[----:B------:R0:W0:Y:S02]  /*adb0*/  SHFL.BFLY P6, R14, R13, R12, R11 ;  /* 0x0c00000c0d0e7389 */ /* 0x00002400000c000b */
[----:B01234-:R-:W-:Y:S01]  /*adc0*/  ENDCOLLECTIVE ;  /* 0x000000000000791b */ /* 0x01ffe20003800000 */
.L_x_876:
[----:B------:R-:W-:Y:S05]  /*add0*/  BSYNC B1 ;  /* 0x0000000000017941 */ /* 0x000fea0003800000 */
.L_x_875:
[----:B------:R-:W-:Y:S05]  /*ade0*/  BRA `(.L_x_877) ;  /* 0xffffffc000707947 */ /* 0x000fea000383ffff */
.L_x_802:
[----:B0-----:R-:W-:Y:S01]  /*adf0*/  HFMA2.MMA R12, -RZ, RZ, 0, 9.5367431640625e-07 ;  /* 0x00000010ff0c7435 */ /* 0x001fe200000001ff */
[----:B------:R-:W-:Y:S01]  /*ae00*/  BSSY B0, `(.L_x_878) ;  /* 0x0000007000007945 */ /* 0x000fe20003800000 */
[----:B------:R-:W-:Y:S01]  /*ae10*/  MOV R13, R0 ;  /* 0x00000000000d7202 */ /* 0x000fe20000000f00 */
[----:B------:R-:W-:Y:S01]  /*ae20*/  IMAD.MOV.U32 R11, RZ, RZ, 0x1f ;  /* 0x0000001fff0b7424 */ /* 0x000fe200078e00ff */
[----:B------:R-:W-:-:S07]  /*ae30*/  MOV R15, 0xffffffff ;  /* 0xffffffff000f7802 */ /* 0x000fce0000000f00 */
[----:B-1234-:R-:W-:Y:S05]  /*ae40*/  WARPSYNC.COLLECTIVE R15, `(.L_x_879) ;  /* 0x000000000f087348 */ /* 0x01efea0003c00000 */
[----:B------:R0:W0:Y:S02]  /*ae50*/  SHFL.BFLY P6, R14, R13, R12, R11 ;  /* 0x0c00000c0d0e7389 */ /* 0x00002400000c000b */
[----:B01234-:R-:W-:Y:S01]  /*ae60*/  ENDCOLLECTIVE ;  /* 0x000000000000791b */ /* 0x01ffe20003800000 */
.L_x_879:
[----:B------:R-:W-:Y:S05]  /*ae70*/  BSYNC B0 ;  /* 0x0000000000007941 */ /* 0x000fea0003800000 */
.L_x_878:
[----:B------:R-:W-:Y:S01]  /*ae80*/  HFMA2.MMA R12, -RZ, RZ, 0, 4.76837158203125e-07 ;  /* 0x00000008ff0c7435 */ /* 0x000fe200000001ff */
[----:B------:R-:W-:Y:S01]  /*ae90*/  FMNMX.FTZ R13, R14, R0, !PT ;  /* 0x000000000e0d7209 */ /* 0x000fe20007810000 */
[----:B------:R-:W-:Y:S01]  /*aea0*/  IMAD.MOV.U32 R11, RZ, RZ, 0x1f ;  /* 0x0000001fff0b7424 */ /* 0x000fe200078e00ff */
[----:B------:R-:W-:-:S08]  /*aeb0*/  MOV R15, 0xffffffff ;  /* 0xffffffff000f7802 */ /* 0x000fd00000000f00 */
[----:B------:R-:W-:Y:S05]  /*aec0*/  WARPSYNC.COLLECTIVE R15, `(.L_x_880) ;  /* 0x000000000f087348 */ /* 0x000fea0003c00000 */
[----:B------:R0:W1:Y:S02]  /*aed0*/  SHFL.BFLY P6, R14, R13, R12, R11 ;  /* 0x0c00000c0d0e7389 */ /* 0x00006400000c000b */
[----:B01----:R-:W-:Y:S01]  /*aee0*/  ENDCOLLECTIVE ;  /* 0x000000000000791b */ /* 0x003fe20003800000 */
.L_x_880:
[----:B------:R-:W-:Y:S01]  /*aef0*/  IMAD.MOV.U32 R12, RZ, RZ, 0x4 ;  /* 0x00000004ff0c7424 */ /* 0x000fe200078e00ff */
[----:B------:R-:W-:-:S04]  /*af00*/  FMNMX.FTZ R4, R13, R14, !PT ;  /* 0x0000000e0d047209 */ /* 0x000fc80007810000 */
[----:B------:R-:W-:-:S07]  /*af10*/  MOV R13, R4 ;  /* 0x00000004000d7202 */ /* 0x000fce0000000f00 */
[----:B------:R-:W-:Y:S05]  /*af20*/  WARPSYNC.COLLECTIVE R15, `(.L_x_881) ;  /* 0x000000000f087348 */ /* 0x000fea0003c00000 */
[----:B------:R0:W1:Y:S02]  /*af30*/  SHFL.BFLY P6, R14, R13, R12, R11 ;  /* 0x0c00000c0d0e7389 */ /* 0x00006400000c000b */
[----:B01----:R-:W-:Y:S01]  /*af40*/  ENDCOLLECTIVE ;  /* 0x000000000000791b */ /* 0x003fe20003800000 */
.L_x_881:
[----:B------:R-:W-:Y:S01]  /*af50*/  HFMA2.MMA R12, -RZ, RZ, 0, 1.1920928955078125e-07 ;  /* 0x00000002ff0c7435 */ /* 0x000fe200000001ff */
[----:B------:R-:W-:-:S04]  /*af60*/  FMNMX.FTZ R6, R4, R14, !PT ;  /* 0x0000000e04067209 */ /* 0x000fc80007810000 */
[----:B------:R-:W-:-:S07]  /*af70*/  MOV R13, R6 ;  /* 0x00000006000d7202 */ /* 0x000fce0000000f00 */
[----:B------:R-:W-:Y:S05]  /*af80*/  WARPSYNC.COLLECTIVE R15, `(.L_x_882) ;  /* 0x000000000f087348 */ /* 0x000fea0003c00000 */
[----:B------:R0:W1:Y:S02]  /*af90*/  SHFL.BFLY P6, R14, R13, R12, R11 ;  /* 0x0c00000c0d0e7389 */ /* 0x00006400000c000b */
[----:B01----:R-:W-:Y:S01]  /*afa0*/  ENDCOLLECTIVE ;  /* 0x000000000000791b */ /* 0x003fe20003800000 */
.L_x_882:
[----:B------:R-:W-:Y:S05]  /*afb0*/  BRA `(.L_x_883) ;  /* 0xffffffc000b87947 */ /* 0x000fea000383ffff */
.L_x_884:
        /* <DEDUP_REMOVED lines=12> */
.L_x_3296:


//--------------------- .text._ZN4mmha33masked_multihead_attention_kernelItLi256ELi256ELi4ELi32ELi64ELb1ELb0EEEv26Multihead_attention_paramsIT_XT5_EE --------------------------
	.section	.text._ZN4mmha33masked_multihead_attention_kernelItLi256ELi256ELi4ELi32ELi64ELb1ELb0EEEv26Multihead_attention_paramsIT_XT5_EE,"ax",@progbits
	.align	128
        .global         _ZN4mmha33masked_multihead_attention_kernelItLi256ELi256ELi4ELi32ELi64ELb1ELb0EEEv26Multihead_attention_paramsIT_XT5_EE
        .type           _ZN4mmha33masked_multihead_attention_kernelItLi256ELi256ELi4ELi32ELi64ELb1ELb0EEEv26Multihead_attention_paramsIT_XT5_EE,@function
        .size           _ZN4mmha33masked_multihead_attention_kernelItLi256ELi256ELi4ELi32ELi64ELb1ELb0EEEv26Multihead_attention_paramsIT_XT5_EE,(.L_x_3297 - _ZN4mmha33masked_multihead_attention_kernelItLi256ELi256ELi4ELi32ELi64ELb1ELb0EEEv26Multihead_attention_paramsIT_XT5_EE)
        .other          _ZN4mmha33masked_multihead_attention_kernelItLi256ELi256ELi4ELi32ELi64ELb1ELb0EEEv26Multihead_attention_paramsIT_XT5_EE,@"STO_CUDA_ENTRY STV_DEFAULT"
_ZN4mmha33masked_multihead_attention_kernelItLi256ELi256ELi4ELi32ELi64ELb1ELb0EEEv26Multihead_attention_paramsIT_XT5_EE:
.text._ZN4mmha33masked_multihead_attention_kernelItLi256ELi256ELi4ELi32ELi64ELb1ELb0EEEv26Multihead_attention_paramsIT_XT5_EE:
[----:B------:R-:W0:Y:S01]  /*0000*/  LDC R1, c[0x0][0x28] ;  /* 0x00000a00ff017b82 */ /* 0x000e220000000800 */
[----:B------:R-:W-:Y:S01]  /*0010*/  ULDC UR8, c[0x0][0x284] ;  /* 0x0000a10000087ab9 */ /* 0x000fe20000000800 */
[----:B------:R-:W-:Y:S01]  /*0020*/  ULDC.64 UR6, c[0x0][0x320] ;  /* 0x0000c80000067ab9 */ /* 0x000fe20000000a00 */
[----:B------:R-:W-:Y:S01]  /*0030*/  UIADD3 UR4, UR8, 0x4, URZ ;  /* 0x0000000408047890 */ /* 0x000fe2000fffe03f */
[----:B------:R-:W-:Y:S01]  /*0040*/  ISETP.NE.U32.AND P0, PT, RZ, UR6, PT ;  /* 0x00000006ff007c0c */ /* 0x000fe2000bf05070 */
[----:B------:R-:W-:-:S03]  /*0050*/  ULDC.64 UR36, c[0x0][0x208] ;  /* 0x0000820000247ab9 */ /* 0x000fc60000000a00 */
[----:B------:R-:W1:Y:S01]  /*0060*/  S2UR UR39, SR_CTAID.Y ;  /* 0x00000000002779c3 */ /* 0x000e620000002600 */
[----:B------:R-:W-:Y:S01]  /*0070*/  USHF.R.S32.HI UR5, URZ, 0x1f, UR4 ;  /* 0x0000001f3f057899 */ /* 0x000fe20008011404 */
[----:B------:R-:W-:-:S03]  /*0080*/  ISETP.NE.AND.EX P0, PT, RZ, UR7, PT, P0 ;  /* 0x00000007ff007c0c */ /* 0x000fc6000bf05300 */
[----:B------:R-:W-:-:S04]  /*0090*/  ULEA.HI UR5, UR5, UR4, URZ, 0x2 ;  /* 0x0000000405057291 */ /* 0x000fc8000f8f103f */
[----:B------:R-:W-:-:S04]  /*00a0*/  USHF.L.U32 UR5, UR5, 0x2, URZ ;  /* 0x0000000205057899 */ /* 0x000fc8000800063f */
[----:B------:R-:W-:Y:S02]  /*00b0*/  ULOP3.LUT UR40, UR5, 0xfffffff0, URZ, 0xc0, !UPT ;  /* 0xfffffff005287892 */ /* 0x000fe4000f8ec03f */
[----:B------:R-:W-:Y:S10]  /*00c0*/  @!P0 BRA `(.L_x_885) ;  /* 0x00000000001c8947 */ /* 0x000ff40003800000 */
[----:B-1----:R-:W-:-:S04]  /*00d0*/  UIADD3 UR4, UP0, UR39, UR6, URZ ;  /* 0x0000000627047290 */ /* 0x002fc8000ff1e03f */
[----:B------:R-:W-:Y:S02]  /*00e0*/  ULEA.HI.X.SX32 UR5, UR39, UR7, 0x1, UP0 ;  /* 0x0000000727057291 */ /* 0x000fe400080f0e3f */
[----:B------:R-:W-:-:S04]  /*00f0*/  IMAD.U32 R2, RZ, RZ, UR4 ;  /* 0x00000004ff027e24 */ /* 0x000fc8000f8e00ff */
[----:B------:R-:W-:-:S05]  /*0100*/  IMAD.U32 R3, RZ, RZ, UR5 ;  /* 0x00000005ff037e24 */ /* 0x000fca000f8e00ff */
[----:B------:R-:W2:Y:S02]  /*0110*/  LDG.E.U8 R2, desc[UR36][R2.64] ;  /* 0x0000002402027981 */ /* 0x000ea4000c1e1100 */
[----:B--2---:R-:W-:-:S13]  /*0120*/  ISETP.NE.AND P0, PT, R2, 0x1, PT ;  /* 0x000000010200780c */ /* 0x004fda0003f05270 */
[----:B------:R-:W-:Y:S05]  /*0130*/  @!P0 EXIT ;  /* 0x000000000000894d */ /* 0x000fea0003800000 */
.L_x_885:
[----:B------:R-:W-:Y:S01]  /*0140*/  ULDC.64 UR4, c[0x0][0x328] ;  /* 0x0000ca0000047ab9 */ /* 0x000fe20000000a00 */
[----:B------:R-:W2:Y:S01]  /*0150*/  LDC R45, c[0x0][0x280] ;  /* 0x0000a000ff2d7b82 */ /* 0x000ea20000000800 */
[----:B-1----:R-:W-:-:S07]  /*0160*/  UIMAD.WIDE UR4, UR39, 0x4, UR4 ;  /* 0x00000004270478a5 */ /* 0x002fce000f8e0204 */
[----:B------:R-:W1:Y:S01]  /*0170*/  LDC.64 R10, c[0x0][0x2f0] ;  /* 0x0000bc00ff0a7b82 */ /* 0x000e620000000a00 */
[----:B------:R-:W-:Y:S01]  /*0180*/  IMAD.U32 R3, RZ, RZ, UR5 ;  /* 0x00000005ff037e24 */ /* 0x000fe2000f8e00ff */
[----:B------:R-:W-:-:S06]  /*0190*/  MOV R2, UR4 ;  /* 0x0000000400027c02 */ /* 0x000fcc0008000f00 */
[----:B------:R-:W3:Y:S01]  /*01a0*/  LDC R19, c[0x0][0x29c] ;  /* 0x0000a700ff137b82 */ /* 0x000ee20000000800 */
[----:B------:R4:W3:Y:S01]  /*01b0*/  LDG.E R3, desc[UR36][R2.64] ;  /* 0x0000002402037981 */ /* 0x0008e2000c1e1900 */
[----:B------:R-:W-:Y:S01]  /*01c0*/  IMAD.MOV.U32 R18, RZ, RZ, RZ ;  /* 0x000000ffff127224 */ /* 0x000fe200078e00ff */
[----:B------:R-:W-:Y:S01]  /*01d0*/  ULDC UR7, c[0x0][0x288] ;  /* 0x0000a20000077ab9 */ /* 0x000fe20000000800 */
[----:B------:R-:W-:Y:S01]  /*01e0*/  ULDC UR5, c[0x0][0x278] ;  /* 0x00009e0000057ab9 */ /* 0x000fe20000000800 */
[----:B--2---:R-:W-:-:S04]  /*01f0*/  IABS R7, R45 ;  /* 0x0000002d00077213 */ /* 0x004fc80000000000 */
[----:B------:R-:W2:Y:S08]  /*0200*/  I2F.RP R0, R7 ;  /* 0x0000000700007306 */ /* 0x000eb00000209400 */
[----:B--2---:R-:W2:Y:S02]  /*0210*/  MUFU.RCP R0, R0 ;  /* 0x0000000000007308 */ /* 0x004ea40000001000 */
[----:B--2---:R-:W-:-:S06]  /*0220*/  VIADD R4, R0, 0xffffffe ;  /* 0x0ffffffe00047836 */ /* 0x004fcc0000000000 */
[----:B------:R2:W0:Y:S02]  /*0230*/  F2I.FTZ.U32.TRUNC.NTZ R5, R4 ;  /* 0x0000000400057305 */ /* 0x000424000021f000 */
[----:B--2---:R-:W-:Y:S01]  /*0240*/  IMAD.MOV.U32 R4, RZ, RZ, RZ ;  /* 0x000000ffff047224 */ /* 0x004fe200078e00ff */
[----:B0-----:R-:W-:-:S05]  /*0250*/  IADD3 R6, RZ, -R5, RZ ;  /* 0x80000005ff067210 */ /* 0x001fca0007ffe0ff */
[----:B------:R-:W-:Y:S01]  /*0260*/  IMAD R9, R6, R7, RZ ;  /* 0x0000000706097224 */ /* 0x000fe200078e02ff */
[----:B------:R-:W-:-:S03]  /*0270*/  IABS R6, UR39 ;  /* 0x0000002700067c13 */ /* 0x000fc60008000000 */
[----:B------:R-:W-:-:S06]  /*0280*/  IMAD.HI.U32 R5, R5, R9, R4 ;  /* 0x0000000905057227 */ /* 0x000fcc00078e0004 */
[----:B------:R-:W-:-:S04]  /*0290*/  IMAD.HI.U32 R0, R5, R6, RZ ;  /* 0x0000000605007227 */ /* 0x000fc800078e00ff */
[----:B----4-:R-:W-:-:S04]  /*02a0*/  IMAD.MOV R2, RZ, RZ, -R0 ;  /* 0x000000ffff027224 */ /* 0x010fc800078e0a00 */
[----:B------:R-:W-:-:S05]  /*02b0*/  IMAD R2, R7, R2, R6 ;  /* 0x0000000207027224 */ /* 0x000fca00078e0206 */
[----:B------:R-:W-:Y:S02]  /*02c0*/  ISETP.GT.U32.AND P1, PT, R7, R2, PT ;  /* 0x000000020700720c */ /* 0x000fe40003f24070 */
[----:B-1----:R-:W-:-:S04]  /*02d0*/  ISETP.NE.U32.AND P0, PT, R10, RZ, PT ;  /* 0x000000ff0a00720c */ /* 0x002fc80003f05070 */
[----:B------:R-:W-:-:S04]  /*02e0*/  ISETP.NE.AND.EX P0, PT, R11, RZ, PT, P0 ;  /* 0x000000ff0b00720c */ /* 0x000fc80003f05300 */
[----:B---3--:R-:W-:-:S03]  /*02f0*/  ISETP.EQ.AND P3, PT, R19, RZ, P0 ;  /* 0x000000ff1300720c */ /* 0x008fc60000762270 */
[----:B------:R-:W-:-:S04]  /*0300*/  @!P1 IADD3 R2, R2, -R7, RZ ;  /* 0x8000000702029210 */ /* 0x000fc80007ffe0ff */
[----:B------:R-:W-:Y:S01]  /*0310*/  ISETP.GE.U32.AND P0, PT, R2, R7, PT ;  /* 0x000000070200720c */ /* 0x000fe20003f06070 */
[----:B------:R-:W-:Y:S01]  /*0320*/  @!P1 VIADD R0, R0, 0x1 ;  /* 0x0000000100009836 */ /* 0x000fe20000000000 */
[----:B------:R-:W-:-:S04]  /*0330*/  LOP3.LUT R6, R45, UR39, RZ, 0x3c, !PT ;  /* 0x000000272d067c12 */ /* 0x000fc8000f8e3cff */
[----:B------:R-:W0:Y:S07]  /*0340*/  @P3 LDC.64 R4, c[0x0][0x2f0] ;  /* 0x0000bc00ff043b82 */ /* 0x000e2e0000000a00 */
[----:B------:R-:W-:-:S05]  /*0350*/  @P0 VIADD R0, R0, 0x1 ;  /* 0x0000000100000836 */ /* 0x000fca0000000000 */
[----:B------:R-:W-:Y:S02]  /*0360*/  MOV R41, R0 ;  /* 0x0000000000297202 */ /* 0x000fe40000000f00 */
[----:B------:R-:W-:-:S04]  /*0370*/  MOV R0, UR8 ;  /* 0x0000000800007c02 */ /* 0x000fc80008000f00 */
[----:B------:R-:W-:-:S04]  /*0380*/  IABS R9, R0 ;  /* 0x0000000000097213 */ /* 0x000fc80000000000 */
[----:B------:R-:W1:Y:S01]  /*0390*/  I2F.RP R0, R9 ;  /* 0x0000000900007306 */ /* 0x000e620000209400 */
[----:B------:R-:W-:Y:S02]  /*03a0*/  ISETP.GE.AND P2, PT, R6, RZ, PT ;  /* 0x000000ff0600720c */ /* 0x000fe40003f46270 */
[----:B------:R-:W-:-:S05]  /*03b0*/  ISETP.NE.AND P1, PT, R45, RZ, PT ;  /* 0x000000ff2d00720c */ /* 0x000fca0003f25270 */
[----:B-1----:R-:W1:Y:S06]  /*03c0*/  MUFU.RCP R0, R0 ;  /* 0x0000000000007308 */ /* 0x002e6c0000001000 */
[----:B------:R-:W-:Y:S02]  /*03d0*/  @!P2 IMAD.MOV R41, RZ, RZ, -R41 ;  /* 0x000000ffff29a224 */ /* 0x000fe400078e0a29 */
[----:B------:R-:W-:Y:S01]  /*03e0*/  @!P1 LOP3.LUT R41, RZ, R45, RZ, 0x33, !PT ;  /* 0x0000002dff299212 */ /* 0x000fe200078e33ff */
[----:B------:R-:W2:Y:S01]  /*03f0*/  S2R R17, SR_TID.X ;  /* 0x0000000000117919 */ /* 0x000ea20000002100 */
[----:B-1----:R-:W-:-:S04]  /*0400*/  VIADD R6, R0, 0xffffffe ;  /* 0x0ffffffe00067836 */ /* 0x002fc80000000000 */
[----:B------:R1:W3:Y:S01]  /*0410*/  F2I.FTZ.U32.TRUNC.NTZ R7, R6 ;  /* 0x0000000600077305 */ /* 0x0002e2000021f000 */
[----:B0-----:R-:W-:-:S05]  /*0420*/  @P3 IMAD.WIDE R4, R41, 0x4, R4 ;  /* 0x0000000429043825 */ /* 0x001fca00078e0204 */
[----:B------:R3:W5:Y:S01]  /*0430*/  @P3 LDG.E R18, desc[UR36][R4.64] ;  /* 0x0000002404123981 */ /* 0x000762000c1e1900 */
[----:B-1----:R-:W-:Y:S01]  /*0440*/  HFMA2.MMA R6, -RZ, RZ, 0, 0 ;  /* 0x00000000ff067435 */ /* 0x002fe200000001ff */
[----:B---3--:R-:W-:Y:S01]  /*0450*/  IMAD.MOV R4, RZ, RZ, -R7 ;  /* 0x000000ffff047224 */ /* 0x008fe200078e0a07 */
[----:B------:R-:W0:Y:S01]  /*0460*/  S2UR UR43, SR_CTAID.X ;  /* 0x00000000002b79c3 */ /* 0x000e220000002500 */
[C---:B--2---:R-:W-:Y:S02]  /*0470*/  ISETP.GT.AND P5, PT, R17.reuse, 0x1f, PT ;  /* 0x0000001f1100780c */ /* 0x044fe40003fa4270 */
[----:B------:R-:W-:-:S05]  /*0480*/  ISETP.LT.AND P2, PT, R17, 0x20, P3 ;  /* 0x000000201100780c */ /* 0x000fca0001f41270 */
[----:B------:R-:W1:Y:S01]  /*0490*/  S2UR UR42, SR_CgaCtaId ;  /* 0x00000000002a79c3 */ /* 0x000e620000008800 */
[----:B------:R-:W-:-:S07]  /*04a0*/  P2R R0, PR, RZ, 0x20 ;  /* 0x00000020ff007803 */ /* 0x000fce0000000000 */
[----:B------:R-:W2:Y:S01]  /*04b0*/  @P2 LDC.64 R10, c[0x0][0x2e0] ;  /* 0x0000b800ff0a2b82 */ /* 0x000ea20000000a00 */
[----:B------:R-:W-:Y:S01]  /*04c0*/  SHF.L.U32 R0, R17, 0x3, RZ ;  /* 0x0000000311007819 */ /* 0x000fe200000006ff */
[----:B0-----:R-:W-:-:S04]  /*04d0*/  UIMAD UR41, UR39, UR7, UR43 ;  /* 0x00000007272972a4 */ /* 0x001fc8000f8e022b */
[----:B------:R-:W-:Y:S02]  /*04e0*/  USHF.L.U32 UR41, UR41, 0x8, URZ ;  /* 0x0000000829297899 */ /* 0x000fe4000800063f */
[----:B------:R-:W-:Y:S01]  /*04f0*/  USHF.L.U32 UR6, UR43, 0x8, URZ ;  /* 0x000000082b067899 */ /* 0x000fe2000800063f */
[----:B------:R-:W-:Y:S01]  /*0500*/  UMOV UR4, 0x400 ;  /* 0x0000040000047882 */ /* 0x000fe20000000000 */
[----:B------:R-:W-:Y:S02]  /*0510*/  UISETP.NE.AND UP0, UPT, UR5, URZ, UPT ;  /* 0x0000003f0500728c */ /* 0x000fe4000bf05270 */
[C---:B------:R-:W-:Y:S01]  /*0520*/  VIADD R22, R0.reuse, UR41 ;  /* 0x0000002900167c36 */ /* 0x040fe20008000000 */
[----:B------:R-:W-:Y:S02]  /*0530*/  UIADD3 UR4, UR4, 0x410, URZ ;  /* 0x0000041004047890 */ /* 0x000fe4000fffe03f */
[----:B------:R-:W-:Y:S02]  /*0540*/  UIMAD UR5, UR39, UR5, UR6 ;  /* 0x00000005270572a4 */ /* 0x000fe4000f8e0206 */
[----:B------:R-:W-:Y:S01]  /*0550*/  IADD3 R13, R0, UR6, RZ ;  /* 0x00000006000d7c10 */ /* 0x000fe2000fffe0ff */
[----:B-1----:R-:W-:Y:S01]  /*0560*/  ULEA UR42, UR42, UR4, 0x18 ;  /* 0x000000042a2a7291 */ /* 0x002fe2000f8ec03f */
[----:B------:R-:W-:Y:S01]  /*0570*/  BSSY B0, `(.L_x_886) ;  /* 0x0000045000007945 */ /* 0x000fe20003800000 */
[----:B------:R-:W-:Y:S01]  /*0580*/  USEL UR5, UR41, UR5, !UP0 ;  /* 0x0000000529057287 */ /* 0x000fe2000c000000 */
[----:B------:R-:W-:-:S02]  /*0590*/  P2R R2, PR, RZ, 0x8 ;  /* 0x00000008ff027803 */ /* 0x000fc40000000000 */
[----:B------:R-:W-:Y:S02]  /*05a0*/  CS2R R34, SRZ ;  /* 0x0000000000227805 */ /* 0x000fe4000001ff00 */
[----:B------:R-:W-:Y:S02]  /*05b0*/  ISETP.NE.AND P3, PT, RZ, UR8, PT ;  /* 0x00000008ff007c0c */ /* 0x000fe4000bf65270 */
[----:B------:R-:W-:Y:S01]  /*05c0*/  R2UR UR45, R3 ;  /* 0x00000000032d72ca */ /* 0x000fe200000e0000 */
[----:B------:R-:W-:-:S04]  /*05d0*/  IMAD R3, R4, R9, RZ ;  /* 0x0000000904037224 */ /* 0x000fc800078e02ff */
[----:B------:R-:W-:-:S08]  /*05e0*/  IMAD.HI.U32 R7, R7, R3, R6 ;  /* 0x0000000307077227 */ /* 0x000fd000078e0006 */
[----:B------:R-:W-:-:S06]  /*05f0*/  UIADD3 UR44, UR45, -0x1, URZ ;  /* 0xffffffff2d2c7890 */ /* 0x000fcc000fffe03f */
[----:B------:R-:W-:-:S05]  /*0600*/  IABS R16, UR44 ;  /* 0x0000002c00107c13 */ /* 0x000fca0008000000 */
[----:B------:R-:W-:-:S04]  /*0610*/  IMAD.HI.U32 R7, R7, R16, RZ ;  /* 0x0000001007077227 */ /* 0x000fc800078e00ff */
[----:B------:R-:W-:-:S04]  /*0620*/  IMAD.MOV R7, RZ, RZ, -R7 ;  /* 0x000000ffff077224 */ /* 0x000fc800078e0a07 */
[C---:B------:R-:W-:Y:S02]  /*0630*/  IMAD R16, R9.reuse, R7, R16 ;  /* 0x0000000709107224 */ /* 0x040fe400078e0210 */
[----:B------:R-:W0:Y:S03]  /*0640*/  @!P5 LDC.64 R6, c[0x0][0x248] ;  /* 0x00009200ff06db82 */ /* 0x000e260000000a00 */
[----:B------:R-:W-:Y:S01]  /*0650*/  ISETP.GT.U32.AND P0, PT, R9, R16, PT ;  /* 0x000000100900720c */ /* 0x000fe20003f04070 */
[----:B------:R-:W-:-:S12]  /*0660*/  IMAD.U32 R3, RZ, RZ, UR44 ;  /* 0x0000002cff037e24 */ /* 0x000fd8000f8e00ff */
[----:B------:R-:W-:Y:S01]  /*0670*/  @!P0 IMAD.IADD R16, R16, 0x1, -R9 ;  /* 0x0000000110108824 */ /* 0x000fe200078e0a09 */
[----:B------:R-:W-:-:S04]  /*0680*/  @!P5 SHF.L.U32 R3, R3, 0x3, RZ ;  /* 0x000000030303d819 */ /* 0x000fc800000006ff */
[----:B------:R-:W-:Y:S01]  /*0690*/  ISETP.GT.U32.AND P0, PT, R9, R16, PT ;  /* 0x000000100900720c */ /* 0x000fe20003f04070 */
[----:B------:R-:W-:Y:S01]  /*06a0*/  @!P5 IMAD R3, R22, UR8, R3 ;  /* 0x000000081603dc24 */ /* 0x000fe2000f8e0203 */
[----:B------:R-:W-:Y:S02]  /*06b0*/  CS2R R32, SRZ ;  /* 0x0000000000207805 */ /* 0x000fe4000001ff00 */
[----:B------:R-:W-:Y:S02]  /*06c0*/  CS2R R24, SRZ ;  /* 0x0000000000187805 */ /* 0x000fe4000001ff00 */
[----:B------:R-:W-:Y:S01]  /*06d0*/  ISETP.LE.AND P1, PT, RZ, UR44, PT ;  /* 0x0000002cff007c0c */ /* 0x000fe2000bf23270 */
[----:B0-----:R-:W-:-:S04]  /*06e0*/  @!P5 IMAD.WIDE R6, R3, 0x2, R6 ;  /* 0x000000020306d825 */ /* 0x001fc800078e0206 */
[----:B------:R-:W-:Y:S02]  /*06f0*/  IMAD.MOV.U32 R26, RZ, RZ, RZ ;  /* 0x000000ffff1a7224 */ /* 0x000fe400078e00ff */
[----:B------:R-:W-:Y:S01]  /*0700*/  @!P0 IMAD.IADD R16, R16, 0x1, -R9 ;  /* 0x0000000110108824 */ /* 0x000fe200078e0a09 */
[----:B--2---:R-:W-:Y:S06]  /*0710*/  @P5 BRA `(.L_x_887) ;  /* 0x0000000000a85947 */ /* 0x004fec0003800000 */
[----:B------:R-:W0:Y:S02]  /*0720*/  LDC R3, c[0x0][0x308] ;  /* 0x0000c200ff037b82 */ /* 0x000e240000000800 */
[----:B0-----:R-:W-:Y:S01]  /*0730*/  ISETP.NE.AND P0, PT, R3, 0x2, PT ;  /* 0x000000020300780c */ /* 0x001fe20003f05270 */
[----:B------:R-:W-:-:S12]  /*0740*/  VIADD R3, R0, UR5 ;  /* 0x0000000500037c36 */ /* 0x000fd80008000000 */
        /* <DEDUP_REMOVED lines=39> */
.L_x_887:
[----:B------:R-:W-:Y:S05]  /*09c0*/  BSYNC B0 ;  /* 0x0000000000007941 */ /* 0x000fea0003800000 */
.L_x_886:
[----:B------:R-:W-:Y:S01]  /*09d0*/  IMAD.MOV.U32 R27, RZ, RZ, RZ ;  /* 0x000000ffff1b7224 */ /* 0x000fe200078e00ff */
[----:B------:R-:W-:Y:S01]  /*09e0*/  ISETP.NE.AND P4, PT, R19, RZ, PT ;  /* 0x000000ff1300720c */ /* 0x000fe20003f85270 */
[----:B------:R-:W-:Y:S02]  /*09f0*/  ULDC.64 UR4, c[0x0][0x220] ;  /* 0x0000880000047ab9 */ /* 0x000fe40000000a00 */
[----:B------:R-:W-:Y:S02]  /*0a00*/  ISETP.EQ.U32.AND P0, PT, RZ, UR4, PT ;  /* 0x00000004ff007c0c */ /* 0x000fe4000bf02070 */
[----:B------:R0:W5:Y:S02]  /*0a10*/  @!P5 LDG.E.128 R24, desc[UR36][R6.64] ;  /* 0x000000240618d981 */ /* 0x000164000c1e1d00 */
[----:B------:R-:W-:Y:S02]  /*0a20*/  ISETP.EQ.OR.EX P0, PT, RZ, UR5, P5, P0 ;  /* 0x00000005ff007c0c */ /* 0x000fe4000af02700 */
[----:B------:R-:W-:-:S02]  /*0a30*/  CS2R R30, SRZ ;  /* 0x00000000001e7805 */ /* 0x000fc4000001ff00 */
[----:B------:R-:W-:Y:S02]  /*0a40*/  @!P1 IADD3 R16, -R16, RZ, RZ ;  /* 0x000000ff10109210 */ /* 0x000fe40007ffe1ff */
[----:B------:R-:W-:Y:S02]  /*0a50*/  CS2R R28, SRZ ;  /* 0x00000000001c7805 */ /* 0x000fe4000001ff00 */
[----:B------:R-:W-:Y:S02]  /*0a60*/  P2R R3, PR, RZ, 0x10 ;  /* 0x00000010ff037803 */ /* 0x000fe40000000000 */
[----:B------:R-:W-:Y:S01]  /*0a70*/  @!P3 LOP3.LUT R16, RZ, UR8, RZ, 0x33, !PT ;  /* 0x00000008ff10bc12 */ /* 0x000fe2000f8e33ff */
        /* <DEDUP_REMOVED lines=11> */
.L_x_889:
[----:B------:R-:W-:Y:S05]  /*0b30*/  BSYNC B0 ;  /* 0x0000000000007941 */ /* 0x000fea0003800000 */
.L_x_888:
[----:B------:R-:W-:Y:S05]  /*0b40*/  @P4 BRA `(.L_x_890) ;  /* 0x0000000000104947 */ /* 0x000fea0003800000 */
[----:B-----5:R-:W-:Y:S01]  /*0b50*/  HFMA2.MMA R24, R24, 1, 1, R28 ;  /* 0x3c003c0018187835 */ /* 0x020fe2000000001c */
[----:B------:R-:W-:Y:S01]  /*0b60*/  HADD2 R25, R25, R29 ;  /* 0x0000001d19197230 */ /* 0x000fe20000000000 */
[----:B------:R-:W-:Y:S01]  /*0b70*/  HFMA2.MMA R26, R26, 1, 1, R30 ;  /* 0x3c003c001a1a7835 */ /* 0x000fe2000000001e */
[----:B------:R-:W-:-:S10]  /*0b80*/  HADD2 R27, R27, R31 ;  /* 0x0000001f1b1b7230 */ /* 0x000fd40000000000 */
.L_x_890:
[----:B------:R-:W-:Y:S01]  /*0b90*/  ULDC.64 UR4, c[0x0][0x2a8] ;  /* 0x0000aa0000047ab9 */ /* 0x000fe20000000a00 */
[----:B------:R-:W-:Y:S01]  /*0ba0*/  USHF.R.S32.HI UR6, URZ, 0x1f, UR39 ;  /* 0x0000001f3f067899 */ /* 0x000fe20008011427 */
[----:B------:R-:W-:Y:S01]  /*0bb0*/  IMAD.U32 R3, RZ, RZ, UR7 ;  /* 0x00000007ff037e24 */ /* 0x000fe2000f8e00ff */
[----:B------:R-:W-:Y:S01]  /*0bc0*/  UISETP.NE.U32.AND UP0, UPT, UR4, URZ, UPT ;  /* 0x0000003f0400728c */ /* 0x000fe2000bf05070 */
[----:B------:R-:W0:Y:S02]  /*0bd0*/  @!P0 LDC.64 R4, c[0x0][0x220] ;  /* 0x00008800ff048b82 */ /* 0x000e240000000a00 */
[----:B-----5:R-:W-:Y:S01]  /*0be0*/  @P2 IMAD R3, R18, R3, UR43 ;  /* 0x0000002b12032e24 */ /* 0x020fe2000f8e0203 */
[----:B------:R-:W-:-:S03]  /*0bf0*/  UISETP.NE.AND.EX UP0, UPT, UR5, URZ, UPT, UP0 ;  /* 0x0000003f0500728c */ /* 0x000fc6000bf05300 */
[----:B------:R-:W-:-:S03]  /*0c00*/  @P2 IMAD R3, R3, 0x100, R0 ;  /* 0x0000010003032824 */ /* 0x000fc600078e0200 */
[----:B------:R-:W-:Y:S01]  /*0c10*/  PLOP3.LUT P1, PT, PT, PT, UP0, 0x80, 0x0 ;  /* 0x000000000000781c */ /* 0x000fe20003f2f008 */
[----:B------:R-:W-:Y:S01]  /*0c20*/  @P2 IMAD.WIDE R6, R3, 0x2, R10 ;  /* 0x0000000203062825 */ /* 0x000fe200078e020a */
[----:B------:R-:W-:Y:S01]  /*0c30*/  CS2R R14, SRZ ;  /* 0x00000000000e7805 */ /* 0x000fe2000001ff00 */
[----:B------:R-:W1:Y:S02]  /*0c40*/  LDC R11, c[0x0][0x290] ;  /* 0x0000a400ff0b7b82 */ /* 0x000e640000000800 */
[----:B------:R-:W-:Y:S01]  /*0c50*/  @UP0 ULEA UR4, UP1, UR39, UR4, 0x2 ;  /* 0x0000000427040291 */ /* 0x000fe2000f82103f */
[----:B------:R2:W3:Y:S03]  /*0c60*/  @P2 LDG.E.128 R36, desc[UR36][R6.64] ;  /* 0x0000002406242981 */ /* 0x0004e6000c1e1d00 */
[----:B------:R-:W-:Y:S02]  /*0c70*/  @UP0 ULEA.HI.X UR5, UR39, UR5, UR6, 0x2, UP1 ;  /* 0x0000000527050291 */ /* 0x000fe400088f1406 */
[----:B------:R-:W-:Y:S01]  /*0c80*/  MOV R8, UR4 ;  /* 0x0000000400087c02 */ /* 0x000fe20008000f00 */
[----:B------:R-:W-:Y:S01]  /*0c90*/  UMOV UR38, URZ ;  /* 0x0000003f00267c82 */ /* 0x000fe20008000000 */
[----:B------:R-:W-:-:S02]  /*0ca0*/  ULDC.U8 UR4, c[0x0][0x294] ;  /* 0x0000a50000047ab9 */ /* 0x000fc40000000000 */
[----:B------:R-:W-:-:S05]  /*0cb0*/  IMAD.U32 R9, RZ, RZ, UR5 ;  /* 0x00000005ff097e24 */ /* 0x000fca000f8e00ff */
[----:B------:R-:W4:Y:S01]  /*0cc0*/  @P1 LDG.E R8, desc[UR36][R8.64] ;  /* 0x0000002408081981 */ /* 0x000f22000c1e1900 */
[----:B0-----:R-:W-:Y:S01]  /*0cd0*/  @!P0 IMAD.WIDE R4, R13, 0x2, R4 ;  /* 0x000000020d048825 */ /* 0x001fe200078e0204 */
[----:B------:R-:W-:-:S06]  /*0ce0*/  CS2R R12, SRZ ;  /* 0x00000000000c7805 */ /* 0x000fcc000001ff00 */
[----:B------:R-:W4:Y:S01]  /*0cf0*/  @!P0 LDG.E.128 R12, desc[UR36][R4.64] ;  /* 0x00000024040c8981 */ /* 0x000f22000c1e1d00 */
[----:B--2---:R-:W-:Y:S01]  /*0d00*/  IMAD R6, R41, UR7, RZ ;  /* 0x0000000729067c24 */ /* 0x004fe2000f8e02ff */
[----:B------:R-:W-:Y:S01]  /*0d10*/  UIADD3 UR46, UR40, UR42, URZ ;  /* 0x0000002a282e7290 */ /* 0x000fe2000fffe03f */
[----:B------:R-:W-:Y:S02]  /*0d20*/  ISETP.GE.AND P0, PT, R17, 0x20, PT ;  /* 0x000000201100780c */ /* 0x000fe40003f06270 */
[----:B------:R-:W-:Y:S02]  /*0d30*/  IMAD R45, R6, R45, UR43 ;  /* 0x0000002b062d7e24 */ /* 0x000fe4000f8e022d */
[----:B---3--:R-:W-:Y:S01]  /*0d40*/  @P2 HMUL2 R24, R24, R36 ;  /* 0x0000002418182232 */ /* 0x008fe20000000000 */
[----:B------:R-:W-:Y:S01]  /*0d50*/  @P2 HFMA2.MMA R25, R25, R37, -RZ ;  /* 0x0000002519192235 */ /* 0x000fe200001000ff */
[----:B------:R-:W-:Y:S01]  /*0d60*/  @P2 HMUL2 R26, R26, R38 ;  /* 0x000000261a1a2232 */ /* 0x000fe20000000000 */
[----:B------:R-:W-:Y:S01]  /*0d70*/  @P2 HFMA2.MMA R27, R27, R39, -RZ ;  /* 0x000000271b1b2235 */ /* 0x000fe200001000ff */
[----:B-1----:R-:W-:-:S02]  /*0d80*/  ISETP.GT.AND P2, PT, R11, RZ, PT ;  /* 0x000000ff0b00720c */ /* 0x002fc40003f44270 */
[----:B----4-:R-:W-:Y:S02]  /*0d90*/  @P1 R2UR UR38, R8 ;  /* 0x00000000082612ca */ /* 0x010fe400000e0000 */
[----:B------:R-:W-:-:S04]  /*0da0*/  ISETP.NE.AND P1, PT, R19, RZ, PT ;  /* 0x000000ff1300720c */ /* 0x000fc80003f25270 */
[----:B------:R-:W-:Y:S02]  /*0db0*/  P2R R3, PR, RZ, 0x2 ;  /* 0x00000002ff037803 */ /* 0x000fe40000000000 */
[----:B------:R-:W-:Y:S01]  /*0dc0*/  ISETP.NE.AND P1, PT, RZ, UR4, PT ;  /* 0x00000004ff007c0c */ /* 0x000fe2000bf25270 */
[----:B------:R-:W-:Y:S02]  /*0dd0*/  HFMA2.MMA R33, R33, 1, 1, R13 ;  /* 0x3c003c0021217835 */ /* 0x000fe4000000000d */
[----:B------:R-:W-:Y:S01]  /*0de0*/  HFMA2.MMA R35, R35, 1, 1, R15 ;  /* 0x3c003c0023237835 */ /* 0x000fe2000000000f */
[----:B------:R-:W-:Y:S02]  /*0df0*/  HADD2 R32, R32, R12 ;  /* 0x0000000c20207230 */ /* 0x000fe40000000000 */
[----:B------:R-:W-:-:S07]  /*0e00*/  HADD2 R34, R34, R14 ;  /* 0x0000000e22227230 */ /* 0x000fce0000000000 */
        /* <DEDUP_REMOVED lines=52> */
.L_x_893:
        /* <DEDUP_REMOVED lines=9> */
.L_x_894:
        /* <DEDUP_REMOVED lines=100> */
.L_x_898:
        /* <DEDUP_REMOVED lines=21> */
[----:B------:R-:W-:Y:S01]  /*1970*/  IADD3 R9, R12, 0x2, RZ ;  /* 0x000000020c097810 */ /* 0x000fe20007ffe0ff */
[----:B------:R-:W-:Y:S01]  /*1980*/  ULDC UR4, c[0x0][0x29c] ;  /* 0x0000a70000047ab9 */ /* 0x000fe20000000800 */
[----:B------:R-:W0:Y:S01]  /*1990*/  MUFU.RCP R14, R13 ;  /* 0x0000000d000e7308 */ /* 0x000e220000001000 */
[----:B------:R-:W-:Y:S01]  /*19a0*/  I2FP.F32.S32 R8, R12 ;  /* 0x0000000c00087245 */ /* 0x000fe20000201400 */
[----:B------:R-:W-:Y:S01]  /*19b0*/  UIADD3 UR4, -UR38, UR4, URZ ;  /* 0x0000000426047290 */ /* 0x000fe2000fffe13f */
        /* <DEDUP_REMOVED lines=8> */
[--C-:B------:R-:W-:Y:S02]  /*1a40*/  HADD2.F32 R35, -RZ, R27.reuse.H1_H1 ;  /* 0x3000001bff237230 */ /* 0x100fe40000004100 */
[-C--:B0-----:R-:W-:Y:S01]  /*1a50*/  FMUL.FTZ R9, R9, R14.reuse ;  /* 0x0000000e09097220 */ /* 0x081fe20000410000 */
[-C--:B------:R-:W-:Y:S01]  /*1a60*/  FMUL.FTZ R8, R8, R14.reuse ;  /* 0x0000000e08087220 */ /* 0x080fe20000410000 */
[----:B------:R-:W-:Y:S01]  /*1a70*/  FMUL.FTZ R11, R11, R14 ;  /* 0x0000000e0b0b7220 */ /* 0x000fe20000410000 */
[----:B------:R-:W-:-:S02]  /*1a80*/  HADD2.F32 R37, -RZ, R27.H0_H0 ;  /* 0x2000001bff257230 */ /* 0x000fc40000004100 */
[----:B------:R-:W-:Y:S01]  /*1a90*/  FMUL.FTZ R10, R9, 13.28771209716796875 ;  /* 0x41549a78090a7820 */ /* 0x000fe20000410000 */
[----:B------:R-:W-:Y:S01]  /*1aa0*/  FMUL.FTZ R8, R8, 13.28771209716796875 ;  /* 0x41549a7808087820 */ /* 0x000fe20000410000 */
[----:B------:R-:W-:Y:S02]  /*1ab0*/  VIADD R9, R12, 0x6 ;  /* 0x000000060c097836 */ /* 0x000fe40000000000 */
[----:B------:R-:W-:Y:S01]  /*1ac0*/  FMUL.FTZ R12, R11, 13.28771209716796875 ;  /* 0x41549a780b0c7820 */ /* 0x000fe20000410000 */
[----:B------:R-:W0:Y:S01]  /*1ad0*/  MUFU.EX2 R21, -R10 ;  /* 0x8000000a00157308 */ /* 0x000e220000000800 */
[--C-:B------:R-:W-:Y:S01]  /*1ae0*/  HADD2.F32 R42, -RZ, R33.reuse.H1_H1 ;  /* 0x30000021ff2a7230 */ /* 0x100fe20000004100 */
[----:B------:R-:W-:Y:S01]  /*1af0*/  I2FP.F32.S32 R9, R9 ;  /* 0x0000000900097245 */ /* 0x000fe20000201400 */
[----:B------:R-:W-:Y:S02]  /*1b00*/  HADD2.F32 R41, -RZ, R33.H0_H0 ;  /* 0x20000021ff297230 */ /* 0x000fe40000004100 */
[----:B------:R-:W-:-:S03]  /*1b10*/  HADD2.F32 R33, -RZ, R26.H1_H1 ;  /* 0x3000001aff217230 */ /* 0x000fc60000004100 */
[----:B------:R1:W2:Y:S01]  /*1b20*/  MUFU.EX2 R15, -R8 ;  /* 0x80000008000f7308 */ /* 0x0002a20000000800 */
[----:B------:R-:W-:Y:S01]  /*1b30*/  FMUL.FTZ R9, R9, R14 ;  /* 0x0000000e09097220 */ /* 0x000fe20000410000 */
[----:B------:R-:W-:-:S03]  /*1b40*/  HADD2.F32 R26, -RZ, R26.H0_H0 ;  /* 0x2000001aff1a7230 */ /* 0x000fc60000004100 */
[----:B------:R-:W-:-:S03]  /*1b50*/  FMUL.FTZ R13, R9, 13.28771209716796875 ;  /* 0x41549a78090d7820 */ /* 0x000fc60000410000 */
[----:B------:R3:W4:Y:S01]  /*1b60*/  MUFU.EX2 R23, -R12 ;  /* 0x8000000c00177308 */ /* 0x0007220000000800 */
[----:B-1----:R-:W-:-:S05]  /*1b70*/  I2FP.F32.S32 R8, UR4 ;  /* 0x0000000400087c45 */ /* 0x002fca0008201400 */
[C---:B0-----:R-:W-:Y:S02]  /*1b80*/  FMUL.FTZ R11, R8.reuse, R21 ;  /* 0x00000015080b7220 */ /* 0x041fe40000410000 */
[----:B------:R-:W0:Y:S01]  /*1b90*/  MUFU.EX2 R13, -R13 ;  /* 0x8000000d000d7308 */ /* 0x000e220000000800 */
[C---:B--2---:R-:W-:Y:S01]  /*1ba0*/  FMUL.FTZ R9, R8.reuse, R15 ;  /* 0x0000000f08097220 */ /* 0x044fe20000410000 */
[----:B------:R-:W-:Y:S01]  /*1bb0*/  FMUL.RZ R21, R11, 0.15915493667125701904 ;  /* 0x3e22f9830b157820 */ /* 0x000fe2000040c000 */
[--C-:B---3--:R-:W-:Y:S02]  /*1bc0*/  HADD2.F32 R12, -RZ, R24.reuse.H1_H1 ;  /* 0x30000018ff0c7230 */ /* 0x108fe40000004100 */
[----:B------:R-:W-:Y:S01]  /*1bd0*/  FMUL.RZ R14, R9, 0.15915493667125701904 ;  /* 0x3e22f983090e7820 */ /* 0x000fe2000040c000 */
[----:B------:R-:W-:Y:S02]  /*1be0*/  HADD2.F32 R24, -RZ, R24.H0_H0 ;  /* 0x20000018ff187230 */ /* 0x000fe40000004100 */
[----:B------:R-:W-:Y:S01]  /*1bf0*/  MUFU.SIN R20, R21 ;  /* 0x0000001500147308 */ /* 0x000fe20000000400 */
[----:B----4-:R-:W-:-:S04]  /*1c00*/  FMUL.FTZ R11, R8, R23 ;  /* 0x00000017080b7220 */ /* 0x010fc80000410000 */
[----:B------:R-:W-:-:S03]  /*1c10*/  FMUL.RZ R36, R11, 0.15915493667125701904 ;  /* 0x3e22f9830b247820 */ /* 0x000fc6000040c000 */
[----:B------:R-:W1:Y:S01]  /*1c20*/  MUFU.SIN R10, R14 ;  /* 0x0000000e000a7308 */ /* 0x000e620000000400 */
[----:B0-----:R-:W-:-:S04]  /*1c30*/  FMUL.FTZ R8, R8, R13 ;  /* 0x0000000d08087220 */ /* 0x001fc80000410000 */
[----:B------:R-:W-:-:S03]  /*1c40*/  FMUL.RZ R38, R8, 0.15915493667125701904 ;  /* 0x3e22f98308267820 */ /* 0x000fc6000040c000 */
[----:B------:R0:W2:Y:S08]  /*1c50*/  MUFU.COS R9, R14 ;  /* 0x0000000e00097308 */ /* 0x0000b00000000000 */
[----:B------:R3:W4:Y:S01]  /*1c60*/  MUFU.COS R15, R21 ;  /* 0x00000015000f7308 */ /* 0x0007220000000000 */
[----:B-1----:R-:W-:Y:S01]  /*1c70*/  FMUL.FTZ R8, R40, R10 ;  /* 0x0000000a28087220 */ /* 0x002fe20000410000 */
[----:B0-----:R-:W-:-:S06]  /*1c80*/  FMUL.FTZ R14, R10, R12 ;  /* 0x0000000c0a0e7220 */ /* 0x001fcc0000410000 */
[----:B------:R-:W0:Y:S01]  /*1c90*/  MUFU.SIN R32, R36 ;  /* 0x0000002400207308 */ /* 0x000e220000000400 */
[--C-:B---3--:R-:W-:Y:S02]  /*1ca0*/  HADD2.F32 R21, -RZ, R25.reuse.H1_H1 ;  /* 0x30000019ff157230 */ /* 0x108fe40000004100 */
[-C--:B--2---:R-:W-:Y:S01]  /*1cb0*/  FMUL.FTZ R11, R40, R9.reuse ;  /* 0x00000009280b7220 */ /* 0x084fe20000410000 */
[----:B------:R-:W-:Y:S01]  /*1cc0*/  FMUL.FTZ R13, R9, R12 ;  /* 0x0000000c090d7220 */ /* 0x000fe20000410000 */
[----:B------:R-:W-:Y:S02]  /*1cd0*/  HADD2.F32 R25, -RZ, R25.H0_H0 ;  /* 0x20000019ff197230 */ /* 0x000fe40000004100 */
[----:B------:R-:W-:Y:S01]  /*1ce0*/  FFMA.FTZ R8, R39, R9, -R8 ;  /* 0x0000000927087223 */ /* 0x000fe20000010808 */
[----:B------:R-:W-:Y:S01]  /*1cf0*/  FFMA.FTZ R14, R9, R24, -R14 ;  /* 0x00000018090e7223 */ /* 0x000fe2000001080e */
[----:B------:R-:W-:Y:S01]  /*1d00*/  FMUL.FTZ R12, R20, R21 ;  /* 0x00000015140c7220 */ /* 0x000fe20000410000 */
[----:B------:R-:W1:Y:S01]  /*1d10*/  MUFU.COS R23, R36 ;  /* 0x0000002400177308 */ /* 0x000e620000000000 */
[----:B----4-:R-:W-:Y:S01]  /*1d20*/  FMUL.FTZ R9, R42, R15 ;  /* 0x0000000f2a097220 */ /* 0x010fe20000410000 */
[----:B------:R-:W-:Y:S01]  /*1d30*/  FMUL.FTZ R21, R15, R21 ;  /* 0x000000150f157220 */ /* 0x000fe20000410000 */
[----:B------:R-:W-:Y:S01]  /*1d40*/  FFMA.FTZ R11, R39, R10, R11 ;  /* 0x0000000a270b7223 */ /* 0x000fe2000001000b */
[----:B------:R-:W-:Y:S01]  /*1d50*/  FFMA.FTZ R13, R10, R24, R13 ;  /* 0x000000180a0d7223 */ /* 0x000fe2000001000d */
[-C--:B------:R-:W-:Y:S01]  /*1d60*/  FMUL.FTZ R10, R42, R20.reuse ;  /* 0x000000142a0a7220 */ /* 0x080fe20000410000 */
[-C--:B------:R-:W-:Y:S01]  /*1d70*/  FFMA.FTZ R12, R15, R25.reuse, -R12 ;  /* 0x000000190f0c7223 */ /* 0x080fe2000001080c */
[C---:B------:R-:W-:Y:S01]  /*1d80*/  FFMA.FTZ R9, R41.reuse, R20, R9 ;  /* 0x0000001429097223 */ /* 0x040fe20000010009 */
[----:B------:R-:W2:Y:S01]  /*1d90*/  MUFU.SIN R34, R38 ;  /* 0x0000002600227308 */ /* 0x000ea20000000400 */
[----:B------:R-:W-:Y:S01]  /*1da0*/  FFMA.FTZ R25, R20, R25, R21 ;  /* 0x0000001914197223 */ /* 0x000fe20000010015 */
[----:B0-----:R-:W-:Y:S01]  /*1db0*/  FMUL.FTZ R20, R44, R32 ;  /* 0x000000202c147220 */ /* 0x001fe20000410000 */
[----:B------:R-:W-:Y:S01]  /*1dc0*/  FFMA.FTZ R10, R41, R15, -R10 ;  /* 0x0000000f290a7223 */ /* 0x000fe2000001080a */
[----:B------:R-:W-:-:S02]  /*1dd0*/  FMUL.FTZ R24, R32, R33 ;  /* 0x0000002120187220 */ /* 0x000fc40000410000 */
[----:B------:R-:W-:Y:S02]  /*1de0*/  F2FP.F16.F32.PACK_AB R25, R25, R12 ;  /* 0x0000000c1919723e */ /* 0x000fe400000000ff */
[----:B------:R-:W0:Y:S01]  /*1df0*/  MUFU.COS R27, R38 ;  /* 0x00000026001b7308 */ /* 0x000e220000000000 */
[----:B-1----:R-:W-:Y:S01]  /*1e00*/  FMUL.FTZ R15, R44, R23 ;  /* 0x000000172c0f7220 */ /* 0x002fe20000410000 */
[----:B------:R-:W-:Y:S01]  /*1e10*/  FMUL.FTZ R33, R23, R33 ;  /* 0x0000002117217220 */ /* 0x000fe20000410000 */
[----:B------:R-:W-:Y:S01]  /*1e20*/  FFMA.FTZ R20, R43, R23, -R20 ;  /* 0x000000172b147223 */ /* 0x000fe20000010814 */
[----:B------:R-:W-:Y:S01]  /*1e30*/  FFMA.FTZ R23, R23, R26, -R24 ;  /* 0x0000001a17177223 */ /* 0x000fe20000010818 */
[----:B------:R-:W-:Y:S01]  /*1e40*/  FFMA.FTZ R15, R43, R32, R15 ;  /* 0x000000202b0f7223 */ /* 0x000fe2000001000f */
[----:B------:R-:W-:Y:S01]  /*1e50*/  FFMA.FTZ R26, R32, R26, R33 ;  /* 0x0000001a201a7223 */ /* 0x000fe20000010021 */
[----:B--2---:R-:W-:Y:S01]  /*1e60*/  FMUL.FTZ R24, R46, R34 ;  /* 0x000000222e187220 */ /* 0x004fe20000410000 */
[----:B------:R-:W-:-:S03]  /*1e70*/  FMUL.FTZ R32, R34, R35 ;  /* 0x0000002322207220 */ /* 0x000fc60000410000 */
[----:B------:R-:W-:Y:S01]  /*1e80*/  F2FP.F16.F32.PACK_AB R26, R26, R23 ;  /* 0x000000171a1a723e */ /* 0x000fe200000000ff */
[----:B0-----:R-:W-:Y:S01]  /*1e90*/  FMUL.FTZ R21, R46, R27 ;  /* 0x0000001b2e157220 */ /* 0x001fe20000410000 */
        /* <DEDUP_REMOVED lines=11> */
.L_x_901:
[----:B------:R-:W-:Y:S05]  /*1f50*/  BSYNC B2 ;  /* 0x0000000000027941 */ /* 0x000fea0003800000 */
.L_x_900:
        /* <DEDUP_REMOVED lines=16> */
.L_x_899:
[----:B------:R-:W-:Y:S05]  /*2060*/  BSYNC B1 ;  /* 0x0000000000017941 */ /* 0x000fea0003800000 */
.L_x_897:
        /* <DEDUP_REMOVED lines=16> */
.L_x_896:
[----:B------:R-:W-:Y:S05]  /*2170*/  BSYNC B0 ;  /* 0x0000000000007941 */ /* 0x000fea0003800000 */
.L_x_895:
[----:B------:R-:W-:Y:S06]  /*2180*/  BAR.SYNC.DEFER_BLOCKING 0x0 ;  /* 0x0000000000007b1d */ /* 0x000fec0000010000 */
[----:B------:R-:W-:Y:S04]  /*2190*/  BSSY B0, `(.L_x_902) ;  /* 0x0000005000007945 */ /* 0x000fe80003800000 */
[----:B------:R-:W-:Y:S05]  /*21a0*/  @!P6 BRA `(.L_x_903) ;  /* 0x00000000000ce947 */ /* 0x000fea0003800000 */
[----:B------:R-:W-:Y:S01]  /*21b0*/  ISETP.NE.AND P0, PT, R19, RZ, PT ;  /* 0x000000ff1300720c */ /* 0x000fe20003f05270 */
[----:B0-----:R2:W3:-:S12]  /*21c0*/  LDS.128 R32, [R0] ;  /* 0x0000000000207984 */ /* 0x0014d80000000c00 */
[----:B------:R2:W4:Y:S02]  /*21d0*/  @!P0 LDS.128 R24, [R3] ;  /* 0x0000000003188984 */ /* 0x0005240000000c00 */
.L_x_903:
[----:B------:R-:W-:Y:S05]  /*21e0*/  BSYNC B0 ;  /* 0x0000000000007941 */ /* 0x000fea0003800000 */
.L_x_902:
[----:B------:R-:W-:Y:S06]  /*21f0*/  BAR.SYNC.DEFER_BLOCKING 0x0 ;  /* 0x0000000000007b1d */ /* 0x000fec0000010000 */
[----:B------:R-:W-:Y:S05]  /*2200*/  BRA `(.L_x_892) ;  /* 0x0000000800a87947 */ /* 0x000fea0003800000 */
.L_x_891:
[C---:B------:R-:W-:Y:S01]  /*2210*/  ISETP.NE.AND P0, PT, R19.reuse, RZ, PT ;  /* 0x000000ff1300720c */ /* 0x040fe20003f05270 */
[----:B------:R-:W-:Y:S01]  /*2220*/  BSSY B0, `(.L_x_892) ;  /* 0x00000a8000007945 */ /* 0x000fe20003800000 */
[----:B------:R-:W-:-:S11]  /*2230*/  VIADD R19, R19, -UR38 ;  /* 0x8000002613137c36 */ /* 0x000fd60008000000 */
        /* <DEDUP_REMOVED lines=13> */
[--C-:B------:R-:W-:Y:S01]  /*2310*/  HADD2.F32 R20, -RZ, R35.reuse.H1_H1 ;  /* 0x30000023ff147230 */ /* 0x100fe20000004100 */
[----:B------:R-:W-:Y:S01]  /*2320*/  I2FP.F32.S32 R0, R0 ;  /* 0x0000000000007245 */ /* 0x000fe20000201400 */
[----:B------:R-:W-:-:S02]  /*2330*/  HADD2.F32 R35, -RZ, R35.H0_H0 ;  /* 0x20000023ff237230 */ /* 0x000fc40000004100 */
        /* <DEDUP_REMOVED lines=54> */
.L_x_904:
        /* <DEDUP_REMOVED lines=96> */
.L_x_905:
[----:B------:R-:W-:Y:S05]  /*2ca0*/  BSYNC B0 ;  /* 0x0000000000007941 */ /* 0x000fea0003800000 */
.L_x_892:
        /* <DEDUP_REMOVED lines=29> */
.L_x_908:
        /* <DEDUP_REMOVED lines=12> */
.L_x_1050:
[----:B01----:R-:W-:-:S07]  /*2f40*/  FADD.FTZ R5, R5, R14 ;  /* 0x0000000e05057221 */ /* 0x003fce0000010000 */
.L_x_907:
[----:B------:R-:W-:Y:S05]  /*2f50*/  BSYNC B0 ;  /* 0x0000000000007941 */ /* 0x000fea0003800000 */
.L_x_906:
[----:B------:R-:W1:Y:S01]  /*2f60*/  LDC R83, c[0x0][0x284] ;  /* 0x0000a100ff537b82 */ /* 0x000e620000000800 */
[----:B------:R-:W-:Y:S02]  /*2f70*/  ISETP.NE.AND P0, PT, R17, RZ, PT ;  /* 0x000000ff1100720c */ /* 0x000fe40003f05270 */
[----:B0-2---:R-:W-:Y:S01]  /*2f80*/  MOV R0, 0xff7fffff ;  /* 0xff7fffff00007802 */ /* 0x005fe20000000f00 */
[----:B-1----:R-:W-:-:S05]  /*2f90*/  IMAD.MOV R4, RZ, RZ, -R83 ;  /* 0x000000ffff047224 */ /* 0x002fca00078e0a53 */
[----:B------:R-:W-:-:S05]  /*2fa0*/  VIADDMNMX R4, R4, UR45, RZ, !PT ;  /* 0x0000002d04047c46 */ /* 0x000fca000f8001ff */
        /* <DEDUP_REMOVED lines=11> */
[----:B------:R-:W-:Y:S01]  /*3060*/  IMAD.U32 R6, RZ, RZ, UR4 ;  /* 0x00000004ff067e24 */ /* 0x000fe2000f8e00ff */
[----:B------:R-:W-:Y:S01]  /*3070*/  ULDC UR4, c[0x0][0x2a0] ;  /* 0x0000a80000047ab9 */ /* 0x000fe20000000800 */
[----:B------:R-:W-:-:S05]  /*3080*/  IMAD.U32 R7, RZ, RZ, UR5 ;  /* 0x00000005ff077e24 */ /* 0x000fca000f8e00ff */
[----:B------:R-:W2:Y:S01]  /*3090*/  @P0 LDG.E.U16 R6, desc[UR36][R6.64] ;  /* 0x0000002406060981 */ /* 0x000ea2000c1e1500 */
[----:B------:R-:W-:Y:S01]  /*30a0*/  IADD3 R8, -R4, UR44, RZ ;  /* 0x0000002c04087c10 */ /* 0x000fe2000fffe1ff */
[----:B------:R-:W-:-:S03]  /*30b0*/  FMUL.FTZ R0, R5, UR4 ;  /* 0x0000000405007c20 */ /* 0x000fc60008410000 */
[----:B------:R-:W-:Y:S01]  /*30c0*/  LEA R5, R8, UR42, 0x2 ;  /* 0x0000002a08057c11 */ /* 0x000fe2000f8e10ff */
[----:B--2---:R-:W-:-:S05]  /*30d0*/  @P0 HADD2.F32 R3, -RZ, R6.H0_H0 ;  /* 0x20000006ff030230 */ /* 0x004fca0000004100 */
[----:B------:R-:W-:-:S05]  /*30e0*/  @P0 FADD.FTZ R0, R0, R3 ;  /* 0x0000000300000221 */ /* 0x000fca0000010000 */
[----:B------:R0:W-:Y:S02]  /*30f0*/  STS [R5], R0 ;  /* 0x0000000005007388 */ /* 0x0001e40000000800 */
.L_x_910:
[----:B------:R-:W-:Y:S05]  /*3100*/  WARPSYNC.ALL ;  /* 0x0000000000007948 */ /* 0x000fea0003800000 */
[----:B------:R-:W1:Y:S08]  /*3110*/  S2UR UR6, SR_CgaCtaId ;  /* 0x00000000000679c3 */ /* 0x000e700000008800 */
[----:B------:R-:W-:Y:S01]  /*3120*/  BAR.SYNC.DEFER_BLOCKING 0x0 ;  /* 0x0000000000007b1d */ /* 0x000fe20000010000 */
[----:B------:R-:W-:Y:S01]  /*3130*/  SHF.R.S32.HI R6, RZ, 0x1f, R17 ;  /* 0x0000001fff067819 */ /* 0x000fe20000011411 */
[----:B------:R-:W-:Y:S01]  /*3140*/  IMAD.U32 R15, RZ, RZ, UR44 ;  /* 0x0000002cff0f7e24 */ /* 0x000fe2000f8e00ff */
[----:B------:R-:W-:-:S02]  /*3150*/  SHF.L.U32 R45, R45, 0x8, RZ ;  /* 0x000000082d2d7819 */ /* 0x000fc400000006ff */
[-C--:B------:R-:W-:Y:S01]  /*3160*/  LEA.HI R11, R6, R17.reuse, RZ, 0x2 ;  /* 0x00000011060b7211 */ /* 0x080fe200078f10ff */
[----:B------:R-:W-:Y:S01]  /*3170*/  UMOV UR4, 0x400 ;  /* 0x0000040000047882 */ /* 0x000fe20000000000 */
[----:B------:R-:W-:Y:S01]  /*3180*/  IADD3 R14, R15, 0x7, -R4 ;  /* 0x000000070f0e7810 */ /* 0x000fe20007ffe804 */
[----:B------:R-:W-:Y:S01]  /*3190*/  UIADD3 UR5, UR4, 0x10, URZ ;  /* 0x0000001004057890 */ /* 0x000fe2000fffe03f */
[----:B------:R-:W-:Y:S02]  /*31a0*/  LOP3.LUT R6, R11, 0xfffffffc, RZ, 0xc0, !PT ;  /* 0xfffffffc0b067812 */ /* 0x000fe400078ec0ff */
[----:B------:R-:W-:Y:S02]  /*31b0*/  SHF.R.S32.HI R15, RZ, 0x1f, R14 ;  /* 0x0000001fff0f7819 */ /* 0x000fe4000001140e */
[----:B------:R-:W-:Y:S02]  /*31c0*/  IADD3 R12, -R6, R17, RZ ;  /* 0x00000011060c7210 */ /* 0x000fe40007ffe1ff */
[----:B------:R-:W-:-:S02]  /*31d0*/  LEA.HI R15, R15, R14, RZ, 0x3 ;  /* 0x0000000e0f0f7211 */ /* 0x000fc400078f18ff */
[----:B------:R-:W-:Y:S02]  /*31e0*/  LEA.HI.SX32 R85, R11, R4, 0x1e ;  /* 0x000000040b557211 */ /* 0x000fe400078ff2ff */
[----:B------:R-:W-:Y:S01]  /*31f0*/  LOP3.LUT R15, R15, 0xfffffff8, RZ, 0xc0, !PT ;  /* 0xfffffff80f0f7812 */ /* 0x000fe200078ec0ff */
[----:B-1----:R-:W-:-:S04]  /*3200*/  ULEA UR5, UR6, UR5, 0x18 ;  /* 0x0000000506057291 */ /* 0x002fc8000f8ec03f */
[----:B------:R-:W-:Y:S02]  /*3210*/  IMAD.IADD R44, R15, 0x1, R4 ;  /* 0x000000010f2c7824 */ /* 0x000fe400078e0204 */
[----:B------:R-:W-:Y:S01]  /*3220*/  LEA R13, R12, UR5, 0x2 ;  /* 0x000000050c0d7c11 */ /* 0x000fe2000f8e10ff */
[----:B------:R-:W-:Y:S02]  /*3230*/  ULDC UR5, c[0x0][0x29c] ;  /* 0x0000a70000057ab9 */ /* 0x000fe40000000800 */
[----:B------:R-:W-:Y:S01]  /*3240*/  ISETP.GE.AND P0, PT, R85, R44, PT ;  /* 0x0000002c5500720c */ /* 0x000fe20003f06270 */
[----:B------:R-:W-:Y:S01]  /*3250*/  UISETP.NE.AND UP0, UPT, UR5, URZ, UPT ;  /* 0x0000003f0500728c */ /* 0x000fe2000bf05270 */
[----:B------:R1:W2:Y:S04]  /*3260*/  LDS R3, [R13] ;  /* 0x000000000d037984 */ /* 0x0002a80000000800 */
[----:B0-----:R1:W0:Y:S01]  /*3270*/  LDS R5, [R13+0x10] ;  /* 0x000010000d057984 */ /* 0x0012220000000800 */
        /* <DEDUP_REMOVED lines=11> */
[----:B----4-:R1:W4:Y:S04]  /*3330*/  LDS R24, [R13+0xc0] ;  /* 0x0000c0000d187984 */ /* 0x0103280000000800 */
        /* <DEDUP_REMOVED lines=19> */
[----:B--234-:R-:W-:Y:S05]  /*3470*/  @P1 BRA `(.L_x_911) ;  /* 0x00000000008c1947 */ /* 0x01cfea0003800000 */
[----:B------:R-:W-:-:S04]  /*3480*/  UIADD3 UR4, UR4, 0x210, URZ ;  /* 0x0000021004047890 */ /* 0x000fc8000fffe03f */
[----:B------:R-:W-:-:S06]  /*3490*/  ULEA UR4, UR6, UR4, 0x18 ;  /* 0x0000000406047291 */ /* 0x000fcc000f8ec03f */
[----:B------:R-:W-:-:S05]  /*34a0*/  LEA R11, R12, UR4, 0x2 ;  /* 0x000000040c0b7c11 */ /* 0x000fca000f8e10ff */
[----:B------:R2:W3:Y:S04]  /*34b0*/  LDS R46, [R11] ;  /* 0x000000000b2e7984 */ /* 0x0004e80000000800 */
[----:B------:R2:W4:Y:S04]  /*34c0*/  LDS R47, [R11+0x10] ;  /* 0x000010000b2f7984 */ /* 0x0005280000000800 */
        /* <DEDUP_REMOVED lines=29> */
[----:B---34-:R2:W0:Y:S02]  /*36a0*/  LDS R79, [R11+0x1f0] ;  /* 0x0001f0000b4f7984 */ /* 0x0184240000000800 */
.L_x_911:
[----:B------:R-:W-:Y:S01]  /*36b0*/  ULDC UR12, c[0x0][0x29c] ;  /* 0x0000a700000c7ab9 */ /* 0x000fe20000000800 */
[----:B------:R-:W-:Y:S01]  /*36c0*/  ULDC UR13, c[0x0][0x2a0] ;  /* 0x0000a800000d7ab9 */ /* 0x000fe20000000800 */
[----:B------:R-:W-:Y:S01]  /*36d0*/  ULDC.64 UR8, c[0x0][0x248] ;  /* 0x0000920000087ab9 */ /* 0x000fe20000000a00 */
[----:B------:R-:W-:Y:S01]  /*36e0*/  ULDC.64 UR6, c[0x0][0x2b0] ;  /* 0x0000ac0000067ab9 */ /* 0x000fe20000000a00 */
[----:B------:R-:W-:Y:S01]  /*36f0*/  ULDC.64 UR14, c[0x0][0x2c8] ;  /* 0x0000b200000e7ab9 */ /* 0x000fe20000000a00 */
[----:B------:R-:W-:Y:S01]  /*3700*/  ULDC.64 UR10, c[0x0][0x2d8] ;  /* 0x0000b600000a7ab9 */ /* 0x000fe20000000a00 */
[----:B------:R-:W-:Y:S01]  /*3710*/  BSSY B0, `(.L_x_912) ;  /* 0x0000366000007945 */ /* 0x000fe20003800000 */
[----:B------:R-:W-:-:S03]  /*3720*/  IMAD.SHL.U32 R14, R12, 0x2, RZ ;  /* 0x000000020c0e7824 */ /* 0x000fc600078e00ff */
[----:B------:R-:W-:Y:S05]  /*3730*/  @P0 BRA `(.L_x_913) ;  /* 0x00000034008c0947 */ /* 0x000fea0003800000 */
[-C--:B------:R-:W-:Y:S01]  /*3740*/  IABS R80, R83.reuse ;  /* 0x0000005300507213 */ /* 0x080fe20000000000 */
[----:B--2---:R-:W2:Y:S01]  /*3750*/  LDC R11, c[0x0][0x288] ;  /* 0x0000a200ff0b7b82 */ /* 0x004ea20000000800 */
[--C-:B------:R-:W-:Y:S01]  /*3760*/  IMAD R82, R83, UR41, R14.reuse ;  /* 0x0000002953527c24 */ /* 0x100fe2000f8e020e */
[----:B------:R-:W-:Y:S01]  /*3770*/  ULDC UR4, c[0x0][0x298] ;  /* 0x0000a60000047ab9 */ /* 0x000fe20000000800 */
[----:B------:R-:W3:Y:S01]  /*3780*/  I2F.RP R15, R80 ;  /* 0x00000050000f7306 */ /* 0x000ee20000209400 */
[----:B------:R-:W-:Y:S02]  /*3790*/  IMAD R83, R45, R83, R14 ;  /* 0x000000532d537224 */ /* 0x000fe400078e020e */
[----:B------:R-:W-:Y:S02]  /*37a0*/  SHF.R.S32.HI R84, RZ, 0x1f, R82 ;  /* 0x0000001fff547819 */ /* 0x000fe40000011452 */
[----:B------:R-:W4:Y:S01]  /*37b0*/  LDC.64 R62, c[0x0][0x2e0] ;  /* 0x0000b800ff3e7b82 */ /* 0x000f220000000a00 */
[----:B------:R-:W-:-:S07]  /*37c0*/  SHF.R.S32.HI R86, RZ, 0x1f, R83 ;  /* 0x0000001fff567819 */ /* 0x000fce0000011453 */
[----:B------:R-:W5:Y:S01]  /*37d0*/  LDC R88, c[0x0][0x2c0] ;  /* 0x0000b000ff587b82 */ /* 0x000f620000000800 */
[----:B---3--:R-:W3:Y:S01]  /*37e0*/  MUFU.RCP R15, R15 ;  /* 0x0000000f000f7308 */ /* 0x008ee20000001000 */
[----:B--2---:R-:W-:-:S04]  /*37f0*/  IMAD R11, R18, R11, UR43 ;  /* 0x0000002b120b7e24 */ /* 0x004fc8000f8e020b */
[----:B------:R-:W-:-:S04]  /*3800*/  IMAD R87, R11, 0x100, R14 ;  /* 0x000001000b577824 */ /* 0x000fc800078e020e */
[----:B----4-:R-:W-:-:S04]  /*3810*/  IMAD.WIDE R62, R87, 0x2, R62 ;  /* 0x00000002573e7825 */ /* 0x010fc800078e023e */
[----:B---3--:R-:W-:Y:S02]  /*3820*/  VIADD R12, R15, 0xffffffe ;  /* 0x0ffffffe0f0c7836 */ /* 0x008fe40000000000 */
[----:B------:R-:W-:Y:S02]  /*3830*/  VIADD R87, R87, 0x8 ;  /* 0x0000000857577836 */ /* 0x000fe40000000000 */
[----:B-1----:R1:W2:Y:S01]  /*3840*/  F2I.FTZ.U32.TRUNC.NTZ R13, R12 ;  /* 0x0000000c000d7305 */ /* 0x0022a2000021f000 */
[----:B-----5:R-:W-:Y:S01]  /*3850*/  IADD3 R88, R88, UR4, RZ ;  /* 0x0000000458587c10 */ /* 0x020fe2000fffe0ff */
[----:B-1----:R-:W-:Y:S01]  /*3860*/  IMAD.MOV.U32 R12, RZ, RZ, RZ ;  /* 0x000000ffff0c7224 */ /* 0x002fe200078e00ff */
[----:B--2---:R-:W-:-:S05]  /*3870*/  IADD3 R81, RZ, -R13, RZ ;  /* 0x8000000dff517210 */ /* 0x004fca0007ffe0ff */
[----:B------:R-:W-:-:S04]  /*3880*/  IMAD R81, R81, R80, RZ ;  /* 0x0000005051517224 */ /* 0x000fc800078e02ff */
[----:B------:R-:W-:-:S07]  /*3890*/  IMAD.HI.U32 R81, R13, R81, R12 ;  /* 0x000000510d517227 */ /* 0x000fce00078e000c */
.L_x_981:
[----:B-1----:R-:W1:Y:S01]  /*38a0*/  LDC R11, c[0x0][0x284] ;  /* 0x0000a100ff0b7b82 */ /* 0x002e620000000800 */
[----:B------:R-:W-:-:S04]  /*38b0*/  ISETP.NE.U32.AND P0, PT, RZ, UR6, PT ;  /* 0x00000006ff007c0c */ /* 0x000fc8000bf05070 */
[----:B------:R-:W-:-:S13]  /*38c0*/  ISETP.NE.AND.EX P0, PT, RZ, UR7, PT, P0 ;  /* 0x00000007ff007c0c */ /* 0x000fda000bf05300 */
[----:B0-----:R-:W-:Y:S01]  /*38d0*/  @P0 SHF.R.S32.HI R13, RZ, 0x1f, R85 ;  /* 0x0000001fff0d0819 */ /* 0x001fe20000011455 */
[----:B-1----:R-:W-:-:S05]  /*38e0*/  @P0 IMAD R12, R11, UR39, RZ ;  /* 0x000000270b0c0c24 */ /* 0x002fca000f8e02ff */
[--C-:B------:R-:W-:Y:S02]  /*38f0*/  @P0 SHF.R.S32.HI R14, RZ, 0x1f, R12.reuse ;  /* 0x0000001fff0e0819 */ /* 0x100fe4000001140c */
[----:B------:R-:W-:-:S04]  /*3900*/  @P0 IADD3 R12, P2, P3, R85, UR6, R12 ;  /* 0x00000006550c0c10 */ /* 0x000fc8000fb5e00c */
[----:B------:R-:W-:-:S05]  /*3910*/  @P0 IADD3.X R13, R13, UR7, R14, P2, P3 ;  /* 0x000000070d0d0c10 */ /* 0x000fca00097e640e */
[----:B------:R-:W2:Y:S01]  /*3920*/  @P0 LDG.E.U8 R12, desc[UR36][R12.64] ;  /* 0x000000240c0c0981 */ /* 0x000ea2000c1e1100 */
[----:B------:R-:W-:Y:S01]  /*3930*/  IABS R122, R85 ;  /* 0x00000055007a7213 */ /* 0x000fe20000000000 */
[----:B------:R-:W-:Y:S01]  /*3940*/  BSSY B1, `(.L_x_914) ;  /* 0x0000023000017945 */ /* 0x000fe20003800000 */
[----:B------:R-:W-:Y:S02]  /*3950*/  IABS R121, R11 ;  /* 0x0000000b00797213 */ /* 0x000fe40000000000 */
[----:B------:R-:W-:Y:S01]  /*3960*/  ISETP.GE.AND P3, PT, R85, RZ, PT ;  /* 0x000000ff5500720c */ /* 0x000fe20003f66270 */
[----:B------:R-:W-:Y:S01]  /*3970*/  IMAD.HI.U32 R14, R81, R122, RZ ;  /* 0x0000007a510e7227 */ /* 0x000fe200078e00ff */
[----:B------:R-:W-:-:S03]  /*3980*/  ISETP.NE.AND P4, PT, R11, RZ, PT ;  /* 0x000000ff0b00720c */ /* 0x000fc60003f85270 */
[----:B------:R-:W-:-:S04]  /*3990*/  IMAD.MOV R15, RZ, RZ, -R14 ;  /* 0x000000ffff0f7224 */ /* 0x000fc800078e0a0e */
[----:B------:R-:W-:-:S05]  /*39a0*/  IMAD R122, R121, R15, R122 ;  /* 0x0000000f797a7224 */ /* 0x000fca00078e027a */
[----:B------:R-:W-:-:S13]  /*39b0*/  ISETP.GT.U32.AND P2, PT, R80, R122, PT ;  /* 0x0000007a5000720c */ /* 0x000fda0003f44070 */
[----:B------:R-:W-:-:S04]  /*39c0*/  @!P2 IADD3 R122, R122, -R121, RZ ;  /* 0x800000797a7aa210 */ /* 0x000fc80007ffe0ff */
[----:B------:R-:W-:-:S13]  /*39d0*/  ISETP.GT.U32.AND P2, PT, R80, R122, PT ;  /* 0x0000007a5000720c */ /* 0x000fda0003f44070 */
[----:B------:R-:W-:Y:S01]  /*39e0*/  @!P2 IMAD.IADD R122, R122, 0x1, -R121 ;  /* 0x000000017a7aa824 */ /* 0x000fe200078e0a79 */
[----:B------:R-:W-:-:S03]  /*39f0*/  ISETP.GE.AND P2, PT, R85, UR44, PT ;  /* 0x0000002c55007c0c */ /* 0x000fc6000bf46270 */
[----:B------:R-:W-:Y:S01]  /*3a00*/  @!P3 IMAD.MOV R122, RZ, RZ, -R122 ;  /* 0x000000ffff7ab224 */ /* 0x000fe200078e0a7a */
[----:B------:R-:W-:Y:S02]  /*3a10*/  @!P4 LOP3.LUT R122, RZ, R11, RZ, 0x33, !PT ;  /* 0x0000000bff7ac212 */ /* 0x000fe400078e33ff */
[----:B--2---:R-:W-:-:S07]  /*3a20*/  ISETP.NE.AND P0, PT, R12, RZ, P0 ;  /* 0x000000ff0c00720c */ /* 0x004fce0000705270 */
[----:B------:R-:W-:Y:S06]  /*3a30*/  @P2 BRA `(.L_x_915) ;  /* 0x00000000004c2947 */ /* 0x000fec0003800000 */
[----:B------:R-:W-:-:S04]  /*3a40*/  SHF.L.U32 R15, R122, 0x3, RZ ;  /* 0x000000037a0f7819 */ /* 0x000fc800000006ff */
[----:B------:R-:W-:Y:S02]  /*3a50*/  SHF.R.S32.HI R121, RZ, 0x1f, R15 ;  /* 0x0000001fff797819 */ /* 0x000fe4000001140f */
[----:B------:R-:W-:-:S05]  /*3a60*/  IADD3 R13, P1, R83, R15, RZ ;  /* 0x0000000f530d7210 */ /* 0x000fca0007f3e0ff */
[----:B------:R-:W-:Y:S01]  /*3a70*/  IMAD.X R14, R86, 0x1, R121, P1 ;  /* 0x00000001560e7824 */ /* 0x000fe200008e0679 */
        /* <DEDUP_REMOVED lines=9> */
[----:B-----5:R-:W-:-:S04]  /*3b10*/  HFMA2.MMA R89, R89, 1, 1, R46 ;  /* 0x3c003c0059597835 */ /* 0x020fc8000000002e */
[----:B------:R-:W-:Y:S01]  /*3b20*/  IMAD.X R124, R84, 0x1, R121, P3 ;  /* 0x00000001547c7824 */ /* 0x000fe200018e0679 */
[----:B------:R-:W-:-:S04]  /*3b30*/  LEA R12, P3, R13, UR8, 0x1 ;  /* 0x000000080d0c7c11 */ /* 0x000fc8000f8608ff */
[----:B------:R-:W-:Y:S01]  /*3b40*/  LEA.HI.X R13, R13, UR9, R124, 0x1, P3 ;  /* 0x000000090d0d7c11 */ /* 0x000fe200098f0c7c */
[----:B--2---:R-:W-:-:S05]  /*3b50*/  @P5 HMUL2 R89, R89, R14 ;  /* 0x0000000e59595232 */ /* 0x004fca0000000000 */
[----:B------:R1:W-:Y:S03]  /*3b60*/  STG.E desc[UR36][R12.64], R89 ;  /* 0x000000590c007986 */ /* 0x0003e6000c101924 */
.L_x_915:
[----:B------:R-:W-:Y:S05]  /*3b70*/  BSYNC B1 ;  /* 0x0000000000017941 */ /* 0x000fea0003800000 */
.L_x_914:
[----:B-1----:R-:W1:Y:S01]  /*3b80*/  LDC.64 R12, c[0x0][0x2e0] ;  /* 0x0000b800ff0c7b82 */ /* 0x002e620000000a00 */
[----:B------:R-:W-:Y:S01]  /*3b90*/  BSSY B1, `(.L_x_916) ;  /* 0x0000017000017945 */ /* 0x000fe20003800000 */
[----:B-1----:R-:W-:-:S03]  /*3ba0*/  IMAD.WIDE R12, R87, 0x2, R12 ;  /* 0x00000002570c7825 */ /* 0x002fc600078e020c */
[----:B------:R-:W-:Y:S05]  /*3bb0*/  @P2 BRA `(.L_x_917) ;  /* 0x0000000000502947 */ /* 0x000fea0003800000 */
[----:B------:R-:W-:-:S05]  /*3bc0*/  IADD3 R123, R122, R11, RZ ;  /* 0x0000000b7a7b7210 */ /* 0x000fca0007ffe0ff */
[----:B------:R-:W-:-:S05]  /*3bd0*/  IMAD.SHL.U32 R123, R123, 0x8, RZ ;  /* 0x000000087b7b7824 */ /* 0x000fca00078e00ff */
        /* <DEDUP_REMOVED lines=13> */
[----:B------:R-:W-:Y:S02]  /*3cb0*/  IADD3.X R124, R84, R121, RZ, P3, !PT ;  /* 0x00000079547c7210 */ /* 0x000fe40001ffe4ff */
[----:B------:R-:W-:Y:S01]  /*3cc0*/  LEA R14, P3, R123, UR8, 0x1 ;  /* 0x000000087b0e7c11 */ /* 0x000fe2000f8608ff */
[----:B--2---:R-:W-:-:S03]  /*3cd0*/  @P4 HFMA2.MMA R90, R90, R15, -RZ ;  /* 0x0000000f5a5a4235 */ /* 0x004fc600001000ff */
[----:B------:R-:W-:-:S05]  /*3ce0*/  LEA.HI.X R15, R123, UR9, R124, 0x1, P3 ;  /* 0x000000097b0f7c11 */ /* 0x000fca00098f0c7c */
[----:B------:R1:W-:Y:S04]  /*3cf0*/  STG.E desc[UR36][R14.64], R90 ;  /* 0x0000005a0e007986 */ /* 0x0003e8000c101924 */
.L_x_917:
[----:B------:R-:W-:Y:S05]  /*3d00*/  BSYNC B1 ;  /* 0x0000000000017941 */ /* 0x000fea0003800000 */
.L_x_916:
[----:B------:R-:W-:Y:S04]  /*3d10*/  BSSY B1, `(.L_x_918) ;  /* 0x0000016000017945 */ /* 0x000fe80003800000 */
[----:B------:R-:W-:Y:S05]  /*3d20*/  @P2 BRA `(.L_x_919) ;  /* 0x0000000000502947 */ /* 0x000fea0003800000 */
[----:B------:R-:W-:-:S04]  /*3d30*/  IMAD R123, R11, 0x2, R122 ;  /* 0x000000020b7b7824 */ /* 0x000fc800078e027a */
[----:B------:R-:W-:-:S05]  /*3d40*/  IMAD.SHL.U32 R123, R123, 0x8, RZ ;  /* 0x000000087b7b7824 */ /* 0x000fca00078e00ff */
[----:B------:R-:W-:Y:S02]  /*3d50*/  SHF.R.S32.HI R121, RZ, 0x1f, R123 ;  /* 0x0000001fff797819 */ /* 0x000fe4000001147b */
[----:B-1----:R-:W-:-:S04]  /*3d60*/  IADD3 R15, P1, R83, R123, RZ ;  /* 0x0000007b530f7210 */ /* 0x002fc80007f3e0ff */
[----:B------:R-:W-:Y:S02]  /*3d70*/  IADD3.X R124, R86, R121, RZ, P1, !PT ;  /* 0x00000079567c7210 */ /* 0x000fe40000ffe4ff */
        /* <DEDUP_REMOVED lines=9> */
[----:B0----5:R-:W-:-:S04]  /*3e10*/  HADD2 R91, R91, R48 ;  /* 0x000000305b5b7230 */ /* 0x021fc80000000000 */
[----:B------:R-:W-:Y:S02]  /*3e20*/  IMAD.X R124, R84, 0x1, R121, P3 ;  /* 0x00000001547c7824 */ /* 0x000fe400018e0679 */
[----:B--2---:R-:W-:Y:S01]  /*3e30*/  @P4 HMUL2 R91, R91, R14 ;  /* 0x0000000e5b5b4232 */ /* 0x004fe20000000000 */
[----:B------:R-:W-:-:S04]  /*3e40*/  LEA R14, P3, R123, UR8, 0x1 ;  /* 0x000000087b0e7c11 */ /* 0x000fc8000f8608ff */
[----:B------:R-:W-:-:S05]  /*3e50*/  LEA.HI.X R15, R123, UR9, R124, 0x1, P3 ;  /* 0x000000097b0f7c11 */ /* 0x000fca00098f0c7c */
[----:B------:R2:W-:Y:S04]  /*3e60*/  STG.E desc[UR36][R14.64], R91 ;  /* 0x0000005b0e007986 */ /* 0x0005e8000c101924 */
.L_x_919:
[----:B------:R-:W-:Y:S05]  /*3e70*/  BSYNC B1 ;  /* 0x0000000000017941 */ /* 0x000fea0003800000 */
.L_x_918:
[----:B------:R-:W-:Y:S04]  /*3e80*/  BSSY B1, `(.L_x_920) ;  /* 0x0000016000017945 */ /* 0x000fe80003800000 */
[----:B------:R-:W-:Y:S05]  /*3e90*/  @P2 BRA `(.L_x_921) ;  /* 0x0000000000502947 */ /* 0x000fea0003800000 */
[----:B------:R-:W-:-:S04]  /*3ea0*/  IMAD R123, R11, 0x3, R122 ;  /* 0x000000030b7b7824 */ /* 0x000fc800078e027a */
[----:B------:R-:W-:-:S05]  /*3eb0*/  IMAD.SHL.U32 R123, R123, 0x8, RZ ;  /* 0x000000087b7b7824 */ /* 0x000fca00078e00ff */
[----:B------:R-:W-:Y:S02]  /*3ec0*/  SHF.R.S32.HI R121, RZ, 0x1f, R123 ;  /* 0x0000001fff797819 */ /* 0x000fe4000001147b */
[----:B-12---:R-:W-:-:S04]  /*3ed0*/  IADD3 R15, P1, R83, R123, RZ ;  /* 0x0000007b530f7210 */ /* 0x006fc80007f3e0ff */
[----:B------:R-:W-:Y:S02]  /*3ee0*/  IADD3.X R92, R86, R121, RZ, P1, !PT ;  /* 0x00000079565c7210 */ /* 0x000fe40000ffe4ff */
        /* <DEDUP_REMOVED lines=8> */
[----:B0----5:R-:W-:Y:S01]  /*3f70*/  HFMA2.MMA R92, R92, 1, 1, R49 ;  /* 0x3c003c005c5c7835 */ /* 0x021fe20000000031 */
[----:B------:R-:W-:-:S05]  /*3f80*/  IADD3 R123, P3, R82, R123, RZ ;  /* 0x0000007b527b7210 */ /* 0x000fca0007f7e0ff */
[----:B------:R-:W-:Y:S01]  /*3f90*/  IMAD.X R124, R84, 0x1, R121, P3 ;  /* 0x00000001547c7824 */ /* 0x000fe200018e0679 */
[----:B------:R-:W-:-:S03]  /*3fa0*/  LEA R14, P3, R123, UR8, 0x1 ;  /* 0x000000087b0e7c11 */ /* 0x000fc6000f8608ff */
[----:B--2---:R-:W-:Y:S01]  /*3fb0*/  @P4 HMUL2 R92, R92, R15 ;  /* 0x0000000f5c5c4232 */ /* 0x004fe20000000000 */
[----:B------:R-:W-:-:S05]  /*3fc0*/  LEA.HI.X R15, R123, UR9, R124, 0x1, P3 ;  /* 0x000000097b0f7c11 */ /* 0x000fca00098f0c7c */
[----:B------:R3:W-:Y:S04]  /*3fd0*/  STG.E desc[UR36][R14.64], R92 ;  /* 0x0000005c0e007986 */ /* 0x0007e8000c101924 */
.L_x_921:
[----:B------:R-:W-:Y:S05]  /*3fe0*/  BSYNC B1 ;  /* 0x0000000000017941 */ /* 0x000fea0003800000 */
.L_x_920:
[----:B------:R-:W-:Y:S04]  /*3ff0*/  BSSY B1, `(.L_x_922) ;  /* 0x0000016000017945 */ /* 0x000fe80003800000 */
[----:B------:R-:W-:Y:S05]  /*4000*/  @P2 BRA `(.L_x_923) ;  /* 0x0000000000502947 */ /* 0x000fea0003800000 */
[----:B------:R-:W-:-:S05]  /*4010*/  IMAD R123, R11, 0x4, R122 ;  /* 0x000000040b7b7824 */ /* 0x000fca00078e027a */
[----:B------:R-:W-:-:S04]  /*4020*/  SHF.L.U32 R123, R123, 0x3, RZ ;  /* 0x000000037b7b7819 */ /* 0x000fc800000006ff */
[----:B------:R-:W-:Y:S02]  /*4030*/  SHF.R.S32.HI R121, RZ, 0x1f, R123 ;  /* 0x0000001fff797819 */ /* 0x000fe4000001147b */
[----:B-123--:R-:W-:-:S05]  /*4040*/  IADD3 R15, P1, R83, R123, RZ ;  /* 0x0000007b530f7210 */ /* 0x00efca0007f3e0ff */
[----:B------:R-:W-:Y:S01]  /*4050*/  IMAD.X R124, R86, 0x1, R121, P1 ;  /* 0x00000001567c7824 */ /* 0x000fe200008e0679 */
        /* <DEDUP_REMOVED lines=8> */
[----:B0----5:R-:W-:Y:S01]  /*40e0*/  HADD2 R93, R93, R50 ;  /* 0x000000325d5d7230 */ /* 0x021fe20000000000 */
[----:B------:R-:W-:-:S05]  /*40f0*/  IADD3 R123, P3, R82, R123, RZ ;  /* 0x0000007b527b7210 */ /* 0x000fca0007f7e0ff */
[----:B------:R-:W-:Y:S01]  /*4100*/  IMAD.X R124, R84, 0x1, R121, P3 ;  /* 0x00000001547c7824 */ /* 0x000fe200018e0679 */
[----:B--2---:R-:W-:Y:S01]  /*4110*/  @P4 HFMA2.MMA R93, R93, R14, -RZ ;  /* 0x0000000e5d5d4235 */ /* 0x004fe200001000ff */
[----:B------:R-:W-:-:S04]  /*4120*/  LEA R14, P3, R123, UR8, 0x1 ;  /* 0x000000087b0e7c11 */ /* 0x000fc8000f8608ff */
[----:B------:R-:W-:-:S05]  /*4130*/  LEA.HI.X R15, R123, UR9, R124, 0x1, P3 ;  /* 0x000000097b0f7c11 */ /* 0x000fca00098f0c7c */
[----:B------:R4:W-:Y:S04]  /*4140*/  STG.E desc[UR36][R14.64], R93 ;  /* 0x0000005d0e007986 */ /* 0x0009e8000c101924 */
.L_x_923:
[----:B------:R-:W-:Y:S05]  /*4150*/  BSYNC B1 ;  /* 0x0000000000017941 */ /* 0x000fea0003800000 */
.L_x_922:
[----:B------:R-:W-:Y:S04]  /*4160*/  BSSY B1, `(.L_x_924) ;  /* 0x0000016000017945 */ /* 0x000fe80003800000 */
[----:B------:R-:W-:Y:S05]  /*4170*/  @P2 BRA `(.L_x_925) ;  /* 0x0000000000502947 */ /* 0x000fea0003800000 */
[----:B------:R-:W-:-:S05]  /*4180*/  IMAD R123, R11, 0x5, R122 ;  /* 0x000000050b7b7824 */ /* 0x000fca00078e027a */
[----:B------:R-:W-:-:S04]  /*4190*/  SHF.L.U32 R123, R123, 0x3, RZ ;  /* 0x000000037b7b7819 */ /* 0x000fc800000006ff */
[----:B------:R-:W-:Y:S02]  /*41a0*/  SHF.R.S32.HI R121, RZ, 0x1f, R123 ;  /* 0x0000001fff797819 */ /* 0x000fe4000001147b */
[----:B-1234-:R-:W-:-:S05]  /*41b0*/  IADD3 R15, P1, R83, R123, RZ ;  /* 0x0000007b530f7210 */ /* 0x01efca0007f3e0ff */
        /* <DEDUP_REMOVED lines=10> */
[----:B0----5:R-:W-:-:S04]  /*4260*/  HADD2 R94, R94, R51 ;  /* 0x000000335e5e7230 */ /* 0x021fc80000000000 */
[----:B------:R-:W-:Y:S01]  /*4270*/  IMAD.X R124, R84, 0x1, R121, P3 ;  /* 0x00000001547c7824 */ /* 0x000fe200018e0679 */
[----:B------:R-:W-:Y:S01]  /*4280*/  LEA R14, P3, R123, UR8, 0x1 ;  /* 0x000000087b0e7c11 */ /* 0x000fe2000f8608ff */
[----:B--2---:R-:W-:-:S03]  /*4290*/  @P4 HMUL2 R94, R94, R15 ;  /* 0x0000000f5e5e4232 */ /* 0x004fc60000000000 */
[----:B------:R-:W-:-:S05]  /*42a0*/  LEA.HI.X R15, R123, UR9, R124, 0x1, P3 ;  /* 0x000000097b0f7c11 */ /* 0x000fca00098f0c7c */
[----:B------:R0:W-:Y:S04]  /*42b0*/  STG.E desc[UR36][R14.64], R94 ;  /* 0x0000005e0e007986 */ /* 0x0001e8000c101924 */
.L_x_925:
[----:B------:R-:W-:Y:S05]  /*42c0*/  BSYNC B1 ;  /* 0x0000000000017941 */ /* 0x000fea0003800000 */
.L_x_924:
[----:B------:R-:W-:Y:S04]  /*42d0*/  BSSY B1, `(.L_x_926) ;  /* 0x0000016000017945 */ /* 0x000fe80003800000 */
[----:B------:R-:W-:Y:S05]  /*42e0*/  @P2 BRA `(.L_x_927) ;  /* 0x0000000000502947 */ /* 0x000fea0003800000 */
[----:B------:R-:W-:-:S05]  /*42f0*/  IMAD R123, R11, 0x6, R122 ;  /* 0x000000060b7b7824 */ /* 0x000fca00078e027a */
[----:B------:R-:W-:-:S04]  /*4300*/  SHF.L.U32 R123, R123, 0x3, RZ ;  /* 0x000000037b7b7819 */ /* 0x000fc800000006ff */
[----:B------:R-:W-:Y:S02]  /*4310*/  SHF.R.S32.HI R121, RZ, 0x1f, R123 ;  /* 0x0000001fff797819 */ /* 0x000fe4000001147b */
[----:B01234-:R-:W-:-:S05]  /*4320*/  IADD3 R15, P1, R83, R123, RZ ;  /* 0x0000007b530f7210 */ /* 0x01ffca0007f3e0ff */
[----:B------:R-:W-:Y:S01]  /*4330*/  IMAD.X R124, R86, 0x1, R121, P1 ;  /* 0x00000001567c7824 */ /* 0x000fe200008e0679 */
        /* <DEDUP_REMOVED lines=9> */
[----:B------:R-:W-:-:S05]  /*43d0*/  IADD3 R123, P3, R82, R123, RZ ;  /* 0x0000007b527b7210 */ /* 0x000fca0007f7e0ff */
[----:B------:R-:W-:-:S04]  /*43e0*/  IMAD.X R124, R84, 0x1, R121, P3 ;  /* 0x00000001547c7824 */ /* 0x000fc800018e0679 */
[----:B--2---:R-:W-:Y:S01]  /*43f0*/  @P4 HMUL2 R95, R95, R14 ;  /* 0x0000000e5f5f4232 */ /* 0x004fe20000000000 */
[----:B------:R-:W-:-:S04]  /*4400*/  LEA R14, P3, R123, UR8, 0x1 ;  /* 0x000000087b0e7c11 */ /* 0x000fc8000f8608ff */
[----:B------:R-:W-:-:S05]  /*4410*/  LEA.HI.X R15, R123, UR9, R124, 0x1, P3 ;  /* 0x000000097b0f7c11 */ /* 0x000fca00098f0c7c */
[----:B------:R0:W-:Y:S04]  /*4420*/  STG.E desc[UR36][R14.64], R95 ;  /* 0x0000005f0e007986 */ /* 0x0001e8000c101924 */
.L_x_927:
[----:B------:R-:W-:Y:S05]  /*4430*/  BSYNC B1 ;  /* 0x0000000000017941 */ /* 0x000fea0003800000 */
.L_x_926:
        /* <DEDUP_REMOVED lines=16> */
[----:B-----5:R-:W-:-:S04]  /*4540*/  HADD2 R96, R96, R53 ;  /* 0x0000003560607230 */ /* 0x020fc80000000000 */
[----:B------:R-:W-:Y:S01]  /*4550*/  IMAD.X R124, R84, 0x1, R121, P3 ;  /* 0x00000001547c7824 */ /* 0x000fe200018e0679 */
[----:B------:R-:W-:Y:S01]  /*4560*/  LEA R14, P3, R123, UR8, 0x1 ;  /* 0x000000087b0e7c11 */ /* 0x000fe2000f8608ff */
[----:B--2---:R-:W-:-:S03]  /*4570*/  @P4 HFMA2.MMA R96, R96, R15, -RZ ;  /* 0x0000000f60604235 */ /* 0x004fc600001000ff */
[----:B------:R-:W-:-:S05]  /*4580*/  LEA.HI.X R15, R123, UR9, R124, 0x1, P3 ;  /* 0x000000097b0f7c11 */ /* 0x000fca00098f0c7c */
[----:B------:R0:W-:Y:S04]  /*4590*/  STG.E desc[UR36][R14.64], R96 ;  /* 0x000000600e007986 */ /* 0x0001e8000c101924 */
.L_x_929:
[----:B------:R-:W-:Y:S05]  /*45a0*/  BSYNC B1 ;  /* 0x0000000000017941 */ /* 0x000fea0003800000 */
.L_x_928:
[----:B------:R-:W-:Y:S04]  /*45b0*/  BSSY B1, `(.L_x_930) ;  /* 0x0000016000017945 */ /* 0x000fe80003800000 */
[----:B------:R-:W-:Y:S05]  /*45c0*/  @P2 BRA `(.L_x_931) ;  /* 0x0000000000502947 */ /* 0x000fea0003800000 */
[----:B------:R-:W-:-:S05]  /*45d0*/  LEA R123, R11, R122, 0x3 ;  /* 0x0000007a0b7b7211 */ /* 0x000fca00078e18ff */
[----:B------:R-:W-:-:S05]  /*45e0*/  IMAD.SHL.U32 R123, R123, 0x8, RZ ;  /* 0x000000087b7b7824 */ /* 0x000fca00078e00ff */
        /* <DEDUP_REMOVED lines=11> */
[----:B-----5:R-:W-:Y:S01]  /*46a0*/  HADD2 R97, R97, R54 ;  /* 0x0000003661617230 */ /* 0x020fe20000000000 */
[----:B------:R-:W-:-:S04]  /*46b0*/  IADD3 R123, P3, R82, R123, RZ ;  /* 0x0000007b527b7210 */ /* 0x000fc80007f7e0ff */
[----:B------:R-:W-:Y:S01]  /*46c0*/  IADD3.X R124, R84, R121, RZ, P3, !PT ;  /* 0x00000079547c7210 */ /* 0x000fe20001ffe4ff */
[----:B--2---:R-:W-:Y:S01]  /*46d0*/  @P4 HMUL2 R97, R97, R14 ;  /* 0x0000000e61614232 */ /* 0x004fe20000000000 */
[----:B------:R-:W-:-:S04]  /*46e0*/  LEA R14, P3, R123, UR8, 0x1 ;  /* 0x000000087b0e7c11 */ /* 0x000fc8000f8608ff */
[----:B------:R-:W-:-:S05]  /*46f0*/  LEA.HI.X R15, R123, UR9, R124, 0x1, P3 ;  /* 0x000000097b0f7c11 */ /* 0x000fca00098f0c7c */
[----:B------:R0:W-:Y:S04]  /*4700*/  STG.E desc[UR36][R14.64], R97 ;  /* 0x000000610e007986 */ /* 0x0001e8000c101924 */
.L_x_931:
[----:B------:R-:W-:Y:S05]  /*4710*/  BSYNC B1 ;  /* 0x0000000000017941 */ /* 0x000fea0003800000 */
.L_x_930:
[----:B------:R-:W-:Y:S04]  /*4720*/  BSSY B1, `(.L_x_932) ;  /* 0x0000016000017945 */ /* 0x000fe80003800000 */
[----:B------:R-:W-:Y:S05]  /*4730*/  @P2 BRA `(.L_x_933) ;  /* 0x0000000000502947 */ /* 0x000fea0003800000 */
[----:B------:R-:W-:-:S04]  /*4740*/  IMAD R123, R11, 0x9, R122 ;  /* 0x000000090b7b7824 */ /* 0x000fc800078e027a */
        /* <DEDUP_REMOVED lines=14> */
[----:B------:R-:W-:Y:S02]  /*4830*/  IADD3.X R124, R84, R121, RZ, P3, !PT ;  /* 0x00000079547c7210 */ /* 0x000fe40001ffe4ff */
[----:B------:R-:W-:-:S03]  /*4840*/  LEA R14, P3, R123, UR8, 0x1 ;  /* 0x000000087b0e7c11 */ /* 0x000fc6000f8608ff */
[----:B--2---:R-:W-:Y:S01]  /*4850*/  @P4 HMUL2 R98, R98, R15 ;  /* 0x0000000f62624232 */ /* 0x004fe20000000000 */
[----:B------:R-:W-:-:S05]  /*4860*/  LEA.HI.X R15, R123, UR9, R124, 0x1, P3 ;  /* 0x000000097b0f7c11 */ /* 0x000fca00098f0c7c */
[----:B------:R0:W-:Y:S04]  /*4870*/  STG.E desc[UR36][R14.64], R98 ;  /* 0x000000620e007986 */ /* 0x0001e8000c101924 */
.L_x_933:
[----:B------:R-:W-:Y:S05]  /*4880*/  BSYNC B1 ;  /* 0x0000000000017941 */ /* 0x000fea0003800000 */
.L_x_932:
        /* <DEDUP_REMOVED lines=18> */
[----:B--2---:R-:W-:Y:S01]  /*49b0*/  @P4 HFMA2.MMA R99, R99, R14, -RZ ;  /* 0x0000000e63634235 */ /* 0x004fe200001000ff */
[----:B------:R-:W-:-:S04]  /*49c0*/  LEA R14, P3, R123, UR8, 0x1 ;  /* 0x000000087b0e7c11 */ /* 0x000fc8000f8608ff */
[----:B------:R-:W-:-:S05]  /*49d0*/  LEA.HI.X R15, R123, UR9, R124, 0x1, P3 ;  /* 0x000000097b0f7c11 */ /* 0x000fca00098f0c7c */
[----:B------:R0:W-:Y:S04]  /*49e0*/  STG.E desc[UR36][R14.64], R99 ;  /* 0x000000630e007986 */ /* 0x0001e8000c101924 */
.L_x_935:
[----:B------:R-:W-:Y:S05]  /*49f0*/  BSYNC B1 ;  /* 0x0000000000017941 */ /* 0x000fea0003800000 */
.L_x_934:
        /* <DEDUP_REMOVED lines=17> */
[----:B------:R-:W-:Y:S02]  /*4b10*/  IADD3.X R124, R84, R121, RZ, P3, !PT ;  /* 0x00000079547c7210 */ /* 0x000fe40001ffe4ff */
[----:B------:R-:W-:Y:S01]  /*4b20*/  LEA R14, P3, R123, UR8, 0x1 ;  /* 0x000000087b0e7c11 */ /* 0x000fe2000f8608ff */
[----:B--2---:R-:W-:-:S03]  /*4b30*/  @P4 HMUL2 R100, R100, R15 ;  /* 0x0000000f64644232 */ /* 0x004fc60000000000 */
[----:B------:R-:W-:-:S05]  /*4b40*/  LEA.HI.X R15, R123, UR9, R124, 0x1, P3 ;  /* 0x000000097b0f7c11 */ /* 0x000fca00098f0c7c */
[----:B------:R0:W-:Y:S04]  /*4b50*/  STG.E desc[UR36][R14.64], R100 ;  /* 0x000000640e007986 */ /* 0x0001e8000c101924 */
.L_x_937:
[----:B------:R-:W-:Y:S05]  /*4b60*/  BSYNC B1 ;  /* 0x0000000000017941 */ /* 0x000fea0003800000 */
.L_x_936:
        /* <DEDUP_REMOVED lines=17> */
[----:B------:R-:W-:-:S05]  /*4c80*/  IADD3.X R124, R84, R121, RZ, P3, !PT ;  /* 0x00000079547c7210 */ /* 0x000fca0001ffe4ff */
[----:B--2---:R-:W-:Y:S01]  /*4c90*/  @P4 HMUL2 R101, R101, R14 ;  /* 0x0000000e65654232 */ /* 0x004fe20000000000 */
[----:B------:R-:W-:-:S04]  /*4ca0*/  LEA R14, P3, R123, UR8, 0x1 ;  /* 0x000000087b0e7c11 */ /* 0x000fc8000f8608ff */
[----:B------:R-:W-:-:S05]  /*4cb0*/  LEA.HI.X R15, R123, UR9, R124, 0x1, P3 ;  /* 0x000000097b0f7c11 */ /* 0x000fca00098f0c7c */
[----:B------:R0:W-:Y:S04]  /*4cc0*/  STG.E desc[UR36][R14.64], R101 ;  /* 0x000000650e007986 */ /* 0x0001e8000c101924 */
.L_x_939:
[----:B------:R-:W-:Y:S05]  /*4cd0*/  BSYNC B1 ;  /* 0x0000000000017941 */ /* 0x000fea0003800000 */
.L_x_938:
        /* <DEDUP_REMOVED lines=22> */
.L_x_941:
[----:B------:R-:W-:Y:S05]  /*4e40*/  BSYNC B1 ;  /* 0x0000000000017941 */ /* 0x000fea0003800000 */
.L_x_940:
        /* <DEDUP_REMOVED lines=22> */
.L_x_943:
[----:B------:R-:W-:Y:S05]  /*4fb0*/  BSYNC B1 ;  /* 0x0000000000017941 */ /* 0x000fea0003800000 */
.L_x_942:
        /* <DEDUP_REMOVED lines=22> */
.L_x_945:
[----:B------:R-:W-:Y:S05]  /*5120*/  BSYNC B1 ;  /* 0x0000000000017941 */ /* 0x000fea0003800000 */
.L_x_944:
[----:B------:R-:W-:Y:S04]  /*5130*/  BSSY B1, `(.L_x_946) ;  /* 0x0000016000017945 */ /* 0x000fe80003800000 */
[----:B------:R-:W-:Y:S05]  /*5140*/  @P2 BRA `(.L_x_947) ;  /* 0x0000000000502947 */ /* 0x000fea0003800000 */
[----:B------:R-:W-:-:S04]  /*5150*/  IMAD R123, R11, 0x10, R122 ;  /* 0x000000100b7b7824 */ /* 0x000fc800078e027a */
[----:B------:R-:W-:-:S05]  /*5160*/  IMAD.SHL.U32 R123, R123, 0x8, RZ ;  /* 0x000000087b7b7824 */ /* 0x000fca00078e00ff */
[----:B------:R-:W-:Y:S02]  /*5170*/  SHF.R.S32.HI R121, RZ, 0x1f, R123 ;  /* 0x0000001fff797819 */ /* 0x000fe4000001147b */
[----:B01234-:R-:W-:-:S04]  /*5180*/  IADD3 R15, P1, R83, R123, RZ ;  /* 0x0000007b530f7210 */ /* 0x01ffc80007f3e0ff */
[----:B------:R-:W-:Y:S02]  /*5190*/  IADD3.X R124, R86, R121, RZ, P1, !PT ;  /* 0x00000079567c7210 */ /* 0x000fe40000ffe4ff */
        /* <DEDUP_REMOVED lines=9> */
[----:B------:R-:W-:-:S05]  /*5230*/  IADD3 R123, P3, R82, R123, RZ ;  /* 0x0000007b527b7210 */ /* 0x000fca0007f7e0ff */
[----:B------:R-:W-:Y:S01]  /*5240*/  IMAD.X R124, R84, 0x1, R121, P3 ;  /* 0x00000001547c7824 */ /* 0x000fe200018e0679 */
[----:B--2---:R-:W-:Y:S01]  /*5250*/  @P4 HFMA2.MMA R105, R105, R14, -RZ ;  /* 0x0000000e69694235 */ /* 0x004fe200001000ff */
[----:B------:R-:W-:-:S04]  /*5260*/  LEA R14, P3, R123, UR8, 0x1 ;  /* 0x000000087b0e7c11 */ /* 0x000fc8000f8608ff */
[----:B------:R-:W-:-:S05]  /*5270*/  LEA.HI.X R15, R123, UR9, R124, 0x1, P3 ;  /* 0x000000097b0f7c11 */ /* 0x000fca00098f0c7c */
[----:B------:R0:W-:Y:S04]  /*5280*/  STG.E desc[UR36][R14.64], R105 ;  /* 0x000000690e007986 */ /* 0x0001e8000c101924 */
.L_x_947:
[----:B------:R-:W-:Y:S05]  /*5290*/  BSYNC B1 ;  /* 0x0000000000017941 */ /* 0x000fea0003800000 */
.L_x_946:
        /* <DEDUP_REMOVED lines=19> */
[----:B--2---:R-:W-:-:S03]  /*53d0*/  @P4 HMUL2 R106, R106, R15 ;  /* 0x0000000f6a6a4232 */ /* 0x004fc60000000000 */
[----:B------:R-:W-:-:S05]  /*53e0*/  LEA.HI.X R15, R123, UR9, R124, 0x1, P3 ;  /* 0x000000097b0f7c11 */ /* 0x000fca00098f0c7c */
[----:B------:R0:W-:Y:S04]  /*53f0*/  STG.E desc[UR36][R14.64], R106 ;  /* 0x0000006a0e007986 */ /* 0x0001e8000c101924 */
.L_x_949:
[----:B------:R-:W-:Y:S05]  /*5400*/  BSYNC B1 ;  /* 0x0000000000017941 */ /* 0x000fea0003800000 */
.L_x_948:
        /* <DEDUP_REMOVED lines=22> */
.L_x_951:
[----:B------:R-:W-:Y:S05]  /*5570*/  BSYNC B1 ;  /* 0x0000000000017941 */ /* 0x000fea0003800000 */
.L_x_950:
        /* <DEDUP_REMOVED lines=22> */
.L_x_953:
[----:B------:R-:W-:Y:S05]  /*56e0*/  BSYNC B1 ;  /* 0x0000000000017941 */ /* 0x000fea0003800000 */
.L_x_952:
        /* <DEDUP_REMOVED lines=17> */
[----:B------:R-:W-:Y:S02]  /*5800*/  IMAD.X R124, R84, 0x1, R121, P3 ;  /* 0x00000001547c7824 */ /* 0x000fe400018e0679 */
[----:B--2---:R-:W-:Y:S01]  /*5810*/  @P4 HMUL2 R109, R109, R14 ;  /* 0x0000000e6d6d4232 */ /* 0x004fe20000000000 */
[----:B------:R-:W-:-:S04]  /*5820*/  LEA R14, P3, R123, UR8, 0x1 ;  /* 0x000000087b0e7c11 */ /* 0x000fc8000f8608ff */
[----:B------:R-:W-:-:S05]  /*5830*/  LEA.HI.X R15, R123, UR9, R124, 0x1, P3 ;  /* 0x000000097b0f7c11 */ /* 0x000fca00098f0c7c */
[----:B------:R0:W-:Y:S04]  /*5840*/  STG.E desc[UR36][R14.64], R109 ;  /* 0x0000006d0e007986 */ /* 0x0001e8000c101924 */
.L_x_955:
[----:B------:R-:W-:Y:S05]  /*5850*/  BSYNC B1 ;  /* 0x0000000000017941 */ /* 0x000fea0003800000 */
.L_x_954:
        /* <DEDUP_REMOVED lines=17> */
[----:B------:R-:W-:Y:S01]  /*5970*/  IMAD.X R124, R84, 0x1, R121, P3 ;  /* 0x00000001547c7824 */ /* 0x000fe200018e0679 */
[----:B------:R-:W-:-:S03]  /*5980*/  LEA R14, P3, R123, UR8, 0x1 ;  /* 0x000000087b0e7c11 */ /* 0x000fc6000f8608ff */
[----:B--2---:R-:W-:Y:S01]  /*5990*/  @P4 HMUL2 R110, R110, R15 ;  /* 0x0000000f6e6e4232 */ /* 0x004fe20000000000 */
[----:B------:R-:W-:-:S05]  /*59a0*/  LEA.HI.X R15, R123, UR9, R124, 0x1, P3 ;  /* 0x000000097b0f7c11 */ /* 0x000fca00098f0c7c */
[----:B------:R0:W-:Y:S04]  /*59b0*/  STG.E desc[UR36][R14.64], R110 ;  /* 0x0000006e0e007986 */ /* 0x0001e8000c101924 */
.L_x_957:
[----:B------:R-:W-:Y:S05]  /*59c0*/  BSYNC B1 ;  /* 0x0000000000017941 */ /* 0x000fea0003800000 */
.L_x_956:
        /* <DEDUP_REMOVED lines=22> */
.L_x_959:
[----:B------:R-:W-:Y:S05]  /*5b30*/  BSYNC B1 ;  /* 0x0000000000017941 */ /* 0x000fea0003800000 */
.L_x_958:
        /* <DEDUP_REMOVED lines=22> */
.L_x_961:
[----:B------:R-:W-:Y:S05]  /*5ca0*/  BSYNC B1 ;  /* 0x0000000000017941 */ /* 0x000fea0003800000 */
.L_x_960:
        /* <DEDUP_REMOVED lines=22> */
.L_x_963:
[----:B------:R-:W-:Y:S05]  /*5e10*/  BSYNC B1 ;  /* 0x0000000000017941 */ /* 0x000fea0003800000 */
.L_x_962:
        /* <DEDUP_REMOVED lines=22> */
.L_x_965:
[----:B------:R-:W-:Y:S05]  /*5f80*/  BSYNC B1 ;  /* 0x0000000000017941 */ /* 0x000fea0003800000 */
.L_x_964:
        /* <DEDUP_REMOVED lines=22> */
.L_x_967:
[----:B------:R-:W-:Y:S05]  /*60f0*/  BSYNC B1 ;  /* 0x0000000000017941 */ /* 0x000fea0003800000 */
.L_x_966:
        /* <DEDUP_REMOVED lines=22> */
.L_x_969:
[----:B------:R-:W-:Y:S05]  /*6260*/  BSYNC B1 ;  /* 0x0000000000017941 */ /* 0x000fea0003800000 */
.L_x_968:
        /* <DEDUP_REMOVED lines=22> */
.L_x_971:
[----:B------:R-:W-:Y:S05]  /*63d0*/  BSYNC B1 ;  /* 0x0000000000017941 */ /* 0x000fea0003800000 */
.L_x_970:
        /* <DEDUP_REMOVED lines=22> */
.L_x_973:
[----:B------:R-:W-:Y:S05]  /*6540*/  BSYNC B1 ;  /* 0x0000000000017941 */ /* 0x000fea0003800000 */
.L_x_972:
        /* <DEDUP_REMOVED lines=22> */
.L_x_975:
[----:B------:R-:W-:Y:S05]  /*66b0*/  BSYNC B1 ;  /* 0x0000000000017941 */ /* 0x000fea0003800000 */
.L_x_974:
[----:B------:R-:W-:Y:S01]  /*66c0*/  BSSY B1, `(.L_x_976) ;  /* 0x0000016000017945 */ /* 0x000fe20003800000 */
[----:B------:R-:W-:-:S03]  /*66d0*/  IMAD R11, R11, 0x1f, R122 ;  /* 0x0000001f0b0b7824 */ /* 0x000fc600078e027a */
[----:B------:R-:W-:Y:S05]  /*66e0*/  @P2 BRA `(.L_x_977) ;  /* 0x00000000004c2947 */ /* 0x000fea0003800000 */
[----:B01234-:R-:W-:-:S05]  /*66f0*/  IMAD.SHL.U32 R15, R11, 0x8, RZ ;  /* 0x000000080b0f7824 */ /* 0x01ffca00078e00ff */
[----:B------:R-:W-:Y:S02]  /*6700*/  SHF.R.S32.HI R123, RZ, 0x1f, R15 ;  /* 0x0000001fff7b7819 */ /* 0x000fe4000001140f */
[----:B------:R-:W-:-:S04]  /*6710*/  IADD3 R11, P1, R83, R15, RZ ;  /* 0x0000000f530b7210 */ /* 0x000fc80007f3e0ff */
        /* <DEDUP_REMOVED lines=12> */
[----:B------:R-:W-:-:S04]  /*67e0*/  LEA R14, P2, R11, UR8, 0x1 ;  /* 0x000000080b0e7c11 */ /* 0x000fc8000f8408ff */
[----:B------:R-:W-:Y:S01]  /*67f0*/  LEA.HI.X R15, R11, UR9, R122, 0x1, P2 ;  /* 0x000000090b0f7c11 */ /* 0x000fe200090f0c7a */
[----:B--2---:R-:W-:-:S07]  /*6800*/  @P3 HFMA2.MMA R120, R120, R13, -RZ ;  /* 0x0000000d78783235 */ /* 0x004fce00001000ff */
[----:B------:R0:W-:Y:S04]  /*6810*/  STG.E desc[UR36][R14.64], R120 ;  /* 0x000000780e007986 */ /* 0x0001e8000c101924 */
.L_x_977:
[----:B------:R-:W-:Y:S05]  /*6820*/  BSYNC B1 ;  /* 0x0000000000017941 */ /* 0x000fea0003800000 */
.L_x_976:
[----:B-----5:R-:W-:Y:S01]  /*6830*/  HMUL2 R11, R3, R89 ;  /* 0x00000059030b7232 */ /* 0x020fe20000000000 */
[----:B------:R-:W-:Y:S01]  /*6840*/  UMOV UR4, 0xffffffff ;  /* 0xffffffff00047882 */ /* 0x000fe20000000000 */
[----:B------:R-:W-:-:S04]  /*6850*/  LOP3.LUT P2, RZ, R17, 0x3, RZ, 0xc0, !PT ;  /* 0x0000000311ff7812 */ /* 0x000fc8000784c0ff */
[----:B0-----:R-:W-:-:S10]  /*6860*/  HFMA2.MMA R11, R5, R90, R11 ;  /* 0x0000005a050b7235 */ /* 0x001fd4000000000b */
        /* <DEDUP_REMOVED lines=13> */
[----:B-1234-:R-:W-:-:S10]  /*6940*/  HFMA2.MMA R14, R27, R104, R13 ;  /* 0x000000681b0e7235 */ /* 0x01efd4000000000d */
        /* <DEDUP_REMOVED lines=16> */
[--C-:B------:R-:W-:Y:S02]  /*6a50*/  HADD2.F32 R13, -RZ, R15.reuse.H0_H0 ;  /* 0x2000000fff0d7230 */ /* 0x100fe40000004100 */
[----:B------:R-:W-:-:S05]  /*6a60*/  HADD2.F32 R12, -RZ, R15.H1_H1 ;  /* 0x3000000fff0c7230 */ /* 0x000fca0000004100 */
[----:B------:R-:W-:Y:S01]  /*6a70*/  FADD.FTZ R13, R13, R12 ;  /* 0x0000000c0d0d7221 */ /* 0x000fe20000010000 */
[----:B------:R-:W-:Y:S06]  /*6a80*/  BRA.DIV UR4, `(.L_x_978) ;  /* 0x0000003e041c7947 */ /* 0x000fec000b800000 */
[----:B------:R-:W0:Y:S02]  /*6a90*/  SHFL.BFLY PT, R14, R13, 0x2, 0x1f ;  /* 0x0c401f000d0e7f89 */ /* 0x000e2400000e0000 */
[----:B0-----:R-:W-:-:S05]  /*6aa0*/  FADD.FTZ R13, R13, R14 ;  /* 0x0000000e0d0d7221 */ /* 0x001fca0000010000 */
[----:B------:R0:W1:Y:S02]  /*6ab0*/  SHFL.BFLY PT, R14, R13, 0x1, 0x1f ;  /* 0x0c201f000d0e7f89 */ /* 0x00006400000e0000 */
.L_x_1054:
[----:B------:R-:W-:Y:S01]  /*6ac0*/  ISETP.GE.OR P2, PT, R85, UR44, P2 ;  /* 0x0000002c55007c0c */ /* 0x000fe20009746670 */
[----:B-1----:R-:W-:Y:S01]  /*6ad0*/  FADD.FTZ R11, R13, R14 ;  /* 0x0000000e0d0b7221 */ /* 0x002fe20000010000 */
[----:B------:R-:W-:Y:S03]  /*6ae0*/  BSSY B1, `(.L_x_979) ;  /* 0x0000025000017945 */ /* 0x000fe60003800000 */
[----:B------:R-:W-:-:S08]  /*6af0*/  FMUL.FTZ R11, R11, UR13 ;  /* 0x0000000d0b0b7c20 */ /* 0x000fd00008410000 */
[----:B------:R-:W-:Y:S05]  /*6b00*/  @P2 BRA `(.L_x_980) ;  /* 0x0000000000882947 */ /* 0x000fea0003800000 */
[----:B------:R-:W-:Y:S01]  /*6b10*/  UISETP.NE.U32.AND UP0, UPT, UR14, URZ, UPT ;  /* 0x0000003f0e00728c */ /* 0x000fe2000bf05070 */
[----:B------:R-:W-:Y:S01]  /*6b20*/  HFMA2.MMA R15, -RZ, RZ, 0, 1.1920928955078125e-07 ;  /* 0x00000002ff0f7435 */ /* 0x000fe200000001ff */
[----:B------:R-:W-:Y:S02]  /*6b30*/  UISETP.NE.U32.AND UP1, UPT, UR10, URZ, UPT ;  /* 0x0000003f0a00728c */ /* 0x000fe4000bf25070 */
[----:B------:R-:W-:Y:S02]  /*6b40*/  UISETP.NE.AND.EX UP0, UPT, UR15, URZ, UPT, UP0 ;  /* 0x0000003f0f00728c */ /* 0x000fe4000bf05300 */
[----:B------:R-:W-:-:S04]  /*6b50*/  UISETP.NE.AND.EX UP1, UPT, UR11, URZ, UPT, UP1 ;  /* 0x0000003f0b00728c */ /* 0x000fc8000bf25310 */
[----:B------:R-:W-:Y:S02]  /*6b60*/  PLOP3.LUT P3, PT, PT, PT, UP0, 0x80, 0x0 ;  /* 0x000000000000781c */ /* 0x000fe40003f6f008 */
[----:B------:R-:W-:-:S03]  /*6b70*/  PLOP3.LUT P4, PT, PT, PT, UP1, 0x80, 0x0 ;  /* 0x000000000000781c */ /* 0x000fc60003f8f018 */
[----:B------:R-:W-:Y:S01]  /*6b80*/  @UP0 ULDC UR5, c[0x0][0x2d0] ;  /* 0x0000b40000050ab9 */ /* 0x000fe20000000800 */
[----:B------:R-:W-:Y:S01]  /*6b90*/  @UP0 ULDC.64 UR16, c[0x0][0x2c8] ;  /* 0x0000b20000100ab9 */ /* 0x000fe20000000a00 */
[----:B------:R-:W-:-:S04]  /*6ba0*/  @UP0 UIMAD UR4, UR43, UR5, UR45 ;  /* 0x000000052b0402a4 */ /* 0x000fc8000f8e022d */
[----:B------:R-:W-:-:S06]  /*6bb0*/  @UP0 UIADD3 UR4, UR4, -0x1, URZ ;  /* 0xffffffff04040890 */ /* 0x000fcc000fffe03f */
[----:B------:R-:W-:-:S04]  /*6bc0*/  IMAD.U32 R14, RZ, RZ, UR4 ;  /* 0x00000004ff0e7e24 */ /* 0x000fc8000f8e00ff */
[----:B------:R-:W-:Y:S01]  /*6bd0*/  @P3 IMAD R14, R14, UR5, R85 ;  /* 0x000000050e0e3c24 */ /* 0x000fe2000f8e0255 */
[----:B------:R-:W-:Y:S02]  /*6be0*/  @UP1 ULDC.64 UR4, c[0x0][0x2d8] ;  /* 0x0000b60000041ab9 */ /* 0x000fe40000000a00 */
[----:B------:R-:W-:Y:S01]  /*6bf0*/  @UP1 UIMAD.WIDE UR4, UR43, 0x2, UR4 ;  /* 0x000000022b0418a5 */ /* 0x000fe2000f8e0204 */
[----:B------:R-:W-:-:S05]  /*6c00*/  @P3 IMAD.WIDE R14, R14, R15, UR16 ;  /* 0x000000100e0e3e25 */ /* 0x000fca000f8e020f */
[----:B------:R-:W-:Y:S01]  /*6c10*/  IMAD.U32 R12, RZ, RZ, UR4 ;  /* 0x00000004ff0c7e24 */ /* 0x000fe2000f8e00ff */
[----:B------:R-:W2:Y:S01]  /*6c20*/  @P3 LDG.E.U16 R14, desc[UR36][R14.64] ;  /* 0x000000240e0e3981 */ /* 0x000ea2000c1e1500 */
[----:B0-----:R-:W-:-:S05]  /*6c30*/  IMAD.U32 R13, RZ, RZ, UR5 ;  /* 0x00000005ff0d7e24 */ /* 0x001fca000f8e00ff */
[----:B------:R-:W3:Y:S01]  /*6c40*/  @P4 LDG.E.U16 R12, desc[UR36][R12.64] ;  /* 0x000000240c0c4981 */ /* 0x000ee2000c1e1500 */
[C---:B------:R-:W-:Y:S02]  /*6c50*/  @P4 ISETP.GE.AND P2, PT, R85.reuse, R88, PT ;  /* 0x000000585500420c */ /* 0x040fe40003f46270 */
[----:B------:R-:W-:Y:S02]  /*6c60*/  MOV R124, UR45 ;  /* 0x0000002d007c7c02 */ /* 0x000fe40008000f00 */
[----:B------:R-:W-:Y:S02]  /*6c70*/  @P4 SEL R121, RZ, UR38, P2 ;  /* 0x00000026ff794c07 */ /* 0x000fe40009000000 */
[----:B------:R-:W-:-:S05]  /*6c80*/  @P4 IADD3 R124, R85, 0x1, -R124 ;  /* 0x00000001557c4810 */ /* 0x000fca0007ffe87c */
[----:B------:R-:W-:Y:S02]  /*6c90*/  @P4 IMAD.IADD R121, R121, 0x1, R124 ;  /* 0x0000000179794824 */ /* 0x000fe400078e027c */
[----:B--2---:R-:W-:-:S03]  /*6ca0*/  @P3 HADD2.F32 R122, -RZ, R14.H0_H0 ;  /* 0x2000000eff7a3230 */ /* 0x004fc60000004100 */
[----:B------:R-:W-:Y:S02]  /*6cb0*/  @P4 I2FP.F32.S32 R14, R121 ;  /* 0x00000079000e4245 */ /* 0x000fe40000201400 */
[----:B------:R-:W-:Y:S01]  /*6cc0*/  @P3 FADD.FTZ R11, R11, R122 ;  /* 0x0000007a0b0b3221 */ /* 0x000fe20000010000 */
[----:B---3--:R-:W-:Y:S02]  /*6cd0*/  @P4 HADD2.F32 R15, -RZ, R12.H0_H0 ;  /* 0x2000000cff0f4230 */ /* 0x008fe40000004100 */
[----:B------:R-:W-:-:S03]  /*6ce0*/  IMAD.IADD R12, R85, 0x1, -R4 ;  /* 0x00000001550c7824 */ /* 0x000fc600078e0a04 */
[----:B------:R-:W-:Y:S02]  /*6cf0*/  @P4 FFMA.FTZ R11, R14, R15, R11 ;  /* 0x0000000f0e0b4223 */ /* 0x000fe4000001000b */
[----:B------:R-:W-:-:S03]  /*6d00*/  LEA R12, R12, UR42, 0x2 ;  /* 0x0000002a0c0c7c11 */ /* 0x000fc6000f8e10ff */
[----:B------:R-:W-:Y:S02]  /*6d10*/  @!P0 FMNMX.FTZ R0, R0, R11, !PT ;  /* 0x0000000b00008209 */ /* 0x000fe40007810000 */
[----:B------:R1:W-:Y:S05]  /*6d20*/  STS [R12], R11 ;  /* 0x0000000b0c007388 */ /* 0x0003ea0000000800 */
.L_x_980:
[----:B------:R-:W-:Y:S05]  /*6d30*/  BSYNC B1 ;  /* 0x0000000000017941 */ /* 0x000fea0003800000 */
.L_x_979:
[----:B------:R-:W-:-:S04]  /*6d40*/  IADD3 R85, R85, 0x10, RZ ;  /* 0x0000001055557810 */ /* 0x000fc80007ffe0ff */
[----:B------:R-:W-:-:S13]  /*6d50*/  ISETP.GE.AND P0, PT, R85, R44, PT ;  /* 0x0000002c5500720c */ /* 0x000fda0003f06270 */
[----:B------:R-:W-:Y:S05]  /*6d60*/  @!P0 BRA `(.L_x_981) ;  /* 0xffffffc800cc8947 */ /* 0x000fea000383ffff */
.L_x_913:
[----:B------:R-:W-:Y:S05]  /*6d70*/  BSYNC B0 ;  /* 0x0000000000007941 */ /* 0x000fea0003800000 */
.L_x_912:
[----:B------:R-:W-:Y:S01]  /*6d80*/  UMOV UR4, 0xffffffff ;  /* 0xffffffff00047882 */ /* 0x000fe20000000000 */
[----:B0-----:R-:W-:Y:S02]  /*6d90*/  SHF.R.S32.HI R6, RZ, 0x1f, R17 ;  /* 0x0000001fff067819 */ /* 0x001fe40000011411 */
[----:B------:R-:W-:Y:S05]  /*6da0*/  BRA.DIV UR4, `(.L_x_982) ;  /* 0x0000003a04947947 */ /* 0x000fea000b800000 */
[----:B------:R-:W1:Y:S02]  /*6db0*/  SHFL.BFLY PT, R14, R0, 0x10, 0x1f ;  /* 0x0e001f00000e7f89 */ /* 0x000e6400000e0000 */
[----:B-1----:R-:W-:-:S05]  /*6dc0*/  FMNMX.FTZ R13, R14, R0, !PT ;  /* 0x000000000e0d7209 */ /* 0x002fca0007810000 */
[----:B------:R-:W0:Y:S02]  /*6dd0*/  SHFL.BFLY PT, R14, R13, 0x8, 0x1f ;  /* 0x0d001f000d0e7f89 */ /* 0x000e2400000e0000 */
[----:B0-----:R-:W-:-:S05]  /*6de0*/  FMNMX.FTZ R3, R13, R14, !PT ;  /* 0x0000000e0d037209 */ /* 0x001fca0007810000 */
[----:B------:R0:W1:Y:S02]  /*6df0*/  SHFL.BFLY PT, R14, R3, 0x4, 0x1f ;  /* 0x0c801f00030e7f89 */ /* 0x00006400000e0000 */
.L_x_1059:
        /* <DEDUP_REMOVED lines=9> */
[----:B0-----:R-:W-:-:S05]  /*6e90*/  @!P0 LEA R5, R6, R5, 0x18 ;  /* 0x0000000506058211 */ /* 0x001fca00078ec0ff */
[----:B------:R-:W-:-:S05]  /*6ea0*/  @!P0 IMAD R0, R0, 0x4, R5 ;  /* 0x0000000400008824 */ /* 0x000fca00078e0205 */
[----:B------:R0:W-:Y:S01]  /*6eb0*/  @!P0 STS [R0], R3 ;  /* 0x0000000300008388 */ /* 0x0001e20000000800 */
[----:B------:R-:W-:Y:S01]  /*6ec0*/  BAR.SYNC.DEFER_BLOCKING 0x0 ;  /* 0x0000000000007b1d */ /* 0x000fe20000010000 */
[----:B------:R-:W-:Y:S01]  /*6ed0*/  ISETP.GT.AND P0, PT, R33, 0x1, PT ;  /* 0x000000012100780c */ /* 0x000fe20003f04270 */
[----:B------:R-:W-:-:S04]  /*6ee0*/  HFMA2.MMA R8, -RZ, RZ, 0, 0 ;  /* 0x00000000ff087435 */ /* 0x000fc800000001ff */
[----:B------:R-:W-:Y:S01]  /*6ef0*/  ULDC UR6, c[0x0][0x284] ;  /* 0x0000a10000067ab9 */ /* 0x000fe20000000800 */
[----:B------:R-:W-:Y:S01]  /*6f00*/  ULDC.64 UR8, c[0x0][0x2b0] ;  /* 0x0000ac0000087ab9 */ /* 0x000fe20000000a00 */
[----:B------:R-:W-:Y:S06]  /*6f10*/  BSSY B0, `(.L_x_983) ;  /* 0x000007f000007945 */ /* 0x000fec0003800000 */
[----:B0-----:R-:W0:Y:S01]  /*6f20*/  @!P0 S2R R3, SR_CgaCtaId ;  /* 0x0000000000038919 */ /* 0x001e220000008800 */
[----:B------:R-:W-:-:S04]  /*6f30*/  @!P0 MOV R0, 0x400 ;  /* 0x0000040000008802 */ /* 0x000fc80000000f00 */
[----:B0-----:R-:W-:Y:S02]  /*6f40*/  @!P0 LEA R0, R3, R0, 0x18 ;  /* 0x0000000003008211 */ /* 0x001fe400078ec0ff */
[----:B------:R-:W-:-:S03]  /*6f50*/  MOV R3, 0xff7fffff ;  /* 0xff7fffff00037802 */ /* 0x000fc60000000f00 */
[----:B------:R-:W-:-:S05]  /*6f60*/  @!P0 IMAD R5, R33, 0x4, R0 ;  /* 0x0000000421058824 */ /* 0x000fca00078e0200 */
[----:B------:R-:W0:Y:S04]  /*6f70*/  @!P0 LDS R3, [R5] ;  /* 0x0000000005038984 */ /* 0x000e280000000800 */
[----:B0-----:R-:W0:Y:S02]  /*6f80*/  SHFL.BFLY PT, R0, R3, 0x1, 0x1f ;  /* 0x0c201f0003007f89 */ /* 0x001e2400000e0000 */
[----:B0-----:R-:W-:Y:S01]  /*6f90*/  FMNMX.FTZ R6, R0, R3, !PT ;  /* 0x0000000300067209 */ /* 0x001fe20007810000 */
[----:B------:R-:W-:-:S04]  /*6fa0*/  IMAD.IADD R0, R17, 0x1, R4 ;  /* 0x0000000111007824 */ /* 0x000fc800078e0204 */
[----:B------:R0:W1:Y:S01]  /*6fb0*/  SHFL.IDX PT, R12, R6, RZ, 0x1f ;  /* 0x00001fff060c7589 */ /* 0x00006200000e0000 */
[----:B------:R-:W-:-:S13]  /*6fc0*/  ISETP.GE.AND P2, PT, R0, UR45, PT ;  /* 0x0000002d00007c0c */ /* 0x000fda000bf46270 */
[----:B0-----:R-:W-:Y:S05]  /*6fd0*/  @P2 BRA `(.L_x_984) ;  /* 0x0000000400c82947 */ /* 0x001fea0003800000 */
[----:B------:R-:W-:Y:S01]  /*6fe0*/  LOP3.LUT R6, RZ, R4, RZ, 0x33, !PT ;  /* 0x00000004ff067212 */ /* 0x000fe200078e33ff */
[----:B------:R-:W-:Y:S01]  /*6ff0*/  BSSY B1, `(.L_x_985) ;  /* 0x0000026000017945 */ /* 0x000fe20003800000 */
[----:B------:R-:W-:Y:S02]  /*7000*/  IMAD.MOV.U32 R8, RZ, RZ, RZ ;  /* 0x000000ffff087224 */ /* 0x000fe400078e00ff */
[----:B------:R-:W-:Y:S01]  /*7010*/  IADD3 R3, -R17, UR45, R6 ;  /* 0x0000002d11037c10 */ /* 0x000fe2000fffe106 */
[----:B------:R-:W-:-:S03]  /*7020*/  IMAD.MOV.U32 R9, RZ, RZ, R0 ;  /* 0x000000ffff097224 */ /* 0x000fc600078e0000 */
[----:B------:R-:W-:-:S04]  /*7030*/  LEA.HI R5, R3, 0x1, RZ, 0x1a ;  /* 0x0000000103057811 */ /* 0x000fc800078fd0ff */
[----:B------:R-:W-:-:S13]  /*7040*/  LOP3.LUT P0, R5, R5, 0x3, RZ, 0xc0, !PT ;  /* 0x0000000305057812 */ /* 0x000fda000780c0ff */
[----:B------:R-:W-:Y:S05]  /*7050*/  @!P0 BRA `(.L_x_986) ;  /* 0x00000000007c8947 */ /* 0x000fea0003800000 */
[----:B------:R-:W-:Y:S01]  /*7060*/  ULDC.64 UR4, c[0x0][0x2b0] ;  /* 0x0000ac0000047ab9 */ /* 0x000fe20000000a00 */
[----:B------:R-:W-:Y:S01]  /*7070*/  MOV R8, RZ ;  /* 0x000000ff00087202 */ /* 0x000fe20000000f00 */
[----:B------:R-:W-:Y:S01]  /*7080*/  IMAD.MOV.U32 R9, RZ, RZ, R0 ;  /* 0x000000ffff097224 */ /* 0x000fe200078e0000 */
[----:B------:R-:W-:-:S04]  /*7090*/  ISETP.NE.U32.AND P0, PT, RZ, UR4, PT ;  /* 0x00000004ff007c0c */ /* 0x000fc8000bf05070 */
[----:B------:R-:W-:-:S13]  /*70a0*/  ISETP.NE.AND.EX P0, PT, RZ, UR5, PT, P0 ;  /* 0x00000005ff007c0c */ /* 0x000fda000bf05300 */
.L_x_990:
[----:B------:R-:W-:Y:S01]  /*70b0*/  VIADD R5, R5, 0xffffffff ;  /* 0xffffffff05057836 */ /* 0x000fe20000000000 */
[----:B0-----:R-:W-:Y:S01]  /*70c0*/  IADD3 R6, R9, -R4, RZ ;  /* 0x8000000409067210 */ /* 0x001fe20007ffe0ff */
[----:B------:R-:W-:Y:S03]  /*70d0*/  BSSY B2, `(.L_x_987) ;  /* 0x0000013000027945 */ /* 0x000fe60003800000 */
[----:B------:R-:W-:Y:S02]  /*70e0*/  ISETP.NE.AND P3, PT, R5, RZ, PT ;  /* 0x000000ff0500720c */ /* 0x000fe40003f65270 */
[----:B---3--:R-:W-:Y:S01]  /*70f0*/  LEA R10, R6, UR42, 0x2 ;  /* 0x0000002a060a7c11 */ /* 0x008fe2000f8e10ff */
[----:B------:R-:W-:Y:S10]  /*7100*/  @!P0 BRA `(.L_x_988) ;  /* 0x00000000002c8947 */ /* 0x000ff40003800000 */
[----:B------:R-:W-:Y:S01]  /*7110*/  UIMAD UR4, UR39, UR6, URZ ;  /* 0x00000006270472a4 */ /* 0x000fe2000f8e023f */
[----:B------:R-:W-:-:S03]  /*7120*/  SHF.R.S32.HI R7, RZ, 0x1f, R9 ;  /* 0x0000001fff077819 */ /* 0x000fc60000011409 */
[----:B------:R-:W-:Y:S02]  /*7130*/  USHF.R.S32.HI UR5, URZ, 0x1f, UR4 ;  /* 0x0000001f3f057899 */ /* 0x000fe40008011404 */
[----:B------:R-:W-:-:S04]  /*7140*/  IMAD.U32 R6, RZ, RZ, UR4 ;  /* 0x00000004ff067e24 */ /* 0x000fc8000f8e00ff */
[----:B------:R-:W-:Y:S01]  /*7150*/  IMAD.U32 R14, RZ, RZ, UR5 ;  /* 0x00000005ff0e7e24 */ /* 0x000fe2000f8e00ff */
[----:B------:R-:W-:-:S04]  /*7160*/  IADD3 R6, P4, P5, R9, UR8, R6 ;  /* 0x0000000809067c10 */ /* 0x000fc8000fd9e006 */
[----:B------:R-:W-:-:S05]  /*7170*/  IADD3.X R7, R7, UR9, R14, P4, P5 ;  /* 0x0000000907077c10 */ /* 0x000fca000a7ea40e */
[----:B------:R-:W3:Y:S02]  /*7180*/  LDG.E.U8 R6, desc[UR36][R6.64] ;  /* 0x0000002406067981 */ /* 0x000ee4000c1e1100 */
[----:B---3--:R-:W-:-:S13]  /*7190*/  ISETP.NE.AND P4, PT, R6, RZ, PT ;  /* 0x000000ff0600720c */ /* 0x008fda0003f85270 */
[----:B--2---:R-:W-:Y:S01]  /*71a0*/  @P4 MOV R11, RZ ;  /* 0x000000ff000b4202 */ /* 0x004fe20000000f00 */
[----:B------:R-:W-:Y:S06]  /*71b0*/  @P4 BRA `(.L_x_989) ;  /* 0x0000000000104947 */ /* 0x000fec0003800000 */
.L_x_988:
[----:B------:R-:W1:Y:S02]  /*71c0*/  LDS R6, [R10] ;  /* 0x000000000a067984 */ /* 0x000e640000000800 */
[----:B-1----:R-:W-:-:S04]  /*71d0*/  FADD.FTZ R6, -R12, R6 ;  /* 0x000000060c067221 */ /* 0x002fc80000010100 */
[----:B------:R-:W-:-:S04]  /*71e0*/  FMUL.FTZ R6, R6, 1.4426950216293334961 ;  /* 0x3fb8aa3b06067820 */ /* 0x000fc80000410000 */
[----:B--2---:R0:W2:Y:S03]  /*71f0*/  MUFU.EX2 R11, R6 ;  /* 0x00000006000b7308 */ /* 0x0040a60000000800 */
.L_x_989:
[----:B------:R-:W-:Y:S05]  /*7200*/  BSYNC B2 ;  /* 0x0000000000027941 */ /* 0x000fea0003800000 */
.L_x_987:
[----:B--2---:R3:W-:Y:S01]  /*7210*/  STS [R10], R11 ;  /* 0x0000000b0a007388 */ /* 0x0047e20000000800 */
[----:B------:R-:W-:Y:S01]  /*7220*/  FADD.FTZ R8, R11, R8 ;  /* 0x000000080b087221 */ /* 0x000fe20000010000 */
[----:B------:R-:W-:Y:S01]  /*7230*/  VIADD R9, R9, 0x40 ;  /* 0x0000004009097836 */ /* 0x000fe20000000000 */
[----:B------:R-:W-:Y:S06]  /*7240*/  @P3 BRA `(.L_x_990) ;  /* 0xfffffffc00983947 */ /* 0x000fec000383ffff */
.L_x_986:
[----:B------:R-:W-:Y:S05]  /*7250*/  BSYNC B1 ;  /* 0x0000000000017941 */ /* 0x000fea0003800000 */
.L_x_985:
[----:B------:R-:W-:-:S13]  /*7260*/  ISETP.GE.U32.AND P0, PT, R3, 0xc0, PT ;  /* 0x000000c00300780c */ /* 0x000fda0003f06070 */
[----:B------:R-:W-:Y:S05]  /*7270*/  @!P0 BRA `(.L_x_984) ;  /* 0x0000000400208947 */ /* 0x000fea0003800000 */
[----:B------:R-:W-:Y:S01]  /*7280*/  ULDC UR4, c[0x0][0x284] ;  /* 0x0000a10000047ab9 */ /* 0x000fe20000000800 */
[----:B------:R-:W-:Y:S01]  /*7290*/  LEA R3, R9, 0x200, 0x2 ;  /* 0x0000020009037811 */ /* 0x000fe200078e10ff */
[----:B------:R-:W-:Y:S01]  /*72a0*/  UIMAD UR4, UR39, UR4, URZ ;  /* 0x00000004270472a4 */ /* 0x000fe2000f8e023f */
[----:B------:R-:W-:Y:S01]  /*72b0*/  SHF.R.S32.HI R5, RZ, 0x1f, R9 ;  /* 0x0000001fff057819 */ /* 0x000fe20000011409 */
[----:B------:R-:W-:Y:S02]  /*72c0*/  ULDC.64 UR10, c[0x0][0x2b0] ;  /* 0x0000ac00000a7ab9 */ /* 0x000fe40000000a00 */
[----:B------:R-:W-:Y:S01]  /*72d0*/  USHF.R.S32.HI UR5, URZ, 0x1f, UR4 ;  /* 0x0000001f3f057899 */ /* 0x000fe20008011404 */
[----:B------:R-:W-:Y:S01]  /*72e0*/  ISETP.NE.U32.AND P0, PT, RZ, UR10, PT ;  /* 0x0000000aff007c0c */ /* 0x000fe2000bf05070 */
[----:B0-----:R-:W-:Y:S02]  /*72f0*/  IMAD.U32 R6, RZ, RZ, UR4 ;  /* 0x00000004ff067e24 */ /* 0x001fe4000f8e00ff */
[----:B------:R-:W-:Y:S01]  /*7300*/  IMAD R3, R4, -0x4, R3 ;  /* 0xfffffffc04037824 */ /* 0x000fe200078e0203 */
[----:B------:R-:W-:-:S02]  /*7310*/  ISETP.NE.AND.EX P0, PT, RZ, UR11, PT, P0 ;  /* 0x0000000bff007c0c */ /* 0x000fc4000bf05300 */
[----:B------:R-:W-:Y:S01]  /*7320*/  IADD3 R6, P3, P4, R9, UR10, R6 ;  /* 0x0000000a09067c10 */ /* 0x000fe2000fc7e006 */
[----:B------:R-:W-:Y:S01]  /*7330*/  VIADD R3, R3, UR42 ;  /* 0x0000002a03037c36 */ /* 0x000fe20008000000 */
[----:B---3--:R-:W-:-:S04]  /*7340*/  MOV R10, UR5 ;  /* 0x00000005000a7c02 */ /* 0x008fc80008000f00 */
[----:B------:R-:W-:-:S07]  /*7350*/  IADD3.X R7, R5, UR11, R10, P3, P4 ;  /* 0x0000000b05077c10 */ /* 0x000fce0009fe840a */
.L_x_1003:
[----:B------:R-:W-:Y:S04]  /*7360*/  BSSY B1, `(.L_x_991) ;  /* 0x000000a000017945 */ /* 0x000fe80003800000 */
[----:B0-----:R-:W-:Y:S05]  /*7370*/  @!P0 BRA `(.L_x_992) ;  /* 0x0000000000108947 */ /* 0x001fea0003800000 */
[----:B------:R-:W3:Y:S02]  /*7380*/  LDG.E.U8 R5, desc[UR36][R6.64] ;  /* 0x0000002406057981 */ /* 0x000ee4000c1e1100 */
[----:B---3--:R-:W-:-:S13]  /*7390*/  ISETP.NE.AND P3, PT, R5, RZ, PT ;  /* 0x000000ff0500720c */ /* 0x008fda0003f65270 */
[----:B------:R-:W-:Y:S01]  /*73a0*/  @P3 IMAD.MOV.U32 R5, RZ, RZ, RZ ;  /* 0x000000ffff053224 */ /* 0x000fe200078e00ff */
[----:B------:R-:W-:Y:S06]  /*73b0*/  @P3 BRA `(.L_x_993) ;  /* 0x0000000000103947 */ /* 0x000fec0003800000 */
.L_x_992:
[----:B------:R-:W1:Y:S02]  /*73c0*/  LDS R5, [R3+-0x200] ;  /* 0xfffe000003057984 */ /* 0x000e640000000800 */
[----:B-1----:R-:W-:-:S04]  /*73d0*/  FADD.FTZ R5, -R12, R5 ;  /* 0x000000050c057221 */ /* 0x002fc80000010100 */
[----:B------:R-:W-:-:S06]  /*73e0*/  FMUL.FTZ R5, R5, 1.4426950216293334961 ;  /* 0x3fb8aa3b05057820 */ /* 0x000fcc0000410000 */
[----:B------:R-:W0:Y:S02]  /*73f0*/  MUFU.EX2 R5, R5 ;  /* 0x0000000500057308 */ /* 0x000e240000000800 */
.L_x_993:
[----:B------:R-:W-:Y:S05]  /*7400*/  BSYNC B1 ;  /* 0x0000000000017941 */ /* 0x000fea0003800000 */
.L_x_991:
[----:B0-----:R0:W-:Y:S01]  /*7410*/  STS [R3+-0x200], R5 ;  /* 0xfffe000503007388 */ /* 0x0011e20000000800 */
[----:B------:R-:W-:Y:S01]  /*7420*/  BSSY B1, `(.L_x_994) ;  /* 0x000000b000017945 */ /* 0x000fe20003800000 */
[----:B--2---:R-:W-:-:S03]  /*7430*/  FADD.FTZ R11, R5, R8 ;  /* 0x00000008050b7221 */ /* 0x004fc60000010000 */
[----:B------:R-:W-:Y:S05]  /*7440*/  @!P0 BRA `(.L_x_995) ;  /* 0x0000000000108947 */ /* 0x000fea0003800000 */
[----:B0-----:R-:W2:Y:S02]  /*7450*/  LDG.E.U8 R5, desc[UR36][R6.64+0x40] ;  /* 0x0000402406057981 */ /* 0x001ea4000c1e1100 */
[----:B--2---:R-:W-:-:S13]  /*7460*/  ISETP.NE.AND P3, PT, R5, RZ, PT ;  /* 0x000000ff0500720c */ /* 0x004fda0003f65270 */
[----:B------:R-:W-:Y:S01]  /*7470*/  @P3 MOV R8, RZ ;  /* 0x000000ff00083202 */ /* 0x000fe20000000f00 */
[----:B------:R-:W-:Y:S06]  /*7480*/  @P3 BRA `(.L_x_996) ;  /* 0x0000000000103947 */ /* 0x000fec0003800000 */
.L_x_995:
[----:B0-----:R-:W1:Y:S02]  /*7490*/  LDS R5, [R3+-0x100] ;  /* 0xffff000003057984 */ /* 0x001e640000000800 */
[----:B-1----:R-:W-:-:S04]  /*74a0*/  FADD.FTZ R5, -R12, R5 ;  /* 0x000000050c057221 */ /* 0x002fc80000010100 */
[----:B------:R-:W-:-:S04]  /*74b0*/  FMUL.FTZ R5, R5, 1.4426950216293334961 ;  /* 0x3fb8aa3b05057820 */ /* 0x000fc80000410000 */
[----:B------:R0:W2:Y:S03]  /*74c0*/  MUFU.EX2 R8, R5 ;  /* 0x0000000500087308 */ /* 0x0000a60000000800 */
.L_x_996:
[----:B------:R-:W-:Y:S05]  /*74d0*/  BSYNC B1 ;  /* 0x0000000000017941 */ /* 0x000fea0003800000 */
.L_x_994:
[----:B--2---:R2:W-:Y:S01]  /*74e0*/  STS [R3+-0x100], R8 ;  /* 0xffff000803007388 */ /* 0x0045e20000000800 */
[----:B------:R-:W-:Y:S01]  /*74f0*/  BSSY B1, `(.L_x_997) ;  /* 0x000000b000017945 */ /* 0x000fe20003800000 */
[----:B------:R-:W-:-:S03]  /*7500*/  FADD.FTZ R11, R11, R8 ;  /* 0x000000080b0b7221 */ /* 0x000fc60000010000 */
[----:B------:R-:W-:Y:S05]  /*7510*/  @!P0 BRA `(.L_x_998) ;  /* 0x0000000000108947 */ /* 0x000fea0003800000 */
[----:B0-----:R-:W3:Y:S01]  /*7520*/  LDG.E.U8 R5, desc[UR36][R6.64+0x80] ;  /* 0x0000802406057981 */ /* 0x001ee2000c1e1100 */
[----:B--2---:R-:W-:Y:S01]  /*7530*/  IMAD.MOV.U32 R8, RZ, RZ, RZ ;  /* 0x000000ffff087224 */ /* 0x004fe200078e00ff */
[----:B---3--:R-:W-:-:S13]  /*7540*/  ISETP.NE.AND P3, PT, R5, RZ, PT ;  /* 0x000000ff0500720c */ /* 0x008fda0003f65270 */
[----:B------:R-:W-:Y:S05]  /*7550*/  @P3 BRA `(.L_x_999) ;  /* 0x0000000000103947 */ /* 0x000fea0003800000 */
.L_x_998:
[----:B0-----:R-:W1:Y:S02]  /*7560*/  LDS R5, [R3] ;  /* 0x0000000003057984 */ /* 0x001e640000000800 */
[----:B-1----:R-:W-:-:S04]  /*7570*/  FADD.FTZ R5, -R12, R5 ;  /* 0x000000050c057221 */ /* 0x002fc80000010100 */
[----:B------:R-:W-:-:S04]  /*7580*/  FMUL.FTZ R5, R5, 1.4426950216293334961 ;  /* 0x3fb8aa3b05057820 */ /* 0x000fc80000410000 */
[----:B--2---:R0:W2:Y:S03]  /*7590*/  MUFU.EX2 R8, R5 ;  /* 0x0000000500087308 */ /* 0x0040a60000000800 */
.L_x_999:
[----:B------:R-:W-:Y:S05]  /*75a0*/  BSYNC B1 ;  /* 0x0000000000017941 */ /* 0x000fea0003800000 */
.L_x_997:
[----:B--2---:R2:W-:Y:S01]  /*75b0*/  STS [R3], R8 ;  /* 0x0000000803007388 */ /* 0x0045e20000000800 */
[----:B------:R-:W-:Y:S01]  /*75c0*/  BSSY B1, `(.L_x_1000) ;  /* 0x000000b000017945 */ /* 0x000fe20003800000 */
[----:B------:R-:W-:-:S03]  /*75d0*/  FADD.FTZ R11, R11, R8 ;  /* 0x000000080b0b7221 */ /* 0x000fc60000010000 */
[----:B------:R-:W-:Y:S05]  /*75e0*/  @!P0 BRA `(.L_x_1001) ;  /* 0x0000000000108947 */ /* 0x000fea0003800000 */
[----:B0-----:R-:W3:Y:S02]  /*75f0*/  LDG.E.U8 R5, desc[UR36][R6.64+0xc0] ;  /* 0x0000c02406057981 */ /* 0x001ee4000c1e1100 */
[----:B---3--:R-:W-:-:S13]  /*7600*/  ISETP.NE.AND P3, PT, R5, RZ, PT ;  /* 0x000000ff0500720c */ /* 0x008fda0003f65270 */
[----:B------:R-:W-:Y:S01]  /*7610*/  @P3 IMAD.MOV.U32 R10, RZ, RZ, RZ ;  /* 0x000000ffff0a3224 */ /* 0x000fe200078e00ff */
[----:B------:R-:W-:Y:S06]  /*7620*/  @P3 BRA `(.L_x_1002) ;  /* 0x0000000000103947 */ /* 0x000fec0003800000 */
.L_x_1001:
[----:B0-----:R-:W1:Y:S02]  /*7630*/  LDS R5, [R3+0x100] ;  /* 0x0001000003057984 */ /* 0x001e640000000800 */
[----:B-1----:R-:W-:-:S04]  /*7640*/  FADD.FTZ R5, -R12, R5 ;  /* 0x000000050c057221 */ /* 0x002fc80000010100 */
[----:B------:R-:W-:-:S04]  /*7650*/  FMUL.FTZ R5, R5, 1.4426950216293334961 ;  /* 0x3fb8aa3b05057820 */ /* 0x000fc80000410000 */
[----:B------:R0:W3:Y:S03]  /*7660*/  MUFU.EX2 R10, R5 ;  /* 0x00000005000a7308 */ /* 0x0000e60000000800 */
.L_x_1002:
[----:B------:R-:W-:Y:S05]  /*7670*/  BSYNC B1 ;  /* 0x0000000000017941 */ /* 0x000fea0003800000 */
.L_x_1000:
[----:B------:R-:W-:Y:S01]  /*7680*/  IADD3 R9, R9, 0x100, RZ ;  /* 0x0000010009097810 */ /* 0x000fe20007ffe0ff */
[----:B---3--:R3:W-:Y:S01]  /*7690*/  STS [R3+0x100], R10 ;  /* 0x0001000a03007388 */ /* 0x0087e20000000800 */
[----:B------:R-:W-:Y:S01]  /*76a0*/  IADD3 R6, P4, R6, 0x100, RZ ;  /* 0x0000010006067810 */ /* 0x000fe20007f9e0ff */
[----:B--2---:R-:W-:Y:S01]  /*76b0*/  FADD.FTZ R8, R11, R10 ;  /* 0x0000000a0b087221 */ /* 0x004fe20000010000 */
[----:B------:R-:W-:-:S03]  /*76c0*/  ISETP.GE.AND P3, PT, R9, UR45, PT ;  /* 0x0000002d09007c0c */ /* 0x000fc6000bf66270 */
[----:B------:R-:W-:Y:S02]  /*76d0*/  IMAD.X R7, RZ, RZ, R7, P4 ;  /* 0x000000ffff077224 */ /* 0x000fe400020e0607 */
[----:B---3--:R-:W-:-:S08]  /*76e0*/  VIADD R3, R3, 0x400 ;  /* 0x0000040003037836 */ /* 0x008fd00000000000 */
[----:B------:R-:W-:Y:S05]  /*76f0*/  @!P3 BRA `(.L_x_1003) ;  /* 0xfffffffc0018b947 */ /* 0x000fea000383ffff */
.L_x_984:
[----:B------:R-:W-:Y:S05]  /*7700*/  BSYNC B0 ;  /* 0x0000000000007941 */ /* 0x000fea0003800000 */
.L_x_983:
[----:B------:R-:W4:Y:S01]  /*7710*/  SHFL.BFLY PT, R3, R8, 0x10, 0x1f ;  /* 0x0e001f0008037f89 */ /* 0x000f2200000e0000 */
[----:B------:R-:W-:Y:S01]  /*7720*/  LOP3.LUT P0, R9, R17, 0x1f, RZ, 0xc0, !PT ;  /* 0x0000001f11097812 */ /* 0x000fe2000780c0ff */
[----:B------:R-:W-:Y:S01]  /*7730*/  ULDC.U8 UR6, c[0x0][0x31c] ;  /* 0x0000c70000067ab9 */ /* 0x000fe20000000000 */
[----:B------:R-:W-:Y:S01]  /*7740*/  UMOV UR4, URZ ;  /* 0x0000003f00047c82 */ /* 0x000fe20008000000 */
[----:B------:R-:W-:Y:S01]  /*7750*/  UMOV UR5, URZ ;  /* 0x0000003f00057c82 */ /* 0x000fe20008000000 */
[----:B------:R-:W-:-:S09]  /*7760*/  ISETP.GT.U32.AND P3, PT, R9, 0x1, PT ;  /* 0x000000010900780c */ /* 0x000fd20003f64070 */
[----:B--23--:R-:W2:Y:S04]  /*7770*/  @!P0 S2R R11, SR_CgaCtaId ;  /* 0x00000000000b8919 */ /* 0x00cea80000008800 */
[----:B------:R-:W3:Y:S01]  /*7780*/  @!P3 S2R R13, SR_CgaCtaId ;  /* 0x00000000000db919 */ /* 0x000ee20000008800 */
[----:B----4-:R-:W-:Y:S01]  /*7790*/  FADD.FTZ R3, R3, R8 ;  /* 0x0000000803037221 */ /* 0x010fe20000010000 */
[----:B------:R-:W-:-:S04]  /*77a0*/  @!P0 MOV R8, 0x400 ;  /* 0x0000040000088802 */ /* 0x000fc80000000f00 */
[----:B0-----:R-:W0:Y:S02]  /*77b0*/  SHFL.BFLY PT, R6, R3, 0x8, 0x1f ;  /* 0x0d001f0003067f89 */ /* 0x001e2400000e0000 */
[----:B0-----:R-:W-:Y:S01]  /*77c0*/  FADD.FTZ R6, R3, R6 ;  /* 0x0000000603067221 */ /* 0x001fe20000010000 */
[----:B------:R-:W-:-:S04]  /*77d0*/  @!P0 SHF.R.U32.HI R3, RZ, 0x3, R17 ;  /* 0x00000003ff038819 */ /* 0x000fc80000011611 */
[----:B------:R-:W0:Y:S01]  /*77e0*/  SHFL.BFLY PT, R5, R6, 0x4, 0x1f ;  /* 0x0c801f0006057f89 */ /* 0x000e2200000e0000 */
[----:B------:R-:W-:Y:S01]  /*77f0*/  @!P0 LOP3.LUT R3, R3, 0x1ffffffc, RZ, 0xc0, !PT ;  /* 0x1ffffffc03038812 */ /* 0x000fe200078ec0ff */
[----:B0-----:R-:W-:Y:S01]  /*7800*/  FADD.FTZ R5, R6, R5 ;  /* 0x0000000506057221 */ /* 0x001fe20000010000 */
[----:B--2---:R-:W-:Y:S02]  /*7810*/  @!P0 LEA R6, R11, R8, 0x18 ;  /* 0x000000080b068211 */ /* 0x004fe400078ec0ff */
[----:B------:R-:W-:Y:S02]  /*7820*/  @!P3 MOV R8, 0x400 ;  /* 0x000004000008b802 */ /* 0x000fe40000000f00 */
[----:B------:R-:W0:Y:S01]  /*7830*/  SHFL.BFLY PT, R10, R5, 0x2, 0x1f ;  /* 0x0c401f00050a7f89 */ /* 0x000e2200000e0000 */
[----:B------:R-:W-:Y:S02]  /*7840*/  @!P0 IADD3 R6, R6, R3, RZ ;  /* 0x0000000306068210 */ /* 0x000fe40007ffe0ff */
[----:B---3--:R-:W-:-:S05]  /*7850*/  @!P3 LEA R8, R13, R8, 0x18 ;  /* 0x000000080d08b211 */ /* 0x008fca00078ec0ff */
[----:B------:R-:W-:Y:S02]  /*7860*/  @!P3 IMAD R9, R9, 0x4, R8 ;  /* 0x000000040909b824 */ /* 0x000fe400078e0208 */
        /* <DEDUP_REMOVED lines=11> */
[----:B------:R0:W2:Y:S01]  /*7920*/  MUFU.RCP R11, R3 ;  /* 0x00000003000b7308 */ /* 0x0000a20000001000 */
        /* <DEDUP_REMOVED lines=9> */
.L_x_1004:
[----:B------:R-:W-:Y:S04]  /*79c0*/  BSSY B0, `(.L_x_1005) ;  /* 0x0000051000007945 */ /* 0x000fe80003800000 */
[----:B------:R-:W-:Y:S05]  /*79d0*/  @P2 BRA `(.L_x_1006) ;  /* 0x00000004003c2947 */ /* 0x000fea0003800000 */
[----:B------:R-:W-:Y:S01]  /*79e0*/  LOP3.LUT R6, RZ, R4, RZ, 0x33, !PT ;  /* 0x00000004ff067212 */ /* 0x000fe200078e33ff */
[----:B------:R-:W-:Y:S03]  /*79f0*/  BSSY B1, `(.L_x_1007) ;  /* 0x000001e000017945 */ /* 0x000fe60003800000 */
[----:B------:R-:W-:-:S04]  /*7a00*/  IADD3 R6, -R17, UR45, R6 ;  /* 0x0000002d11067c10 */ /* 0x000fc8000fffe106 */
[C---:B0-----:R-:W-:Y:S02]  /*7a10*/  LEA.HI R3, R6.reuse, 0x1, RZ, 0x1a ;  /* 0x0000000106037811 */ /* 0x041fe400078fd0ff */
[----:B------:R-:W-:Y:S02]  /*7a20*/  ISETP.GE.U32.AND P2, PT, R6, 0xc0, PT ;  /* 0x000000c00600780c */ /* 0x000fe40003f46070 */
[----:B------:R-:W-:-:S13]  /*7a30*/  LOP3.LUT P3, R3, R3, 0x3, RZ, 0xc0, !PT ;  /* 0x0000000303037812 */ /* 0x000fda000786c0ff */
[----:B------:R-:W-:Y:S05]  /*7a40*/  @!P3 BRA `(.L_x_1008) ;  /* 0x000000000060b947 */ /* 0x000fea0003800000 */
[C---:B------:R-:W-:Y:S01]  /*7a50*/  IADD3 R10, P3, R0.reuse, UR4, RZ ;  /* 0x00000004000a7c10 */ /* 0x040fe2000ff7e0ff */
[----:B------:R-:W-:Y:S01]  /*7a60*/  ULDC.64 UR8, c[0x0][0x310] ;  /* 0x0000c40000087ab9 */ /* 0x000fe20000000a00 */
[----:B------:R-:W-:Y:S02]  /*7a70*/  LEA R5, R17, UR40, 0x1 ;  /* 0x0000002811057c11 */ /* 0x000fe4000f8e08ff */
[----:B------:R-:W-:Y:S02]  /*7a80*/  LEA.HI.X.SX32 R7, R0, UR5, 0x1, P3 ;  /* 0x0000000500077c11 */ /* 0x000fe400098f0eff */
[C---:B------:R-:W-:Y:S01]  /*7a90*/  LEA R9, P3, R10.reuse, UR8, 0x2 ;  /* 0x000000080a097c11 */ /* 0x040fe2000f8610ff */
[----:B------:R-:W-:Y:S01]  /*7aa0*/  VIADD R5, R5, UR42 ;  /* 0x0000002a05057c36 */ /* 0x000fe20008000000 */
[----:B------:R-:W-:Y:S02]  /*7ab0*/  LEA R8, R17, UR42, 0x2 ;  /* 0x0000002a11087c11 */ /* 0x000fe4000f8e10ff */
[----:B------:R-:W-:-:S09]  /*7ac0*/  LEA.HI.X R10, R10, UR9, R7, 0x2, P3 ;  /* 0x000000090a0a7c11 */ /* 0x000fd200098f1407 */
.L_x_1009:
[----:B---3--:R0:W2:Y:S01]  /*7ad0*/  LDS R6, [R8] ;  /* 0x0000000008067984 */ /* 0x0080a20000000800 */
[----:B------:R-:W-:Y:S01]  /*7ae0*/  @P0 IMAD.MOV.U32 R7, RZ, RZ, R10 ;  /* 0x000000ffff070224 */ /* 0x000fe200078e000a */
[----:B------:R-:W-:Y:S01]  /*7af0*/  IADD3 R0, R0, 0x40, RZ ;  /* 0x0000004000007810 */ /* 0x000fe20007ffe0ff */
[----:B------:R-:W-:-:S05]  /*7b00*/  VIADD R3, R3, 0xffffffff ;  /* 0xffffffff03037836 */ /* 0x000fca0000000000 */
[----:B------:R-:W-:Y:S01]  /*7b10*/  ISETP.NE.AND P3, PT, R3, RZ, PT ;  /* 0x000000ff0300720c */ /* 0x000fe20003f65270 */
[----:B0-----:R-:W-:Y:S02]  /*7b20*/  VIADD R8, R8, 0x100 ;  /* 0x0000010008087836 */ /* 0x001fe40000000000 */
[----:B--2---:R-:W-:-:S05]  /*7b30*/  FMUL.FTZ R13, R6, R11 ;  /* 0x0000000b060d7220 */ /* 0x004fca0000410000 */
[----:B------:R-:W-:-:S04]  /*7b40*/  F2FP.F16.F32.PACK_AB R6, RZ, R13 ;  /* 0x0000000dff06723e */ /* 0x000fc800000000ff */
[----:B-1----:R-:W-:Y:S02]  /*7b50*/  PRMT R12, R6, 0x7610, R12 ;  /* 0x00007610060c7816 */ /* 0x002fe4000000000c */
[----:B------:R-:W-:Y:S02]  /*7b60*/  @P0 MOV R6, R9 ;  /* 0x0000000900060202 */ /* 0x000fe40000000f00 */
[----:B------:R-:W-:Y:S01]  /*7b70*/  IADD3 R9, P4, R9, 0x100, RZ ;  /* 0x0000010009097810 */ /* 0x000fe20007f9e0ff */
[----:B------:R0:W-:Y:S04]  /*7b80*/  STS.U16 [R5], R12 ;  /* 0x0000000c05007388 */ /* 0x0001e80000000400 */
[----:B------:R3:W-:Y:S01]  /*7b90*/  @P0 STG.E desc[UR36][R6.64], R13 ;  /* 0x0000000d06000986 */ /* 0x0007e2000c101924 */
[----:B------:R-:W-:Y:S01]  /*7ba0*/  IMAD.X R10, RZ, RZ, R10, P4 ;  /* 0x000000ffff0a7224 */ /* 0x000fe200020e060a */
[----:B0-----:R-:W-:Y:S01]  /*7bb0*/  IADD3 R5, R5, 0x80, RZ ;  /* 0x0000008005057810 */ /* 0x001fe20007ffe0ff */
[----:B------:R-:W-:Y:S06]  /*7bc0*/  @P3 BRA `(.L_x_1009) ;  /* 0xfffffffc00c03947 */ /* 0x000fec000383ffff */
.L_x_1008:
[----:B------:R-:W-:Y:S05]  /*7bd0*/  BSYNC B1 ;  /* 0x0000000000017941 */ /* 0x000fea0003800000 */
.L_x_1007:
[----:B------:R-:W-:Y:S05]  /*7be0*/  @!P2 BRA `(.L_x_1006) ;  /* 0x0000000000b8a947 */ /* 0x000fea0003800000 */
[----:B------:R-:W-:Y:S01]  /*7bf0*/  LEA R3, R0, UR40, 0x1 ;  /* 0x0000002800037c11 */ /* 0x000fe2000f8e08ff */
[----:B------:R-:W-:Y:S01]  /*7c00*/  IMAD.SHL.U32 R5, R4, 0x4, RZ ;  /* 0x0000000404057824 */ /* 0x000fe200078e00ff */
[----:B------:R-:W-:Y:S01]  /*7c10*/  IADD3 R10, P0, R0, UR4, RZ ;  /* 0x00000004000a7c10 */ /* 0x000fe2000ff1e0ff */
[----:B------:R-:W-:Y:S01]  /*7c20*/  ULDC.64 UR8, c[0x0][0x310] ;  /* 0x0000c40000087ab9 */ /* 0x000fe20000000a00 */
[----:B------:R-:W-:Y:S01]  /*7c30*/  ISETP.NE.AND P3, PT, RZ, UR6, PT ;  /* 0x00000006ff007c0c */ /* 0x000fe2000bf65270 */
[----:B------:R-:W-:Y:S01]  /*7c40*/  IMAD R3, R4, -0x2, R3 ;  /* 0xfffffffe04037824 */ /* 0x000fe200078e0203 */
[----:B---3--:R-:W-:Y:S02]  /*7c50*/  LEA.HI.X.SX32 R7, R0, UR5, 0x1, P0 ;  /* 0x0000000500077c11 */ /* 0x008fe400080f0eff */
[----:B------:R-:W-:Y:S01]  /*7c60*/  LEA R9, P0, R10, UR8, 0x2 ;  /* 0x000000080a097c11 */ /* 0x000fe2000f8010ff */
[----:B------:R-:W-:Y:S01]  /*7c70*/  VIADD R3, R3, UR42 ;  /* 0x0000002a03037c36 */ /* 0x000fe20008000000 */
[----:B------:R-:W-:-:S02]  /*7c80*/  LEA R5, R0, -R5, 0x2 ;  /* 0x8000000500057211 */ /* 0x000fc400078e10ff */
[----:B------:R-:W-:Y:S02]  /*7c90*/  LEA.HI.X R10, R10, UR9, R7, 0x2, P0 ;  /* 0x000000090a0a7c11 */ /* 0x000fe400080f1407 */
[----:B------:R-:W-:-:S07]  /*7ca0*/  IADD3 R5, R5, UR42, RZ ;  /* 0x0000002a05057c10 */ /* 0x000fce000fffe0ff */
.L_x_1010:
[----:B------:R-:W2:Y:S01]  /*7cb0*/  LDS R6, [R5] ;  /* 0x0000000005067984 */ /* 0x000ea20000000800 */
[----:B------:R-:W-:-:S05]  /*7cc0*/  VIADD R0, R0, 0x100 ;  /* 0x0000010000007836 */ /* 0x000fca0000000000 */
[----:B------:R-:W-:Y:S01]  /*7cd0*/  ISETP.GE.AND P0, PT, R0, UR45, PT ;  /* 0x0000002d00007c0c */ /* 0x000fe2000bf06270 */
[----:B--2---:R-:W-:-:S05]  /*7ce0*/  FMUL.FTZ R13, R6, R11 ;  /* 0x0000000b060d7220 */ /* 0x004fca0000410000 */
[----:B------:R-:W-:-:S04]  /*7cf0*/  F2FP.F16.F32.PACK_AB R6, RZ, R13 ;  /* 0x0000000dff06723e */ /* 0x000fc800000000ff */
[----:B------:R-:W-:-:S05]  /*7d00*/  PRMT R7, R6, 0x7610, R7 ;  /* 0x0000761006077816 */ /* 0x000fca0000000007 */
[----:B------:R0:W-:Y:S04]  /*7d10*/  STS.U16 [R3], R7 ;  /* 0x0000000703007388 */ /* 0x0001e80000000400 */
[----:B------:R-:W2:Y:S01]  /*7d20*/  LDS R6, [R5+0x100] ;  /* 0x0001000005067984 */ /* 0x000ea20000000800 */
[----:B0-----:R-:W-:Y:S01]  /*7d30*/  MOV R7, R10 ;  /* 0x0000000a00077202 */ /* 0x001fe20000000f00 */
[----:B--2---:R-:W-:-:S05]  /*7d40*/  FMUL.FTZ R15, R6, R11 ;  /* 0x0000000b060f7220 */ /* 0x004fca0000410000 */
[----:B------:R-:W-:-:S04]  /*7d50*/  F2FP.F16.F32.PACK_AB R6, RZ, R15 ;  /* 0x0000000fff06723e */ /* 0x000fc800000000ff */
[----:B-1----:R-:W-:-:S05]  /*7d60*/  PRMT R12, R6, 0x7610, R12 ;  /* 0x00007610060c7816 */ /* 0x002fca000000000c */
        /* <DEDUP_REMOVED lines=22> */
.L_x_1006:
[----:B------:R-:W-:Y:S05]  /*7ed0*/  BSYNC B0 ;  /* 0x0000000000007941 */ /* 0x000fea0003800000 */
.L_x_1005:
[----:B------:R-:W4:Y:S01]  /*7ee0*/  S2UR UR6, SR_CgaCtaId ;  /* 0x00000000000679c3 */ /* 0x000f220000008800 */
[----:B------:R-:W-:Y:S01]  /*7ef0*/  ULEA.HI UR4, UR44, UR44, URZ, 0x1 ;  /* 0x0000002c2c047291 */ /* 0x000fe2000f8f083f */
[----:B------:R-:W-:Y:S01]  /*7f00*/  SHF.R.S32.HI R19, RZ, 0x5, R19 ;  /* 0x00000005ff137819 */ /* 0x000fe20000011413 */
[----:B------:R-:W-:Y:S01]  /*7f10*/  ULDC UR8, c[0x0][0x29c] ;  /* 0x0000a70000087ab9 */ /* 0x000fe20000000800 */
[----:B------:R-:W-:Y:S01]  /*7f20*/  UMOV UR5, 0x400 ;  /* 0x0000040000057882 */ /* 0x000fe20000000000 */
[----:B------:R-:W-:Y:S01]  /*7f30*/  ULOP3.LUT UR4, UR4, 0xfffffffe, URZ, 0xc0, !UPT ;  /* 0xfffffffe04047892 */ /* 0x000fe2000f8ec03f */
[----:B---3--:R-:W-:Y:S01]  /*7f40*/  SHF.L.U32 R6, R33, 0x3, RZ ;  /* 0x0000000321067819 */ /* 0x008fe200000006ff */
[----:B------:R-:W-:Y:S01]  /*7f50*/  UIADD3 UR5, UR5, 0x210, URZ ;  /* 0x0000021005057890 */ /* 0x000fe2000fffe03f */
[----:B------:R-:W-:Y:S01]  /*7f60*/  BSSY B0, `(.L_x_1011) ;  /* 0x000001a000007945 */ /* 0x000fe20003800000 */
[----:B------:R-:W-:Y:S01]  /*7f70*/  UIADD3 UR4, UR44, -UR4, URZ ;  /* 0x800000042c047290 */ /* 0x000fe2000fffe03f */
[----:B------:R-:W-:Y:S01]  /*7f80*/  CS2R R22, SRZ ;  /* 0x0000000000167805 */ /* 0x000fe2000001ff00 */
[----:B------:R-:W-:Y:S01]  /*7f90*/  ULDC UR7, c[0x0][0x284] ;  /* 0x0000a10000077ab9 */ /* 0x000fe20000000800 */
[----:B------:R-:W-:Y:S01]  /*7fa0*/  CS2R R20, SRZ ;  /* 0x0000000000147805 */ /* 0x000fe2000001ff00 */
[----:B0-----:R-:W-:-:S02]  /*7fb0*/  IMAD.U32 R3, RZ, RZ, UR7 ;  /* 0x00000007ff037e24 */ /* 0x001fc4000f8e00ff */
[----:B------:R-:W-:Y:S01]  /*7fc0*/  ISETP.NE.AND P2, PT, R19, UR4, PT ;  /* 0x0000000413007c0c */ /* 0x000fe2000bf45270 */
[--C-:B------:R-:W-:Y:S02]  /*7fd0*/  IMAD R45, R45, UR7, R6.reuse ;  /* 0x000000072d2d7c24 */ /* 0x100fe4000f8e0206 */
[----:B------:R-:W-:Y:S01]  /*7fe0*/  IMAD R28, R3, UR41, R6 ;  /* 0x00000029031c7c24 */ /* 0x000fe2000f8e0206 */
[----:B------:R-:W-:Y:S02]  /*7ff0*/  ISETP.NE.OR P0, PT, RZ, UR8, P2 ;  /* 0x00000008ff007c0c */ /* 0x000fe40009705670 */
[----:B------:R-:W-:Y:S02]  /*8000*/  SHF.R.S32.HI R32, RZ, 0x1f, R45 ;  /* 0x0000001fff207819 */ /* 0x000fe4000001142d */
[----:B------:R-:W-:Y:S01]  /*8010*/  SHF.R.S32.HI R29, RZ, 0x1f, R28 ;  /* 0x0000001fff1d7819 */ /* 0x000fe2000001141c */
[----:B----4-:R-:W-:-:S06]  /*8020*/  ULEA UR5, UR6, UR5, 0x18 ;  /* 0x0000000506057291 */ /* 0x010fcc000f8ec03f */
[----:B------:R-:W-:Y:S02]  /*8030*/  LEA R33, R33, UR5, 0x4 ;  /* 0x0000000521217c11 */ /* 0x000fe4000f8e20ff */
[----:B------:R-:W-:Y:S05]  /*8040*/  @P0 BRA `(.L_x_1012) ;  /* 0x00000000002c0947 */ /* 0x000fea0003800000 */
        /* <DEDUP_REMOVED lines=10> */
.L_x_1013:
[----:B-----5:R0:W-:Y:S02]  /*80f0*/  STS.128 [R33], R20 ;  /* 0x0000001421007388 */ /* 0x0201e40000000c00 */
.L_x_1012:
[----:B------:R-:W-:Y:S05]  /*8100*/  BSYNC B0 ;  /* 0x0000000000007941 */ /* 0x000fea0003800000 */
.L_x_1011:
[C---:B------:R-:W-:Y:S01]  /*8110*/  IMAD.IADD R36, R19.reuse, 0x1, R4 ;  /* 0x0000000113247824 */ /* 0x040fe200078e0204 */
[----:B------:R-:W-:Y:S01]  /*8120*/  ULDC.64 UR4, c[0x0][0x250] ;  /* 0x0000940000047ab9 */ /* 0x000fe20000000a00 */
[----:B------:R-:W-:Y:S01]  /*8130*/  UISETP.LT.AND UP0, UPT, UR44, UR7, UPT ;  /* 0x000000072c00728c */ /* 0x000fe2000bf01270 */
[----:B------:R-:W-:Y:S01]  /*8140*/  IMAD.U32 R30, RZ, RZ, UR4 ;  /* 0x00000004ff1e7e24 */ /* 0x000fe2000f8e00ff */
[----:B------:R-:W-:Y:S01]  /*8150*/  MOV R31, UR5 ;  /* 0x00000005001f7c02 */ /* 0x000fe20008000f00 */
[----:B------:R-:W-:Y:S01]  /*8160*/  BSSY B0, `(.L_x_1014) ;  /* 0x00000a6000007945 */ /* 0x000fe20003800000 */
[----:B------:R-:W-:Y:S01]  /*8170*/  SHF.L.U32 R8, R36, 0x8, RZ ;  /* 0x0000000824087819 */ /* 0x000fe200000006ff */
[----:B------:R-:W-:Y:S01]  /*8180*/  USEL UR6, UR44, UR7, UP0 ;  /* 0x000000072c067287 */ /* 0x000fe20008000000 */
[----:B------:R-:W-:Y:S01]  /*8190*/  HFMA2.MMA R42, -RZ, RZ, 0, 0 ;  /* 0x00000000ff2a7435 */ /* 0x000fe200000001ff */
[----:B------:R-:W-:Y:S01]  /*81a0*/  LEA R39, R19, UR46, 0x1 ;  /* 0x0000002e13277c11 */ /* 0x000fe2000f8e08ff */
[----:B------:R-:W-:Y:S01]  /*81b0*/  HFMA2.MMA R40, -RZ, RZ, 0, 0 ;  /* 0x00000000ff287435 */ /* 0x000fe200000001ff */
[----:B------:R-:W-:Y:S01]  /*81c0*/  SHF.R.S32.HI R9, RZ, 0x1f, R8 ;  /* 0x0000001fff097819 */ /* 0x000fe20000011408 */
[----:B------:R-:W-:Y:S01]  /*81d0*/  IMAD.MOV.U32 R7, RZ, RZ, RZ ;  /* 0x000000ffff077224 */ /* 0x000fe200078e00ff */
[----:B------:R-:W-:Y:S01]  /*81e0*/  BAR.SYNC.DEFER_BLOCKING 0x0 ;  /* 0x0000000000007b1d */ /* 0x000fe20000010000 */
[----:B------:R-:W-:Y:S01]  /*81f0*/  IADD3 R0, P0, R28, R8, RZ ;  /* 0x000000081c007210 */ /* 0x000fe20007f1e0ff */
[----:B------:R-:W-:Y:S01]  /*8200*/  IMAD.MOV.U32 R5, RZ, RZ, RZ ;  /* 0x000000ffff057224 */ /* 0x000fe200078e00ff */
[----:B------:R-:W-:Y:S01]  /*8210*/  MOV R38, RZ ;  /* 0x000000ff00267202 */ /* 0x000fe20000000f00 */
[----:B------:R-:W-:-:S02]  /*8220*/  IMAD.MOV.U32 R37, RZ, RZ, RZ ;  /* 0x000000ffff257224 */ /* 0x000fc400078e00ff */
[----:B------:R-:W-:Y:S01]  /*8230*/  IMAD.X R3, R29, 0x1, R9, P0 ;  /* 0x000000011d037824 */ /* 0x000fe200000e0609 */
[----:B------:R-:W-:-:S04]  /*8240*/  LEA R34, P0, R0, R30, 0x1 ;  /* 0x0000001e00227211 */ /* 0x000fc800078008ff */
[----:B------:R-:W-:Y:S01]  /*8250*/  LEA.HI.X R35, R0, R31, R3, 0x1, P0 ;  /* 0x0000001f00237211 */ /* 0x000fe200000f0c03 */
[----:B------:R-:W-:Y:S01]  /*8260*/  IMAD.MOV.U32 R3, RZ, RZ, RZ ;  /* 0x000000ffff037224 */ /* 0x000fe200078e00ff */
[----:B------:R-:W-:Y:S02]  /*8270*/  ISETP.GE.AND P0, PT, R36, UR6, PT ;  /* 0x0000000624007c0c */ /* 0x000fe4000bf06270 */
[----:B------:R-:W-:-:S11]  /*8280*/  MOV R0, RZ ;  /* 0x000000ff00007202 */ /* 0x000fd60000000f00 */
[----:B------:R-:W-:Y:S05]  /*8290*/  @P0 BRA `(.L_x_1015) ;  /* 0x0000000800480947 */ /* 0x000fea0003800000 */
[----:B------:R-:W3:Y:S01]  /*82a0*/  LDC R3, c[0x0][0x288] ;  /* 0x0000a200ff037b82 */ /* 0x000ee20000000800 */
[----:B------:R-:W-:Y:S01]  /*82b0*/  ULOP3.LUT UR5, URZ, UR7, URZ, 0x33, !UPT ;  /* 0x000000073f057292 */ /* 0x000fe2000f8e333f */
[----:B------:R-:W-:Y:S01]  /*82c0*/  IADD3 R0, -R4, -0x2, -R19 ;  /* 0xfffffffe04007810 */ /* 0x000fe20007ffe913 */
[----:B------:R-:W-:Y:S01]  /*82d0*/  UIADD3 UR4, -UR45, URZ, URZ ;  /* 0x0000003f2d047290 */ /* 0x000fe2000fffe13f */
[----:B------:R-:W-:Y:S01]  /*82e0*/  BSSY B1, `(.L_x_1016) ;  /* 0x000003a000017945 */ /* 0x000fe20003800000 */
[----:B------:R-:W-:Y:S01]  /*82f0*/  IMAD.MOV.U32 R37, RZ, RZ, RZ ;  /* 0x000000ffff257224 */ /* 0x000fe200078e00ff */
[----:B------:R-:W-:Y:S01]  /*8300*/  MOV R40, RZ ;  /* 0x000000ff00287202 */ /* 0x000fe20000000f00 */
[----:B------:R-:W-:Y:S01]  /*8310*/  UISETP.LT.AND UP0, UPT, UR5, UR4, UPT ;  /* 0x000000040500728c */ /* 0x000fe2000bf01270 */
[----:B------:R-:W4:Y:S01]  /*8320*/  LDC.64 R46, c[0x0][0x2e8] ;  /* 0x0000ba00ff2e7b82 */ /* 0x000f220000000a00 */
[----:B------:R-:W-:Y:S01]  /*8330*/  IMAD.MOV.U32 R41, RZ, RZ, R36 ;  /* 0x000000ffff297224 */ /* 0x000fe200078e0024 */
[----:B------:R-:W-:Y:S01]  /*8340*/  MOV R38, RZ ;  /* 0x000000ff00267202 */ /* 0x000fe20000000f00 */
[----:B------:R-:W-:Y:S01]  /*8350*/  USEL UR4, UR5, UR4, !UP0 ;  /* 0x0000000405047287 */ /* 0x000fe2000c000000 */
[----:B------:R-:W-:Y:S01]  /*8360*/  IMAD.MOV.U32 R5, RZ, RZ, RZ ;  /* 0x000000ffff057224 */ /* 0x000fe200078e00ff */
[----:B------:R-:W-:Y:S01]  /*8370*/  MOV R42, RZ ;  /* 0x000000ff002a7202 */ /* 0x000fe20000000f00 */
[----:B------:R-:W-:-:S03]  /*8380*/  IMAD.MOV.U32 R7, RZ, RZ, RZ ;  /* 0x000000ffff077224 */ /* 0x000fc600078e00ff */
[----:B------:R-:W-:Y:S02]  /*8390*/  IADD3 R10, R0, -UR4, RZ ;  /* 0x80000004000a7c10 */ /* 0x000fe4000fffe0ff */
[----:B------:R-:W-:Y:S02]  /*83a0*/  MOV R0, RZ ;  /* 0x000000ff00007202 */ /* 0x000fe40000000f00 */
[----:B------:R-:W-:Y:S01]  /*83b0*/  LOP3.LUT P0, RZ, R10, 0x2, RZ, 0xc0, !PT ;  /* 0x000000020aff7812 */ /* 0x000fe2000780c0ff */
[----:B---3--:R-:W-:-:S05]  /*83c0*/  IMAD R3, R18, R3, UR43 ;  /* 0x0000002b12037e24 */ /* 0x008fca000f8e0203 */
[----:B------:R-:W-:-:S05]  /*83d0*/  LEA R3, R3, R6, 0x8 ;  /* 0x0000000603037211 */ /* 0x000fca00078e40ff */
[----:B----4-:R-:W-:-:S04]  /*83e0*/  IMAD.WIDE R46, R3, 0x2, R46 ;  /* 0x00000002032e7825 */ /* 0x010fc800078e022e */
[----:B------:R-:W-:Y:S01]  /*83f0*/  IMAD.MOV.U32 R3, RZ, RZ, RZ ;  /* 0x000000ffff037224 */ /* 0x000fe200078e00ff */
[----:B------:R-:W-:Y:S06]  /*8400*/  @P0 BRA `(.L_x_1017) ;  /* 0x00000000009c0947 */ /* 0x000fec0003800000 */
[----:B------:R-:W-:Y:S01]  /*8410*/  IADD3 R8, P0, R45, R8, RZ ;  /* 0x000000082d087210 */ /* 0x000fe20007f1e0ff */
[----:B------:R-:W3:Y:S04]  /*8420*/  LDS.U16 R0, [R39] ;  /* 0x0000000027007984 */ /* 0x000ee80000000400 */
[----:B------:R-:W-:Y:S01]  /*8430*/  IMAD.X R9, R32, 0x1, R9, P0 ;  /* 0x0000000120097824 */ /* 0x000fe200000e0609 */
[----:B-1----:R-:W-:-:S04]  /*8440*/  LEA R12, P0, R8, R30, 0x1 ;  /* 0x0000001e080c7211 */ /* 0x002fc800078008ff */
[----:B------:R-:W-:-:S06]  /*8450*/  LEA.HI.X R13, R8, R31, R9, 0x1, P0 ;  /* 0x0000001f080d7211 */ /* 0x000fcc00000f0c09 */
[----:B------:R-:W5:Y:S01]  /*8460*/  LDG.E.128 R12, desc[UR36][R12.64] ;  /* 0x000000240c0c7981 */ /* 0x000f62000c1e1d00 */
[----:B------:R-:W-:-:S06]  /*8470*/  UISETP.NE.AND UP0, UPT, UR8, URZ, UPT ;  /* 0x0000003f0800728c */ /* 0x000fcc000bf05270 */
[----:B------:R-:W-:Y:S01]  /*8480*/  PLOP3.LUT P1, PT, PT, PT, UP0, 0x80, 0x0 ;  /* 0x000000000000781c */ /* 0x000fe20003f2f008 */
[----:B---3--:R-:W-:-:S12]  /*8490*/  HADD2.F32 R0, -RZ, R0.H0_H0 ;  /* 0x20000000ff007230 */ /* 0x008fd80000004100 */
[----:B------:R-:W-:Y:S05]  /*84a0*/  @P1 BRA `(.L_x_1018) ;  /* 0x0000000000301947 */ /* 0x000fea0003800000 */
[----:B------:R-:W-:Y:S01]  /*84b0*/  ISETP.NE.AND P3, PT, R2, RZ, PT ;  /* 0x000000ff0200720c */ /* 0x000fe20003f65270 */
[----:B------:R-:W1:-:S12]  /*84c0*/  LDS.128 R24, [R33] ;  /* 0x0000000021187984 */ /* 0x000e580000000c00 */
[----:B------:R-:W3:Y:S01]  /*84d0*/  @P3 LDG.E.128 R40, desc[UR36][R46.64] ;  /* 0x000000242e283981 */ /* 0x000ee2000c1e1d00 */
[----:B-1---5:R-:W-:Y:S01]  /*84e0*/  HFMA2.MMA R12, R12, 1, 1, R24 ;  /* 0x3c003c000c0c7835 */ /* 0x022fe20000000018 */
[----:B------:R-:W-:Y:S01]  /*84f0*/  HADD2 R13, R13, R25 ;  /* 0x000000190d0d7230 */ /* 0x000fe20000000000 */
[----:B------:R-:W-:Y:S01]  /*8500*/  HFMA2.MMA R14, R14, 1, 1, R26 ;  /* 0x3c003c000e0e7835 */ /* 0x000fe2000000001a */
[----:B------:R-:W-:-:S04]  /*8510*/  HADD2 R15, R15, R27 ;  /* 0x0000001b0f0f7230 */ /* 0x000fc80000000000 */
[----:B---3--:R-:W-:-:S03]  /*8520*/  @P3 HFMA2.MMA R13, R13, R41, -RZ ;  /* 0x000000290d0d3235 */ /* 0x008fc600001000ff */
[----:B------:R-:W-:Y:S01]  /*8530*/  @P3 HMUL2 R12, R12, R40 ;  /* 0x000000280c0c3232 */ /* 0x000fe20000000000 */
[----:B------:R-:W-:Y:S01]  /*8540*/  @P3 HFMA2.MMA R15, R15, R43, -RZ ;  /* 0x0000002b0f0f3235 */ /* 0x000fe200001000ff */
[----:B------:R-:W-:-:S06]  /*8550*/  @P3 HMUL2 R14, R14, R42 ;  /* 0x0000002a0e0e3232 */ /* 0x000fcc0000000000 */
[----:B------:R1:W-:Y:S04]  /*8560*/  STG.E.128 desc[UR36][R34.64], R12 ;  /* 0x0000000c22007986 */ /* 0x0003e8000c101d24 */
.L_x_1018:
[--C-:B-----5:R-:W-:Y:S01]  /*8570*/  HADD2.F32 R3, -RZ, R12.reuse.H1_H1 ;  /* 0x3000000cff037230 */ /* 0x120fe20000004100 */
[----:B------:R-:W-:Y:S01]  /*8580*/  IADD3 R41, R36, 0x2, RZ ;  /* 0x0000000224297810 */ /* 0x000fe20007ffe0ff */
[--C-:B------:R-:W-:Y:S02]  /*8590*/  HADD2.F32 R5, -RZ, R13.reuse.H0_H0 ;  /* 0x2000000dff057230 */ /* 0x100fe40000004100 */
[----:B------:R-:W-:Y:S02]  /*85a0*/  HADD2.F32 R7, -RZ, R13.H1_H1 ;  /* 0x3000000dff077230 */ /* 0x000fe40000004100 */
[C---:B------:R-:W-:Y:S01]  /*85b0*/  FFMA.FTZ R40, R0.reuse, R3, RZ ;  /* 0x0000000300287223 */ /* 0x040fe200000100ff */
[----:B------:R-:W-:Y:S02]  /*85c0*/  HADD2.F32 R37, -RZ, R12.H0_H0 ;  /* 0x2000000cff257230 */ /* 0x000fe40000004100 */
[----:B------:R-:W-:Y:S01]  /*85d0*/  FFMA.FTZ R5, R0, R5, RZ ;  /* 0x0000000500057223 */ /* 0x000fe200000100ff */
[----:B------:R-:W-:-:S02]  /*85e0*/  HADD2.F32 R9, -RZ, R14.H0_H0 ;  /* 0x2000000eff097230 */ /* 0x000fc40000004100 */
[C---:B------:R-:W-:Y:S01]  /*85f0*/  FFMA.FTZ R38, R0.reuse, R7, RZ ;  /* 0x0000000700267223 */ /* 0x040fe200000100ff */
[----:B--2---:R-:W-:Y:S02]  /*8600*/  HADD2.F32 R11, -RZ, R14.H1_H1 ;  /* 0x3000000eff0b7230 */ /* 0x004fe40000004100 */
[C---:B------:R-:W-:Y:S01]  /*8610*/  FFMA.FTZ R37, R0.reuse, R37, RZ ;  /* 0x0000002500257223 */ /* 0x040fe200000100ff */
[--C-:B-1----:R-:W-:Y:S02]  /*8620*/  HADD2.F32 R13, -RZ, R15.reuse.H0_H0 ;  /* 0x2000000fff0d7230 */ /* 0x102fe40000004100 */
[C---:B------:R-:W-:Y:S01]  /*8630*/  FFMA.FTZ R3, R0.reuse, R9, RZ ;  /* 0x0000000900037223 */ /* 0x040fe200000100ff */
[----:B------:R-:W-:Y:S02]  /*8640*/  HADD2.F32 R15, -RZ, R15.H1_H1 ;  /* 0x3000000fff0f7230 */ /* 0x000fe40000004100 */
[C---:B------:R-:W-:Y:S01]  /*8650*/  FFMA.FTZ R42, R0.reuse, R11, RZ ;  /* 0x0000000b002a7223 */ /* 0x040fe200000100ff */
[----:B------:R-:W-:-:S02]  /*8660*/  FFMA.FTZ R7, R0, R13, RZ ;  /* 0x0000000d00077223 */ /* 0x000fc400000100ff */
[----:B------:R-:W-:-:S07]  /*8670*/  FFMA.FTZ R0, R0, R15, RZ ;  /* 0x0000000f00007223 */ /* 0x000fce00000100ff */
.L_x_1017:
[----:B------:R-:W-:Y:S05]  /*8680*/  BSYNC B1 ;  /* 0x0000000000017941 */ /* 0x000fea0003800000 */
.L_x_1016:
[----:B------:R-:W-:-:S13]  /*8690*/  LOP3.LUT P0, RZ, R10, 0xfffffffe, RZ, 0xc0, !PT ;  /* 0xfffffffe0aff7812 */ /* 0x000fda000780c0ff */
[----:B------:R-:W-:Y:S05]  /*86a0*/  @!P0 BRA `(.L_x_1015) ;  /* 0x0000000400448947 */ /* 0x000fea0003800000 */
[----:B------:R-:W3:Y:S01]  /*86b0*/  LDC.64 R30, c[0x0][0x250] ;  /* 0x00009400ff1e7b82 */ /* 0x000ee20000000a00 */
[----:B------:R-:W-:-:S06]  /*86c0*/  UISETP.NE.AND UP0, UPT, UR8, URZ, UPT ;  /* 0x0000003f0800728c */ /* 0x000fcc000bf05270 */
[----:B------:R-:W-:-:S13]  /*86d0*/  PLOP3.LUT P1, PT, PT, PT, UP0, 0x80, 0x0 ;  /* 0x000000000000781c */ /* 0x000fda0003f2f008 */
.L_x_1021:
[----:B------:R-:W-:Y:S01]  /*86e0*/  IMAD.SHL.U32 R8, R41, 0x100, RZ ;  /* 0x0000010029087824 */ /* 0x000fe200078e00ff */
[----:B------:R-:W-:-:S04]  /*86f0*/  ISETP.NE.AND P4, PT, R2, RZ, PT ;  /* 0x000000ff0200720c */ /* 0x000fc80003f85270 */
[----:B------:R-:W-:Y:S02]  /*8700*/  SHF.R.S32.HI R9, RZ, 0x1f, R8 ;  /* 0x0000001fff097819 */ /* 0x000fe40000011408 */
[-C--:B------:R-:W-:Y:S02]  /*8710*/  IADD3 R10, P0, R45, R8.reuse, RZ ;  /* 0x000000082d0a7210 */ /* 0x080fe40007f1e0ff */
[----:B------:R-:W-:Y:S02]  /*8720*/  IADD3 R8, P3, R28, R8, RZ ;  /* 0x000000081c087210 */ /* 0x000fe40007f7e0ff */
[----:B--2---:R-:W-:Y:S02]  /*8730*/  IADD3.X R11, R32, R9, RZ, P0, !PT ;  /* 0x00000009200b7210 */ /* 0x004fe400007fe4ff */
[-C--:B---3--:R-:W-:Y:S01]  /*8740*/  LEA R50, P0, R10, R30.reuse, 0x1 ;  /* 0x0000001e0a327211 */ /* 0x088fe200078008ff */
[----:B------:R-:W-:Y:S01]  /*8750*/  IMAD.X R9, R29, 0x1, R9, P3 ;  /* 0x000000011d097824 */ /* 0x000fe200018e0609 */
[----:B------:R-:W-:-:S02]  /*8760*/  LEA R48, P3, R8, R30, 0x1 ;  /* 0x0000001e08307211 */ /* 0x000fc400078608ff */
[-C--:B------:R-:W-:Y:S02]  /*8770*/  LEA.HI.X R51, R10, R31.reuse, R11, 0x1, P0 ;  /* 0x0000001f0a337211 */ /* 0x080fe400000f0c0b */
[----:B------:R-:W-:-:S03]  /*8780*/  LEA.HI.X R49, R8, R31, R9, 0x1, P3 ;  /* 0x0000001f08317211 */ /* 0x000fc600018f0c09 */
[----:B------:R2:W5:Y:S01]  /*8790*/  LDG.E.128 R8, desc[UR36][R50.64] ;  /* 0x0000002432087981 */ /* 0x000562000c1e1d00 */
[----:B------:R-:W-:Y:S05]  /*87a0*/  @P1 BRA `(.L_x_1019) ;  /* 0x00000000002c1947 */ /* 0x000fea0003800000 */
[----:B-1----:R-:W3:Y:S04]  /*87b0*/  @P4 LDG.E.128 R12, desc[UR36][R46.64] ;  /* 0x000000242e0c4981 */ /* 0x002ee8000c1e1d00 */
[----:B------:R-:W1:Y:S02]  /*87c0*/  LDS.128 R24, [R33] ;  /* 0x0000000021187984 */ /* 0x000e640000000c00 */
        /* <DEDUP_REMOVED lines=9> */
.L_x_1019:
[----:B------:R-:W-:Y:S01]  /*8860*/  IADD3 R24, R41, -R4, RZ ;  /* 0x8000000429187210 */ /* 0x000fe20007ffe0ff */
[----:B-1----:R2:W5:Y:S02]  /*8870*/  LDG.E.128 R12, desc[UR36][R50.64+0x400] ;  /* 0x00040024320c7981 */ /* 0x002564000c1e1d00 */
[--C-:B-----5:R-:W-:Y:S01]  /*8880*/  HADD2.F32 R25, -RZ, R8.reuse.H0_H0 ;  /* 0x20000008ff197230 */ /* 0x120fe20000004100 */
[----:B------:R-:W-:Y:S01]  /*8890*/  LEA R44, R24, UR46, 0x1 ;  /* 0x0000002e182c7c11 */ /* 0x000fe2000f8e08ff */
[----:B------:R-:W-:Y:S02]  /*88a0*/  HADD2.F32 R27, -RZ, R8.H1_H1 ;  /* 0x30000008ff1b7230 */ /* 0x000fe40000004100 */
[--C-:B------:R-:W-:Y:S02]  /*88b0*/  HADD2.F32 R26, -RZ, R10.reuse.H0_H0 ;  /* 0x2000000aff1a7230 */ /* 0x100fe40000004100 */
[----:B------:R-:W1:Y:S01]  /*88c0*/  LDS.U16 R24, [R44] ;  /* 0x000000002c187984 */ /* 0x000e620000000400 */
[----:B------:R-:W-:-:S02]  /*88d0*/  HADD2.F32 R43, -RZ, R10.H1_H1 ;  /* 0x3000000aff2b7230 */ /* 0x000fc40000004100 */
[----:B---3--:R-:W-:Y:S02]  /*88e0*/  HADD2.F32 R8, -RZ, R9.H0_H0 ;  /* 0x20000009ff087230 */ /* 0x008fe40000004100 */
[----:B------:R-:W-:Y:S02]  /*88f0*/  HADD2.F32 R10, -RZ, R11.H0_H0 ;  /* 0x2000000bff0a7230 */ /* 0x000fe40000004100 */
[----:B------:R-:W-:Y:S02]  /*8900*/  HADD2.F32 R9, -RZ, R9.H1_H1 ;  /* 0x30000009ff097230 */ /* 0x000fe40000004100 */
[----:B------:R-:W-:Y:S02]  /*8910*/  HADD2.F32 R11, -RZ, R11.H1_H1 ;  /* 0x3000000bff0b7230 */ /* 0x000fe40000004100 */
[----:B-1----:R-:W-:-:S05]  /*8920*/  HADD2.F32 R24, -RZ, R24.H0_H0 ;  /* 0x20000018ff187230 */ /* 0x002fca0000004100 */
[C---:B--2---:R-:W-:Y:S01]  /*8930*/  FFMA.FTZ R51, R24.reuse, R25, R37 ;  /* 0x0000001918337223 */ /* 0x044fe20000010025 */
        /* <DEDUP_REMOVED lines=19> */
.L_x_1020:
[----:B------:R-:W2:Y:S01]  /*8a70*/  LDS.U16 R0, [R44+0x4] ;  /* 0x000004002c007984 */ /* 0x000ea20000000400 */
[----:B------:R-:W-:Y:S02]  /*8a80*/  VIADD R41, R41, 0x4 ;  /* 0x0000000429297836 */ /* 0x000fe40000000000 */
[----:B------:R-:W-:Y:S02]  /*8a90*/  HADD2.F32 R3, -RZ, R12.H1_H1 ;  /* 0x3000000cff037230 */ /* 0x000fe40000004100 */
[--C-:B------:R-:W-:Y:S01]  /*8aa0*/  HADD2.F32 R5, -RZ, R13.reuse.H0_H0 ;  /* 0x2000000dff057230 */ /* 0x100fe20000004100 */
[----:B------:R-:W-:Y:S01]  /*8ab0*/  ISETP.GE.AND P0, PT, R41, UR6, PT ;  /* 0x0000000629007c0c */ /* 0x000fe2000bf06270 */
[----:B------:R-:W-:Y:S02]  /*8ac0*/  HADD2.F32 R7, -RZ, R14.H0_H0 ;  /* 0x2000000eff077230 */ /* 0x000fe40000004100 */
[----:B------:R-:W-:Y:S02]  /*8ad0*/  HADD2.F32 R37, -RZ, R12.H0_H0 ;  /* 0x2000000cff257230 */ /* 0x000fe40000004100 */
[----:B-1----:R-:W-:-:S02]  /*8ae0*/  HADD2.F32 R13, -RZ, R13.H1_H1 ;  /* 0x3000000dff0d7230 */ /* 0x002fc40000004100 */
[----:B------:R-:W-:Y:S02]  /*8af0*/  HADD2.F32 R9, -RZ, R14.H1_H1 ;  /* 0x3000000eff097230 */ /* 0x000fe40000004100 */
        /* <DEDUP_REMOVED lines=12> */
.L_x_1015:
[----:B------:R-:W-:Y:S05]  /*8bc0*/  BSYNC B0 ;  /* 0x0000000000007941 */ /* 0x000fea0003800000 */
.L_x_1014:
[----:B------:R-:W-:Y:S01]  /*8bd0*/  ISETP.GE.AND P0, PT, R36, UR44, PT ;  /* 0x0000002c24007c0c */ /* 0x000fe2000bf06270 */
[----:B------:R-:W-:Y:S01]  /*8be0*/  ULDC UR5, c[0x0][0x29c] ;  /* 0x0000a70000057ab9 */ /* 0x000fe20000000800 */
[----:B------:R-:W-:Y:S01]  /*8bf0*/  ULDC.64 UR6, c[0x0][0x250] ;  /* 0x0000940000067ab9 */ /* 0x000fe20000000a00 */
[----:B------:R-:W-:Y:S10]  /*8c00*/  BSSY B0, `(.L_x_1022) ;  /* 0x00000ea000007945 */ /* 0x000ff40003800000 */
[----:B------:R-:W-:Y:S05]  /*8c10*/  @P0 BRA `(.L_x_1023) ;  /* 0x0000000c00a00947 */ /* 0x000fea0003800000 */
[----:B--2---:R-:W2:Y:S01]  /*8c20*/  LDC R11, c[0x0][0x288] ;  /* 0x0000a200ff0b7b82 */ /* 0x004ea20000000800 */
[----:B------:R-:W-:Y:S01]  /*8c30*/  MOV R8, UR45 ;  /* 0x0000002d00087c02 */ /* 0x000fe20008000f00 */
[----:B------:R-:W-:Y:S03]  /*8c40*/  BSSY B1, `(.L_x_1024) ;  /* 0x000004d000017945 */ /* 0x000fe60003800000 */
[----:B------:R-:W-:-:S03]  /*8c50*/  IADD3 R9, -R19, -0x2, R8 ;  /* 0xfffffffe13097810 */ /* 0x000fc60007ffe108 */
[----:B------:R-:W3:Y:S02]  /*8c60*/  LDC.64 R46, c[0x0][0x2e8] ;  /* 0x0000ba00ff2e7b82 */ /* 0x000ee40000000a00 */
[----:B------:R-:W-:-:S05]  /*8c70*/  IMAD.IADD R41, R9, 0x1, -R4 ;  /* 0x0000000109297824 */ /* 0x000fca00078e0a04 */
[----:B------:R-:W-:Y:S01]  /*8c80*/  LOP3.LUT P0, RZ, R41, 0x2, RZ, 0xc0, !PT ;  /* 0x0000000229ff7812 */ /* 0x000fe2000780c0ff */
[----:B--2---:R-:W-:-:S05]  /*8c90*/  IMAD R11, R18, R11, UR43 ;  /* 0x0000002b120b7e24 */ /* 0x004fca000f8e020b */
        /* <DEDUP_REMOVED lines=8> */
[----:B------:R-:W2:Y:S01]  /*8d20*/  LDS.U16 R39, [R39] ;  /* 0x0000000027277984 */ /* 0x000ea20000000400 */
[----:B------:R-:W-:Y:S01]  /*8d30*/  IABS R14, R36 ;  /* 0x00000024000e7213 */ /* 0x000fe20000000000 */
[----:B------:R-:W-:Y:S01]  /*8d40*/  ULDC UR4, c[0x0][0x29c] ;  /* 0x0000a70000047ab9 */ /* 0x000fe20000000800 */
[----:B------:R-:W3:Y:S01]  /*8d50*/  I2F.RP R10, R13 ;  /* 0x0000000d000a7306 */ /* 0x000ee20000209400 */
[----:B------:R-:W-:Y:S02]  /*8d60*/  ISETP.GE.AND P1, PT, R36, RZ, PT ;  /* 0x000000ff2400720c */ /* 0x000fe40003f26270 */
[----:B------:R-:W-:-:S05]  /*8d70*/  ISETP.NE.AND P3, PT, R11, RZ, PT ;  /* 0x000000ff0b00720c */ /* 0x000fca0003f65270 */
[----:B---3--:R-:W1:Y:S02]  /*8d80*/  MUFU.RCP R10, R10 ;  /* 0x0000000a000a7308 */ /* 0x008e640000001000 */
[----:B-1----:R-:W-:-:S06]  /*8d90*/  VIADD R12, R10, 0xffffffe ;  /* 0x0ffffffe0a0c7836 */ /* 0x002fcc0000000000 */
        /* <DEDUP_REMOVED lines=12> */
[----:B------:R-:W-:-:S05]  /*8e60*/  @!P0 IMAD.IADD R8, R8, 0x1, -R13 ;  /* 0x0000000108088824 */ /* 0x000fca00078e0a0d */
[----:B------:R-:W-:Y:S02]  /*8e70*/  @!P1 IADD3 R8, -R8, RZ, RZ ;  /* 0x000000ff08089210 */ /* 0x000fe40007ffe1ff */
[----:B------:R-:W-:-:S05]  /*8e80*/  @!P3 LOP3.LUT R8, RZ, R11, RZ, 0x33, !PT ;  /* 0x0000000bff08b212 */ /* 0x000fca00078e33ff */
[----:B------:R-:W-:-:S05]  /*8e90*/  IMAD.SHL.U32 R8, R8, 0x100, RZ ;  /* 0x0000010008087824 */ /* 0x000fca00078e00ff */
[----:B------:R-:W-:-:S04]  /*8ea0*/  IADD3 R9, P0, R45, R8, RZ ;  /* 0x000000082d097210 */ /* 0x000fc80007f1e0ff */
[----:B------:R-:W-:Y:S02]  /*8eb0*/  LEA.HI.X.SX32 R10, R8, R32, 0x1, P0 ;  /* 0x00000020080a7211 */ /* 0x000fe400000f0eff */
[----:B------:R-:W-:-:S04]  /*8ec0*/  LEA R8, P0, R9, R30, 0x1 ;  /* 0x0000001e09087211 */ /* 0x000fc800078008ff */
[----:B------:R-:W-:-:S06]  /*8ed0*/  LEA.HI.X R9, R9, R31, R10, 0x1, P0 ;  /* 0x0000001f09097211 */ /* 0x000fcc00000f0c0a */
[----:B------:R-:W5:Y:S01]  /*8ee0*/  LDG.E.128 R8, desc[UR36][R8.64] ;  /* 0x0000002408087981 */ /* 0x000f62000c1e1d00 */
[----:B------:R-:W-:Y:S01]  /*8ef0*/  UISETP.NE.AND UP0, UPT, UR4, URZ, UPT ;  /* 0x0000003f0400728c */ /* 0x000fe2000bf05270 */
[----:B--2---:R-:W-:-:S05]  /*8f00*/  HADD2.F32 R44, -RZ, R39.H0_H0 ;  /* 0x20000027ff2c7230 */ /* 0x004fca0000004100 */
[----:B------:R-:W-:-:S13]  /*8f10*/  PLOP3.LUT P1, PT, PT, PT, UP0, 0x80, 0x0 ;  /* 0x000000000000781c */ /* 0x000fda0003f2f008 */
[----:B------:R-:W-:Y:S05]  /*8f20*/  @P1 BRA `(.L_x_1028) ;  /* 0x0000000000301947 */ /* 0x000fea0003800000 */
[----:B------:R-:W-:Y:S01]  /*8f30*/  ISETP.NE.AND P4, PT, R2, RZ, PT ;  /* 0x000000ff0200720c */ /* 0x000fe20003f85270 */
        /* <DEDUP_REMOVED lines=11> */
.L_x_1028:
[--C-:B-----5:R-:W-:Y:S02]  /*8ff0*/  HADD2.F32 R12, -RZ, R8.reuse.H0_H0 ;  /* 0x20000008ff0c7230 */ /* 0x120fe40000004100 */
[----:B------:R-:W-:Y:S02]  /*9000*/  HADD2.F32 R13, -RZ, R8.H1_H1 ;  /* 0x30000008ff0d7230 */ /* 0x000fe40000004100 */
[--C-:B------:R-:W-:Y:S02]  /*9010*/  HADD2.F32 R14, -RZ, R10.reuse.H0_H0 ;  /* 0x2000000aff0e7230 */ /* 0x100fe40000004100 */
[C---:B------:R-:W-:Y:S01]  /*9020*/  FFMA.FTZ R37, R44.reuse, R12, R37 ;  /* 0x0000000c2c257223 */ /* 0x040fe20000010025 */
[----:B------:R-:W-:Y:S02]  /*9030*/  HADD2.F32 R15, -RZ, R10.H1_H1 ;  /* 0x3000000aff0f7230 */ /* 0x000fe40000004100 */
[----:B------:R-:W-:Y:S01]  /*9040*/  FFMA.FTZ R40, R44, R13, R40 ;  /* 0x0000000d2c287223 */ /* 0x000fe20000010028 */
[----:B-1----:R-:W-:-:S02]  /*9050*/  HADD2.F32 R8, -RZ, R9.H0_H0 ;  /* 0x20000009ff087230 */ /* 0x002fc40000004100 */
        /* <DEDUP_REMOVED lines=9> */
.L_x_1027:
[----:B------:R-:W-:Y:S05]  /*90f0*/  BSYNC B2 ;  /* 0x0000000000027941 */ /* 0x000fea0003800000 */
.L_x_1026:
[----:B------:R-:W-:-:S07]  /*9100*/  IADD3 R36, R36, 0x2, RZ ;  /* 0x0000000224247810 */ /* 0x000fce0007ffe0ff */
.L_x_1025:
[----:B------:R-:W-:Y:S05]  /*9110*/  BSYNC B1 ;  /* 0x0000000000017941 */ /* 0x000fea0003800000 */
.L_x_1024:
[----:B------:R-:W-:-:S13]  /*9120*/  LOP3.LUT P0, RZ, R41, 0xfffffffe, RZ, 0xc0, !PT ;  /* 0xfffffffe29ff7812 */ /* 0x000fda000780c0ff */
[----:B------:R-:W-:Y:S05]  /*9130*/  @!P0 BRA `(.L_x_1023) ;  /* 0x0000000800588947 */ /* 0x000fea0003800000 */
[C---:B------:R-:W-:Y:S01]  /*9140*/  LEA R9, R36.reuse, UR40, 0x1 ;  /* 0x0000002824097c11 */ /* 0x040fe2000f8e08ff */
[----:B------:R-:W-:Y:S01]  /*9150*/  IMAD.MOV.U32 R39, RZ, RZ, RZ ;  /* 0x000000ffff277224 */ /* 0x000fe200078e00ff */
[----:B------:R-:W-:-:S03]  /*9160*/  LEA R49, R36, 0x200, 0x8 ;  /* 0x0000020024317811 */ /* 0x000fc600078e40ff */
[----:B------:R-:W-:-:S05]  /*9170*/  IMAD R9, R4, -0x2, R9 ;  /* 0xfffffffe04097824 */ /* 0x000fca00078e0209 */
[----:B------:R-:W-:-:S07]  /*9180*/  IADD3 R44, R9, UR42, RZ ;  /* 0x0000002a092c7c10 */ /* 0x000fce000fffe0ff */
.L_x_1035:
        /* <DEDUP_REMOVED lines=17> */
[----:B--2---:R-:W1:Y:S02]  /*92a0*/  MUFU.RCP R10, R10 ;  /* 0x0000000a000a7308 */ /* 0x004e640000001000 */
[----:B-1----:R-:W-:-:S06]  /*92b0*/  VIADD R12, R10, 0xffffffe ;  /* 0x0ffffffe0a0c7836 */ /* 0x002fcc0000000000 */
[----:B------:R1:W2:Y:S02]  /*92c0*/  F2I.FTZ.U32.TRUNC.NTZ R9, R12 ;  /* 0x0000000c00097305 */ /* 0x0002a4000021f000 */
[----:B-1----:R-:W1:Y:S01]  /*92d0*/  LDS.U16 R12, [R41] ;  /* 0x00000000290c7984 */ /* 0x002e620000000400 */
[----:B--2---:R-:W-:-:S05]  /*92e0*/  IADD3 R8, RZ, -R9, RZ ;  /* 0x80000009ff087210 */ /* 0x004fca0007ffe0ff */
        /* <DEDUP_REMOVED lines=35> */
.L_x_1031:
        /* <DEDUP_REMOVED lines=16> */
.L_x_1030:
[----:B------:R-:W-:Y:S05]  /*9620*/  BSYNC B1 ;  /* 0x0000000000017941 */ /* 0x000fea0003800000 */
.L_x_1029:
[----:B------:R-:W-:Y:S01]  /*9630*/  IADD3 R10, R36, 0x2, RZ ;  /* 0x00000002240a7810 */ /* 0x000fe20007ffe0ff */
[----:B------:R-:W-:Y:S03]  /*9640*/  BSSY B1, `(.L_x_1032) ;  /* 0x0000040000017945 */ /* 0x000fe60003800000 */
[----:B------:R-:W-:-:S13]  /*9650*/  ISETP.GE.AND P0, PT, R10, R43, PT ;  /* 0x0000002b0a00720c */ /* 0x000fda0003f06270 */
[----:B------:R-:W-:Y:S05]  /*9660*/  @!P0 BRA `(.L_x_1033) ;  /* 0x0000000000f48947 */ /* 0x000fea0003800000 */
[----:B------:R-:W-:Y:S02]  /*9670*/  IABS R11, R43 ;  /* 0x0000002b000b7213 */ /* 0x000fe40000000000 */
[----:B------:R-:W-:Y:S02]  /*9680*/  IABS R14, R10 ;  /* 0x0000000a000e7213 */ /* 0x000fe40000000000 */
[----:B-1----:R-:W1:Y:S01]  /*9690*/  I2F.RP R12, R11 ;  /* 0x0000000b000c7306 */ /* 0x002e620000209400 */
[----:B------:R-:W-:Y:S02]  /*96a0*/  ISETP.GE.AND P1, PT, R10, RZ, PT ;  /* 0x000000ff0a00720c */ /* 0x000fe40003f26270 */
[----:B------:R-:W-:-:S05]  /*96b0*/  ISETP.NE.AND P3, PT, R43, RZ, PT ;  /* 0x000000ff2b00720c */ /* 0x000fca0003f65270 */
[----:B-1----:R-:W1:Y:S02]  /*96c0*/  MUFU.RCP R12, R12 ;  /* 0x0000000c000c7308 */ /* 0x002e640000001000 */
[----:B-1----:R-:W-:Y:S02]  /*96d0*/  VIADD R13, R12, 0xffffffe ;  /* 0x0ffffffe0c0d7836 */ /* 0x002fe40000000000 */
[----:B------:R-:W1:Y:S04]  /*96e0*/  LDS.U16 R12, [R41+0x4] ;  /* 0x00000400290c7984 */ /* 0x000e680000000400 */
[----:B------:R-:W2:Y:S02]  /*96f0*/  F2I.FTZ.U32.TRUNC.NTZ R9, R13 ;  /* 0x0000000d00097305 */ /* 0x000ea4000021f000 */
        /* <DEDUP_REMOVED lines=36> */
.L_x_1034:
        /* <DEDUP_REMOVED lines=16> */
.L_x_1033:
[----:B------:R-:W-:Y:S05]  /*9a40*/  BSYNC B1 ;  /* 0x0000000000017941 */ /* 0x000fea0003800000 */
.L_x_1032:
[----:B------:R-:W-:Y:S01]  /*9a50*/  IADD3 R36, R36, 0x4, RZ ;  /* 0x0000000424247810 */ /* 0x000fe20007ffe0ff */
[----:B------:R-:W-:Y:S01]  /*9a60*/  VIADD R39, R39, 0x8 ;  /* 0x0000000827277836 */ /* 0x000fe20000000000 */
[----:B------:R-:W-:Y:S02]  /*9a70*/  IADD3 R49, R49, 0x400, RZ ;  /* 0x0000040031317810 */ /* 0x000fe40007ffe0ff */
[----:B------:R-:W-:-:S13]  /*9a80*/  ISETP.GE.AND P0, PT, R36, UR44, PT ;  /* 0x0000002c24007c0c */ /* 0x000fda000bf06270 */
[----:B------:R-:W-:Y:S05]  /*9a90*/  @!P0 BRA `(.L_x_1035) ;  /* 0xfffffff400bc8947 */ /* 0x000fea000383ffff */
.L_x_1023:
[----:B------:R-:W-:Y:S05]  /*9aa0*/  BSYNC B0 ;  /* 0x0000000000007941 */ /* 0x000fea0003800000 */
.L_x_1022:
[----:B------:R-:W-:Y:S04]  /*9ab0*/  BSSY B0, `(.L_x_1036) ;  /* 0x0000035000007945 */ /* 0x000fe80003800000 */
[----:B------:R-:W-:Y:S05]  /*9ac0*/  @P2 BRA `(.L_x_1037) ;  /* 0x0000000000cc2947 */ /* 0x000fea0003800000 */
[----:B------:R-:W-:-:S06]  /*9ad0*/  USHF.L.U32 UR4, UR44, 0x8, URZ ;  /* 0x000000082c047899 */ /* 0x000fcc000800063f */
[----:B------:R-:W-:Y:S01]  /*9ae0*/  IMAD.U32 R10, RZ, RZ, UR4 ;  /* 0x00000004ff0a7e24 */ /* 0x000fe2000f8e00ff */
[----:B------:R-:W-:-:S04]  /*9af0*/  IADD3 R9, P0, R28, UR4, RZ ;  /* 0x000000041c097c10 */ /* 0x000fc8000ff1e0ff */
[----:B------:R-:W-:Y:S02]  /*9b00*/  LEA.HI.X.SX32 R10, R10, R29, 0x1, P0 ;  /* 0x0000001d0a0a7211 */ /* 0x000fe400000f0eff */
[----:B------:R-:W-:-:S04]  /*9b10*/  LEA R8, P0, R9, R30, 0x1 ;  /* 0x0000001e09087211 */ /* 0x000fc800078008ff */
[----:B------:R-:W-:-:S06]  /*9b20*/  LEA.HI.X R9, R9, R31, R10, 0x1, P0 ;  /* 0x0000001f09097211 */ /* 0x000fcc00000f0c0a */
[----:B--2---:R-:W5:Y:S01]  /*9b30*/  LDG.E.128 R8, desc[UR36][R8.64] ;  /* 0x0000002408087981 */ /* 0x004f62000c1e1d00 */
[----:B------:R-:W-:Y:S01]  /*9b40*/  IADD3 R4, -R4, UR44, RZ ;  /* 0x0000002c04047c10 */ /* 0x000fe2000fffe1ff */
[----:B------:R-:W-:Y:S03]  /*9b50*/  BSSY B1, `(.L_x_1038) ;  /* 0x000001a000017945 */ /* 0x000fe60003800000 */
[----:B------:R-:W-:-:S06]  /*9b60*/  LEA R4, R4, UR46, 0x1 ;  /* 0x0000002e04047c11 */ /* 0x000fcc000f8e08ff */
[----:B------:R-:W2:Y:S02]  /*9b70*/  LDS.U16 R4, [R4] ;  /* 0x0000000004047984 */ /* 0x000ea40000000400 */
[----:B--2---:R-:W-:Y:S01]  /*9b80*/  HADD2.F32 R24, -RZ, R4.H0_H0 ;  /* 0x20000004ff187230 */ /* 0x004fe20000004100 */
[----:B------:R-:W-:Y:S06]  /*9b90*/  @P1 BRA `(.L_x_1039) ;  /* 0x0000000000541947 */ /* 0x000fec0003800000 */
[----:B------:R-:W-:-:S13]  /*9ba0*/  ISETP.NE.AND P3, PT, R2, RZ, PT ;  /* 0x000000ff0200720c */ /* 0x000fda0003f65270 */
[----:B------:R-:W2:Y:S08]  /*9bb0*/  @P3 LDC R15, c[0x0][0x288] ;  /* 0x0000a200ff0f3b82 */ /* 0x000eb00000000800 */
[----:B-1----:R-:W1:Y:S01]  /*9bc0*/  @P3 LDC.64 R12, c[0x0][0x2e8] ;  /* 0x0000ba00ff0c3b82 */ /* 0x002e620000000a00 */
[----:B--2---:R-:W-:-:S05]  /*9bd0*/  @P3 IMAD R15, R18, R15, UR43 ;  /* 0x0000002b120f3e24 */ /* 0x004fca000f8e020f */
        /* <DEDUP_REMOVED lines=17> */
.L_x_1039:
[----:B------:R-:W-:Y:S05]  /*9cf0*/  BSYNC B1 ;  /* 0x0000000000017941 */ /* 0x000fea0003800000 */
.L_x_1038:
[--C-:B-----5:R-:W-:Y:S02]  /*9d00*/  HADD2.F32 R2, -RZ, R8.reuse.H0_H0 ;  /* 0x20000008ff027230 */ /* 0x120fe40000004100 */
[----:B------:R-:W-:Y:S02]  /*9d10*/  HADD2.F32 R13, -RZ, R8.H1_H1 ;  /* 0x30000008ff0d7230 */ /* 0x000fe40000004100 */
[--C-:B--2---:R-:W-:Y:S02]  /*9d20*/  HADD2.F32 R8, -RZ, R10.reuse.H0_H0 ;  /* 0x2000000aff087230 */ /* 0x104fe40000004100 */
        /* <DEDUP_REMOVED lines=13> */
.L_x_1037:
[----:B------:R-:W-:Y:S05]  /*9e00*/  BSYNC B0 ;  /* 0x0000000000007941 */ /* 0x000fea0003800000 */
.L_x_1036:
[----:B------:R-:W-:Y:S01]  /*9e10*/  LOP3.LUT R2, R17, 0xffffffe0, RZ, 0xc0, !PT ;  /* 0xffffffe011027812 */ /* 0x000fe200078ec0ff */
[----:B------:R-:W-:Y:S01]  /*9e20*/  IMAD R19, R19, 0x100, R6 ;  /* 0x0000010013137824 */ /* 0x000fe200078e0206 */
[C---:B------:R-:W-:Y:S01]  /*9e30*/  IADD3 R4, R17.reuse, 0x1f, RZ ;  /* 0x0000001f11047810 */ /* 0x040fe20007ffe0ff */
[----:B------:R-:W-:Y:S01]  /*9e40*/  BAR.SYNC.DEFER_BLOCKING 0x0 ;  /* 0x0000000000007b1d */ /* 0x000fe20000010000 */
[----:B------:R-:W-:Y:S02]  /*9e50*/  ISETP.NE.AND P0, PT, R2, 0x20, PT ;  /* 0x000000200200780c */ /* 0x000fe40003f05270 */
[----:B------:R-:W-:Y:S02]  /*9e60*/  ISETP.GT.AND P2, PT, R17, 0x1f, PT ;  /* 0x0000001f1100780c */ /* 0x000fe40003f44270 */
[----:B------:R-:W-:Y:S01]  /*9e70*/  ISETP.GT.U32.AND P1, PT, R4, 0x3e, PT ;  /* 0x0000003e0400780c */ /* 0x000fe20003f24070 */
[----:B------:R-:W-:Y:S01]  /*9e80*/  BSSY B0, `(.L_x_1040) ;  /* 0x0000008000007945 */ /* 0x000fe20003800000 */
[----:B------:R-:W-:-:S07]  /*9e90*/  LEA R19, R19, UR42, 0x1 ;  /* 0x0000002a13137c11 */ /* 0x000fce000f8e08ff */
[----:B------:R-:W-:Y:S05]  /*9ea0*/  @P0 BRA `(.L_x_1041) ;  /* 0x0000000000140947 */ /* 0x000fea0003800000 */
[----:B------:R-:W-:Y:S02]  /*9eb0*/  F2FP.F16.F32.PACK_AB R8, R40, R37 ;  /* 0x000000252808723e */ /* 0x000fe400000000ff */
[----:B------:R-:W-:Y:S02]  /*9ec0*/  F2FP.F16.F32.PACK_AB R9, R38, R5 ;  /* 0x000000052609723e */ /* 0x000fe400000000ff */
[----:B------:R-:W-:Y:S02]  /*9ed0*/  F2FP.F16.F32.PACK_AB R10, R42, R3 ;  /* 0x000000032a0a723e */ /* 0x000fe400000000ff */
[----:B--2---:R-:W-:-:S05]  /*9ee0*/  F2FP.F16.F32.PACK_AB R11, R0, R7 ;  /* 0x00000007000b723e */ /* 0x004fca00000000ff */
[----:B------:R3:W-:Y:S02]  /*9ef0*/  STS.128 [R19+-0x200], R8 ;  /* 0xfffe000813007388 */ /* 0x0007e40000000c00 */
.L_x_1041:
[----:B------:R-:W-:Y:S05]  /*9f00*/  BSYNC B0 ;  /* 0x0000000000007941 */ /* 0x000fea0003800000 */
.L_x_1040:
[----:B------:R-:W-:Y:S06]  /*9f10*/  BAR.SYNC.DEFER_BLOCKING 0x0 ;  /* 0x0000000000007b1d */ /* 0x000fec0000010000 */
[----:B------:R-:W-:Y:S04]  /*9f20*/  BSSY B0, `(.L_x_1042) ;  /* 0x0000013000007945 */ /* 0x000fe80003800000 */
[----:B------:R-:W-:Y:S05]  /*9f30*/  @P2 BRA `(.L_x_1043) ;  /* 0x0000000000442947 */ /* 0x000fea0003800000 */
[----:B---3--:R-:W3:Y:S02]  /*9f40*/  LDS.128 R16, [R19] ;  /* 0x0000000013107984 */ /* 0x008ee40000000c00 */
[--C-:B---3--:R-:W-:Y:S02]  /*9f50*/  HADD2.F32 R4, -RZ, R17.reuse.H0_H0 ;  /* 0x20000011ff047230 */ /* 0x108fe40000004100 */
[--C-:B------:R-:W-:Y:S02]  /*9f60*/  HADD2.F32 R2, -RZ, R16.reuse.H0_H0 ;  /* 0x20000010ff027230 */ /* 0x100fe40000004100 */
[----:B------:R-:W-:Y:S02]  /*9f70*/  HADD2.F32 R9, -RZ, R16.H1_H1 ;  /* 0x30000010ff097230 */ /* 0x000fe40000004100 */
[----:B------:R-:W-:Y:S01]  /*9f80*/  FADD.FTZ R5, R5, R4 ;  /* 0x0000000405057221 */ /* 0x000fe20000010000 */
[----:B------:R-:W-:Y:S02]  /*9f90*/  HADD2.F32 R17, -RZ, R17.H1_H1 ;  /* 0x30000011ff117230 */ /* 0x000fe40000004100 */
[----:B------:R-:W-:Y:S01]  /*9fa0*/  FADD.FTZ R37, R37, R2 ;  /* 0x0000000225257221 */ /* 0x000fe20000010000 */
[----:B------:R-:W-:-:S02]  /*9fb0*/  HADD2.F32 R8, -RZ, R18.H0_H0 ;  /* 0x20000012ff087230 */ /* 0x000fc40000004100 */
[----:B------:R-:W-:Y:S01]  /*9fc0*/  FADD.FTZ R40, R40, R9 ;  /* 0x0000000928287221 */ /* 0x000fe20000010000 */
[----:B--2---:R-:W-:Y:S02]  /*9fd0*/  HADD2.F32 R11, -RZ, R18.H1_H1 ;  /* 0x30000012ff0b7230 */ /* 0x004fe40000004100 */
[----:B------:R-:W-:Y:S01]  /*9fe0*/  FADD.FTZ R38, R38, R17 ;  /* 0x0000001126267221 */ /* 0x000fe20000010000 */
[--C-:B------:R-:W-:Y:S02]  /*9ff0*/  HADD2.F32 R10, -RZ, R19.reuse.H0_H0 ;  /* 0x20000013ff0a7230 */ /* 0x100fe40000004100 */
[----:B------:R-:W-:Y:S01]  /*a000*/  FADD.FTZ R3, R3, R8 ;  /* 0x0000000803037221 */ /* 0x000fe20000010000 */
[----:B------:R-:W-:Y:S02]  /*a010*/  HADD2.F32 R13, -RZ, R19.H1_H1 ;  /* 0x30000013ff0d7230 */ /* 0x000fe40000004100 */
[----:B------:R-:W-:Y:S01]  /*a020*/  FADD.FTZ R42, R42, R11 ;  /* 0x0000000b2a2a7221 */ /* 0x000fe20000010000 */
[----:B------:R-:W-:-:S02]  /*a030*/  FADD.FTZ R7, R7, R10 ;  /* 0x0000000a07077221 */ /* 0x000fc40000010000 */
[----:B------:R-:W-:-:S07]  /*a040*/  FADD.FTZ R0, R0, R13 ;  /* 0x0000000d00007221 */ /* 0x000fce0000010000 */
.L_x_1043:
[----:B------:R-:W-:Y:S05]  /*a050*/  BSYNC B0 ;  /* 0x0000000000007941 */ /* 0x000fea0003800000 */
.L_x_1042:
[----:B------:R-:W-:Y:S06]  /*a060*/  BAR.SYNC.DEFER_BLOCKING 0x0 ;  /* 0x0000000000007b1d */ /* 0x000fec0000010000 */
[----:B------:R-:W-:Y:S05]  /*a070*/  @P1 EXIT ;  /* 0x000000000000194d */ /* 0x000fea0003800000 */
[----:B------:R-:W4:Y:S02]  /*a080*/  LDC R2, c[0x0][0x308] ;  /* 0x0000c200ff027b82 */ /* 0x000f240000000800 */
[----:B----4-:R-:W-:-:S13]  /*a090*/  ISETP.NE.AND P0, PT, R2, 0x2, PT ;  /* 0x000000020200780c */ /* 0x010fda0003f05270 */
[----:B------:R-:W-:Y:S05]  /*a0a0*/  @!P0 BRA `(.L_x_1044) ;  /* 0x0000000000308947 */ /* 0x000fea0003800000 */
[----:B---3--:R-:W3:Y:S01]  /*a0b0*/  LDC.64 R8, c[0x0][0x210] ;  /* 0x00008400ff087b82 */ /* 0x008ee20000000a00 */
[----:B--2---:R-:W-:Y:S02]  /*a0c0*/  IADD3 R11, R6, UR41, RZ ;  /* 0x00000029060b7c10 */ /* 0x004fe4000fffe0ff */
[----:B------:R-:W-:Y:S02]  /*a0d0*/  F2FP.F16.F32.PACK_AB R37, R40, R37 ;  /* 0x000000252825723e */ /* 0x000fe400000000ff */
[----:B------:R-:W-:Y:S02]  /*a0e0*/  F2FP.F16.F32.PACK_AB R5, R38, R5 ;  /* 0x000000052605723e */ /* 0x000fe400000000ff */
[----:B------:R-:W-:Y:S02]  /*a0f0*/  F2FP.F16.F32.PACK_AB R3, R42, R3 ;  /* 0x000000032a03723e */ /* 0x000fe400000000ff */
[----:B------:R-:W-:Y:S01]  /*a100*/  F2FP.F16.F32.PACK_AB R7, R0, R7 ;  /* 0x000000070007723e */ /* 0x000fe200000000ff */
[----:B---3--:R-:W-:-:S05]  /*a110*/  IMAD.WIDE R8, R11, 0x2, R8 ;  /* 0x000000020b087825 */ /* 0x008fca00078e0208 */
[----:B------:R-:W-:Y:S04]  /*a120*/  STG.E desc[UR36][R8.64], R37 ;  /* 0x0000002508007986 */ /* 0x000fe8000c101924 */
[----:B------:R-:W-:Y:S04]  /*a130*/  STG.E desc[UR36][R8.64+0x4], R5 ;  /* 0x0000040508007986 */ /* 0x000fe8000c101924 */
[----:B------:R-:W-:Y:S04]  /*a140*/  STG.E desc[UR36][R8.64+0x8], R3 ;  /* 0x0000080308007986 */ /* 0x000fe8000c101924 */
[----:B------:R-:W-:Y:S01]  /*a150*/  STG.E desc[UR36][R8.64+0xc], R7 ;  /* 0x00000c0708007986 */ /* 0x000fe2000c101924 */
[----:B------:R-:W-:Y:S05]  /*a160*/  EXIT ;  /* 0x000000000000794d */ /* 0x000fea0003800000 */
.L_x_1044:
[----:B---3--:R-:W3:Y:S01]  /*a170*/  LDC.64 R8, c[0x0][0x300] ;  /* 0x0000c000ff087b82 */ /* 0x008ee20000000a00 */
[----:B------:R-:W-:Y:S01]  /*a180*/  IADD3 R6, R6, UR41, RZ ;  /* 0x0000002906067c10 */ /* 0x000fe2000fffe0ff */
[----:B------:R-:W-:Y:S01]  /*a190*/  ULDC.64 UR4, c[0x0][0x210] ;  /* 0x0000840000047ab9 */ /* 0x000fe20000000a00 */
[----:B---3--:R-:W3:Y:S02]  /*a1a0*/  LDG.E R8, desc[UR36][R8.64] ;  /* 0x0000002408087981 */ /* 0x008ee4000c1e1900 */
[C---:B---3--:R-:W-:Y:S01]  /*a1b0*/  FMUL.FTZ R5, R8.reuse, R5 ;  /* 0x0000000508057220 */ /* 0x048fe20000410000 */
[C---:B------:R-:W-:Y:S01]  /*a1c0*/  FMUL.FTZ R40, R8.reuse, R40 ;  /* 0x0000002808287220 */ /* 0x040fe20000410000 */
[C---:B------:R-:W-:Y:S01]  /*a1d0*/  FMUL.FTZ R38, R8.reuse, R38 ;  /* 0x0000002608267220 */ /* 0x040fe20000410000 */
[C---:B------:R-:W-:Y:S01]  /*a1e0*/  FMUL.FTZ R37, R8.reuse, R37 ;  /* 0x0000002508257220 */ /* 0x040fe20000410000 */
[C---:B------:R-:W-:Y:S01]  /*a1f0*/  FMUL.FTZ R3, R8.reuse, R3 ;  /* 0x0000000308037220 */ /* 0x040fe20000410000 */
[C---:B------:R-:W-:Y:S01]  /*a200*/  FMUL.FTZ R42, R8.reuse, R42 ;  /* 0x0000002a082a7220 */ /* 0x040fe20000410000 */
[----:B------:R-:W3:Y:S01]  /*a210*/  F2I.S8.NTZ R5, R5 ;  /* 0x0000000500057305 */ /* 0x000ee20000202100 */
[C---:B------:R-:W-:Y:S01]  /*a220*/  FMUL.FTZ R7, R8.reuse, R7 ;  /* 0x0000000708077220 */ /* 0x040fe20000410000 */
[----:B------:R-:W-:-:S06]  /*a230*/  FMUL.FTZ R0, R8, R0 ;  /* 0x0000000008007220 */ /* 0x000fcc0000410000 */
[----:B------:R-:W4:Y:S01]  /*a240*/  F2I.S8.NTZ R40, R40 ;  /* 0x0000002800287305 */ /* 0x000f220000202100 */
[----:B---3--:R-:W-:-:S07]  /*a250*/  PRMT R4, R5, 0x8880, RZ ;  /* 0x0000888005047816 */ /* 0x008fce00000000ff */
[----:B------:R-:W3:Y:S01]  /*a260*/  F2I.S8.NTZ R38, R38 ;  /* 0x0000002600267305 */ /* 0x000ee20000202100 */
[----:B----4-:R-:W-:-:S07]  /*a270*/  PRMT R2, R40, 0x8880, RZ ;  /* 0x0000888028027816 */ /* 0x010fce00000000ff */
[----:B------:R-:W4:Y:S01]  /*a280*/  F2I.S8.NTZ R37, R37 ;  /* 0x0000002500257305 */ /* 0x000f220000202100 */
[----:B------:R-:W-:Y:S02]  /*a290*/  PRMT R2, R2, 0x7710, RZ ;  /* 0x0000771002027816 */ /* 0x000fe400000000ff */
[----:B---3--:R-:W-:-:S05]  /*a2a0*/  PRMT R8, R38, 0x8880, RZ ;  /* 0x0000888026087816 */ /* 0x008fca00000000ff */
[----:B------:R3:W5:Y:S01]  /*a2b0*/  F2I.S8.NTZ R10, R3 ;  /* 0x00000003000a7305 */ /* 0x0007620000202100 */
[----:B--2---:R-:W-:Y:S02]  /*a2c0*/  LOP3.LUT R11, R2, 0xff, RZ, 0xc0, !PT ;  /* 0x000000ff020b7812 */ /* 0x004fe400078ec0ff */
[----:B----4-:R-:W-:-:S05]  /*a2d0*/  PRMT R37, R37, 0x8880, RZ ;  /* 0x0000888025257816 */ /* 0x010fca00000000ff */
[----:B------:R-:W2:Y:S01]  /*a2e0*/  F2I.S8.NTZ R42, R42 ;  /* 0x0000002a002a7305 */ /* 0x000ea20000202100 */
[----:B---3--:R-:W-:Y:S02]  /*a2f0*/  PRMT R3, R4, 0x7710, RZ ;  /* 0x0000771004037816 */ /* 0x008fe400000000ff */
[----:B------:R-:W-:Y:S02]  /*a300*/  PRMT R4, R8, 0x7710, RZ ;  /* 0x0000771008047816 */ /* 0x000fe400000000ff */
[----:B------:R-:W-:Y:S02]  /*a310*/  LOP3.LUT R9, R3, 0xff, RZ, 0xc0, !PT ;  /* 0x000000ff03097812 */ /* 0x000fe400078ec0ff */
[----:B------:R-:W-:Y:S01]  /*a320*/  LOP3.LUT R8, R4, 0xff, RZ, 0xc0, !PT ;  /* 0x000000ff04087812 */ /* 0x000fe200078ec0ff */
[----:B------:R-:W3:Y:S01]  /*a330*/  F2I.S8.NTZ R7, R7 ;  /* 0x0000000700077305 */ /* 0x000ee20000202100 */
[----:B-----5:R-:W-:Y:S02]  /*a340*/  PRMT R2, R10, 0x8880, RZ ;  /* 0x000088800a027816 */ /* 0x020fe400000000ff */
[----:B------:R-:W-:-:S02]  /*a350*/  SHF.L.U64.HI R10, R11, 0x8, RZ ;  /* 0x000000080b0a7819 */ /* 0x000fc400000102ff */
[----:B------:R-:W-:Y:S02]  /*a360*/  SHF.L.U64.HI R4, R9, 0x10, RZ ;  /* 0x0000001009047819 */ /* 0x000fe400000102ff */
[----:B------:R-:W-:Y:S01]  /*a370*/  SHF.L.U64.HI R3, R8, 0x18, RZ ;  /* 0x0000001808037819 */ /* 0x000fe200000102ff */
[----:B------:R4:W5:Y:S01]  /*a380*/  F2I.S8.NTZ R5, R0 ;  /* 0x0000000000057305 */ /* 0x0009620000202100 */
[----:B------:R-:W-:Y:S02]  /*a390*/  PRMT R2, R2, 0x7710, RZ ;  /* 0x0000771002027816 */ /* 0x000fe400000000ff */
[----:B--2---:R-:W-:Y:S02]  /*a3a0*/  PRMT R42, R42, 0x8880, RZ ;  /* 0x000088802a2a7816 */ /* 0x004fe400000000ff */
[----:B------:R-:W-:Y:S02]  /*a3b0*/  LOP3.LUT R3, R3, R4, R10, 0xfe, !PT ;  /* 0x0000000403037212 */ /* 0x000fe400078efe0a */
[----:B------:R-:W-:-:S02]  /*a3c0*/  LOP3.LUT R2, R2, 0xff, RZ, 0xc0, !PT ;  /* 0x000000ff02027812 */ /* 0x000fc400078ec0ff */
[----:B----4-:R-:W-:Y:S02]  /*a3d0*/  PRMT R0, R37, 0x7710, RZ ;  /* 0x0000771025007816 */ /* 0x010fe400000000ff */
[----:B---3--:R-:W-:Y:S01]  /*a3e0*/  PRMT R10, R7, 0x8880, RZ ;  /* 0x00008880070a7816 */ /* 0x008fe200000000ff */
[----:B------:R-:W-:Y:S01]  /*a3f0*/  IMAD.U32 R7, R9, 0x10000, RZ ;  /* 0x0001000009077824 */ /* 0x000fe200078e00ff */
[----:B------:R-:W-:Y:S02]  /*a400*/  PRMT R4, R0, 0x6540, R11 ;  /* 0x0000654000047816 */ /* 0x000fe4000000000b */
[----:B------:R-:W-:Y:S02]  /*a410*/  PRMT R0, R42, 0x7710, RZ ;  /* 0x000077102a007816 */ /* 0x000fe400000000ff */
[----:B------:R-:W-:Y:S02]  /*a420*/  LOP3.LUT R2, R2, 0xffffff00, R3, 0xf8, !PT ;  /* 0xffffff0002027812 */ /* 0x000fe400078ef803 */
[----:B------:R-:W-:-:S02]  /*a430*/  PRMT R3, R0, 0x7604, RZ ;  /* 0x0000760400037816 */ /* 0x000fc400000000ff */
[----:B------:R-:W-:Y:S02]  /*a440*/  PRMT R0, R10, 0x7710, RZ ;  /* 0x000077100a007816 */ /* 0x000fe400000000ff */
[----:B------:R-:W-:Y:S02]  /*a450*/  LOP3.LUT R3, R3, 0xffff00ff, R2, 0xf8, !PT ;  /* 0xffff00ff03037812 */ /* 0x000fe400078ef802 */
[----:B------:R-:W-:Y:S02]  /*a460*/  PRMT R0, R0, 0x7054, RZ ;  /* 0x0000705400007816 */ /* 0x000fe400000000ff */
[----:B-----5:R-:W-:Y:S02]  /*a470*/  PRMT R5, R5, 0x8880, RZ ;  /* 0x0000888005057816 */ /* 0x020fe400000000ff */
[----:B------:R-:W-:Y:S02]  /*a480*/  LOP3.LUT R7, R7, 0xff00ffff, R4, 0xf8, !PT ;  /* 0xff00ffff07077812 */ /* 0x000fe400078ef804 */
[----:B------:R-:W-:-:S02]  /*a490*/  LOP3.LUT R3, R0, 0xff00ffff, R3, 0xf8, !PT ;  /* 0xff00ffff00037812 */ /* 0x000fc400078ef803 */
[C---:B------:R-:W-:Y:S02]  /*a4a0*/  IADD3 R4, P0, R6.reuse, UR4, RZ ;  /* 0x0000000406047c10 */ /* 0x040fe4000ff1e0ff */
[----:B------:R-:W-:Y:S02]  /*a4b0*/  PRMT R0, R5, 0x7710, RZ ;  /* 0x0000771005007816 */ /* 0x000fe400000000ff */
[----:B------:R-:W-:Y:S02]  /*a4c0*/  PRMT R2, R7, 0x4210, R8 ;  /* 0x0000421007027816 */ /* 0x000fe40000000008 */
[----:B------:R-:W-:Y:S02]  /*a4d0*/  LEA.HI.X.SX32 R5, R6, UR5, 0x1, P0 ;  /* 0x0000000506057c11 */ /* 0x000fe400080f0eff */
[----:B------:R-:W-:-:S05]  /*a4e0*/  PRMT R3, R3, 0x4210, R0 ;  /* 0x0000421003037816 */ /* 0x000fca0000000000 */
[----:B------:R-:W-:Y:S01]  /*a4f0*/  STG.E.64 desc[UR36][R4.64], R2 ;  /* 0x0000000204007986 */ /* 0x000fe2000c101b24 */
[----:B------:R-:W-:Y:S05]  /*a500*/  EXIT ;  /* 0x000000000000794d */ /* 0x000fea0003800000 */
.L_x_909:
[----:B------:R-:W-:Y:S01]  /*a510*/  HFMA2.MMA R11, -RZ, RZ, 0, 1.847743988037109375e-06 ;  /* 0x0000001fff0b7435 */ /* 0x000fe200000001ff */
[----:B------:R-:W-:Y:S02]  /*a520*/  IMAD.MOV.U32 R12, RZ, RZ, 0x10 ;  /* 0x00000010ff0c7424 */ /* 0x000fe400078e00ff */
[----:B------:R-:W-:-:S08]  /*a530*/  IMAD.MOV.U32 R15, RZ, RZ, -0x1 ;  /* 0xffffffffff0f7424 */ /* 0x000fd000078e00ff */
[----:B0-2---:R-:W-:Y:S05]  /*a540*/  WARPSYNC.COLLECTIVE R15, `(.L_x_1045) ;  /* 0x000000000f087348 */ /* 0x005fea0003c00000 */
[----:B------:R1:W3:Y:S02]  /*a550*/  SHFL.BFLY P6, R14, R13, R12, R11 ;  /* 0x0c00000c0d0e7389 */ /* 0x0002e400000c000b */
[----:B0123--:R-:W-:Y:S01]  /*a560*/  ENDCOLLECTIVE ;  /* 0x000000000000791b */ /* 0x00ffe20003800000 */
.L_x_1045:
[----:B------:R-:W-:Y:S02]  /*a570*/  IMAD.MOV.U32 R12, RZ, RZ, 0x8 ;  /* 0x00000008ff0c7424 */ /* 0x000fe400078e00ff */
[----:B------:R-:W-:-:S05]  /*a580*/  FADD.FTZ R0, R13, R14 ;  /* 0x0000000e0d007221 */ /* 0x000fca0000010000 */
[----:B------:R-:W-:-:S07]  /*a590*/  MOV R13, R0 ;  /* 0x00000000000d7202 */ /* 0x000fce0000000f00 */
[----:B------:R-:W-:Y:S05]  /*a5a0*/  WARPSYNC.COLLECTIVE R15, `(.L_x_1046) ;  /* 0x000000000f087348 */ /* 0x000fea0003c00000 */
[----:B------:R0:W1:Y:S02]  /*a5b0*/  SHFL.BFLY P6, R14, R13, R12, R11 ;  /* 0x0c00000c0d0e7389 */ /* 0x00006400000c000b */
[----:B01----:R-:W-:Y:S01]  /*a5c0*/  ENDCOLLECTIVE ;  /* 0x000000000000791b */ /* 0x003fe20003800000 */
.L_x_1046:
[----:B------:R-:W-:Y:S02]  /*a5d0*/  IMAD.MOV.U32 R12, RZ, RZ, 0x4 ;  /* 0x00000004ff0c7424 */ /* 0x000fe400078e00ff */
[----:B------:R-:W-:-:S05]  /*a5e0*/  FADD.FTZ R3, R0, R14 ;  /* 0x0000000e00037221 */ /* 0x000fca0000010000 */
[----:B------:R-:W-:-:S07]  /*a5f0*/  MOV R13, R3 ;  /* 0x00000003000d7202 */ /* 0x000fce0000000f00 */
[----:B------:R-:W-:Y:S05]  /*a600*/  WARPSYNC.COLLECTIVE R15, `(.L_x_1047) ;  /* 0x000000000f087348 */ /* 0x000fea0003c00000 */
[----:B------:R0:W1:Y:S02]  /*a610*/  SHFL.BFLY P6, R14, R13, R12, R11 ;  /* 0x0c00000c0d0e7389 */ /* 0x00006400000c000b */
[----:B01----:R-:W-:Y:S01]  /*a620*/  ENDCOLLECTIVE ;  /* 0x000000000000791b */ /* 0x003fe20003800000 */
.L_x_1047:
[----:B------:R-:W-:Y:S02]  /*a630*/  IMAD.MOV.U32 R12, RZ, RZ, 0x2 ;  /* 0x00000002ff0c7424 */ /* 0x000fe400078e00ff */
[----:B------:R-:W-:-:S05]  /*a640*/  FADD.FTZ R4, R3, R14 ;  /* 0x0000000e03047221 */ /* 0x000fca0000010000 */
[----:B------:R-:W-:-:S07]  /*a650*/  MOV R13, R4 ;  /* 0x00000004000d7202 */ /* 0x000fce0000000f00 */
[----:B------:R-:W-:Y:S05]  /*a660*/  WARPSYNC.COLLECTIVE R15, `(.L_x_1048) ;  /* 0x000000000f087348 */ /* 0x000fea0003c00000 */
[----:B------:R0:W1:Y:S02]  /*a670*/  SHFL.BFLY P6, R14, R13, R12, R11 ;  /* 0x0c00000c0d0e7389 */ /* 0x00006400000c000b */
[----:B01----:R-:W-:Y:S01]  /*a680*/  ENDCOLLECTIVE ;  /* 0x000000000000791b */ /* 0x003fe20003800000 */
.L_x_1048:
[----:B------:R-:W-:Y:S02]  /*a690*/  IMAD.MOV.U32 R12, RZ, RZ, 0x1 ;  /* 0x00000001ff0c7424 */ /* 0x000fe400078e00ff */
[----:B------:R-:W-:-:S05]  /*a6a0*/  FADD.FTZ R5, R4, R14 ;  /* 0x0000000e04057221 */ /* 0x000fca0000010000 */
[----:B------:R-:W-:-:S07]  /*a6b0*/  MOV R13, R5 ;  /* 0x00000005000d7202 */ /* 0x000fce0000000f00 */
[----:B------:R-:W-:Y:S05]  /*a6c0*/  WARPSYNC.COLLECTIVE R15, `(.L_x_1049) ;  /* 0x000000000f087348 */ /* 0x000fea0003c00000 */
[----:B------:R0:W1:Y:S02]  /*a6d0*/  SHFL.BFLY P6, R14, R13, R12, R11 ;  /* 0x0c00000c0d0e7389 */ /* 0x00006400000c000b */
[----:B01----:R-:W-:Y:S01]  /*a6e0*/  ENDCOLLECTIVE ;  /* 0x000000000000791b */ /* 0x003fe20003800000 */
.L_x_1049:
[----:B------:R-:W-:Y:S05]  /*a6f0*/  BRA `(.L_x_1050) ;  /* 0xffffff8800107947 */ /* 0x000fea000383ffff */
.L_x_978:
[----:B------:R-:W-:Y:S01]  /*a700*/  BSSY B1, `(.L_x_1051) ;  /* 0x0000007000017945 */ /* 0x000fe20003800000 */
[----:B------:R-:W-:Y:S01]  /*a710*/  MOV R12, 0x2 ;  /* 0x00000002000c7802 */ /* 0x000fe20000000f00 */
[----:B------:R-:W-:Y:S01]  /*a720*/  IMAD.MOV.U32 R11, RZ, RZ, 0x1f ;  /* 0x0000001fff0b7424 */ /* 0x000fe200078e00ff */
[----:B------:R-:W-:-:S07]  /*a730*/  MOV R15, 0xffffffff ;  /* 0xffffffff000f7802 */ /* 0x000fce0000000f00 */
[----:B------:R-:W-:Y:S05]  /*a740*/  WARPSYNC.COLLECTIVE R15, `(.L_x_1052) ;  /* 0x000000000f087348 */ /* 0x000fea0003c00000 */
[----:B------:R0:W1:Y:S02]  /*a750*/  SHFL.BFLY P6, R14, R13, R12, R11 ;  /* 0x0c00000c0d0e7389 */ /* 0x00006400000c000b */
[----:B01----:R-:W-:Y:S01]  /*a760*/  ENDCOLLECTIVE ;  /* 0x000000000000791b */ /* 0x003fe20003800000 */
.L_x_1052:
[----:B------:R-:W-:Y:S05]  /*a770*/  BSYNC B1 ;  /* 0x0000000000017941 */ /* 0x000fea0003800000 */
.L_x_1051:
[----:B------:R-:W-:Y:S01]  /*a780*/  HFMA2.MMA R11, -RZ, RZ, 0, 1.847743988037109375e-06 ;  /* 0x0000001fff0b7435 */ /* 0x000fe200000001ff */
[----:B------:R-:W-:Y:S01]  /*a790*/  FADD.FTZ R13, R13, R14 ;  /* 0x0000000e0d0d7221 */ /* 0x000fe20000010000 */
[----:B------:R-:W-:Y:S02]  /*a7a0*/  IMAD.MOV.U32 R12, RZ, RZ, 0x1 ;  /* 0x00000001ff0c7424 */ /* 0x000fe400078e00ff */
[----:B------:R-:W-:-:S07]  /*a7b0*/  IMAD.MOV.U32 R15, RZ, RZ, -0x1 ;  /* 0xffffffffff0f7424 */ /* 0x000fce00078e00ff */
[----:B------:R-:W-:Y:S05]  /*a7c0*/  WARPSYNC.COLLECTIVE R15, `(.L_x_1053) ;  /* 0x000000000f087348 */ /* 0x000fea0003c00000 */
[----:B------:R0:W1:Y:S02]  /*a7d0*/  SHFL.BFLY P6, R14, R13, R12, R11 ;  /* 0x0c00000c0d0e7389 */ /* 0x00006400000c000b */
[----:B01----:R-:W-:Y:S01]  /*a7e0*/  ENDCOLLECTIVE ;  /* 0x000000000000791b */ /* 0x003fe20003800000 */
.L_x_1053:
[----:B------:R-:W-:Y:S05]  /*a7f0*/  BRA `(.L_x_1054) ;  /* 0xffffffc000b07947 */ /* 0x000fea000383ffff */
.L_x_982:
[----:B-12---:R-:W-:Y:S01]  /*a800*/  HFMA2.MMA R11, -RZ, RZ, 0, 1.847743988037109375e-06 ;  /* 0x0000001fff0b7435 */ /* 0x006fe200000001ff */
[----:B------:R-:W-:Y:S01]  /*a810*/  BSSY B0, `(.L_x_1055) ;  /* 0x0000007000007945 */ /* 0x000fe20003800000 */
[----:B------:R-:W-:Y:S01]  /*a820*/  MOV R13, R0 ;  /* 0x00000000000d7202 */ /* 0x000fe20000000f00 */
[----:B------:R-:W-:Y:S02]  /*a830*/  IMAD.MOV.U32 R12, RZ, RZ, 0x10 ;  /* 0x00000010ff0c7424 */ /* 0x000fe400078e00ff */
[----:B------:R-:W-:-:S07]  /*a840*/  IMAD.MOV.U32 R15, RZ, RZ, -0x1 ;  /* 0xffffffffff0f7424 */ /* 0x000fce00078e00ff */
[----:B------:R-:W-:Y:S05]  /*a850*/  WARPSYNC.COLLECTIVE R15, `(.L_x_1056) ;  /* 0x000000000f087348 */ /* 0x000fea0003c00000 */
[----:B------:R0:W1:Y:S02]  /*a860*/  SHFL.BFLY P6, R14, R13, R12, R11 ;  /* 0x0c00000c0d0e7389 */ /* 0x00006400000c000b */
[----:B01----:R-:W-:Y:S01]  /*a870*/  ENDCOLLECTIVE ;  /* 0x000000000000791b */ /* 0x003fe20003800000 */
.L_x_1056:
[----:B------:R-:W-:Y:S05]  /*a880*/  BSYNC B0 ;  /* 0x0000000000007941 */ /* 0x000fea0003800000 */
.L_x_1055:
[----:B------:R-:W-:Y:S01]  /*a890*/  FMNMX.FTZ R13, R14, R0, !PT ;  /* 0x000000000e0d7209 */ /* 0x000fe20007810000 */
[----:B------:R-:W-:Y:S01]  /*a8a0*/  IMAD.MOV.U32 R11, RZ, RZ, 0x1f ;  /* 0x0000001fff0b7424 */ /* 0x000fe200078e00ff */
[----:B------:R-:W-:Y:S02]  /*a8b0*/  MOV R12, 0x8 ;  /* 0x00000008000c7802 */ /* 0x000fe40000000f00 */
[----:B------:R-:W-:-:S07]  /*a8c0*/  MOV R15, 0xffffffff ;  /* 0xffffffff000f7802 */ /* 0x000fce0000000f00 */
[----:B------:R-:W-:Y:S05]  /*a8d0*/  WARPSYNC.COLLECTIVE R15, `(.L_x_1057) ;  /* 0x000000000f087348 */ /* 0x000fea0003c00000 */
[----:B------:R0:W1:Y:S02]  /*a8e0*/  SHFL.BFLY P6, R14, R13, R12, R11 ;  /* 0x0c00000c0d0e7389 */ /* 0x00006400000c000b */
[----:B01----:R-:W-:Y:S01]  /*a8f0*/  ENDCOLLECTIVE ;  /* 0x000000000000791b */ /* 0x003fe20003800000 */
.L_x_1057:
[----:B------:R-:W-:Y:S01]  /*a900*/  HFMA2.MMA R12, -RZ, RZ, 0, 2.384185791015625e-07 ;  /* 0x00000004ff0c7435 */ /* 0x000fe200000001ff */
[----:B------:R-:W-:-:S05]  /*a910*/  FMNMX.FTZ R3, R13, R14, !PT ;  /* 0x0000000e0d037209 */ /* 0x000fca0007810000 */
[----:B------:R-:W-:-:S07]  /*a920*/  IMAD.MOV.U32 R13, RZ, RZ, R3 ;  /* 0x000000ffff0d7224 */ /* 0x000fce00078e0003 */
[----:B------:R-:W-:Y:S05]  /*a930*/  WARPSYNC.COLLECTIVE R15, `(.L_x_1058) ;  /* 0x000000000f087348 */ /* 0x000fea0003c00000 */
[----:B------:R0:W1:Y:S02]  /*a940*/  SHFL.BFLY P6, R14, R13, R12, R11 ;  /* 0x0c00000c0d0e7389 */ /* 0x00006400000c000b */
[----:B01----:R-:W-:Y:S01]  /*a950*/  ENDCOLLECTIVE ;  /* 0x000000000000791b */ /* 0x003fe20003800000 */
.L_x_1058:
[----:B------:R-:W-:Y:S05]  /*a960*/  BRA `(.L_x_1059) ;  /* 0xffffffc400247947 */ /* 0x000fea000383ffff */
.L_x_1060:
        /* <DEDUP_REMOVED lines=9> */
.L_x_3297:


//--------------------- .text._ZN4mmha33masked_multihead_attention_kernelIfLi256ELi256ELi1ELi64ELi256ELb1ELb1EEEv26Multihead_attention_paramsIT_XT5_EE --------------------------
	.section	.text._ZN4mmha33masked_multihead_attention_kernelIfLi256ELi256ELi1ELi64ELi256ELb1ELb1EEEv26Multihead_attention_paramsIT_XT5_EE,"ax",@progbits
	.align	128
        .global         _ZN4mmha33masked_multihead_attention_kernelIfLi256ELi256ELi1ELi64ELi256ELb1ELb1EEEv26Multihead_attention_paramsIT_XT5_EE
        .type           _ZN4mmha33masked_multihead_attention_kernelIfLi256ELi256ELi1ELi64ELi256ELb1ELb1EEEv26Multihead_attention_paramsIT_XT5_EE,@function
        .size           _ZN4mmha33masked_multihead_attention_kernelIfLi256ELi256ELi1ELi64ELi256ELb1ELb1EEEv26Multihead_attention_paramsIT_XT5_EE,(.L_x_3298 - _ZN4mmha33masked_multihead_attention_kernelIfLi256ELi256ELi1ELi64ELi256ELb1ELb1EEEv26Multihead_attention_paramsIT_XT5_EE)
        .other          _ZN4mmha33masked_multihead_attention_kernelIfLi256ELi256ELi1ELi64ELi256ELb1ELb1EEEv26Multihead_attention_paramsIT_XT5_EE,@"STO_CUDA_ENTRY STV_DEFAULT"
_ZN4mmha33masked_multihead_attention_kernelIfLi256ELi256ELi1ELi64ELi256ELb1ELb1EEEv26Multihead_attention_paramsIT_XT5_EE:
.text._ZN4mmha33masked_multihead_attention_kernelIfLi256ELi256ELi1ELi64ELi256ELb1ELb1EEEv26Multihead_attention_paramsIT_XT5_EE:
        /* <DEDUP_REMOVED lines=13> */
.L_x_1061:
[----:B------:R-:W0:Y:S01]  /*00d0*/  LDC.64 R4, c[0x0][0x328] ;  /* 0x0000ca00ff047b82 */ /* 0x000e220000000a00 */
[----:B------:R-:W-:-:S07]  /*00e0*/  ULDC UR8, c[0x0][0x284] ;  /* 0x0000a10000087ab9 */ /* 0x000fce0000000800 */
[----:B------:R-:W1:Y:S08]  /*00f0*/  LDC R8, c[0x0][0x280] ;  /* 0x0000a000ff087b82 */ /* 0x000e700000000800 */
[----:B------:R-:W2:Y:S01]  /*0100*/  LDC R40, c[0x0][0x29c] ;  /* 0x0000a700ff287b82 */ /* 0x000ea20000000800 */
[----:B0-----:R-:W-:Y:S01]  /*0110*/  IMAD.WIDE R4, R13, 0x4, R4 ;  /* 0x000000040d047825 */ /* 0x001fe200078e0204 */
[----:B------:R-:W-:Y:S01]  /*0120*/  MOV R16, RZ ;  /* 0x000000ff00107202 */ /* 0x000fe20000000f00 */
[----:B------:R-:W-:Y:S01]  /*0130*/  UMOV UR4, URZ ;  /* 0x0000003f00047c82 */ /* 0x000fe20008000000 */
[----:B------:R-:W0:Y:S04]  /*0140*/  S2R R18, SR_TID.X ;  /* 0x0000000000127919 */ /* 0x000e280000002100 */
[----:B------:R-:W3:Y:S01]  /*0150*/  LDC.64 R14, c[0x0][0x2a8] ;  /* 0x0000aa00ff0e7b82 */ /* 0x000ee20000000a00 */
[----:B------:R4:W3:Y:S01]  /*0160*/  LDG.E R12, desc[UR60][R4.64] ;  /* 0x0000003c040c7981 */ /* 0x0008e2000c1e1900 */
[----:B-1----:R-:W-:-:S04]  /*0170*/  IABS R3, R8 ;  /* 0x0000000800037213 */ /* 0x002fc80000000000 */
[----:B------:R-:W1:Y:S08]  /*0180*/  I2F.RP R0, R3 ;  /* 0x0000000300007306 */ /* 0x000e700000209400 */
[----:B-1----:R-:W1:Y:S02]  /*0190*/  MUFU.RCP R0, R0 ;  /* 0x0000000000007308 */ /* 0x002e640000001000 */
[----:B-1----:R-:W-:-:S06]  /*01a0*/  IADD3 R6, R0, 0xffffffe, RZ ;  /* 0x0ffffffe00067810 */ /* 0x002fcc0007ffe0ff */
[----:B------:R1:W2:Y:S02]  /*01b0*/  F2I.FTZ.U32.TRUNC.NTZ R7, R6 ;  /* 0x0000000600077305 */ /* 0x0002a4000021f000 */
[----:B-1----:R-:W-:Y:S01]  /*01c0*/  HFMA2.MMA R6, -RZ, RZ, 0, 0 ;  /* 0x00000000ff067435 */ /* 0x002fe200000001ff */
[----:B--2---:R-:W-:-:S04]  /*01d0*/  IMAD.MOV R10, RZ, RZ, -R7 ;  /* 0x000000ffff0a7224 */ /* 0x004fc800078e0a07 */
[----:B------:R-:W-:Y:S01]  /*01e0*/  IMAD R9, R10, R3, RZ ;  /* 0x000000030a097224 */ /* 0x000fe200078e02ff */
[----:B------:R-:W-:Y:S01]  /*01f0*/  IABS R0, R13 ;  /* 0x0000000d00007213 */ /* 0x000fe20000000000 */
[----:B------:R-:W1:Y:S03]  /*0200*/  LDC.64 R10, c[0x0][0x2f0] ;  /* 0x0000bc00ff0a7b82 */ /* 0x000e660000000a00 */
[----:B------:R-:W-:-:S06]  /*0210*/  IMAD.HI.U32 R7, R7, R9, R6 ;  /* 0x0000000907077227 */ /* 0x000fcc00078e0006 */
[----:B------:R-:W-:-:S05]  /*0220*/  IMAD.HI.U32 R7, R7, R0, RZ ;  /* 0x0000000007077227 */ /* 0x000fca00078e00ff */
[----:B----4-:R-:W-:-:S05]  /*0230*/  IADD3 R4, -R7, RZ, RZ ;  /* 0x000000ff07047210 */ /* 0x010fca0007ffe1ff */
[----:B------:R-:W-:-:S05]  /*0240*/  IMAD R0, R3, R4, R0 ;  /* 0x0000000403007224 */ /* 0x000fca00078e0200 */
[----:B------:R-:W-:Y:S02]  /*0250*/  ISETP.GT.U32.AND P1, PT, R3, R0, PT ;  /* 0x000000000300720c */ /* 0x000fe40003f24070 */
[----:B-1----:R-:W-:-:S04]  /*0260*/  ISETP.NE.U32.AND P0, PT, R10, RZ, PT ;  /* 0x000000ff0a00720c */ /* 0x002fc80003f05070 */
[----:B------:R-:W-:-:S07]  /*0270*/  ISETP.NE.AND.EX P0, PT, R11, RZ, PT, P0 ;  /* 0x000000ff0b00720c */ /* 0x000fce0003f05300 */
[----:B------:R-:W-:Y:S01]  /*0280*/  @!P1 IMAD.IADD R0, R0, 0x1, -R3 ;  /* 0x0000000100009824 */ /* 0x000fe200078e0a03 */
[----:B------:R-:W-:-:S04]  /*0290*/  ISETP.EQ.AND P3, PT, R40, RZ, P0 ;  /* 0x000000ff2800720c */ /* 0x000fc80000762270 */
[----:B------:R-:W-:Y:S02]  /*02a0*/  ISETP.GE.U32.AND P0, PT, R0, R3, PT ;  /* 0x000000030000720c */ /* 0x000fe40003f06070 */
[----:B------:R-:W-:-:S04]  /*02b0*/  LOP3.LUT R0, R13, R8, RZ, 0x3c, !PT ;  /* 0x000000080d007212 */ /* 0x000fc800078e3cff */
[----:B------:R-:W-:Y:S01]  /*02c0*/  ISETP.GE.AND P2, PT, R0, RZ, PT ;  /* 0x000000ff0000720c */ /* 0x000fe20003f46270 */
[----:B------:R-:W-:Y:S02]  /*02d0*/  IMAD.U32 R0, RZ, RZ, UR8 ;  /* 0x00000008ff007e24 */ /* 0x000fe4000f8e00ff */
[----:B------:R-:W1:Y:S03]  /*02e0*/  @P3 LDC.64 R4, c[0x0][0x2f0] ;  /* 0x0000bc00ff043b82 */ /* 0x000e660000000a00 */
[----:B------:R-:W-:-:S04]  /*02f0*/  IABS R0, R0 ;  /* 0x0000000000007213 */ /* 0x000fc80000000000 */
[----:B------:R-:W-:-:S13]  /*0300*/  R2UR UR7, R0 ;  /* 0x00000000000772ca */ /* 0x000fda00000e0000 */
[----:B------:R-:W2:Y:S08]  /*0310*/  I2F.RP R0, UR7 ;  /* 0x0000000700007d06 */ /* 0x000eb00008209400 */
[----:B--2---:R-:W2:Y:S01]  /*0320*/  MUFU.RCP R0, R0 ;  /* 0x0000000000007308 */ /* 0x004ea20000001000 */
[----:B------:R-:W-:Y:S02]  /*0330*/  @!P1 IADD3 R7, R7, 0x1, RZ ;  /* 0x0000000107079810 */ /* 0x000fe40007ffe0ff */
[----:B------:R-:W-:-:S02]  /*0340*/  ISETP.NE.AND P1, PT, R8, RZ, PT ;  /* 0x000000ff0800720c */ /* 0x000fc40003f25270 */
[----:B------:R-:W-:Y:S02]  /*0350*/  @P0 IADD3 R7, R7, 0x1, RZ ;  /* 0x0000000107070810 */ /* 0x000fe40007ffe0ff */
[----:B--2---:R-:W-:-:S03]  /*0360*/  IADD3 R3, R0, 0xffffffe, RZ ;  /* 0x0ffffffe00037810 */ /* 0x004fc60007ffe0ff */
[----:B------:R-:W-:-:S03]  /*0370*/  IMAD.MOV.U32 R17, RZ, RZ, R7 ;  /* 0x000000ffff117224 */ /* 0x000fc600078e0007 */
[----:B------:R-:W2:Y:S02]  /*0380*/  F2I.FTZ.U32.TRUNC.NTZ R3, R3 ;  /* 0x0000000300037305 */ /* 0x000ea4000021f000 */
[----:B------:R-:W-:Y:S02]  /*0390*/  @!P2 IADD3 R17, -R17, RZ, RZ ;  /* 0x000000ff1111a210 */ /* 0x000fe40007ffe1ff */
[----:B------:R-:W-:-:S05]  /*03a0*/  @!P1 LOP3.LUT R17, RZ, R8, RZ, 0x33, !PT ;  /* 0x00000008ff119212 */ /* 0x000fca00078e33ff */
[----:B-1----:R-:W-:-:S05]  /*03b0*/  @P3 IMAD.WIDE R4, R17, 0x4, R4 ;  /* 0x0000000411043825 */ /* 0x002fca00078e0204 */
[----:B------:R1:W5:Y:S01]  /*03c0*/  @P3 LDG.E R16, desc[UR60][R4.64] ;  /* 0x0000003c04103981 */ /* 0x000362000c1e1900 */
[----:B--2---:R-:W-:Y:S01]  /*03d0*/  R2UR UR5, R3 ;  /* 0x00000000030572ca */ /* 0x004fe200000e0000 */
[----:B------:R-:W2:Y:S01]  /*03e0*/  S2R R52, SR_CTAID.X ;  /* 0x0000000000347919 */ /* 0x000ea20000002500 */
[----:B------:R-:W4:Y:S11]  /*03f0*/  LDC R3, c[0x0][0x278] ;  /* 0x00009e00ff037b82 */ /* 0x000f360000000800 */
[----:B------:R-:W-:-:S04]  /*0400*/  UIADD3 UR6, URZ, -UR5, URZ ;  /* 0x800000053f067290 */ /* 0x000fc8000fffe03f */
[----:B------:R-:W-:-:S04]  /*0410*/  UIMAD UR6, UR6, UR7, URZ ;  /* 0x00000007060672a4 */ /* 0x000fc8000f8e023f */
[----:B------:R-:W-:Y:S01]  /*0420*/  UIMAD.WIDE.U32 UR4, UR5, UR6, UR4 ;  /* 0x00000006050472a5 */ /* 0x000fe2000f8e0004 */
[----:B------:R1:W-:Y:S01]  /*0430*/  STL [R1+0x7a0], R17 ;  /* 0x0007a01101007387 */ /* 0x0003e20000100800 */
[----:B0-----:R-:W-:Y:S01]  /*0440*/  ISETP.GT.AND P5, PT, R18, 0x3f, PT ;  /* 0x0000003f1200780c */ /* 0x001fe20003fa4270 */
[----:B------:R-:W-:Y:S01]  /*0450*/  BSSY B0, `(.L_x_1062) ;  /* 0x0000036000007945 */ /* 0x000fe20003800000 */
[----:B------:R-:W-:Y:S02]  /*0460*/  LOP3.LUT R2, R2, 0xffffffef, RZ, 0xc0, !PT ;  /* 0xffffffef02027812 */ /* 0x000fe400078ec0ff */
[----:B---3--:R-:W-:-:S13]  /*0470*/  R2UR UR37, R12 ;  /* 0x000000000c2572ca */ /* 0x008fda00000e0000 */
[----:B------:R-:W-:-:S06]  /*0480*/  UIADD3 UR38, UR37, -0x1, URZ ;  /* 0xffffffff25267890 */ /* 0x000fcc000fffe03f */
[----:B-1----:R-:W-:-:S04]  /*0490*/  MOV R4, UR38 ;  /* 0x0000002600047c02 */ /* 0x002fc80008000f00 */
[----:B------:R-:W-:-:S04]  /*04a0*/  IABS R4, R4 ;  /* 0x0000000400047213 */ /* 0x000fc80000000000 */
[----:B------:R-:W-:-:S13]  /*04b0*/  R2UR UR36, R4 ;  /* 0x00000000042472ca */ /* 0x000fda00000e0000 */
[----:B------:R-:W-:-:S04]  /*04c0*/  UIMAD.WIDE.U32 UR4, UR5, UR36, URZ ;  /* 0x00000024050472a5 */ /* 0x000fc8000f8e003f */
[----:B------:R-:W-:Y:S01]  /*04d0*/  UIADD3 UR5, -UR5, URZ, URZ ;  /* 0x0000003f05057290 */ /* 0x000fe2000fffe13f */
[----:B--2---:R-:W-:Y:S02]  /*04e0*/  IMAD.SHL.U32 R0, R52, 0x100, RZ ;  /* 0x0000010034007824 */ /* 0x004fe400078e00ff */
[----:B------:R-:W-:Y:S01]  /*04f0*/  ULDC UR4, c[0x0][0x288] ;  /* 0x0000a20000047ab9 */ /* 0x000fe20000000800 */
[----:B------:R-:W-:-:S04]  /*0500*/  UIMAD UR36, UR7, UR5, UR36 ;  /* 0x00000005072472a4 */ /* 0x000fc8000f8e0224 */
[----:B------:R-:W-:-:S11]  /*0510*/  UISETP.GT.U32.AND UP0, UPT, UR7, UR36, UPT ;  /* 0x000000240700728c */ /* 0x000fd6000bf04070 */
[----:B------:R-:W-:-:S04]  /*0520*/  @!UP0 UIADD3 UR36, UR36, -UR7, URZ ;  /* 0x8000000724248290 */ /* 0x000fc8000fffe03f */
[----:B------:R-:W-:Y:S02]  /*0530*/  UISETP.GT.U32.AND UP1, UPT, UR7, UR36, UPT ;  /* 0x000000240700728c */ /* 0x000fe4000bf24070 */
[----:B------:R-:W-:Y:S01]  /*0540*/  UISETP.GE.AND UP0, UPT, UR38, URZ, UPT ;  /* 0x0000003f2600728c */ /* 0x000fe2000bf06270 */
[----:B------:R-:W-:-:S08]  /*0550*/  IMAD R249, R13, UR4, R52 ;  /* 0x000000040df97c24 */ /* 0x000fd0000f8e0234 */
[----:B------:R-:W-:Y:S02]  /*0560*/  @!UP1 UIADD3 UR36, UR36, -UR7, URZ ;  /* 0x8000000724249290 */ /* 0x000fe4000fffe03f */
[----:B------:R-:W-:Y:S01]  /*0570*/  UISETP.NE.AND UP1, UPT, UR8, URZ, UPT ;  /* 0x0000003f0800728c */ /* 0x000fe2000bf25270 */
[----:B----4-:R-:W-:Y:S01]  /*0580*/  IMAD R4, R13, R3, R0 ;  /* 0x000000030d047224 */ /* 0x010fe200078e0200 */
[----:B------:R-:W-:Y:S01]  /*0590*/  ISETP.NE.AND P0, PT, R3, RZ, PT ;  /* 0x000000ff0300720c */ /* 0x000fe20003f05270 */
[----:B------:R-:W-:Y:S01]  /*05a0*/  @!UP0 UIADD3 UR36, -UR36, URZ, URZ ;  /* 0x0000003f24248290 */ /* 0x000fe2000fffe13f */
[----:B------:R-:W-:Y:S02]  /*05b0*/  SHF.L.U32 R249, R249, 0x8, RZ ;  /* 0x00000008f9f97819 */ /* 0x000fe400000006ff */
[----:B------:R-:W-:Y:S02]  /*05c0*/  CS2R R32, SRZ ;  /* 0x0000000000207805 */ /* 0x000fe4000001ff00 */
[----:B------:R-:W-:-:S02]  /*05d0*/  @P3 LOP3.LUT R2, R2, 0x10, RZ, 0xfc, !PT ;  /* 0x0000001002023812 */ /* 0x000fc400078efcff */
[----:B------:R-:W-:Y:S02]  /*05e0*/  CS2R R34, SRZ ;  /* 0x0000000000227805 */ /* 0x000fe4000001ff00 */
[----:B------:R-:W-:Y:S01]  /*05f0*/  SHF.L.U32 R3, R18, 0x2, RZ ;  /* 0x0000000212037819 */ /* 0x000fe200000006ff */
[----:B------:R-:W-:Y:S01]  /*0600*/  @!UP1 ULOP3.LUT UR36, URZ, UR8, URZ, 0x33, !UPT ;  /* 0x000000083f249292 */ /* 0x000fe2000f8e333f */
[----:B------:R-:W-:Y:S01]  /*0610*/  SEL R4, R249, R4, !P0 ;  /* 0x00000004f9047207 */ /* 0x000fe20004000000 */
[----:B------:R-:W-:Y:S10]  /*0620*/  @P5 BRA `(.L_x_1063) ;  /* 0x0000000000605947 */ /* 0x000ff40003800000 */
[----:B------:R-:W0:Y:S01]  /*0630*/  LDC R5, c[0x0][0x308] ;  /* 0x0000c200ff057b82 */ /* 0x000e220000000800 */
[----:B------:R-:W-:Y:S01]  /*0640*/  IMAD.IADD R11, R4, 0x1, R3 ;  /* 0x00000001040b7824 */ /* 0x000fe200078e0203 */
[----:B0-----:R-:W-:-:S13]  /*0650*/  ISETP.NE.AND P0, PT, R5, 0x2, PT ;  /* 0x000000020500780c */ /* 0x001fda0003f05270 */
[----:B------:R-:W0:Y:S08]  /*0660*/  @!P0 LDC.64 R8, c[0x0][0x218] ;  /* 0x00008600ff088b82 */ /* 0x000e300000000a00 */
[----:B------:R-:W1:Y:S01]  /*0670*/  @P0 LDC.64 R6, c[0x0][0x218] ;  /* 0x00008600ff060b82 */ /* 0x000e620000000a00 */
[----:B0-----:R-:W-:-:S04]  /*0680*/  @!P0 IADD3 R8, P1, R11, R8, RZ ;  /* 0x000000080b088210 */ /* 0x001fc80007f3e0ff */
[----:B------:R-:W-:-:S03]  /*0690*/  @!P0 LEA.HI.X.SX32 R9, R11, R9, 0x1, P1 ;  /* 0x000000090b098211 */ /* 0x000fc600008f0eff */
[----:B------:R-:W0:Y:S02]  /*06a0*/  @!P0 LDC.64 R4, c[0x0][0x2f8] ;  /* 0x0000be00ff048b82 */ /* 0x000e240000000a00 */
[----:B------:R-:W2:Y:S01]  /*06b0*/  @!P0 LDG.E R8, desc[UR60][R8.64] ;  /* 0x0000003c08088981 */ /* 0x000ea2000c1e1900 */
[----:B-1----:R-:W-:-:S05]  /*06c0*/  @P0 IMAD.WIDE R6, R11, 0x4, R6 ;  /* 0x000000040b060825 */ /* 0x002fca00078e0206 */
[----:B------:R1:W5:Y:S04]  /*06d0*/  @P0 LDG.E.128 R32, desc[UR60][R6.64] ;  /* 0x0000003c06200981 */ /* 0x000368000c1e1d00 */
[----:B0-----:R-:W3:Y:S01]  /*06e0*/  @!P0 LDG.E R4, desc[UR60][R4.64] ;  /* 0x0000003c04048981 */ /* 0x001ee2000c1e1900 */
[----:B--2---:R-:W-:Y:S02]  /*06f0*/  @!P0 PRMT R9, R8, 0x9910, RZ ;  /* 0x0000991008098816 */ /* 0x004fe400000000ff */
[--C-:B------:R-:W-:Y:S02]  /*0700*/  @!P0 SHF.R.U32.HI R10, RZ, 0x10, R8.reuse ;  /* 0x00000010ff0a8819 */ /* 0x100fe40000011608 */
[----:B------:R-:W-:Y:S02]  /*0710*/  @!P0 SHF.R.U32.HI R11, RZ, 0x18, R8 ;  /* 0x00000018ff0b8819 */ /* 0x000fe40000011608 */
[----:B------:R-:W-:Y:S01]  /*0720*/  @!P0 SHF.R.S32.HI R9, RZ, 0x8, R9 ;  /* 0x00000008ff098819 */ /* 0x000fe20000011409 */
[----:B------:R-:W3:Y:S08]  /*0730*/  @!P0 I2F.S8 R12, R8 ;  /* 0x00000008000c8306 */ /* 0x000ef00000001400 */
[----:B------:R-:W0:Y:S08]  /*0740*/  @!P0 I2F.S8 R10, R10 ;  /* 0x0000000a000a8306 */ /* 0x000e300000001400 */
[----:B------:R-:W2:Y:S08]  /*0750*/  @!P0 I2F.S8 R11, R11 ;  /* 0x0000000b000b8306 */ /* 0x000eb00000001400 */
[----:B------:R-:W4:Y:S01]  /*0760*/  @!P0 I2F.S16 R9, R9 ;  /* 0x0000000900098306 */ /* 0x000f220000101400 */
[-C--:B---3--:R-:W-:Y:S01]  /*0770*/  @!P0 FMUL.FTZ R32, R12, R4.reuse ;  /* 0x000000040c208220 */ /* 0x088fe20000410000 */
[-C--:B0-----:R-:W-:Y:S01]  /*0780*/  @!P0 FMUL.FTZ R34, R10, R4.reuse ;  /* 0x000000040a228220 */ /* 0x081fe20000410000 */
[-C--:B--2---:R-:W-:Y:S01]  /*0790*/  @!P0 FMUL.FTZ R35, R11, R4.reuse ;  /* 0x000000040b238220 */ /* 0x084fe20000410000 */
[----:B-1--4-:R-:W-:-:S07]  /*07a0*/  @!P0 FMUL.FTZ R33, R9, R4 ;  /* 0x0000000409218220 */ /* 0x012fce0000410000 */
.L_x_1063:
[----:B------:R-:W-:Y:S05]  /*07b0*/  BSYNC B0 ;  /* 0x0000000000007941 */ /* 0x000fea0003800000 */
.L_x_1062:
[----:B------:R-:W0:Y:S01]  /*07c0*/  @!P5 LDC.64 R4, c[0x0][0x248] ;  /* 0x00009200ff04db82 */ /* 0x000e220000000a00 */
[----:B------:R-:W-:Y:S01]  /*07d0*/  ISETP.NE.U32.AND P1, PT, R14, RZ, PT ;  /* 0x000000ff0e00720c */ /* 0x000fe20003f25070 */
[----:B------:R-:W-:Y:S01]  /*07e0*/  ULDC.64 UR6, c[0x0][0x220] ;  /* 0x0000880000067ab9 */ /* 0x000fe20000000a00 */
[----:B------:R-:W-:Y:S01]  /*07f0*/  MOV R10, UR38 ;  /* 0x00000026000a7c02 */ /* 0x000fe20008000f00 */
[----:B------:R-:W-:Y:S01]  /*0800*/  HFMA2.MMA R41, -RZ, RZ, 0, 0 ;  /* 0x00000000ff297435 */ /* 0x000fe200000001ff */
[----:B------:R-:W-:Y:S02]  /*0810*/  ISETP.EQ.U32.AND P0, PT, RZ, UR6, PT ;  /* 0x00000006ff007c0c */ /* 0x000fe4000bf02070 */
[----:B------:R-:W-:Y:S02]  /*0820*/  CS2R R24, SRZ ;  /* 0x0000000000187805 */ /* 0x000fe4000001ff00 */
[----:B------:R-:W-:Y:S01]  /*0830*/  ISETP.NE.AND.EX P1, PT, R15, RZ, PT, P1 ;  /* 0x000000ff0f00720c */ /* 0x000fe20003f25310 */
[----:B------:R-:W-:Y:S01]  /*0840*/  @!P5 IMAD.SHL.U32 R10, R10, 0x4, RZ ;  /* 0x000000040a0ad824 */ /* 0x000fe200078e00ff */
[----:B------:R-:W-:-:S02]  /*0850*/  ISETP.LT.AND P2, PT, R18, 0x40, P3 ;  /* 0x000000401200780c */ /* 0x000fc40001f41270 */
[----:B------:R-:W-:Y:S02]  /*0860*/  CS2R R26, SRZ ;  /* 0x00000000001a7805 */ /* 0x000fe4000001ff00 */
[----:B------:R-:W-:Y:S02]  /*0870*/  ISETP.EQ.OR.EX P0, PT, RZ, UR7, P5, P0 ;  /* 0x00000007ff007c0c */ /* 0x000fe4000af02700 */
[----:B------:R-:W-:Y:S02]  /*0880*/  CS2R R20, SRZ ;  /* 0x0000000000147805 */ /* 0x000fe4000001ff00 */
[----:B------:R-:W-:Y:S02]  /*0890*/  IADD3 R19, R249, R3, RZ ;  /* 0x00000003f9137210 */ /* 0x000fe40007ffe0ff */
[----:B------:R-:W-:Y:S02]  /*08a0*/  CS2R R22, SRZ ;  /* 0x0000000000167805 */ /* 0x000fe4000001ff00 */
[----:B------:R-:W-:Y:S01]  /*08b0*/  SHF.R.S32.HI R12, RZ, 0x1f, R13 ;  /* 0x0000001fff0c7819 */ /* 0x000fe2000001140d */
[----:B------:R-:W-:Y:S01]  /*08c0*/  @!P5 IMAD R11, R19, UR8, R10 ;  /* 0x00000008130bdc24 */ /* 0x000fe2000f8e020a */
[----:B------:R-:W-:Y:S01]  /*08d0*/  @P1 LEA R10, P3, R13, R14, 0x2 ;  /* 0x0000000e0d0a1211 */ /* 0x000fe200078610ff */
[----:B------:R-:W1:Y:S02]  /*08e0*/  @P2 LDC.64 R8, c[0x0][0x2e0] ;  /* 0x0000b800ff082b82 */ /* 0x000e640000000a00 */
[----:B0-----:R-:W-:Y:S01]  /*08f0*/  @!P5 IMAD.WIDE R4, R11, 0x4, R4 ;  /* 0x000000040b04d825 */ /* 0x001fe200078e0204 */
[----:B------:R-:W-:-:S02]  /*0900*/  @P1 LEA.HI.X R11, R13, R15, R12, 0x2, P3 ;  /* 0x0000000f0d0b1211 */ /* 0x000fc400018f140c */
[----:B------:R-:W-:Y:S01]  /*0910*/  IADD3 R13, R0, R3, RZ ;  /* 0x00000003000d7210 */ /* 0x000fe20007ffe0ff */
[----:B-----5:R-:W-:Y:S01]  /*0920*/  @P2 IMAD R12, R16, UR4, R52 ;  /* 0x00000004100c2c24 */ /* 0x020fe2000f8e0234 */
[----:B------:R0:W5:Y:S01]  /*0930*/  @!P5 LDG.E.128 R24, desc[UR60][R4.64] ;  /* 0x0000003c0418d981 */ /* 0x000162000c1e1d00 */
[----:B------:R-:W2:Y:S02]  /*0940*/  @!P0 LDC.64 R6, c[0x0][0x220] ;  /* 0x00008800ff068b82 */ /* 0x000ea40000000a00 */
[----:B------:R-:W-:Y:S01]  /*0950*/  @P2 IMAD R15, R12, 0x100, R3 ;  /* 0x000001000c0f2824 */ /* 0x000fe200078e0203 */
[----:B------:R-:W3:Y:S05]  /*0960*/  @P1 LDG.E R41, desc[UR60][R10.64] ;  /* 0x0000003c0a291981 */ /* 0x000eea000c1e1900 */
[----:B------:R-:W4:Y:S01]  /*0970*/  LDC R12, c[0x0][0x290] ;  /* 0x0000a400ff0c7b82 */ /* 0x000f220000000800 */
[----:B-1----:R-:W-:-:S05]  /*0980*/  @P2 IMAD.WIDE R8, R15, 0x4, R8 ;  /* 0x000000040f082825 */ /* 0x002fca00078e0208 */
[----:B------:R0:W5:Y:S01]  /*0990*/  @P2 LDG.E.128 R36, desc[UR60][R8.64] ;  /* 0x0000003c08242981 */ /* 0x000162000c1e1d00 */
[----:B--2---:R-:W-:-:S05]  /*09a0*/  @!P0 IMAD.WIDE R6, R13, 0x4, R6 ;  /* 0x000000040d068825 */ /* 0x004fca00078e0206 */
[----:B------:R0:W5:Y:S01]  /*09b0*/  @!P0 LDG.E.128 R20, desc[UR60][R6.64] ;  /* 0x0000003c06148981 */ /* 0x000162000c1e1d00 */
[----:B------:R-:W-:Y:S02]  /*09c0*/  ISETP.NE.AND P4, PT, R40, RZ, PT ;  /* 0x000000ff2800720c */ /* 0x000fe40003f85270 */
[----:B------:R-:W-:Y:S02]  /*09d0*/  CS2R R30, SRZ ;  /* 0x00000000001e7805 */ /* 0x000fe4000001ff00 */
[----:B------:R-:W-:Y:S01]  /*09e0*/  CS2R R28, SRZ ;  /* 0x00000000001c7805 */ /* 0x000fe2000001ff00 */
[----:B---3--:R0:W-:Y:S08]  /*09f0*/  STL [R1+0x794], R41 ;  /* 0x0007942901007387 */ /* 0x0081f00000100800 */
[----:B----4-:R-:W-:Y:S05]  /*0a00*/  @P4 BRA `(.L_x_1064) ;  /* 0x00000000002c4947 */ /* 0x010fea0003800000 */
        /* <DEDUP_REMOVED lines=10> */
.L_x_1065:
[----:B------:R-:W-:Y:S05]  /*0ab0*/  BSYNC B0 ;  /* 0x0000000000007941 */ /* 0x000fea0003800000 */
.L_x_1064:
[----:B-----5:R-:W-:Y:S01]  /*0ac0*/  @!P4 FADD.FTZ R24, R24, R28 ;  /* 0x0000001c1818c221 */ /* 0x020fe20000010000 */
[----:B------:R-:W-:Y:S01]  /*0ad0*/  @!P4 FADD.FTZ R25, R25, R29 ;  /* 0x0000001d1919c221 */ /* 0x000fe20000010000 */
[----:B------:R-:W-:Y:S01]  /*0ae0*/  @!P4 FADD.FTZ R26, R26, R30 ;  /* 0x0000001e1a1ac221 */ /* 0x000fe20000010000 */
[----:B------:R-:W-:Y:S01]  /*0af0*/  @!P4 FADD.FTZ R27, R27, R31 ;  /* 0x0000001f1b1bc221 */ /* 0x000fe20000010000 */
[----:B------:R-:W-:Y:S01]  /*0b00*/  ULDC.U8 UR5, c[0x0][0x294] ;  /* 0x0000a50000057ab9 */ /* 0x000fe20000000000 */
[----:B------:R-:W-:Y:S01]  /*0b10*/  @P2 FMUL.FTZ R24, R24, R36 ;  /* 0x0000002418182220 */ /* 0x000fe20000410000 */
[----:B------:R-:W-:Y:S01]  /*0b20*/  @P2 FMUL.FTZ R25, R25, R37 ;  /* 0x0000002519192220 */ /* 0x000fe20000410000 */
[----:B------:R-:W-:Y:S01]  /*0b30*/  @P2 FMUL.FTZ R26, R26, R38 ;  /* 0x000000261a1a2220 */ /* 0x000fe20000410000 */
[----:B------:R-:W-:Y:S01]  /*0b40*/  @P2 FMUL.FTZ R27, R27, R39 ;  /* 0x000000271b1b2220 */ /* 0x000fe20000410000 */
[----:B------:R-:W-:Y:S01]  /*0b50*/  ISETP.NE.AND P1, PT, R40, RZ, PT ;  /* 0x000000ff2800720c */ /* 0x000fe20003f25270 */
[----:B------:R-:W-:Y:S01]  /*0b60*/  FADD.FTZ R32, R20, R32 ;  /* 0x0000002014207221 */ /* 0x000fe20000010000 */
[----:B------:R-:W-:Y:S01]  /*0b70*/  ISETP.GT.AND P2, PT, R12, RZ, PT ;  /* 0x000000ff0c00720c */ /* 0x000fe20003f44270 */
[----:B------:R-:W-:Y:S01]  /*0b80*/  FADD.FTZ R33, R21, R33 ;  /* 0x0000002115217221 */ /* 0x000fe20000010000 */
[----:B------:R-:W-:Y:S01]  /*0b90*/  ISETP.NE.AND P1, PT, RZ, UR5, PT ;  /* 0x00000005ff007c0c */ /* 0x000fe2000bf25270 */
[----:B------:R-:W-:Y:S01]  /*0ba0*/  FADD.FTZ R34, R22, R34 ;  /* 0x0000002216227221 */ /* 0x000fe20000010000 */
[----:B------:R-:W-:Y:S01]  /*0bb0*/  ISETP.GE.AND P0, PT, R18, 0x40, PT ;  /* 0x000000401200780c */ /* 0x000fe20003f06270 */
[----:B------:R-:W-:Y:S01]  /*0bc0*/  FADD.FTZ R35, R23, R35 ;  /* 0x0000002317237221 */ /* 0x000fe20000010000 */
[----:B------:R-:W-:-:S09]  /*0bd0*/  IMAD R17, R17, UR4, RZ ;  /* 0x0000000411117c24 */ /* 0x000fd2000f8e02ff */
[----:B------:R-:W-:Y:S05]  /*0be0*/  @!P1 BRA P2, `(.L_x_1066) ;  /* 0x0000000c00009947 */ /* 0x000fea0001000000 */
[----:B------:R-:W-:-:S13]  /*0bf0*/  ISETP.LT.OR P1, PT, R12, 0x1, !P1 ;  /* 0x000000010c00780c */ /* 0x000fda0004f21670 */
[----:B------:R-:W-:Y:S05]  /*0c00*/  @P1 BRA `(.L_x_1067) ;  /* 0x0000001000281947 */ /* 0x000fea0003800000 */
[----:B------:R-:W-:Y:S02]  /*0c10*/  LEA.HI R0, R12, R12, RZ, 0x1 ;  /* 0x0000000c0c007211 */ /* 0x000fe400078f08ff */
[----:B0-----:R-:W-:Y:S02]  /*0c20*/  IABS R8, R3 ;  /* 0x0000000300087213 */ /* 0x001fe40000000000 */
[----:B------:R-:W-:-:S04]  /*0c30*/  SHF.R.S32.HI R22, RZ, 0x1, R0 ;  /* 0x00000001ff167819 */ /* 0x000fc80000011400 */
[-C--:B------:R-:W-:Y:S02]  /*0c40*/  IABS R7, R22.reuse ;  /* 0x0000001600077213 */ /* 0x080fe40000000000 */
[----:B------:R-:W-:Y:S02]  /*0c50*/  IABS R10, R22 ;  /* 0x00000016000a7213 */ /* 0x000fe40000000000 */
[----:B------:R-:W0:Y:S08]  /*0c60*/  I2F.RP R0, R7 ;  /* 0x0000000700007306 */ /* 0x000e300000209400 */
[----:B0-----:R-:W0:Y:S02]  /*0c70*/  MUFU.RCP R0, R0 ;  /* 0x0000000000007308 */ /* 0x001e240000001000 */
[----:B0-----:R-:W-:-:S02]  /*0c80*/  IADD3 R4, R0, 0xffffffe, RZ ;  /* 0x0ffffffe00047810 */ /* 0x001fc40007ffe0ff */
[----:B------:R-:W-:-:S04]  /*0c90*/  IADD3 R0, RZ, -R10, RZ ;  /* 0x8000000aff007210 */ /* 0x000fc80007ffe0ff */
        /* <DEDUP_REMOVED lines=29> */
[----:B------:R0:W1:Y:S01]  /*0e70*/  LDC.64 R14, c[0x4][R0] ;  /* 0x01000000000e7b82 */ /* 0x0000620000000a00 */
[----:B------:R-:W-:Y:S01]  /*0e80*/  MOV R5, UR5 ;  /* 0x0000000500057c02 */ /* 0x000fe20008000f00 */
[----:B------:R-:W-:Y:S01]  /*0e90*/  ULDC.64 UR4, c[0x4][0xd0] ;  /* 0x0100340000047ab9 */ /* 0x000fe20000000a00 */
[----:B------:R-:W-:Y:S01]  /*0ea0*/  HFMA2.MMA R12, -RZ, RZ, 0, 5.9604644775390625e-08 ;  /* 0x00000001ff0c7435 */ /* 0x000fe200000001ff */
[----:B------:R-:W-:Y:S01]  /*0eb0*/  MOV R6, UR4 ;  /* 0x0000000400067c02 */ /* 0x000fe20008000f00 */
[----:B------:R-:W-:Y:S01]  /*0ec0*/  IMAD.U32 R7, RZ, RZ, UR5 ;  /* 0x00000005ff077e24 */ /* 0x000fe2000f8e00ff */
[----:B------:R-:W-:Y:S01]  /*0ed0*/  MOV R10, UR6 ;  /* 0x00000006000a7c02 */ /* 0x000fe20008000f00 */
[----:B------:R-:W-:Y:S01]  /*0ee0*/  IMAD.MOV.U32 R8, RZ, RZ, 0x53f ;  /* 0x0000053fff087424 */ /* 0x000fe200078e00ff */
[----:B------:R-:W-:-:S02]  /*0ef0*/  MOV R11, UR7 ;  /* 0x00000007000b7c02 */ /* 0x000fc40008000f00 */
[----:B0-----:R-:W-:-:S07]  /*0f00*/  MOV R13, RZ ;  /* 0x000000ff000d7202 */ /* 0x001fce0000000f00 */
[----:B------:R-:W-:-:S07]  /*0f10*/  LEPC R20, `(.L_x_1068) ;  /* 0x000000001014794e */ /* 0x000fce0000000000 */
[----:B-1----:R-:W-:Y:S05]  /*0f20*/  CALL.ABS.NOINC R14 ;  /* 0x000000000e007343 */ /* 0x002fea0003c00000 */
.L_x_1068:
[----:B------:R-:W0:Y:S01]  /*0f30*/  S2R R4, SR_CgaCtaId ;  /* 0x0000000000047919 */ /* 0x000e220000008800 */
[----:B------:R-:W1:Y:S01]  /*0f40*/  LDC R6, c[0x0][0x290] ;  /* 0x0000a400ff067b82 */ /* 0x000e620000000800 */
[----:B------:R-:W-:Y:S02]  /*0f50*/  MOV R0, 0x400 ;  /* 0x0000040000007802 */ /* 0x000fe40000000f00 */
[----:B------:R-:W-:-:S03]  /*0f60*/  ISETP.NE.AND P6, PT, R37, RZ, PT ;  /* 0x000000ff2500720c */ /* 0x000fc60003fc5270 */
[----:B------:R-:W-:Y:S02]  /*0f70*/  VIADD R3, R0, 0x840 ;  /* 0x0000084000037836 */ /* 0x000fe40000000000 */
[----:B------:R-:W-:-:S03]  /*0f80*/  IMAD R0, R22, R23, R36 ;  /* 0x0000001716007224 */ /* 0x000fc600078e0224 */
[----:B0-----:R-:W-:-:S04]  /*0f90*/  LEA R3, R4, R3, 0x18 ;  /* 0x0000000304037211 */ /* 0x001fc800078ec0ff */
[----:B------:R-:W-:-:S04]  /*0fa0*/  LEA R13, R0, R3, 0x2 ;  /* 0x00000003000d7211 */ /* 0x000fc800078e10ff */
[----:B-1----:R-:W-:Y:S01]  /*0fb0*/  LEA R14, R6, R13, 0x2 ;  /* 0x0000000d060e7211 */ /* 0x002fe200078e10ff */
[----:B------:R-:W-:Y:S06]  /*0fc0*/  @!P6 BRA `(.L_x_1069) ;  /* 0x00000000000ce947 */ /* 0x000fec0003800000 */
[----:B------:R-:W-:Y:S01]  /*0fd0*/  ISETP.NE.AND P5, PT, R40, RZ, PT ;  /* 0x000000ff2800720c */ /* 0x000fe20003fa5270 */
[----:B------:R0:W-:-:S12]  /*0fe0*/  STS.128 [R13], R32 ;  /* 0x000000200d007388 */ /* 0x0001d80000000c00 */
[----:B------:R0:W-:Y:S02]  /*0ff0*/  @!P5 STS.128 [R14], R24 ;  /* 0x000000180e00d388 */ /* 0x0001e40000000c00 */
.L_x_1069:
        /* <DEDUP_REMOVED lines=11> */
[----:B------:R-:W-:Y:S01]  /*10b0*/  IMAD R15, R0, 0x4, R3 ;  /* 0x00000004000f7824 */ /* 0x000fe200078e0203 */
[----:B------:R-:W-:Y:S01]  /*10c0*/  ISETP.NE.AND P0, PT, R40, RZ, PT ;  /* 0x000000ff2800720c */ /* 0x000fe20003f05270 */
[----:B------:R-:W-:Y:S03]  /*10d0*/  BSSY B1, `(.L_x_1072) ;  /* 0x0000063000017945 */ /* 0x000fe60003800000 */
[----:B------:R-:W-:Y:S01]  /*10e0*/  LEA R22, R22, R15, 0x2 ;  /* 0x0000000f16167211 */ /* 0x000fe200078e10ff */
[----:B0-----:R0:W1:Y:S04]  /*10f0*/  LDS R32, [R15] ;  /* 0x000000000f207984 */ /* 0x0010680000000800 */
[----:B------:R0:W2:Y:S04]  /*1100*/  LDS R34, [R15+0x4] ;  /* 0x000004000f227984 */ /* 0x0000a80000000800 */
[----:B------:R0:W3:Y:S04]  /*1110*/  LDS R33, [R22] ;  /* 0x0000000016217984 */ /* 0x0000e80000000800 */
[----:B------:R0:W4:Y:S01]  /*1120*/  LDS R35, [R22+0x4] ;  /* 0x0000040016237984 */ /* 0x0001220000000800 */
[----:B------:R-:W-:Y:S05]  /*1130*/  @!P0 BRA `(.L_x_1073) ;  /* 0x00000000008c8947 */ /* 0x000fea0003800000 */
[----:B------:R-:W-:-:S04]  /*1140*/  LEA.HI R0, R0, R0, RZ, 0x1 ;  /* 0x0000000000007211 */ /* 0x000fc800078f08ff */
[----:B------:R-:W-:-:S04]  /*1150*/  SHF.L.U32 R0, R0, 0x1, RZ ;  /* 0x0000000100007819 */ /* 0x000fc800000006ff */
[----:B------:R-:W-:-:S04]  /*1160*/  LOP3.LUT R5, R0, 0xfffffffc, RZ, 0xc0, !PT ;  /* 0xfffffffc00057812 */ /* 0x000fc800078ec0ff */
[----:B------:R-:W-:-:S13]  /*1170*/  ISETP.GE.AND P0, PT, R5, R6, PT ;  /* 0x000000060500720c */ /* 0x000fda0003f06270 */
[----:B------:R-:W-:Y:S05]  /*1180*/  @P0 BRA `(.L_x_1074) ;  /* 0x00000004005c0947 */ /* 0x000fea0003800000 */
[----:B------:R-:W-:Y:S01]  /*1190*/  I2FP.F32.S32 R0, R6 ;  /* 0x0000000600007245 */ /* 0x000fe20000201400 */
[----:B------:R-:W-:Y:S01]  /*11a0*/  VIADD R3, R5, 0x2 ;  /* 0x0000000205037836 */ /* 0x000fe20000000000 */
[----:B------:R-:W-:-:S04]  /*11b0*/  ULDC UR4, c[0x0][0x29c] ;  /* 0x0000a70000047ab9 */ /* 0x000fc80000000800 */
[----:B------:R-:W5:Y:S01]  /*11c0*/  MUFU.RCP R0, R0 ;  /* 0x0000000000007308 */ /* 0x000f620000001000 */
[----:B------:R-:W-:-:S05]  /*11d0*/  I2FP.F32.S32 R3, R3 ;  /* 0x0000000300037245 */ /* 0x000fca0000201400 */
[----:B-----5:R-:W-:Y:S01]  /*11e0*/  FMUL.FTZ R4, R3, R0 ;  /* 0x0000000003047220 */ /* 0x020fe20000410000 */
[----:B------:R-:W-:-:S03]  /*11f0*/  I2FP.F32.S32 R3, R5 ;  /* 0x0000000500037245 */ /* 0x000fc60000201400 */
[----:B------:R-:W-:Y:S02]  /*1200*/  FMUL.FTZ R4, R4, 13.28771209716796875 ;  /* 0x41549a7804047820 */ /* 0x000fe40000410000 */
[----:B------:R-:W-:Y:S01]  /*1210*/  FMUL.FTZ R3, R3, R0 ;  /* 0x0000000003037220 */ /* 0x000fe20000410000 */
[----:B------:R-:W-:Y:S01]  /*1220*/  I2FP.F32.S32 R0, UR4 ;  /* 0x0000000400007c45 */ /* 0x000fe20008201400 */
[----:B------:R-:W5:Y:S02]  /*1230*/  MUFU.EX2 R5, -R4 ;  /* 0x8000000400057308 */ /* 0x000f640000000800 */
[----:B------:R-:W-:-:S06]  /*1240*/  FMUL.FTZ R3, R3, 13.28771209716796875 ;  /* 0x41549a7803037820 */ /* 0x000fcc0000410000 */
[----:B------:R-:W0:Y:S01]  /*1250*/  MUFU.EX2 R3, -R3 ;  /* 0x8000000300037308 */ /* 0x000e220000000800 */
[----:B-----5:R-:W-:-:S04]  /*1260*/  FMUL.FTZ R5, R0, R5 ;  /* 0x0000000500057220 */ /* 0x020fc80000410000 */
[----:B------:R-:W-:Y:S01]  /*1270*/  FMUL.RZ R9, R5, 0.15915493667125701904 ;  /* 0x3e22f98305097820 */ /* 0x000fe2000040c000 */
[----:B0-----:R-:W-:-:S03]  /*1280*/  FMUL.FTZ R0, R0, R3 ;  /* 0x0000000300007220 */ /* 0x001fc60000410000 */
[----:B------:R-:W4:Y:S01]  /*1290*/  MUFU.SIN R6, R9 ;  /* 0x0000000900067308 */ /* 0x000f220000000400 */
[----:B------:R-:W-:-:S07]  /*12a0*/  FMUL.RZ R8, R0, 0.15915493667125701904 ;  /* 0x3e22f98300087820 */ /* 0x000fce000040c000 */
[----:B------:R-:W3:Y:S08]  /*12b0*/  MUFU.SIN R4, R8 ;  /* 0x0000000800047308 */ /* 0x000ef00000000400 */
[----:B------:R-:W0:Y:S01]  /*12c0*/  MUFU.COS R5, R9 ;  /* 0x0000000900057308 */ /* 0x000e220000000000 */
[-C--:B----4-:R-:W-:Y:S01]  /*12d0*/  FMUL.FTZ R7, R35, R6.reuse ;  /* 0x0000000623077220 */ /* 0x090fe20000410000 */
[----:B--2---:R-:W-:-:S06]  /*12e0*/  FMUL.FTZ R6, R34, R6 ;  /* 0x0000000622067220 */ /* 0x004fcc0000410000 */
[----:B------:R-:W2:Y:S01]  /*12f0*/  MUFU.COS R0, R8 ;  /* 0x0000000800007308 */ /* 0x000ea20000000000 */
[-C--:B---3--:R-:W-:Y:S01]  /*1300*/  FMUL.FTZ R3, R33, R4.reuse ;  /* 0x0000000421037220 */ /* 0x088fe20000410000 */
[----:B-1----:R-:W-:Y:S01]  /*1310*/  FMUL.FTZ R4, R32, R4 ;  /* 0x0000000420047220 */ /* 0x002fe20000410000 */
[-C--:B0-----:R-:W-:Y:S01]  /*1320*/  FFMA.FTZ R34, R34, R5.reuse, -R7 ;  /* 0x0000000522227223 */ /* 0x081fe20000010807 */
[----:B------:R-:W-:Y:S01]  /*1330*/  FFMA.FTZ R35, R35, R5, R6 ;  /* 0x0000000523237223 */ /* 0x000fe20000010006 */
[-C--:B--2---:R-:W-:Y:S01]  /*1340*/  FFMA.FTZ R32, R32, R0.reuse, -R3 ;  /* 0x0000000020207223 */ /* 0x084fe20000010803 */
[----:B------:R-:W-:Y:S01]  /*1350*/  FFMA.FTZ R33, R33, R0, R4 ;  /* 0x0000000021217223 */ /* 0x000fe20000010004 */
[----:B------:R-:W-:Y:S06]  /*1360*/  BRA `(.L_x_1074) ;  /* 0x0000000000e47947 */ /* 0x000fec0003800000 */
.L_x_1073:
[C---:B------:R-:W-:Y:S01]  /*1370*/  LEA R21, R6.reuse, R15, 0x2 ;  /* 0x0000000f06157211 */ /* 0x040fe200078e10ff */
[----:B------:R-:W-:Y:S01]  /*1380*/  IMAD R20, R6, 0x4, R22 ;  /* 0x0000000406147824 */ /* 0x000fe200078e0216 */
[----:B------:R-:W-:Y:S01]  /*1390*/  LEA.HI R0, R0, R0, RZ, 0x1 ;  /* 0x0000000000007211 */ /* 0x000fe200078f08ff */
[----:B------:R-:W-:Y:S02]  /*13a0*/  BSSY B2, `(.L_x_1075) ;  /* 0x0000031000027945 */ /* 0x000fe40003800000 */
[----:B------:R0:W0:Y:S01]  /*13b0*/  LDS R24, [R21] ;  /* 0x0000000015187984 */ /* 0x0000220000000800 */
[----:B------:R-:W-:-:S03]  /*13c0*/  SHF.L.U32 R0, R0, 0x1, RZ ;  /* 0x0000000100007819 */ /* 0x000fc600000006ff */
[----:B------:R0:W0:Y:S01]  /*13d0*/  LDS R26, [R21+0x4] ;  /* 0x00000400151a7984 */ /* 0x0000220000000800 */
[----:B------:R-:W-:-:S03]  /*13e0*/  LOP3.LUT R5, R0, 0xfffffffc, RZ, 0xc0, !PT ;  /* 0xfffffffc00057812 */ /* 0x000fc600078ec0ff */
[----:B------:R0:W0:Y:S01]  /*13f0*/  LDS R25, [R20] ;  /* 0x0000000014197984 */ /* 0x0000220000000800 */
[----:B------:R-:W-:-:S03]  /*1400*/  ISETP.GE.AND P0, PT, R5, R6, PT ;  /* 0x000000060500720c */ /* 0x000fc60003f06270 */
[----:B------:R0:W0:Y:S10]  /*1410*/  LDS R27, [R20+0x4] ;  /* 0x00000400141b7984 */ /* 0x0000340000000800 */
[----:B------:R-:W-:Y:S05]  /*1420*/  @P0 BRA `(.L_x_1076) ;  /* 0x0000000000a00947 */ /* 0x000fea0003800000 */
[----:B------:R-:W-:Y:S01]  /*1430*/  I2FP.F32.S32 R6, R6 ;  /* 0x0000000600067245 */ /* 0x000fe20000201400 */
[----:B------:R-:W-:Y:S01]  /*1440*/  ULDC UR4, c[0x0][0x29c] ;  /* 0x0000a70000047ab9 */ /* 0x000fe20000000800 */
[----:B------:R-:W-:Y:S02]  /*1450*/  IADD3 R0, R5, 0x2, RZ ;  /* 0x0000000205007810 */ /* 0x000fe40007ffe0ff */
[----:B------:R-:W5:Y:S02]  /*1460*/  MUFU.RCP R7, R6 ;  /* 0x0000000600077308 */ /* 0x000f640000001000 */
[----:B------:R-:W-:-:S05]  /*1470*/  I2FP.F32.S32 R0, R0 ;  /* 0x0000000000007245 */ /* 0x000fca0000201400 */
[----:B-----5:R-:W-:Y:S01]  /*1480*/  FMUL.FTZ R3, R0, R7 ;  /* 0x0000000700037220 */ /* 0x020fe20000410000 */
[----:B------:R-:W-:-:S03]  /*1490*/  I2FP.F32.S32 R0, R5 ;  /* 0x0000000500007245 */ /* 0x000fc60000201400 */
[----:B------:R-:W-:Y:S02]  /*14a0*/  FMUL.FTZ R4, R3, 13.28771209716796875 ;  /* 0x41549a7803047820 */ /* 0x000fe40000410000 */
[----:B------:R-:W-:Y:S02]  /*14b0*/  FMUL.FTZ R0, R0, R7 ;  /* 0x0000000700007220 */ /* 0x000fe40000410000 */
[----:B------:R-:W5:Y:S02]  /*14c0*/  MUFU.EX2 R5, -R4 ;  /* 0x8000000400057308 */ /* 0x000f640000000800 */
[----:B------:R-:W-:Y:S01]  /*14d0*/  FMUL.FTZ R3, R0, 13.28771209716796875 ;  /* 0x41549a7800037820 */ /* 0x000fe20000410000 */
[----:B------:R-:W-:-:S04]  /*14e0*/  IADD3 R0, -R41, UR4, RZ ;  /* 0x0000000429007c10 */ /* 0x000fc8000fffe1ff */
[----:B------:R-:W-:Y:S01]  /*14f0*/  I2FP.F32.S32 R0, R0 ;  /* 0x0000000000007245 */ /* 0x000fe20000201400 */
[----:B------:R-:W1:Y:S04]  /*1500*/  MUFU.EX2 R3, -R3 ;  /* 0x8000000300037308 */ /* 0x000e680000000800 */
[----:B-----5:R-:W-:-:S04]  /*1510*/  FMUL.FTZ R5, R0, R5 ;  /* 0x0000000500057220 */ /* 0x020fc80000410000 */
[----:B------:R-:W-:Y:S01]  /*1520*/  FMUL.RZ R6, R5, 0.15915493667125701904 ;  /* 0x3e22f98305067820 */ /* 0x000fe2000040c000 */
[----:B-1----:R-:W-:-:S03]  /*1530*/  FMUL.FTZ R0, R0, R3 ;  /* 0x0000000300007220 */ /* 0x002fc60000410000 */
[----:B------:R-:W4:Y:S01]  /*1540*/  MUFU.SIN R5, R6 ;  /* 0x0000000600057308 */ /* 0x000f220000000400 */
[----:B------:R-:W-:-:S07]  /*1550*/  FMUL.RZ R12, R0, 0.15915493667125701904 ;  /* 0x3e22f983000c7820 */ /* 0x000fce000040c000 */
[----:B------:R-:W3:Y:S08]  /*1560*/  MUFU.SIN R4, R12 ;  /* 0x0000000c00047308 */ /* 0x000ef00000000400 */
[----:B------:R1:W5:Y:S01]  /*1570*/  MUFU.COS R7, R6 ;  /* 0x0000000600077308 */ /* 0x0003620000000000 */
[-C--:B----4-:R-:W-:Y:S01]  /*1580*/  FMUL.FTZ R9, R35, R5.reuse ;  /* 0x0000000523097220 */ /* 0x090fe20000410000 */
[-C--:B0-----:R-:W-:Y:S01]  /*1590*/  FMUL.FTZ R11, R27, R5.reuse ;  /* 0x000000051b0b7220 */ /* 0x081fe20000410000 */
[-C--:B--2---:R-:W-:Y:S01]  /*15a0*/  FMUL.FTZ R8, R34, R5.reuse ;  /* 0x0000000522087220 */ /* 0x084fe20000410000 */
[----:B------:R-:W-:-:S04]  /*15b0*/  FMUL.FTZ R10, R26, R5 ;  /* 0x000000051a0a7220 */ /* 0x000fc80000410000 */
[----:B------:R-:W0:Y:S01]  /*15c0*/  MUFU.COS R0, R12 ;  /* 0x0000000c00007308 */ /* 0x000e220000000000 */
[-C--:B---3--:R-:W-:Y:S01]  /*15d0*/  FMUL.FTZ R3, R33, R4.reuse ;  /* 0x0000000421037220 */ /* 0x088fe20000410000 */
[-C--:B------:R-:W-:Y:S01]  /*15e0*/  FMUL.FTZ R5, R25, R4.reuse ;  /* 0x0000000419057220 */ /* 0x080fe20000410000 */
[-C--:B-1----:R-:W-:Y:S01]  /*15f0*/  FMUL.FTZ R6, R32, R4.reuse ;  /* 0x0000000420067220 */ /* 0x082fe20000410000 */
[----:B------:R-:W-:Y:S01]  /*1600*/  FMUL.FTZ R4, R24, R4 ;  /* 0x0000000418047220 */ /* 0x000fe20000410000 */
[-C--:B-----5:R-:W-:Y:S01]  /*1610*/  FFMA.FTZ R9, R34, R7.reuse, -R9 ;  /* 0x0000000722097223 */ /* 0x0a0fe20000010809 */
[-C--:B------:R-:W-:Y:S01]  /*1620*/  FFMA.FTZ R26, R26, R7.reuse, -R11 ;  /* 0x000000071a1a7223 */ /* 0x080fe2000001080b */
[-C--:B------:R-:W-:Y:S01]  /*1630*/  FFMA.FTZ R35, R35, R7.reuse, R8 ;  /* 0x0000000723237223 */ /* 0x080fe20000010008 */
[----:B------:R-:W-:Y:S02]  /*1640*/  FFMA.FTZ R27, R27, R7, R10 ;  /* 0x000000071b1b7223 */ /* 0x000fe4000001000a */
[----:B------:R-:W-:Y:S01]  /*1650*/  MOV R34, R9 ;  /* 0x0000000900227202 */ /* 0x000fe20000000f00 */
[-C--:B0-----:R-:W-:Y:S01]  /*1660*/  FFMA.FTZ R3, R32, R0.reuse, -R3 ;  /* 0x0000000020037223 */ /* 0x081fe20000010803 */
[-C--:B------:R-:W-:Y:S01]  /*1670*/  FFMA.FTZ R24, R24, R0.reuse, -R5 ;  /* 0x0000000018187223 */ /* 0x080fe20000010805 */
[-C--:B------:R-:W-:Y:S01]  /*1680*/  FFMA.FTZ R33, R33, R0.reuse, R6 ;  /* 0x0000000021217223 */ /* 0x080fe20000010006 */
[----:B------:R-:W-:Y:S01]  /*1690*/  FFMA.FTZ R25, R25, R0, R4 ;  /* 0x0000000019197223 */ /* 0x000fe20000010004 */
[----:B------:R-:W-:-:S07]  /*16a0*/  IMAD.MOV.U32 R32, RZ, RZ, R3 ;  /* 0x000000ffff207224 */ /* 0x000fce00078e0003 */
.L_x_1076:
[----:B------:R-:W-:Y:S05]  /*16b0*/  BSYNC B2 ;  /* 0x0000000000027941 */ /* 0x000fea0003800000 */
.L_x_1075:
[----:B0-----:R0:W-:Y:S04]  /*16c0*/  STS [R21], R24 ;  /* 0x0000001815007388 */ /* 0x0011e80000000800 */
[----:B------:R0:W-:Y:S04]  /*16d0*/  STS [R21+0x4], R26 ;  /* 0x0000041a15007388 */ /* 0x0001e80000000800 */
[----:B------:R0:W-:Y:S04]  /*16e0*/  STS [R20], R25 ;  /* 0x0000001914007388 */ /* 0x0001e80000000800 */
[----:B------:R0:W-:Y:S02]  /*16f0*/  STS [R20+0x4], R27 ;  /* 0x0000041b14007388 */ /* 0x0001e40000000800 */
.L_x_1074:
[----:B------:R-:W-:Y:S05]  /*1700*/  BSYNC B1 ;  /* 0x0000000000017941 */ /* 0x000fea0003800000 */
.L_x_1072:
[----:B-1----:R1:W-:Y:S04]  /*1710*/  STS [R15], R32 ;  /* 0x000000200f007388 */ /* 0x0023e80000000800 */
[----:B--2---:R1:W-:Y:S04]  /*1720*/  STS [R15+0x4], R34 ;  /* 0x000004220f007388 */ /* 0x0043e80000000800 */
[----:B---3--:R1:W-:Y:S04]  /*1730*/  STS [R22], R33 ;  /* 0x0000002116007388 */ /* 0x0083e80000000800 */
[----:B----4-:R1:W-:Y:S02]  /*1740*/  STS [R22+0x4], R35 ;  /* 0x0000042316007388 */ /* 0x0103e40000000800 */
.L_x_1071:
[----:B------:R-:W-:Y:S05]  /*1750*/  BSYNC B0 ;  /* 0x0000000000007941 */ /* 0x000fea0003800000 */
.L_x_1070:
[----:B------:R-:W-:Y:S06]  /*1760*/  BAR.SYNC.DEFER_BLOCKING 0x0 ;  /* 0x0000000000007b1d */ /* 0x000fec0000010000 */
[----:B------:R-:W-:Y:S04]  /*1770*/  BSSY B0, `(.L_x_1077) ;  /* 0x0000005000007945 */ /* 0x000fe80003800000 */
[----:B------:R-:W-:Y:S05]  /*1780*/  @!P6 BRA `(.L_x_1078) ;  /* 0x00000000000ce947 */ /* 0x000fea0003800000 */
[----:B------:R-:W-:Y:S01]  /*1790*/  ISETP.NE.AND P0, PT, R40, RZ, PT ;  /* 0x000000ff2800720c */ /* 0x000fe20003f05270 */
[----:B01----:R2:W3:-:S12]  /*17a0*/  LDS.128 R32, [R13] ;  /* 0x000000000d207984 */ /* 0x0034d80000000c00 */
[----:B------:R2:W4:Y:S02]  /*17b0*/  @!P0 LDS.128 R24, [R14] ;  /* 0x000000000e188984 */ /* 0x0005240000000c00 */
.L_x_1078:
[----:B------:R-:W-:Y:S05]  /*17c0*/  BSYNC B0 ;  /* 0x0000000000007941 */ /* 0x000fea0003800000 */
.L_x_1077:
[----:B------:R-:W-:Y:S06]  /*17d0*/  BAR.SYNC.DEFER_BLOCKING 0x0 ;  /* 0x0000000000007b1d */ /* 0x000fec0000010000 */
[----:B------:R-:W-:Y:S05]  /*17e0*/  BRA `(.L_x_1067) ;  /* 0x0000000400307947 */ /* 0x000fea0003800000 */
.L_x_1066:
[----:B------:R-:W-:Y:S01]  /*17f0*/  ISETP.NE.AND P0, PT, R40, RZ, PT ;  /* 0x000000ff2800720c */ /* 0x000fe20003f05270 */
[----:B------:R-:W-:Y:S01]  /*1800*/  BSSY B0, `(.L_x_1067) ;  /* 0x000004a000007945 */ /* 0x000fe20003800000 */
[----:B------:R-:W-:-:S11]  /*1810*/  IADD3 R40, -R41, R40, RZ ;  /* 0x0000002829287210 */ /* 0x000fd60007ffe1ff */
[----:B------:R-:W-:Y:S05]  /*1820*/  @!P0 BRA `(.L_x_1079) ;  /* 0x00000000007c8947 */ /* 0x000fea0003800000 */
[----:B------:R-:W-:-:S13]  /*1830*/  ISETP.GE.AND P0, PT, R3, R12, PT ;  /* 0x0000000c0300720c */ /* 0x000fda0003f06270 */
[----:B------:R-:W-:Y:S05]  /*1840*/  @P0 BRA `(.L_x_1080) ;  /* 0x0000000400140947 */ /* 0x000fea0003800000 */
[----:B------:R-:W-:Y:S02]  /*1850*/  I2FP.F32.S32 R12, R12 ;  /* 0x0000000c000c7245 */ /* 0x000fe40000201400 */
[----:B------:R-:W-:Y:S02]  /*1860*/  IADD3 R0, R3, 0x2, RZ ;  /* 0x0000000203007810 */ /* 0x000fe40007ffe0ff */
[----:B------:R-:W-:Y:S02]  /*1870*/  I2FP.F32.S32 R3, R3 ;  /* 0x0000000300037245 */ /* 0x000fe40000201400 */
[----:B------:R-:W1:Y:S01]  /*1880*/  MUFU.RCP R12, R12 ;  /* 0x0000000c000c7308 */ /* 0x000e620000001000 */
[----:B------:R-:W-:Y:S02]  /*1890*/  I2FP.F32.S32 R0, R0 ;  /* 0x0000000000007245 */ /* 0x000fe40000201400 */
[----:B-1----:R-:W-:-:S03]  /*18a0*/  FMUL.FTZ R3, R3, R12 ;  /* 0x0000000c03037220 */ /* 0x002fc60000410000 */
[----:B------:R-:W-:Y:S01]  /*18b0*/  FMUL.FTZ R0, R0, R12 ;  /* 0x0000000c00007220 */ /* 0x000fe20000410000 */
[----:B------:R-:W-:-:S03]  /*18c0*/  FMUL.FTZ R3, R3, 13.28771209716796875 ;  /* 0x41549a7803037820 */ /* 0x000fc60000410000 */
[----:B0-----:R-:W-:Y:S01]  /*18d0*/  FMUL.FTZ R4, R0, 13.28771209716796875 ;  /* 0x41549a7800047820 */ /* 0x001fe20000410000 */
[----:B------:R-:W-:-:S03]  /*18e0*/  I2FP.F32.S32 R0, R40 ;  /* 0x0000002800007245 */ /* 0x000fc60000201400 */
[----:B------:R-:W0:Y:S08]  /*18f0*/  MUFU.EX2 R5, -R4 ;  /* 0x8000000400057308 */ /* 0x000e300000000800 */
[----:B------:R-:W1:Y:S01]  /*1900*/  MUFU.EX2 R3, -R3 ;  /* 0x8000000300037308 */ /* 0x000e620000000800 */
[----:B0-----:R-:W-:-:S04]  /*1910*/  FMUL.FTZ R5, R0, R5 ;  /* 0x0000000500057220 */ /* 0x001fc80000410000 */
[----:B------:R-:W-:Y:S01]  /*1920*/  FMUL.RZ R9, R5, 0.15915493667125701904 ;  /* 0x3e22f98305097820 */ /* 0x000fe2000040c000 */
[----:B-1----:R-:W-:-:S03]  /*1930*/  FMUL.FTZ R0, R0, R3 ;  /* 0x0000000300007220 */ /* 0x002fc60000410000 */
[----:B------:R-:W0:Y:S01]  /*1940*/  MUFU.SIN R6, R9 ;  /* 0x0000000900067308 */ /* 0x000e220000000400 */
[----:B------:R-:W-:-:S07]  /*1950*/  FMUL.RZ R8, R0, 0.15915493667125701904 ;  /* 0x3e22f98300087820 */ /* 0x000fce000040c000 */
[----:B------:R-:W1:Y:S08]  /*1960*/  MUFU.SIN R4, R8 ;  /* 0x0000000800047308 */ /* 0x000e700000000400 */
[----:B------:R-:W2:Y:S01]  /*1970*/  MUFU.COS R5, R9 ;  /* 0x0000000900057308 */ /* 0x000ea20000000000 */
[-C--:B0-----:R-:W-:Y:S01]  /*1980*/  FMUL.FTZ R7, R35, R6.reuse ;  /* 0x0000000623077220 */ /* 0x081fe20000410000 */
[----:B------:R-:W-:-:S06]  /*1990*/  FMUL.FTZ R6, R34, R6 ;  /* 0x0000000622067220 */ /* 0x000fcc0000410000 */
[----:B------:R-:W0:Y:S01]  /*19a0*/  MUFU.COS R0, R8 ;  /* 0x0000000800007308 */ /* 0x000e220000000000 */
[-C--:B-1----:R-:W-:Y:S01]  /*19b0*/  FMUL.FTZ R3, R33, R4.reuse ;  /* 0x0000000421037220 */ /* 0x082fe20000410000 */
[----:B------:R-:W-:Y:S01]  /*19c0*/  FMUL.FTZ R4, R32, R4 ;  /* 0x0000000420047220 */ /* 0x000fe20000410000 */
[-C--:B--2---:R-:W-:Y:S01]  /*19d0*/  FFMA.FTZ R34, R34, R5.reuse, -R7 ;  /* 0x0000000522227223 */ /* 0x084fe20000010807 */
[----:B------:R-:W-:Y:S01]  /*19e0*/  FFMA.FTZ R35, R35, R5, R6 ;  /* 0x0000000523237223 */ /* 0x000fe20000010006 */
[-C--:B0-----:R-:W-:Y:S01]  /*19f0*/  FFMA.FTZ R32, R32, R0.reuse, -R3 ;  /* 0x0000000020207223 */ /* 0x081fe20000010803 */
[----:B------:R-:W-:Y:S01]  /*1a00*/  FFMA.FTZ R33, R33, R0, R4 ;  /* 0x0000000021217223 */ /* 0x000fe20000010004 */
[----:B------:R-:W-:Y:S06]  /*1a10*/  BRA `(.L_x_1080) ;  /* 0x0000000000a07947 */ /* 0x000fec0003800000 */
.L_x_1079:
[----:B------:R-:W-:-:S13]  /*1a20*/  ISETP.GE.AND P0, PT, R3, R12, PT ;  /* 0x0000000c0300720c */ /* 0x000fda0003f06270 */
[----:B------:R-:W-:Y:S05]  /*1a30*/  @P0 BRA `(.L_x_1080) ;  /* 0x0000000000980947 */ /* 0x000fea0003800000 */
[----:B------:R-:W-:Y:S01]  /*1a40*/  I2FP.F32.S32 R12, R12 ;  /* 0x0000000c000c7245 */ /* 0x000fe20000201400 */
[----:B------:R-:W-:Y:S01]  /*1a50*/  VIADD R0, R3, 0x2 ;  /* 0x0000000203007836 */ /* 0x000fe20000000000 */
[----:B------:R-:W-:Y:S02]  /*1a60*/  I2FP.F32.S32 R3, R3 ;  /* 0x0000000300037245 */ /* 0x000fe40000201400 */
[----:B------:R-:W-:Y:S02]  /*1a70*/  I2FP.F32.S32 R40, R40 ;  /* 0x0000002800287245 */ /* 0x000fe40000201400 */
[----:B------:R-:W1:Y:S01]  /*1a80*/  MUFU.RCP R12, R12 ;  /* 0x0000000c000c7308 */ /* 0x000e620000001000 */
[----:B0-----:R-:W-:-:S05]  /*1a90*/  I2FP.F32.S32 R5, R0 ;  /* 0x0000000000057245 */ /* 0x001fca0000201400 */
[-C--:B-1----:R-:W-:Y:S01]  /*1aa0*/  FMUL.FTZ R5, R5, R12.reuse ;  /* 0x0000000c05057220 */ /* 0x082fe20000410000 */
[----:B------:R-:W-:-:S03]  /*1ab0*/  FMUL.FTZ R3, R3, R12 ;  /* 0x0000000c03037220 */ /* 0x000fc60000410000 */
[----:B------:R-:W-:Y:S01]  /*1ac0*/  FMUL.FTZ R5, R5, 13.28771209716796875 ;  /* 0x41549a7805057820 */ /* 0x000fe20000410000 */
[----:B------:R-:W-:-:S05]  /*1ad0*/  FMUL.FTZ R3, R3, 13.28771209716796875 ;  /* 0x41549a7803037820 */ /* 0x000fca0000410000 */
[----:B------:R-:W0:Y:S08]  /*1ae0*/  MUFU.EX2 R5, -R5 ;  /* 0x8000000500057308 */ /* 0x000e300000000800 */
[----:B------:R-:W1:Y:S01]  /*1af0*/  MUFU.EX2 R3, -R3 ;  /* 0x8000000300037308 */ /* 0x000e620000000800 */
[----:B0-----:R-:W-:-:S04]  /*1b00*/  FMUL.FTZ R0, R40, R5 ;  /* 0x0000000528007220 */ /* 0x001fc80000410000 */
[----:B------:R-:W-:Y:S01]  /*1b10*/  FMUL.RZ R6, R0, 0.15915493667125701904 ;  /* 0x3e22f98300067820 */ /* 0x000fe2000040c000 */
[----:B-1----:R-:W-:-:S03]  /*1b20*/  FMUL.FTZ R40, R40, R3 ;  /* 0x0000000328287220 */ /* 0x002fc60000410000 */
[----:B------:R-:W0:Y:S01]  /*1b30*/  MUFU.SIN R4, R6 ;  /* 0x0000000600047308 */ /* 0x000e220000000400 */
[----:B------:R-:W-:-:S07]  /*1b40*/  FMUL.RZ R40, R40, 0.15915493667125701904 ;  /* 0x3e22f98328287820 */ /* 0x000fce000040c000 */
[----:B------:R-:W1:Y:S08]  /*1b50*/  MUFU.COS R8, R6 ;  /* 0x0000000600087308 */ /* 0x000e700000000000 */
[----:B------:R-:W2:Y:S01]  /*1b60*/  MUFU.SIN R0, R40 ;  /* 0x0000002800007308 */ /* 0x000ea20000000400 */
[-C--:B0-----:R-:W-:Y:S01]  /*1b70*/  FMUL.FTZ R7, R35, R4.reuse ;  /* 0x0000000423077220 */ /* 0x081fe20000410000 */
[-C--:B------:R-:W-:Y:S01]  /*1b80*/  FMUL.FTZ R3, R27, R4.reuse ;  /* 0x000000041b037220 */ /* 0x080fe20000410000 */
[-C--:B------:R-:W-:Y:S01]  /*1b90*/  FMUL.FTZ R10, R34, R4.reuse ;  /* 0x00000004220a7220 */ /* 0x080fe20000410000 */
[----:B------:R-:W-:-:S04]  /*1ba0*/  FMUL.FTZ R4, R26, R4 ;  /* 0x000000041a047220 */ /* 0x000fc80000410000 */
[----:B------:R-:W0:Y:S01]  /*1bb0*/  MUFU.COS R5, R40 ;  /* 0x0000002800057308 */ /* 0x000e220000000000 */
[-C--:B-1----:R-:W-:Y:S01]  /*1bc0*/  FFMA.FTZ R9, R34, R8.reuse, -R7 ;  /* 0x0000000822097223 */ /* 0x082fe20000010807 */
[-C--:B------:R-:W-:Y:S01]  /*1bd0*/  FFMA.FTZ R26, R26, R8.reuse, -R3 ;  /* 0x000000081a1a7223 */ /* 0x080fe20000010803 */
[-C--:B------:R-:W-:Y:S01]  /*1be0*/  FFMA.FTZ R35, R35, R8.reuse, R10 ;  /* 0x0000000823237223 */ /* 0x080fe2000001000a */
[----:B------:R-:W-:Y:S02]  /*1bf0*/  FFMA.FTZ R27, R27, R8, R4 ;  /* 0x000000081b1b7223 */ /* 0x000fe40000010004 */
[----:B------:R-:W-:Y:S01]  /*1c00*/  MOV R34, R9 ;  /* 0x0000000900227202 */ /* 0x000fe20000000f00 */
[-C--:B--2---:R-:W-:Y:S01]  /*1c10*/  FMUL.FTZ R7, R33, R0.reuse ;  /* 0x0000000021077220 */ /* 0x084fe20000410000 */
[-C--:B------:R-:W-:Y:S01]  /*1c20*/  FMUL.FTZ R3, R25, R0.reuse ;  /* 0x0000000019037220 */ /* 0x080fe20000410000 */
[-C--:B------:R-:W-:Y:S01]  /*1c30*/  FMUL.FTZ R6, R32, R0.reuse ;  /* 0x0000000020067220 */ /* 0x080fe20000410000 */
[----:B------:R-:W-:Y:S01]  /*1c40*/  FMUL.FTZ R0, R24, R0 ;  /* 0x0000000018007220 */ /* 0x000fe20000410000 */
[-C--:B0-----:R-:W-:Y:S01]  /*1c50*/  FFMA.FTZ R7, R32, R5.reuse, -R7 ;  /* 0x0000000520077223 */ /* 0x081fe20000010807 */
[-C--:B------:R-:W-:Y:S01]  /*1c60*/  FFMA.FTZ R24, R24, R5.reuse, -R3 ;  /* 0x0000000518187223 */ /* 0x080fe20000010803 */
[-C--:B------:R-:W-:Y:S01]  /*1c70*/  FFMA.FTZ R33, R33, R5.reuse, R6 ;  /* 0x0000000521217223 */ /* 0x080fe20000010006 */
[----:B------:R-:W-:-:S02]  /*1c80*/  FFMA.FTZ R25, R25, R5, R0 ;  /* 0x0000000519197223 */ /* 0x000fc40000010000 */
[----:B------:R-:W-:-:S07]  /*1c90*/  MOV R32, R7 ;  /* 0x0000000700207202 */ /* 0x000fce0000000f00 */
.L_x_1080:
[----:B------:R-:W-:Y:S05]  /*1ca0*/  BSYNC B0 ;  /* 0x0000000000007941 */ /* 0x000fea0003800000 */
.L_x_1067:
[----:B------:R-:W-:Y:S01]  /*1cb0*/  ISETP.GT.AND P0, PT, R18, 0x3f, PT ;  /* 0x0000003f1200780c */ /* 0x000fe20003f04270 */
[----:B------:R-:W-:Y:S01]  /*1cc0*/  BSSY B0, `(.L_x_1081) ;  /* 0x000001b000007945 */ /* 0x000fe20003800000 */
[----:B------:R-:W-:-:S11]  /*1cd0*/  IMAD.MOV.U32 R0, RZ, RZ, RZ ;  /* 0x000000ffff007224 */ /* 0x000fd600078e00ff */
[----:B------:R-:W-:Y:S05]  /*1ce0*/  @P0 BRA `(.L_x_1082) ;  /* 0x0000000000600947 */ /* 0x000fea0003800000 */
[----:B------:R-:W5:Y:S01]  /*1cf0*/  S2UR UR6, SR_CgaCtaId ;  /* 0x00000000000679c3 */ /* 0x000f620000008800 */
[----:B------:R-:W-:Y:S01]  /*1d00*/  UMOV UR5, 0x400 ;  /* 0x0000040000057882 */ /* 0x000fe20000000000 */
[----:B---34-:R-:W-:Y:S01]  /*1d10*/  FMUL.FTZ R3, R33, R25 ;  /* 0x0000001921037220 */ /* 0x018fe20000410000 */
[----:B------:R-:W-:-:S03]  /*1d20*/  UIADD3 UR4, UR5, 0x40, URZ ;  /* 0x0000004005047890 */ /* 0x000fc6000fffe03f */
[----:B------:R-:W-:-:S04]  /*1d30*/  FFMA.FTZ R3, R32, R24, R3 ;  /* 0x0000001820037223 */ /* 0x000fc80000010003 */
[----:B0-----:R-:W-:Y:S01]  /*1d40*/  FFMA.FTZ R6, R34, R26, R3 ;  /* 0x0000001a22067223 */ /* 0x001fe20000010003 */
[----:B-----5:R-:W-:-:S06]  /*1d50*/  ULEA UR4, UR6, UR4, 0x18 ;  /* 0x0000000406047291 */ /* 0x020fcc000f8ec03f */
[----:B------:R-:W-:Y:S01]  /*1d60*/  LEA R0, R18, UR4, 0x4 ;  /* 0x0000000412007c11 */ /* 0x000fe2000f8e20ff */
[----:B------:R-:W-:Y:S02]  /*1d70*/  ULDC UR4, c[0x0][0x29c] ;  /* 0x0000a70000047ab9 */ /* 0x000fe40000000800 */
[----:B------:R-:W-:Y:S02]  /*1d80*/  ISETP.NE.AND P0, PT, RZ, UR4, PT ;  /* 0x00000004ff007c0c */ /* 0x000fe4000bf05270 */
[----:B------:R0:W-:Y:S11]  /*1d90*/  STS.128 [R0], R32 ;  /* 0x0000002000007388 */ /* 0x0001f60000000c00 */
[----:B------:R-:W-:Y:S05]  /*1da0*/  @P0 BRA `(.L_x_1083) ;  /* 0x00000000002c0947 */ /* 0x000fea0003800000 */
[----:B------:R-:W3:Y:S01]  /*1db0*/  LDC.64 R4, c[0x0][0x248] ;  /* 0x00009200ff047b82 */ /* 0x000ee20000000a00 */
[----:B------:R-:W-:Y:S02]  /*1dc0*/  USHF.L.U32 UR7, UR36, 0x2, URZ ;  /* 0x0000000224077899 */ /* 0x000fe4000800063f */
[----:B------:R-:W-:-:S03]  /*1dd0*/  UIADD3 UR4, UR5, 0x440, URZ ;  /* 0x0000044005047890 */ /* 0x000fc6000fffe03f */
[----:B------:R-:W-:Y:S01]  /*1de0*/  ULDC UR5, c[0x0][0x284] ;  /* 0x0000a10000057ab9 */ /* 0x000fe20000000800 */
[----:B0-----:R-:W-:Y:S01]  /*1df0*/  MOV R0, UR7 ;  /* 0x0000000700007c02 */ /* 0x001fe20008000f00 */
[----:B------:R-:W-:-:S04]  /*1e00*/  ULEA UR4, UR6, UR4, 0x18 ;  /* 0x0000000406047291 */ /* 0x000fc8000f8ec03f */
[----:B------:R-:W-:Y:S02]  /*1e10*/  IMAD R19, R19, UR5, R0 ;  /* 0x0000000513137c24 */ /* 0x000fe4000f8e0200 */
[----:B------:R-:W-:-:S05]  /*1e20*/  LEA R0, R18, UR4, 0x4 ;  /* 0x0000000412007c11 */ /* 0x000fca000f8e20ff */
[----:B------:R4:W-:Y:S01]  /*1e30*/  STS.128 [R0], R28 ;  /* 0x0000001c00007388 */ /* 0x0009e20000000c00 */
[----:B---3--:R-:W-:-:S05]  /*1e40*/  IMAD.WIDE R4, R19, 0x4, R4 ;  /* 0x0000000413047825 */ /* 0x008fca00078e0204 */
[----:B------:R4:W-:Y:S02]  /*1e50*/  STG.E.128 desc[UR60][R4.64], R24 ;  /* 0x0000001804007986 */ /* 0x0009e4000c101d3c */
.L_x_1083:
[----:B0---4-:R-:W-:-:S07]  /*1e60*/  FFMA.FTZ R0, R35, R27, R6 ;  /* 0x0000001b23007223 */ /* 0x011fce0000010006 */
.L_x_1082:
[----:B------:R-:W-:Y:S05]  /*1e70*/  BSYNC B0 ;  /* 0x0000000000007941 */ /* 0x000fea0003800000 */
.L_x_1081:
[----:B------:R-:W5:Y:S01]  /*1e80*/  SHFL.BFLY PT, R3, R0, 0x10, 0x1f ;  /* 0x0e001f0000037f89 */ /* 0x000f6200000e0000 */
[----:B0-----:R-:W-:Y:S01]  /*1e90*/  LOP3.LUT P0, R8, R18, 0x1f, RZ, 0xc0, !PT ;  /* 0x0000001f12087812 */ /* 0x001fe2000780c0ff */
[----:B------:R-:W0:Y:S01]  /*1ea0*/  S2UR UR5, SR_CgaCtaId ;  /* 0x00000000000579c3 */ /* 0x000e220000008800 */
[----:B------:R-:W-:Y:S01]  /*1eb0*/  UMOV UR30, 0x400 ;  /* 0x00000400001e7882 */ /* 0x000fe20000000000 */
[----:B------:R-:W-:Y:S01]  /*1ec0*/  BSSY B0, `(.L_x_1084) ;  /* 0x000003c000007945 */ /* 0x000fe20003800000 */
[----:B------:R-:W-:-:S09]  /*1ed0*/  ISETP.GT.U32.AND P1, PT, R8, 0x1, PT ;  /* 0x000000010800780c */ /* 0x000fd20003f24070 */
[----:B------:R-:W-:-:S04]  /*1ee0*/  VOTEU.ALL UP0, P0 ;  /* 0x00000000003f7886 */ /* 0x000fc80000000000 */
[----:B------:R-:W1:Y:S01]  /*1ef0*/  @!P1 S2R R10, SR_CgaCtaId ;  /* 0x00000000000a9919 */ /* 0x000e620000008800 */
[----:B-----5:R-:W-:Y:S01]  /*1f00*/  FADD.FTZ R3, R3, R0 ;  /* 0x0000000003037221 */ /* 0x020fe20000010000 */
[----:B------:R-:W-:Y:S01]  /*1f10*/  @!P0 SHF.R.U32.HI R0, RZ, 0x3, R18 ;  /* 0x00000003ff008819 */ /* 0x000fe20000011612 */
[----:B0-----:R-:W-:-:S03]  /*1f20*/  @!UP0 ULEA UR4, UR5, UR30, 0x18 ;  /* 0x0000001e05048291 */ /* 0x001fc6000f8ec03f */
[----:B------:R-:W0:Y:S01]  /*1f30*/  SHFL.BFLY PT, R4, R3, 0x8, 0x1f ;  /* 0x0d001f0003047f89 */ /* 0x000e2200000e0000 */
[----:B------:R-:W-:Y:S01]  /*1f40*/  @!P0 LOP3.LUT R0, R0, 0x1ffffffc, RZ, 0xc0, !PT ;  /* 0x1ffffffc00008812 */ /* 0x000fe200078ec0ff */
        /* <DEDUP_REMOVED lines=8> */
[----:B------:R-:W0:Y:S02]  /*1fd0*/  SHFL.BFLY PT, R7, R6, 0x1, 0x1f ;  /* 0x0c201f0006077f89 */ /* 0x000e2400000e0000 */
[----:B0-----:R-:W-:-:S05]  /*1fe0*/  FADD.FTZ R7, R6, R7 ;  /* 0x0000000706077221 */ /* 0x001fca0000010000 */
[----:B------:R0:W-:Y:S01]  /*1ff0*/  @!P0 STS [R0+UR4+0x8], R7 ;  /* 0x0000080700008988 */ /* 0x0001e20008000804 */
[----:B------:R-:W-:Y:S01]  /*2000*/  ULDC UR4, c[0x0][0x284] ;  /* 0x0000a10000047ab9 */ /* 0x000fe20000000800 */
[----:B------:R-:W-:Y:S01]  /*2010*/  BAR.SYNC.DEFER_BLOCKING 0x0 ;  /* 0x0000000000007b1d */ /* 0x000fe20000010000 */
[----:B------:R-:W-:Y:S01]  /*2020*/  IMAD.U32 R251, RZ, RZ, UR4 ;  /* 0x00000004fffb7e24 */ /* 0x000fe2000f8e00ff */
[----:B------:R-:W-:Y:S01]  /*2030*/  UIADD3 UR4, UR30, 0x840, URZ ;  /* 0x000008401e047890 */ /* 0x000fe2000fffe03f */
[----:B------:R-:W-:-:S03]  /*2040*/  ISETP.NE.AND P0, PT, R18, RZ, PT ;  /* 0x000000ff1200720c */ /* 0x000fc60003f05270 */
[----:B------:R-:W-:Y:S01]  /*2050*/  IADD3 R3, RZ, -R251, RZ ;  /* 0x800000fbff037210 */ /* 0x000fe20007ffe0ff */
[----:B------:R-:W-:Y:S01]  /*2060*/  ULEA UR6, UR5, UR4, 0x18 ;  /* 0x0000000405067291 */ /* 0x000fe2000f8ec03f */
[----:B0-----:R-:W-:Y:S02]  /*2070*/  MOV R0, 0xff7fffff ;  /* 0xff7fffff00007802 */ /* 0x001fe40000000f00 */
[----:B------:R-:W-:-:S04]  /*2080*/  VIADDMNMX R3, R3, UR37, RZ, !PT ;  /* 0x0000002503037c46 */ /* 0x000fc8000f8001ff */
[----:B------:R-:W-:Y:S01]  /*2090*/  R2UR UR29, R3 ;  /* 0x00000000031d72ca */ /* 0x000fe200000e0000 */
[----:B------:R-:W-:-:S05]  /*20a0*/  IMAD.U32 R3, RZ, RZ, UR6 ;  /* 0x00000006ff037e24 */ /* 0x000fca000f8e00ff */
[----:B------:R-:W-:Y:S04]  /*20b0*/  STL [R1+0x48], R3 ;  /* 0x0000480301007387 */ /* 0x000fe80000100800 */
[----:B------:R-:W0:Y:S03]  /*20c0*/  @!P1 LDS R7, [R8+0x8] ;  /* 0x0000080008079984 */ /* 0x000e260000000800 */
[----:B------:R-:W-:Y:S01]  /*20d0*/  UIADD3 UR4, UR38, -UR29, URZ ;  /* 0x8000001d26047290 */ /* 0x000fe2000fffe03f */
[----:B------:R-:W-:Y:S04]  /*20e0*/  STL [R1+0x790], R0 ;  /* 0x0007900001007387 */ /* 0x000fe80000100800 */
[----:B0-----:R-:W0:Y:S02]  /*20f0*/  SHFL.BFLY PT, R4, R7, 0x1, 0x1f ;  /* 0x0c201f0007047f89 */ /* 0x001e2400000e0000 */
[----:B0-----:R-:W-:-:S06]  /*2100*/  FADD.FTZ R4, R4, R7 ;  /* 0x0000000704047221 */ /* 0x001fcc0000010000 */
[----:B------:R-:W0:Y:S01]  /*2110*/  SHFL.IDX PT, R4, R4, RZ, 0x1f ;  /* 0x00001fff04047589 */ /* 0x000e2200000e0000 */
[----:B------:R-:W-:Y:S05]  /*2120*/  @P0 BRA `(.L_x_1085) ;  /* 0x0000000000540947 */ /* 0x000fea0003800000 */
[----:B------:R-:W-:Y:S01]  /*2130*/  ULDC.64 UR6, c[0x0][0x2c8] ;  /* 0x0000b20000067ab9 */ /* 0x000fe20000000a00 */
[----:B------:R-:W-:Y:S02]  /*2140*/  MOV R0, UR4 ;  /* 0x0000000400007c02 */ /* 0x000fe40008000f00 */
[----:B------:R-:W-:Y:S01]  /*2150*/  ISETP.NE.U32.AND P0, PT, RZ, UR6, PT ;  /* 0x00000006ff007c0c */ /* 0x000fe2000bf05070 */
[----:B------:R-:W-:Y:S01]  /*2160*/  ULDC UR6, c[0x0][0x2a0] ;  /* 0x0000a80000067ab9 */ /* 0x000fe20000000800 */
[----:B------:R-:W-:Y:S01]  /*2170*/  LEA R0, R0, R3, 0x2 ;  /* 0x0000000300007211 */ /* 0x000fe200078e10ff */
[----:B0-----:R-:W-:Y:S01]  /*2180*/  FMUL.FTZ R3, R4, UR6 ;  /* 0x0000000604037c20 */ /* 0x001fe20008410000 */
[----:B------:R-:W-:-:S04]  /*2190*/  ISETP.NE.AND.EX P0, PT, RZ, UR7, PT, P0 ;  /* 0x00000007ff007c0c */ /* 0x000fc8000bf05300 */
[----:B------:R0:W-:Y:S09]  /*21a0*/  STL [R1+0x790], R3 ;  /* 0x0007900301007387 */ /* 0x0001f20000100800 */
[----:B------:R-:W-:Y:S05]  /*21b0*/  @!P0 BRA `(.L_x_1086) ;  /* 0x0000000000288947 */ /* 0x000fea0003800000 */
[----:B------:R-:W1:Y:S01]  /*21c0*/  LDC.64 R4, c[0x0][0x2c8] ;  /* 0x0000b200ff047b82 */ /* 0x000e620000000a00 */
[----:B------:R-:W-:Y:S01]  /*21d0*/  IMAD.MOV.U32 R7, RZ, RZ, R3 ;  /* 0x000000ffff077224 */ /* 0x000fe200078e0003 */
[----:B0-----:R-:W-:Y:S01]  /*21e0*/  IADD3 R3, -R41, UR38, RZ ;  /* 0x0000002629037c10 */ /* 0x001fe2000fffe1ff */
[----:B------:R-:W-:-:S04]  /*21f0*/  ULDC UR6, c[0x0][0x2d0] ;  /* 0x0000b40000067ab9 */ /* 0x000fc80000000800 */
[----:B------:R-:W-:-:S04]  /*2200*/  IMAD R6, R52, UR6, R3 ;  /* 0x0000000634067c24 */ /* 0x000fc8000f8e0203 */
[----:B------:R-:W-:-:S04]  /*2210*/  IMAD R3, R6, UR6, R3 ;  /* 0x0000000606037c24 */ /* 0x000fc8000f8e0203 */
[----:B-1----:R-:W-:-:S06]  /*2220*/  IMAD.WIDE R4, R3, 0x4, R4 ;  /* 0x0000000403047825 */ /* 0x002fcc00078e0204 */
[----:B------:R-:W5:Y:S02]  /*2230*/  LDG.E R4, desc[UR60][R4.64] ;  /* 0x0000003c04047981 */ /* 0x000f64000c1e1900 */
[----:B-----5:R-:W-:-:S05]  /*2240*/  FADD.FTZ R7, R7, R4 ;  /* 0x0000000407077221 */ /* 0x020fca0000010000 */
[----:B------:R1:W-:Y:S02]  /*2250*/  STL [R1+0x790], R7 ;  /* 0x0007900701007387 */ /* 0x0003e40000100800 */
.L_x_1086:
[----:B0-----:R-:W5:Y:S04]  /*2260*/  LDL R3, [R1+0x790] ;  /* 0x0007900001037983 */ /* 0x001f680000100800 */
[----:B-----5:R0:W-:Y:S02]  /*2270*/  STS [R0], R3 ;  /* 0x0000000300007388 */ /* 0x0201e40000000800 */
.L_x_1085:
[----:B------:R-:W-:Y:S05]  /*2280*/  BSYNC B0 ;  /* 0x0000000000007941 */ /* 0x000fea0003800000 */
.L_x_1084:
[----:B------:R-:W-:Y:S01]  /*2290*/  BAR.SYNC.DEFER_BLOCKING 0x0 ;  /* 0x0000000000007b1d */ /* 0x000fe20000010000 */
[----:B------:R-:W-:Y:S02]  /*22a0*/  ULEA UR30, UR5, UR30, 0x18 ;  /* 0x0000001e051e7291 */ /* 0x000fe4000f8ec03f */
[----:B------:R-:W-:-:S04]  /*22b0*/  UIADD3 UR4, UR4, 0x1f, URZ ;  /* 0x0000001f04047890 */ /* 0x000fc8000fffe03f */
[----:B------:R-:W-:-:S04]  /*22c0*/  USHF.R.S32.HI UR31, URZ, 0x1f, UR4 ;  /* 0x0000001f3f1f7899 */ /* 0x000fc80008011404 */
[----:B------:R-:W-:-:S04]  /*22d0*/  ULEA.HI UR31, UR31, UR4, URZ, 0x5 ;  /* 0x000000041f1f7291 */ /* 0x000fc8000f8f283f */
[----:B------:R-:W-:-:S03]  /*22e0*/  ULOP3.LUT UR4, UR31, 0xffffffe0, URZ, 0xc0, !UPT ;  /* 0xffffffe01f047892 */ /* 0x000fc6000f8ec03f */
[----:B------:R-:W-:Y:S01]  /*22f0*/  ULDC UR31, c[0x0][0x29c] ;  /* 0x0000a700001f7ab9 */ /* 0x000fe20000000800 */
[----:B------:R-:W-:Y:S01]  /*2300*/  UIADD3 UR4, UR4, UR29, URZ ;  /* 0x0000001d04047290 */ /* 0x000fe2000fffe03f */
[----:B------:R-:W-:Y:S01]  /*2310*/  ISETP.NE.AND P1, PT, RZ, UR31, PT ;  /* 0x0000001fff007c0c */ /* 0x000fe2000bf25270 */
[----:B------:R-:W-:Y:S01]  /*2320*/  ULDC UR31, c[0x0][0x280] ;  /* 0x0000a000001f7ab9 */ /* 0x000fe20000000800 */
[----:B01----:R-:W0:Y:S04]  /*2330*/  LDS.128 R4, [UR30+0x380] ;  /* 0x0003801eff047984 */ /* 0x003e280008000c00 */
[----:B--2---:R-:W1:Y:S04]  /*2340*/  LDS.128 R12, [UR30+0x3a0] ;  /* 0x0003a01eff0c7984 */ /* 0x004e680008000c00 */
[----:B------:R-:W-:Y:S04]  /*2350*/  LDS.128 R8, [UR30+0x390] ;  /* 0x0003901eff087984 */ /* 0x000fe80008000c00 */
[----:B------:R-:W2:Y:S04]  /*2360*/  LDS.128 R56, [UR30+0x370] ;  /* 0x0003701eff387984 */ /* 0x000ea80008000c00 */
[----:B------:R-:W5:Y:S04]  /*2370*/  LDS.128 R20, [UR30+0x3b0] ;  /* 0x0003b01eff147984 */ /* 0x000f680008000c00 */
[----:B----4-:R-:W4:Y:S04]  /*2380*/  LDS.128 R24, [UR30+0x3c0] ;  /* 0x0003c01eff187984 */ /* 0x010f280008000c00 */
[----:B------:R-:W4:Y:S04]  /*2390*/  LDS.128 R28, [UR30+0x3d0] ;  /* 0x0003d01eff1c7984 */ /* 0x000f280008000c00 */
[----:B---3--:R-:W-:Y:S04]  /*23a0*/  LDS.128 R32, [UR30+0x3e0] ;  /* 0x0003e01eff207984 */ /* 0x008fe80008000c00 */
[----:B------:R-:W-:Y:S04]  /*23b0*/  LDS.128 R36, [UR30+0x3f0] ;  /* 0x0003f01eff247984 */ /* 0x000fe80008000c00 */
[----:B------:R-:W-:Y:S01]  /*23c0*/  LDS.128 R40, [UR30+0x400] ;  /* 0x0004001eff287984 */ /* 0x000fe20008000c00 */
[----:B0-----:R-:W-:-:S03]  /*23d0*/  R2UR UR54, R7 ;  /* 0x00000000073672ca */ /* 0x001fc600000e0000 */
[----:B------:R-:W-:Y:S01]  /*23e0*/  LDS.128 R44, [UR30+0x410] ;  /* 0x0004101eff2c7984 */ /* 0x000fe20008000c00 */
[----:B------:R-:W-:Y:S02]  /*23f0*/  R2UR UR55, R6 ;  /* 0x00000000063772ca */ /* 0x000fe400000e0000 */
[----:B------:R-:W-:Y:S01]  /*2400*/  R2UR UR56, R5 ;  /* 0x00000000053872ca */ /* 0x000fe200000e0000 */
[----:B------:R-:W-:Y:S01]  /*2410*/  LDS.128 R48, [UR30+0x420] ;  /* 0x0004201eff307984 */ /* 0x000fe20008000c00 */
[----:B------:R-:W-:Y:S02]  /*2420*/  R2UR UR57, R4 ;  /* 0x00000000043972ca */ /* 0x000fe400000e0000 */
[----:B-1----:R-:W-:Y:S01]  /*2430*/  R2UR UR46, R15 ;  /* 0x000000000f2e72ca */ /* 0x002fe200000e0000 */
[----:B------:R-:W0:Y:S01]  /*2440*/  LDS.128 R4, [UR30+0x430] ;  /* 0x0004301eff047984 */ /* 0x000e220008000c00 */
[----:B------:R-:W-:Y:S02]  /*2450*/  R2UR UR47, R14 ;  /* 0x000000000e2f72ca */ /* 0x000fe400000e0000 */
[----:B------:R-:W-:Y:S01]  /*2460*/  R2UR UR48, R13 ;  /* 0x000000000d3072ca */ /* 0x000fe200000e0000 */
[----:B--2---:R-:W-:Y:S01]  /*2470*/  STL.64 [R1+0x780], R56 ;  /* 0x0007803801007387 */ /* 0x004fe20000100a00 */
[----:B------:R-:W-:-:S02]  /*2480*/  R2UR UR49, R12 ;  /* 0x000000000c3172ca */ /* 0x000fc400000e0000 */
[----:B------:R-:W-:Y:S01]  /*2490*/  R2UR UR50, R11 ;  /* 0x000000000b3272ca */ /* 0x000fe200000e0000 */
[----:B------:R-:W1:Y:S01]  /*24a0*/  LDS.128 R12, [UR30+0x40] ;  /* 0x0000401eff0c7984 */ /* 0x000e620008000c00 */
[----:B------:R-:W-:Y:S02]  /*24b0*/  R2UR UR51, R10 ;  /* 0x000000000a3372ca */ /* 0x000fe400000e0000 */
[----:B------:R-:W-:Y:S01]  /*24c0*/  R2UR UR52, R9 ;  /* 0x00000000093472ca */ /* 0x000fe200000e0000 */
[----:B------:R-:W-:Y:S01]  /*24d0*/  STL [R1+0x788], R58 ;  /* 0x0007883a01007387 */ /* 0x000fe20000100800 */
[----:B------:R-:W-:Y:S02]  /*24e0*/  R2UR UR53, R8 ;  /* 0x00000000083572ca */ /* 0x000fe400000e0000 */
[----:B------:R-:W-:Y:S01]  /*24f0*/  MOV R0, R59 ;  /* 0x0000003b00007202 */ /* 0x000fe20000000f00 */
[----:B------:R-:W2:Y:S01]  /*2500*/  LDS.128 R8, [UR30+0x50] ;  /* 0x0000501eff087984 */ /* 0x000ea20008000c00 */
[----:B-----5:R-:W-:-:S02]  /*2510*/  R2UR UR42, R23 ;  /* 0x00000000172a72ca */ /* 0x020fc400000e0000 */
[----:B------:R-:W-:Y:S02]  /*2520*/  R2UR UR58, R0 ;  /* 0x00000000003a72ca */ /* 0x000fe400000e0000 */
[----:B------:R-:W-:Y:S02]  /*2530*/  IADD3 R0, R18, UR29, RZ ;  /* 0x0000001d12007c10 */ /* 0x000fe4000fffe0ff */
[----:B------:R-:W-:Y:S02]  /*2540*/  R2UR UR43, R22 ;  /* 0x00000000162b72ca */ /* 0x000fe400000e0000 */
[----:B------:R-:W-:Y:S02]  /*2550*/  R2UR UR44, R21 ;  /* 0x00000000152c72ca */ /* 0x000fe400000e0000 */
[----:B------:R-:W-:Y:S02]  /*2560*/  R2UR UR45, R20 ;  /* 0x00000000142d72ca */ /* 0x000fe400000e0000 */
[----:B----4-:R-:W-:-:S02]  /*2570*/  R2UR UR38, R27 ;  /* 0x000000001b2672ca */ /* 0x010fc400000e0000 */
[----:B------:R-:W-:Y:S02]  /*2580*/  R2UR UR39, R26 ;  /* 0x000000001a2772ca */ /* 0x000fe400000e0000 */
[----:B------:R-:W-:Y:S02]  /*2590*/  R2UR UR40, R25 ;  /* 0x00000000192872ca */ /* 0x000fe400000e0000 */
[----:B------:R-:W-:Y:S02]  /*25a0*/  R2UR UR41, R24 ;  /* 0x00000000182972ca */ /* 0x000fe400000e0000 */
[----:B------:R-:W-:Y:S02]  /*25b0*/  R2UR UR32, R31 ;  /* 0x000000001f2072ca */ /* 0x000fe400000e0000 */
[----:B------:R-:W-:Y:S02]  /*25c0*/  R2UR UR33, R30 ;  /* 0x000000001e2172ca */ /* 0x000fe400000e0000 */
[----:B0-----:R-:W-:-:S02]  /*25d0*/  R2UR UR8, R7 ;  /* 0x00000000070872ca */ /* 0x001fc400000e0000 */
[----:B------:R-:W-:Y:S02]  /*25e0*/  R2UR UR7, R6 ;  /* 0x00000000060772ca */ /* 0x000fe400000e0000 */
[----:B------:R-:W-:Y:S02]  /*25f0*/  R2UR UR6, R5 ;  /* 0x00000000050672ca */ /* 0x000fe400000e0000 */
[----:B------:R-:W-:Y:S01]  /*2600*/  R2UR UR5, R4 ;  /* 0x00000000040572ca */ /* 0x000fe200000e0000 */
[----:B-1----:R-:W-:Y:S01]  /*2610*/  STL.64 [R1+0x770], R12 ;  /* 0x0007700c01007387 */ /* 0x002fe20000100a00 */
[----:B------:R-:W-:Y:S02]  /*2620*/  R2UR UR34, R29 ;  /* 0x000000001d2272ca */ /* 0x000fe400000e0000 */
[----:B------:R-:W-:Y:S01]  /*2630*/  R2UR UR35, R28 ;  /* 0x000000001c2372ca */ /* 0x000fe200000e0000 */
[----:B------:R-:W0:Y:S01]  /*2640*/  LDS.128 R4, [UR30+0x60] ;  /* 0x0000601eff047984 */ /* 0x000e220008000c00 */
[----:B------:R-:W-:-:S02]  /*2650*/  R2UR UR28, R35 ;  /* 0x00000000231c72ca */ /* 0x000fc400000e0000 */
[----:B------:R-:W-:Y:S01]  /*2660*/  R2UR UR27, R34 ;  /* 0x00000000221b72ca */ /* 0x000fe200000e0000 */
[----:B------:R-:W-:Y:S01]  /*2670*/  STL.64 [R1+0x778], R14 ;  /* 0x0007780e01007387 */ /* 0x000fe20000100a00 */
[----:B------:R-:W-:Y:S02]  /*2680*/  R2UR UR26, R33 ;  /* 0x00000000211a72ca */ /* 0x000fe400000e0000 */
[----:B------:R-:W-:Y:S01]  /*2690*/  R2UR UR25, R32 ;  /* 0x00000000201972ca */ /* 0x000fe200000e0000 */
[----:B------:R-:W1:Y:S01]  /*26a0*/  LDS.128 R12, [UR30+0x70] ;  /* 0x0000701eff0c7984 */ /* 0x000e620008000c00 */
[----:B------:R-:W-:Y:S02]  /*26b0*/  R2UR UR24, R39 ;  /* 0x00000000271872ca */ /* 0x000fe400000e0000 */
[----:B------:R-:W-:Y:S01]  /*26c0*/  R2UR UR23, R38 ;  /* 0x00000000261772ca */ /* 0x000fe200000e0000 */
[----:B--2---:R-:W-:Y:S01]  /*26d0*/  STL.64 [R1+0x760], R8 ;  /* 0x0007600801007387 */ /* 0x004fe20000100a00 */
[----:B------:R-:W-:-:S02]  /*26e0*/  R2UR UR22, R37 ;  /* 0x00000000251672ca */ /* 0x000fc400000e0000 */
[----:B------:R-:W-:Y:S01]  /*26f0*/  R2UR UR21, R36 ;  /* 0x00000000241572ca */ /* 0x000fe200000e0000 */
[----:B------:R-:W-:Y:S01]  /*2700*/  STL.64 [R1+0x768], R10 ;  /* 0x0007680a01007387 */ /* 0x000fe20000100a00 */
[----:B------:R-:W-:Y:S02]  /*2710*/  R2UR UR20, R43 ;  /* 0x000000002b1472ca */ /* 0x000fe400000e0000 */
[----:B------:R-:W-:Y:S01]  /*2720*/  R2UR UR19, R42 ;  /* 0x000000002a1372ca */ /* 0x000fe200000e0000 */
[----:B------:R-:W2:Y:S01]  /*2730*/  LDS.128 R8, [UR30+0x80] ;  /* 0x0000801eff087984 */ /* 0x000ea20008000c00 */
[----:B------:R-:W-:Y:S02]  /*2740*/  R2UR UR18, R41 ;  /* 0x00000000291272ca */ /* 0x000fe400000e0000 */
[----:B------:R-:W-:Y:S02]  /*2750*/  R2UR UR17, R40 ;  /* 0x00000000281172ca */ /* 0x000fe400000e0000 */
[----:B------:R-:W-:-:S02]  /*2760*/  R2UR UR16, R47 ;  /* 0x000000002f1072ca */ /* 0x000fc400000e0000 */
[----:B------:R-:W-:Y:S02]  /*2770*/  R2UR UR15, R46 ;  /* 0x000000002e0f72ca */ /* 0x000fe400000e0000 */
[----:B------:R-:W-:Y:S02]  /*2780*/  R2UR UR14, R45 ;  /* 0x000000002d0e72ca */ /* 0x000fe400000e0000 */
[----:B------:R-:W-:Y:S02]  /*2790*/  R2UR UR13, R44 ;  /* 0x000000002c0d72ca */ /* 0x000fe400000e0000 */
[----:B------:R-:W-:Y:S02]  /*27a0*/  R2UR UR12, R51 ;  /* 0x00000000330c72ca */ /* 0x000fe400000e0000 */
[----:B------:R-:W-:Y:S02]  /*27b0*/  R2UR UR11, R50 ;  /* 0x00000000320b72ca */ /* 0x000fe400000e0000 */
[----:B------:R-:W-:-:S02]  /*27c0*/  R2UR UR10, R49 ;  /* 0x00000000310a72ca */ /* 0x000fc400000e0000 */
[----:B------:R-:W-:Y:S01]  /*27d0*/  R2UR UR9, R48 ;  /* 0x00000000300972ca */ /* 0x000fe200000e0000 */
[----:B0-----:R-:W-:Y:S01]  /*27e0*/  STL.64 [R1+0x750], R4 ;  /* 0x0007500401007387 */ /* 0x001fe20000100a00 */
[----:B------:R-:W-:-:S03]  /*27f0*/  ISETP.GE.AND P0, PT, R0, UR4, PT ;  /* 0x0000000400007c0c */ /* 0x000fc6000bf06270 */
        /* <DEDUP_REMOVED lines=137> */
[----:B-1----:R1:W-:Y:S04]  /*3090*/  STL.64 [R1+0x470], R12 ;  /* 0x0004700c01007387 */ /* 0x0023e80000100a00 */
[----:B------:R1:W-:Y:S04]  /*30a0*/  STL.64 [R1+0x478], R14 ;  /* 0x0004780e01007387 */ /* 0x0003e80000100a00 */
[----:B--2---:R1:W-:Y:S04]  /*30b0*/  STL.64 [R1+0x460], R8 ;  /* 0x0004600801007387 */ /* 0x0043e80000100a00 */
[----:B------:R1:W-:Y:S04]  /*30c0*/  STL.64 [R1+0x468], R10 ;  /* 0x0004680a01007387 */ /* 0x0003e80000100a00 */
[----:B0-----:R1:W-:Y:S04]  /*30d0*/  STL.64 [R1+0x450], R4 ;  /* 0x0004500401007387 */ /* 0x0013e80000100a00 */
[----:B------:R1:W-:Y:S01]  /*30e0*/  STL.64 [R1+0x458], R6 ;  /* 0x0004580601007387 */ /* 0x0003e20000100a00 */
[----:B------:R-:W-:Y:S05]  /*30f0*/  @P1 BRA `(.L_x_1087) ;  /* 0x0000000c00001947 */ /* 0x000fea0003800000 */
[----:B-1----:R-:W0:Y:S04]  /*3100*/  LDS.128 R4, [UR30+0x440] ;  /* 0x0004401eff047984 */ /* 0x002e280008000c00 */
[----:B------:R-:W1:Y:S04]  /*3110*/  LDS.128 R12, [UR30+0x450] ;  /* 0x0004501eff0c7984 */ /* 0x000e680008000c00 */
        /* <DEDUP_REMOVED lines=180> */
[----:B------:R-:W-:Y:S04]  /*3c60*/  LDS.128 R8, [UR30+0x820] ;  /* 0x0008201eff087984 */ /* 0x000fe80008000c00 */
[----:B0-----:R-:W-:Y:S04]  /*3c70*/  STL.64 [R1+0x80], R4 ;  /* 0x0000800401007387 */ /* 0x001fe80000100a00 */
[----:B------:R-:W-:Y:S04]  /*3c80*/  STL.64 [R1+0x88], R6 ;  /* 0x0000880601007387 */ /* 0x000fe80000100a00 */
[----:B------:R-:W0:Y:S04]  /*3c90*/  LDS.128 R4, [UR30+0x830] ;  /* 0x0008301eff047984 */ /* 0x000e280008000c00 */
[----:B-1----:R2:W-:Y:S04]  /*3ca0*/  STL.64 [R1+0x70], R12 ;  /* 0x0000700c01007387 */ /* 0x0025e80000100a00 */
[----:B------:R2:W-:Y:S04]  /*3cb0*/  STL.64 [R1+0x78], R14 ;  /* 0x0000780e01007387 */ /* 0x0005e80000100a00 */
[----:B0-----:R2:W-:Y:S04]  /*3cc0*/  STL.64 [R1+0x50], R4 ;  /* 0x0000500401007387 */ /* 0x0015e80000100a00 */
[----:B------:R2:W-:Y:S04]  /*3cd0*/  STL.64 [R1+0x60], R8 ;  /* 0x0000600801007387 */ /* 0x0005e80000100a00 */
[----:B------:R2:W-:Y:S04]  /*3ce0*/  STL.64 [R1+0x68], R10 ;  /* 0x0000680a01007387 */ /* 0x0005e80000100a00 */
[----:B------:R2:W-:Y:S02]  /*3cf0*/  STL.64 [R1+0x58], R6 ;  /* 0x0000580601007387 */ /* 0x0005e40000100a00 */
.L_x_1087:
[----:B-12---:R-:W-:Y:S01]  /*3d00*/  IMAD R6, R17, UR31, R52 ;  /* 0x0000001f11067c24 */ /* 0x006fe2000f8e0234 */
[----:B------:R-:W-:Y:S04]  /*3d10*/  BSSY B0, `(.L_x_1088) ;  /* 0x00012a9000007945 */ /* 0x000fe80003800000 */
[----:B------:R-:W-:Y:S05]  /*3d20*/  @P0 BRA `(.L_x_1089) ;  /* 0x00000128009c0947 */ /* 0x000fea0003800000 */
[-C--:B------:R-:W-:Y:S01]  /*3d30*/  IABS R3, R251.reuse ;  /* 0x000000fb00037213 */ /* 0x080fe20000000000 */
[----:B------:R-:W-:Y:S01]  /*3d40*/  IMAD.SHL.U32 R6, R6, 0x100, RZ ;  /* 0x0000010006067824 */ /* 0x000fe200078e00ff */
[----:B------:R-:W-:Y:S01]  /*3d50*/  ULDC UR30, c[0x0][0x298] ;  /* 0x0000a600001e7ab9 */ /* 0x000fe20000000800 */
[-C--:B------:R-:W-:Y:S02]  /*3d60*/  IMAD R249, R249, R251.reuse, RZ ;  /* 0x000000fbf9f97224 */ /* 0x080fe400078e02ff */
[----:B------:R-:W-:Y:S02]  /*3d70*/  IMAD.MOV.U32 R7, RZ, RZ, R3 ;  /* 0x000000ffff077224 */ /* 0x000fe400078e0003 */
[----:B------:R-:W-:Y:S01]  /*3d80*/  IMAD R248, R6, R251, RZ ;  /* 0x000000fb06f87224 */ /* 0x000fe200078e02ff */
[----:B------:R-:W-:Y:S01]  /*3d90*/  SHF.R.S32.HI R17, RZ, 0x1f, R249 ;  /* 0x0000001fff117819 */ /* 0x000fe200000114f9 */
[----:B------:R-:W0:Y:S01]  /*3da0*/  I2F.RP R4, R7 ;  /* 0x0000000700047306 */ /* 0x000e220000209400 */
[----:B------:R-:W-:Y:S07]  /*3db0*/  STL [R1+0x78c], R7 ;  /* 0x00078c0701007387 */ /* 0x000fee0000100800 */
[----:B0-----:R-:W0:Y:S02]  /*3dc0*/  MUFU.RCP R4, R4 ;  /* 0x0000000400047308 */ /* 0x001e240000001000 */
[----:B0-----:R-:W-:-:S06]  /*3dd0*/  IADD3 R4, R4, 0xffffffe, RZ ;  /* 0x0ffffffe04047810 */ /* 0x001fcc0007ffe0ff */
[----:B------:R0:W1:Y:S02]  /*3de0*/  F2I.FTZ.U32.TRUNC.NTZ R5, R4 ;  /* 0x0000000400057305 */ /* 0x000064000021f000 */
[----:B0-----:R-:W-:Y:S01]  /*3df0*/  HFMA2.MMA R4, -RZ, RZ, 0, 0 ;  /* 0x00000000ff047435 */ /* 0x001fe200000001ff */
[----:B-1----:R-:W-:-:S05]  /*3e00*/  IADD3 R3, RZ, -R5, RZ ;  /* 0x80000005ff037210 */ /* 0x002fca0007ffe0ff */
[----:B------:R-:W-:-:S04]  /*3e10*/  IMAD R3, R3, R7, RZ ;  /* 0x0000000703037224 */ /* 0x000fc800078e02ff */
[----:B------:R-:W-:Y:S02]  /*3e20*/  IMAD.HI.U32 R4, R5, R3, R4 ;  /* 0x0000000305047227 */ /* 0x000fe400078e0004 */
[----:B------:R-:W0:Y:S03]  /*3e30*/  LDC R3, c[0x0][0x2c0] ;  /* 0x0000b000ff037b82 */ /* 0x000e260000000800 */
[----:B------:R-:W-:Y:S04]  /*3e40*/  STL [R1+0x798], R4 ;  /* 0x0007980401007387 */ /* 0x000fe80000100800 */
[----:B------:R0:W-:Y:S02]  /*3e50*/  STL [R1+0x44], R0 ;  /* 0x0000440001007387 */ /* 0x0001e40000100800 */
[----:B0-----:R-:W-:-:S02]  /*3e60*/  IADD3 R0, R3, UR30, RZ ;  /* 0x0000001e03007c10 */ /* 0x001fc4000fffe0ff */
[----:B------:R-:W-:-:S07]  /*3e70*/  SHF.R.S32.HI R3, RZ, 0x1f, R248 ;  /* 0x0000001fff037819 */ /* 0x000fce00000114f8 */
.L_x_1220:
[----:B------:R-:W2:Y:S01]  /*3e80*/  LDL R252, [R1+0x44] ;  /* 0x0000440001fc7983 */ /* 0x000ea20000100800 */
[----:B------:R-:W-:Y:S01]  /*3e90*/  ULDC.64 UR30, c[0x0][0x2b0] ;  /* 0x0000ac00001e7ab9 */ /* 0x000fe20000000a00 */
[----:B------:R-:W-:Y:S01]  /*3ea0*/  ULDC UR59, c[0x0][0x284] ;  /* 0x0000a100003b7ab9 */ /* 0x000fe20000000800 */
[----:B------:R-:W-:Y:S01]  /*3eb0*/  ISETP.NE.U32.AND P0, PT, RZ, UR30, PT ;  /* 0x0000001eff007c0c */ /* 0x000fe2000bf05070 */
[----:B------:R-:W0:Y:S01]  /*3ec0*/  S2R R0, SR_CTAID.Y ;  /* 0x0000000000007919 */ /* 0x000e220000002600 */
[----:B------:R-:W-:Y:S02]  /*3ed0*/  IMAD.U32 R251, RZ, RZ, UR59 ;  /* 0x0000003bfffb7e24 */ /* 0x000fe4000f8e00ff */
[----:B------:R-:W-:-:S13]  /*3ee0*/  ISETP.NE.AND.EX P0, PT, RZ, UR31, PT, P0 ;  /* 0x0000001fff007c0c */ /* 0x000fda000bf05300 */
[----:B0-----:R-:W-:-:S05]  /*3ef0*/  @P0 IMAD R0, R0, R251, RZ ;  /* 0x000000fb00000224 */ /* 0x001fca00078e02ff */
[--C-:B------:R-:W-:Y:S02]  /*3f00*/  @P0 SHF.R.S32.HI R19, RZ, 0x1f, R0.reuse ;  /* 0x0000001fff130819 */ /* 0x100fe40000011400 */
[----:B--2---:R-:W-:Y:S02]  /*3f10*/  @P0 IADD3 R18, P1, P2, R252, UR30, R0 ;  /* 0x0000001efc120c10 */ /* 0x004fe4000fa3e000 */
[----:B------:R-:W-:-:S04]  /*3f20*/  @P0 SHF.R.S32.HI R0, RZ, 0x1f, R252 ;  /* 0x0000001fff000819 */ /* 0x000fc800000114fc */
[----:B------:R-:W-:Y:S01]  /*3f30*/  @P0 IADD3.X R19, R0, UR31, R19, P1, P2 ;  /* 0x0000001f00130c10 */ /* 0x000fe20008fe4413 */
[----:B------:R-:W-:Y:S01]  /*3f40*/  UIADD3 UR59, UR37, -0x1, URZ ;  /* 0xffffffff253b7890 */ /* 0x000fe2000fffe03f */
[----:B------:R-:W-:Y:S01]  /*3f50*/  IABS R0, R252 ;  /* 0x000000fc00007213 */ /* 0x000fe20000000000 */
[----:B------:R-:W-:Y:S02]  /*3f60*/  ULDC.64 UR30, c[0x0][0x258] ;  /* 0x00009600001e7ab9 */ /* 0x000fe40000000a00 */
[----:B------:R0:W2:Y:S04]  /*3f70*/  @P0 LDG.E.U8 R250, desc[UR60][R18.64] ;  /* 0x0000003c12fa0981 */ /* 0x0000a8000c1e1100 */
[----:B---3--:R-:W3:Y:S01]  /*3f80*/  LDL R19, [R1+0x798] ;  /* 0x0007980001137983 */ /* 0x008ee20000100800 */
[----:B0-----:R-:W-:Y:S01]  /*3f90*/  IABS R18, R251 ;  /* 0x000000fb00127213 */ /* 0x001fe20000000000 */
[----:B---3--:R-:W-:-:S05]  /*3fa0*/  IMAD.HI.U32 R19, R19, R0, RZ ;  /* 0x0000000013137227 */ /* 0x008fca00078e00ff */
[----:B------:R-:W-:-:S05]  /*3fb0*/  IADD3 R19, -R19, RZ, RZ ;  /* 0x000000ff13137210 */ /* 0x000fca0007ffe1ff */
[----:B------:R-:W-:Y:S02]  /*3fc0*/  IMAD R0, R18, R19, R0 ;  /* 0x0000001312007224 */ /* 0x000fe400078e0200 */
[----:B------:R-:W3:Y:S01]  /*3fd0*/  LDL R19, [R1+0x78c] ;  /* 0x00078c0001137983 */ /* 0x000ee20000100800 */
[----:B------:R-:W-:Y:S01]  /*3fe0*/  ISETP.GE.AND P2, PT, R252, RZ, PT ;  /* 0x000000fffc00720c */ /* 0x000fe20003f46270 */
[----:B------:R-:W-:Y:S01]  /*3ff0*/  BSSY B1, `(.L_x_1090) ;  /* 0x0000067000017945 */ /* 0x000fe20003800000 */
[----:B--2---:R-:W-:Y:S02]  /*4000*/  ISETP.NE.AND P0, PT, R250, RZ, P0 ;  /* 0x000000fffa00720c */ /* 0x004fe40000705270 */
[----:B---3--:R-:W-:-:S13]  /*4010*/  ISETP.GT.U32.AND P1, PT, R19, R0, PT ;  /* 0x000000001300720c */ /* 0x008fda0003f24070 */
[----:B------:R-:W-:-:S04]  /*4020*/  @!P1 IADD3 R0, R0, -R18, RZ ;  /* 0x8000001200009210 */ /* 0x000fc80007ffe0ff */
[----:B------:R-:W-:Y:S02]  /*4030*/  ISETP.GT.U32.AND P1, PT, R19, R0, PT ;  /* 0x000000001300720c */ /* 0x000fe40003f24070 */
[----:B------:R-:W0:Y:S11]  /*4040*/  S2R R19, SR_CTAID.Y ;  /* 0x0000000000137919 */ /* 0x000e360000002600 */
[----:B------:R-:W-:Y:S01]  /*4050*/  @!P1 IMAD.IADD R0, R0, 0x1, -R18 ;  /* 0x0000000100009824 */ /* 0x000fe200078e0a12 */
[----:B------:R-:W-:-:S04]  /*4060*/  ISETP.NE.AND P1, PT, R251, RZ, PT ;  /* 0x000000fffb00720c */ /* 0x000fc80003f25270 */
[----:B------:R-:W-:-:S09]  /*4070*/  @!P2 IADD3 R0, -R0, RZ, RZ ;  /* 0x000000ff0000a210 */ /* 0x000fd20007ffe1ff */
[----:B------:R-:W-:-:S04]  /*4080*/  @!P1 LOP3.LUT R0, RZ, R251, RZ, 0x33, !PT ;  /* 0x000000fbff009212 */ /* 0x000fc800078e33ff */
[----:B------:R-:W-:Y:S01]  /*4090*/  SHF.R.S32.HI R250, RZ, 0x1f, R0 ;  /* 0x0000001ffffa7819 */ /* 0x000fe20000011400 */
[----:B0-----:R-:W-:-:S05]  /*40a0*/  IMAD R18, R19, R251, RZ ;  /* 0x000000fb13127224 */ /* 0x001fca00078e02ff */
[----:B------:R-:W-:-:S04]  /*40b0*/  IADD3 R19, P1, R0, R18, RZ ;  /* 0x0000001200137210 */ /* 0x000fc80007f3e0ff */
[----:B------:R-:W-:Y:S02]  /*40c0*/  LEA.HI.X.SX32 R250, R18, R250, 0x1, P1 ;  /* 0x000000fa12fa7211 */ /* 0x000fe400008f0eff */
[----:B------:R-:W-:Y:S02]  /*40d0*/  ISETP.GE.AND P1, PT, R252, UR59, PT ;  /* 0x0000003bfc007c0c */ /* 0x000fe4000bf26270 */
[----:B------:R-:W-:-:S04]  /*40e0*/  LEA R18, P2, R19, UR30, 0x2 ;  /* 0x0000001e13127c11 */ /* 0x000fc8000f8410ff */
[----:B------:R-:W-:-:S07]  /*40f0*/  LEA.HI.X R19, R19, UR31, R250, 0x2, P2 ;  /* 0x0000001f13137c11 */ /* 0x000fce00090f14fa */
[----:B-1--4-:R-:W-:Y:S05]  /*4100*/  @P1 BRA `(.L_x_1091) ;  /* 0x0000000400541947 */ /* 0x012fea0003800000 */
[----:B------:R-:W2:Y:S01]  /*4110*/  LDG.E R250, desc[UR60][R18.64] ;  /* 0x0000003c12fa7981 */ /* 0x000ea2000c1e1900 */
[----:B------:R-:W2:Y:S01]  /*4120*/  LDC R252, c[0x0][0x288] ;  /* 0x0000a200fffc7b82 */ /* 0x000ea20000000800 */
[----:B------:R-:W-:Y:S01]  /*4130*/  ULDC.64 UR30, c[0x0][0x248] ;  /* 0x00009200001e7ab9 */ /* 0x000fe20000000a00 */
[----:B------:R-:W-:Y:S01]  /*4140*/  ULDC UR59, c[0x0][0x29c] ;  /* 0x0000a700003b7ab9 */ /* 0x000fe20000000800 */
[----:B------:R-:W-:Y:S04]  /*4150*/  STL.64 [R1+0x7b0], R6 ;  /* 0x0007b00601007387 */ /* 0x000fe80000100a00 */
[----:B------:R0:W-:Y:S02]  /*4160*/  STL.64 [R1+0x7a8], R4 ;  /* 0x0007a80401007387 */ /* 0x0001e40000100a00 */
[----:B0-----:R-:W-:-:S05]  /*4170*/  IMAD.SHL.U32 R4, R0, 0x4, RZ ;  /* 0x0000000400047824 */ /* 0x001fca00078e00ff */
[----:B------:R0:W-:Y:S01]  /*4180*/  STL [R1+0x40], R4 ;  /* 0x0000400401007387 */ /* 0x0001e20000100800 */
[----:B--2---:R-:W-:-:S05]  /*4190*/  IMAD R250, R250, R252, RZ ;  /* 0x000000fcfafa7224 */ /* 0x004fca00078e02ff */
[----:B------:R-:W-:-:S05]  /*41a0*/  SHF.L.U32 R250, R250, 0x8, RZ ;  /* 0x00000008fafa7819 */ /* 0x000fca00000006ff */
[----:B------:R-:W-:-:S05]  /*41b0*/  IMAD R250, R250, R251, R4 ;  /* 0x000000fbfafa7224 */ /* 0x000fca00078e0204 */
[----:B------:R-:W-:-:S04]  /*41c0*/  IADD3 R252, P2, R248, R250, RZ ;  /* 0x000000faf8fc7210 */ /* 0x000fc80007f5e0ff */
[----:B------:R-:W-:Y:S02]  /*41d0*/  LEA.HI.X.SX32 R250, R250, R3, 0x1, P2 ;  /* 0x00000003fafa7211 */ /* 0x000fe400010f0eff */
[----:B0-----:R-:W-:-:S04]  /*41e0*/  LEA R4, P2, R252, UR30, 0x2 ;  /* 0x0000001efc047c11 */ /* 0x001fc8000f8410ff */
[----:B------:R-:W-:-:S06]  /*41f0*/  LEA.HI.X R5, R252, UR31, R250, 0x2, P2 ;  /* 0x0000001ffc057c11 */ /* 0x000fcc00090f14fa */
[----:B------:R-:W2:Y:S01]  /*4200*/  LDG.E.128 R4, desc[UR60][R4.64] ;  /* 0x0000003c04047981 */ /* 0x000ea2000c1e1d00 */
[----:B------:R-:W-:-:S03]  /*4210*/  ISETP.NE.AND P2, PT, RZ, UR59, PT ;  /* 0x0000003bff007c0c */ /* 0x000fc6000bf45270 */
[----:B--2---:R-:W-:Y:S01]  /*4220*/  STL.64 [R1+0x30], R4 ;  /* 0x0000300401007387 */ /* 0x004fe20000100a00 */
[----:B------:R-:W-:Y:S02]  /*4230*/  MOV R250, R6 ;  /* 0x0000000600fa7202 */ /* 0x000fe40000000f00 */
[----:B------:R-:W-:Y:S01]  /*4240*/  MOV R252, R4 ;  /* 0x0000000400fc7202 */ /* 0x000fe20000000f00 */
[----:B------:R0:W-:Y:S04]  /*4250*/  STL.64 [R1+0x38], R6 ;  /* 0x0000380601007387 */ /* 0x0001e80000100a00 */
[----:B0-----:R0:W5:Y:S04]  /*4260*/  LDL.LU.64 R6, [R1+0x7b0] ;  /* 0x0007b00001067983 */ /* 0x0011680000300a00 */
[----:B------:R0:W5:Y:S01]  /*4270*/  LDL.LU.64 R4, [R1+0x7a8] ;  /* 0x0007a80001047983 */ /* 0x0001620000300a00 */
[----:B------:R-:W-:Y:S05]  /*4280*/  @P2 BRA `(.L_x_1091) ;  /* 0x0000000000f42947 */ /* 0x000fea0003800000 */
[----:B------:R1:W-:Y:S04]  /*4290*/  STL.64 [R1+0x7e0], R22 ;  /* 0x0007e01601007387 */ /* 0x0003e80000100a00 */
[----:B-1----:R-:W2:Y:S04]  /*42a0*/  LDL.LU R23, [R1+0x34] ;  /* 0x0000340001177983 */ /* 0x002ea80000300800 */
[----:B------:R-:W3:Y:S04]  /*42b0*/  LDL.LU R22, [R1+0x3c] ;  /* 0x00003c0001167983 */ /* 0x000ee80000300800 */
[----:B------:R1:W-:Y:S04]  /*42c0*/  STL.64 [R1+0x7d8], R20 ;  /* 0x0007d81401007387 */ /* 0x0003e80000100a00 */
[----:B------:R4:W-:Y:S01]  /*42d0*/  STL [R1+0x7d0], R12 ;  /* 0x0007d00c01007387 */ /* 0x0009e20000100800 */
[----:B-1----:R-:W-:-:S03]  /*42e0*/  IMAD.MOV.U32 R21, RZ, RZ, R252 ;  /* 0x000000ffff157224 */ /* 0x002fc600078e00fc */
[----:B----4-:R-:W4:Y:S04]  /*42f0*/  LDL R12, [R1+0x440] ;  /* 0x00044000010c7983 */ /* 0x010f280000100800 */
[----:B------:R1:W-:Y:S04]  /*4300*/  STL [R1+0x7cc], R11 ;  /* 0x0007cc0b01007387 */ /* 0x0003e80000100800 */
[----:B-1----:R-:W4:Y:S04]  /*4310*/  LDL R11, [R1+0x444] ;  /* 0x00044400010b7983 */ /* 0x002f280000100800 */
[----:B------:R1:W-:Y:S04]  /*4320*/  STL [R1+0x7c8], R10 ;  /* 0x0007c80a01007387 */ /* 0x0003e80000100800 */
[----:B-1----:R-:W4:Y:S04]  /*4330*/  LDL R10, [R1+0x448] ;  /* 0x00044800010a7983 */ /* 0x002f280000100800 */
[----:B------:R-:W-:Y:S04]  /*4340*/  STL [R1+0x7c4], R3 ;  /* 0x0007c40301007387 */ /* 0x000fe80000100800 */
[----:B------:R-:W4:Y:S04]  /*4350*/  LDL.LU R252, [R1+0x40] ;  /* 0x0000400001fc7983 */ /* 0x000f280000300800 */
[----:B------:R-:W-:Y:S04]  /*4360*/  STL [R1+0x7c0], R0 ;  /* 0x0007c00001007387 */ /* 0x000fe80000100800 */
[----:B------:R1:W-:Y:S01]  /*4370*/  STL.64 [R1+0x7b8], R8 ;  /* 0x0007b80801007387 */ /* 0x0003e20000100a00 */
[----:B------:R-:W-:-:S03]  /*4380*/  LOP3.LUT P3, RZ, R2, 0x10, RZ, 0xc0, !PT ;  /* 0x0000001002ff7812 */ /* 0x000fc6000786c0ff */
[----:B-1----:R-:W4:Y:S04]  /*4390*/  LDL R9, [R1+0x44c] ;  /* 0x00044c0001097983 */ /* 0x002f280000100800 */
[----:B-----5:R1:W-:Y:S04]  /*43a0*/  STL.64 [R1+0x7b0], R6 ;  /* 0x0007b00601007387 */ /* 0x0203e80000100a00 */
[----:B------:R0:W-:Y:S01]  /*43b0*/  STL.64 [R1+0x7a8], R4 ;  /* 0x0007a80401007387 */ /* 0x0001e20000100a00 */
[----:B-1----:R-:W-:Y:S02]  /*43c0*/  IMAD.MOV.U32 R6, RZ, RZ, R250 ;  /* 0x000000ffff067224 */ /* 0x002fe400078e00fa */
[----:B------:R-:W1:Y:S01]  /*43d0*/  LDC R250, c[0x0][0x288] ;  /* 0x0000a200fffa7b82 */ /* 0x000e620000000800 */
[----:B0-----:R-:W-:-:S07]  /*43e0*/  MOV R4, R21 ;  /* 0x0000001500047202 */ /* 0x001fce0000000f00 */
[----:B------:R-:W0:Y:S01]  /*43f0*/  @P3 LDC.64 R20, c[0x0][0x2e0] ;  /* 0x0000b800ff143b82 */ /* 0x000e220000000a00 */
[----:B--2---:R-:W-:Y:S02]  /*4400*/  MOV R5, R23 ;  /* 0x0000001700057202 */ /* 0x004fe40000000f00 */
[----:B------:R-:W1:Y:S01]  /*4410*/  S2R R23, SR_CTAID.X ;  /* 0x0000000000177919 */ /* 0x000e620000002500 */
[----:B---3--:R-:W-:Y:S01]  /*4420*/  MOV R7, R22 ;  /* 0x0000001600077202 */ /* 0x008fe20000000f00 */
[----:B-1----:R-:W-:-:S05]  /*4430*/  @P3 IMAD R250, R16, R250, R23 ;  /* 0x000000fa10fa3224 */ /* 0x002fca00078e0217 */
[----:B------:R-:W-:-:S05]  /*4440*/  @P3 SHF.L.U32 R250, R250, 0x8, RZ ;  /* 0x00000008fafa3819 */ /* 0x000fca00000006ff */
[----:B0-----:R-:W-:-:S06]  /*4450*/  @P3 IMAD.WIDE R20, R250, 0x4, R20 ;  /* 0x00000004fa143825 */ /* 0x001fcc00078e0214 */
[----:B------:R-:W2:Y:S01]  /*4460*/  @P3 LDG.E.128 R20, desc[UR60][R20.64] ;  /* 0x0000003c14143981 */ /* 0x000ea2000c1e1d00 */
[----:B----4-:R-:W-:Y:S01]  /*4470*/  FADD.FTZ R5, R11, R5 ;  /* 0x000000050b057221 */ /* 0x010fe20000010000 */
[----:B------:R-:W-:Y:S01]  /*4480*/  FADD.FTZ R6, R10, R6 ;  /* 0x000000060a067221 */ /* 0x000fe20000010000 */
[----:B------:R-:W-:Y:S01]  /*4490*/  FADD.FTZ R4, R12, R4 ;  /* 0x000000040c047221 */ /* 0x000fe20000010000 */
[----:B------:R-:W-:Y:S01]  /*44a0*/  FADD.FTZ R7, R9, R7 ;  /* 0x0000000709077221 */ /* 0x000fe20000010000 */
[----:B--2---:R-:W-:Y:S01]  /*44b0*/  MOV R250, R21 ;  /* 0x0000001500fa7202 */ /* 0x004fe20000000f00 */
[----:B------:R-:W-:Y:S01]  /*44c0*/  IMAD.MOV.U32 R3, RZ, RZ, R20 ;  /* 0x000000ffff037224 */ /* 0x000fe200078e0014 */
[----:B------:R-:W-:Y:S01]  /*44d0*/  MOV R8, R22 ;  /* 0x0000001600087202 */ /* 0x000fe20000000f00 */
[----:B------:R-:W-:Y:S02]  /*44e0*/  IMAD.MOV.U32 R0, RZ, RZ, R23 ;  /* 0x000000ffff007224 */ /* 0x000fe400078e0017 */
[----:B------:R-:W-:Y:S01]  /*44f0*/  @P3 FMUL.FTZ R5, R5, R250 ;  /* 0x000000fa05053220 */ /* 0x000fe20000410000 */
[----:B------:R-:W-:Y:S01]  /*4500*/  IADD3 R250, P2, R249, R252, RZ ;  /* 0x000000fcf9fa7210 */ /* 0x000fe20007f5e0ff */
[----:B------:R1:W5:Y:S01]  /*4510*/  LDL.LU.64 R22, [R1+0x7e0] ;  /* 0x0007e00001167983 */ /* 0x0003620000300a00 */
[----:B------:R-:W-:Y:S01]  /*4520*/  @P3 FMUL.FTZ R6, R6, R8 ;  /* 0x0000000806063220 */ /* 0x000fe20000410000 */
[----:B------:R-:W-:Y:S01]  /*4530*/  @P3 FMUL.FTZ R4, R4, R3 ;  /* 0x0000000304043220 */ /* 0x000fe20000410000 */
[----:B------:R-:W-:Y:S01]  /*4540*/  LEA.HI.X.SX32 R252, R252, R17, 0x1, P2 ;  /* 0x00000011fcfc7211 */ /* 0x000fe200010f0eff */
[----:B------:R1:W5:Y:S01]  /*4550*/  LDL.LU.64 R20, [R1+0x7d8] ;  /* 0x0007d80001147983 */ /* 0x0003620000300a00 */
[----:B------:R-:W-:-:S03]  /*4560*/  LEA R8, P2, R250, UR30, 0x2 ;  /* 0x0000001efa087c11 */ /* 0x000fc6000f8410ff */
[----:B------:R1:W5:Y:S01]  /*4570*/  LDL.LU R12, [R1+0x7d0] ;  /* 0x0007d000010c7983 */ /* 0x0003620000300800 */
[----:B------:R-:W-:Y:S01]  /*4580*/  LEA.HI.X R9, R250, UR31, R252, 0x2, P2 ;  /* 0x0000001ffa097c11 */ /* 0x000fe200090f14fc */
[----:B------:R-:W-:Y:S02]  /*4590*/  @P3 FMUL.FTZ R7, R7, R0 ;  /* 0x0000000007073220 */ /* 0x000fe40000410000 */
[----:B------:R1:W5:Y:S04]  /*45a0*/  LDL.LU R11, [R1+0x7cc] ;  /* 0x0007cc00010b7983 */ /* 0x0003680000300800 */
[----:B------:R1:W5:Y:S04]  /*45b0*/  LDL.LU R10, [R1+0x7c8] ;  /* 0x0007c800010a7983 */ /* 0x0003680000300800 */
[----:B------:R1:W5:Y:S04]  /*45c0*/  LDL.LU R3, [R1+0x7c4] ;  /* 0x0007c40001037983 */ /* 0x0003680000300800 */
[----:B------:R-:W-:Y:S04]  /*45d0*/  STL [R1+0x30], R4 ;  /* 0x0000300401007387 */ /* 0x000fe80000100800 */
[----:B------:R-:W-:Y:S04]  /*45e0*/  STL [R1+0x34], R5 ;  /* 0x0000340501007387 */ /* 0x000fe80000100800 */
[----:B------:R-:W-:Y:S04]  /*45f0*/  STL [R1+0x38], R6 ;  /* 0x0000380601007387 */ /* 0x000fe80000100800 */
[----:B------:R1:W5:Y:S04]  /*4600*/  LDL.LU R0, [R1+0x7c0] ;  /* 0x0007c00001007983 */ /* 0x0003680000300800 */
[----:B------:R-:W-:Y:S04]  /*4610*/  STL [R1+0x3c], R7 ;  /* 0x00003c0701007387 */ /* 0x000fe80000100800 */
[----:B------:R0:W-:Y:S04]  /*4620*/  STG.E.128 desc[UR60][R8.64], R4 ;  /* 0x0000000408007986 */ /* 0x0001e8000c101d3c */
[----:B0-----:R1:W5:Y:S04]  /*4630*/  LDL.LU.64 R8, [R1+0x7b8] ;  /* 0x0007b80001087983 */ /* 0x0013680000300a00 */
[----:B------:R1:W5:Y:S04]  /*4640*/  LDL.LU.64 R6, [R1+0x7b0] ;  /* 0x0007b00001067983 */ /* 0x0003680000300a00 */
[----:B------:R1:W5:Y:S02]  /*4650*/  LDL.LU.64 R4, [R1+0x7a8] ;  /* 0x0007a80001047983 */ /* 0x0003640000300a00 */
.L_x_1091:
[----:B------:R-:W-:Y:S05]  /*4660*/  BSYNC B1 ;  /* 0x0000000000017941 */ /* 0x000fea0003800000 */
.L_x_1090:
[----:B------:R-:W-:Y:S04]  /*4670*/  BSSY B1, `(.L_x_1092) ;  /* 0x0000055000017945 */ /* 0x000fe80003800000 */
[----:B------:R-:W-:Y:S05]  /*4680*/  @P1 BRA `(.L_x_1093) ;  /* 0x00000004004c1947 */ /* 0x000fea0003800000 */
[----:B------:R-:W2:Y:S01]  /*4690*/  LDG.E R250, desc[UR60][R18.64] ;  /* 0x0000003c12fa7981 */ /* 0x000ea2000c1e1900 */
[----:B------:R-:W2:Y:S01]  /*46a0*/  LDC R252, c[0x0][0x288] ;  /* 0x0000a200fffc7b82 */ /* 0x000ea20000000800 */
[----:B------:R-:W-:Y:S01]  /*46b0*/  ULDC.64 UR30, c[0x0][0x248] ;  /* 0x00009200001e7ab9 */ /* 0x000fe20000000a00 */
[----:B------:R-:W-:Y:S01]  /*46c0*/  ULDC UR59, c[0x0][0x29c] ;  /* 0x0000a700003b7ab9 */ /* 0x000fe20000000800 */
[----:B-----5:R3:W-:Y:S04]  /*46d0*/  STL.64 [R1+0x7b0], R6 ;  /* 0x0007b00601007387 */ /* 0x0207e80000100a00 */
[----:B------:R4:W-:Y:S01]  /*46e0*/  STL.64 [R1+0x7a8], R4 ;  /* 0x0007a80401007387 */ /* 0x0009e20000100a00 */
[----:B--2---:R-:W-:Y:S01]  /*46f0*/  IMAD R252, R250, R252, RZ ;  /* 0x000000fcfafc7224 */ /* 0x004fe200078e02ff */
[----:B------:R-:W-:-:S03]  /*4700*/  IADD3 R250, R0, R251, RZ ;  /* 0x000000fb00fa7210 */ /* 0x000fc60007ffe0ff */
[----:B------:R-:W-:Y:S01]  /*4710*/  IMAD.SHL.U32 R252, R252, 0x100, RZ ;  /* 0x00000100fcfc7824 */ /* 0x000fe200078e00ff */
[----:B------:R-:W-:-:S05]  /*4720*/  SHF.L.U32 R250, R250, 0x2, RZ ;  /* 0x00000002fafa7819 */ /* 0x000fca00000006ff */
[----:B------:R-:W-:-:S05]  /*4730*/  IMAD R252, R252, R251, R250 ;  /* 0x000000fbfcfc7224 */ /* 0x000fca00078e02fa */
[----:B---3--:R-:W-:-:S04]  /*4740*/  IADD3 R6, P2, R248, R252, RZ ;  /* 0x000000fcf8067210 */ /* 0x008fc80007f5e0ff */
[----:B------:R-:W-:Y:S02]  /*4750*/  LEA.HI.X.SX32 R252, R252, R3, 0x1, P2 ;  /* 0x00000003fcfc7211 */ /* 0x000fe400010f0eff */
[----:B----4-:R-:W-:-:S04]  /*4760*/  LEA R4, P2, R6, UR30, 0x2 ;  /* 0x0000001e06047c11 */ /* 0x010fc8000f8410ff */
[----:B------:R-:W-:-:S06]  /*4770*/  LEA.HI.X R5, R6, UR31, R252, 0x2, P2 ;  /* 0x0000001f06057c11 */ /* 0x000fcc00090f14fc */
[----:B------:R-:W2:Y:S01]  /*4780*/  LDG.E.128 R4, desc[UR60][R4.64] ;  /* 0x0000003c04047981 */ /* 0x000ea2000c1e1d00 */
[----:B------:R-:W-:-:S03]  /*4790*/  ISETP.NE.AND P2, PT, RZ, UR59, PT ;  /* 0x0000003bff007c0c */ /* 0x000fc6000bf45270 */
[----:B--2---:R-:W-:Y:S01]  /*47a0*/  STL.64 [R1+0x20], R4 ;  /* 0x0000200401007387 */ /* 0x004fe20000100a00 */
[----:B------:R-:W-:-:S03]  /*47b0*/  MOV R252, R6 ;  /* 0x0000000600fc7202 */ /* 0x000fc60000000f00 */
[----:B------:R2:W-:Y:S04]  /*47c0*/  STL.64 [R1+0x28], R6 ;  /* 0x0000280601007387 */ /* 0x0005e80000100a00 */
[----:B--2---:R2:W5:Y:S04]  /*47d0*/  LDL.LU.64 R6, [R1+0x7b0] ;  /* 0x0007b00001067983 */ /* 0x0045680000300a00 */
[----:B------:R2:W5:Y:S01]  /*47e0*/  LDL.LU.64 R4, [R1+0x7a8] ;  /* 0x0007a80001047983 */ /* 0x0005620000300a00 */
[----:B------:R-:W-:Y:S05]  /*47f0*/  @P2 BRA `(.L_x_1093) ;  /* 0x0000000000f02947 */ /* 0x000fea0003800000 */
[----:B------:R3:W-:Y:S04]  /*4800*/  STL.64 [R1+0x7e0], R22 ;  /* 0x0007e01601007387 */ /* 0x0007e80000100a00 */
[----:B---3--:R-:W3:Y:S04]  /*4810*/  LDL.LU R23, [R1+0x24] ;  /* 0x0000240001177983 */ /* 0x008ee80000300800 */
[----:B------:R-:W4:Y:S04]  /*4820*/  LDL.LU R22, [R1+0x2c] ;  /* 0x00002c0001167983 */ /* 0x000f280000300800 */
[----:B------:R0:W-:Y:S04]  /*4830*/  STL.64 [R1+0x7d8], R20 ;  /* 0x0007d81401007387 */ /* 0x0001e80000100a00 */
[----:B0-----:R-:W2:Y:S04]  /*4840*/  LDL.LU R21, [R1+0x20] ;  /* 0x0000200001157983 */ /* 0x001ea80000300800 */
[----:B------:R0:W-:Y:S04]  /*4850*/  STL [R1+0x7d0], R12 ;  /* 0x0007d00c01007387 */ /* 0x0001e80000100800 */
[----:B0-----:R-:W2:Y:S04]  /*4860*/  LDL R12, [R1+0x430] ;  /* 0x00043000010c7983 */ /* 0x001ea80000100800 */
[----:B------:R0:W-:Y:S04]  /*4870*/  STL [R1+0x7cc], R11 ;  /* 0x0007cc0b01007387 */ /* 0x0001e80000100800 */
[----:B0-----:R-:W2:Y:S04]  /*4880*/  LDL R11, [R1+0x434] ;  /* 0x00043400010b7983 */ /* 0x001ea80000100800 */
[----:B------:R0:W-:Y:S04]  /*4890*/  STL [R1+0x7c8], R10 ;  /* 0x0007c80a01007387 */ /* 0x0001e80000100800 */
[----:B0-----:R-:W2:Y:S04]  /*48a0*/  LDL R10, [R1+0x438] ;  /* 0x00043800010a7983 */ /* 0x001ea80000100800 */
[----:B------:R-:W-:Y:S04]  /*48b0*/  STL [R1+0x7c4], R3 ;  /* 0x0007c40301007387 */ /* 0x000fe80000100800 */
[----:B------:R-:W-:Y:S04]  /*48c0*/  STL [R1+0x7c0], R0 ;  /* 0x0007c00001007387 */ /* 0x000fe80000100800 */
[----:B------:R0:W-:Y:S01]  /*48d0*/  STL.64 [R1+0x7b8], R8 ;  /* 0x0007b80801007387 */ /* 0x0001e20000100a00 */
[----:B------:R-:W-:-:S03]  /*48e0*/  LOP3.LUT P3, RZ, R2, 0x10, RZ, 0xc0, !PT ;  /* 0x0000001002ff7812 */ /* 0x000fc6000786c0ff */
[----:B0-----:R-:W2:Y:S04]  /*48f0*/  LDL R9, [R1+0x43c] ;  /* 0x00043c0001097983 */ /* 0x001ea80000100800 */
[----:B-----5:R0:W-:Y:S04]  /*4900*/  STL.64 [R1+0x7b0], R6 ;  /* 0x0007b00601007387 */ /* 0x0201e80000100a00 */
[----:B------:R3:W-:Y:S01]  /*4910*/  STL.64 [R1+0x7a8], R4 ;  /* 0x0007a80401007387 */ /* 0x0007e20000100a00 */
[----:B0-----:R-:W-:Y:S02]  /*4920*/  MOV R6, R252 ;  /* 0x000000fc00067202 */ /* 0x001fe40000000f00 */
[----:B------:R-:W0:Y:S01]  /*4930*/  LDC R252, c[0x0][0x288] ;  /* 0x0000a200fffc7b82 */ /* 0x000e220000000800 */
[----:B---3--:R-:W-:-:S02]  /*4940*/  IMAD.MOV.U32 R5, RZ, RZ, R23 ;  /* 0x000000ffff057224 */ /* 0x008fc400078e0017 */
[----:B------:R-:W0:Y:S01]  /*4950*/  S2R R23, SR_CTAID.X ;  /* 0x0000000000177919 */ /* 0x000e220000002500 */
[----:B----4-:R-:W-:Y:S02]  /*4960*/  MOV R7, R22 ;  /* 0x0000001600077202 */ /* 0x010fe40000000f00 */
[----:B--2---:R-:W-:Y:S02]  /*4970*/  MOV R4, R21 ;  /* 0x0000001500047202 */ /* 0x004fe40000000f00 */
[----:B------:R-:W2:Y:S01]  /*4980*/  @P3 LDC.64 R20, c[0x0][0x2e0] ;  /* 0x0000b800ff143b82 */ /* 0x000ea20000000a00 */
[----:B0-----:R-:W-:-:S05]  /*4990*/  @P3 IMAD R252, R16, R252, R23 ;  /* 0x000000fc10fc3224 */ /* 0x001fca00078e0217 */
[----:B------:R-:W-:-:S05]  /*49a0*/  @P3 LEA R252, R252, 0x4, 0x8 ;  /* 0x00000004fcfc3811 */ /* 0x000fca00078e40ff */
[----:B--2---:R-:W-:-:S06]  /*49b0*/  @P3 IMAD.WIDE R20, R252, 0x4, R20 ;  /* 0x00000004fc143825 */ /* 0x004fcc00078e0214 */
[----:B------:R-:W2:Y:S01]  /*49c0*/  @P3 LDG.E.128 R20, desc[UR60][R20.64] ;  /* 0x0000003c14143981 */ /* 0x000ea2000c1e1d00 */
[----:B------:R-:W-:Y:S01]  /*49d0*/  FADD.FTZ R5, R11, R5 ;  /* 0x000000050b057221 */ /* 0x000fe20000010000 */
        /* <DEDUP_REMOVED lines=30> */
.L_x_1093:
[----:B------:R-:W-:Y:S05]  /*4bc0*/  BSYNC B1 ;  /* 0x0000000000017941 */ /* 0x000fea0003800000 */
.L_x_1092:
[----:B------:R-:W-:Y:S04]  /*4bd0*/  BSSY B1, `(.L_x_1094) ;  /* 0x0000055000017945 */ /* 0x000fe80003800000 */
[----:B------:R-:W-:Y:S05]  /*4be0*/  @P1 BRA `(.L_x_1095) ;  /* 0x00000004004c1947 */ /* 0x000fea0003800000 */
[----:B------:R-:W4:Y:S01]  /*4bf0*/  LDG.E R250, desc[UR60][R18.64] ;  /* 0x0000003c12fa7981 */ /* 0x000f22000c1e1900 */
[----:B------:R-:W4:Y:S01]  /*4c00*/  LDC R252, c[0x0][0x288] ;  /* 0x0000a200fffc7b82 */ /* 0x000f220000000800 */
[----:B------:R-:W-:Y:S01]  /*4c10*/  ULDC.64 UR30, c[0x0][0x248] ;  /* 0x00009200001e7ab9 */ /* 0x000fe20000000a00 */
[----:B------:R-:W-:Y:S01]  /*4c20*/  ULDC UR59, c[0x0][0x29c] ;  /* 0x0000a700003b7ab9 */ /* 0x000fe20000000800 */
[----:B-----5:R0:W-:Y:S04]  /*4c30*/  STL.64 [R1+0x7b0], R6 ;  /* 0x0007b00601007387 */ /* 0x0201e80000100a00 */
[----:B------:R1:W-:Y:S01]  /*4c40*/  STL.64 [R1+0x7a8], R4 ;  /* 0x0007a80401007387 */ /* 0x0003e20000100a00 */
[----:B----4-:R-:W-:Y:S01]  /*4c50*/  IMAD R252, R250, R252, RZ ;  /* 0x000000fcfafc7224 */ /* 0x010fe200078e02ff */
[----:B------:R-:W-:-:S03]  /*4c60*/  LEA R250, R251, R0, 0x1 ;  /* 0x00000000fbfa7211 */ /* 0x000fc600078e08ff */
[----:B------:R-:W-:Y:S01]  /*4c70*/  IMAD.SHL.U32 R252, R252, 0x100, RZ ;  /* 0x00000100fcfc7824 */ /* 0x000fe200078e00ff */
[----:B------:R-:W-:-:S05]  /*4c80*/  SHF.L.U32 R250, R250, 0x2, RZ ;  /* 0x00000002fafa7819 */ /* 0x000fca00000006ff */
[----:B------:R-:W-:-:S05]  /*4c90*/  IMAD R252, R252, R251, R250 ;  /* 0x000000fbfcfc7224 */ /* 0x000fca00078e02fa */
[----:B0-----:R-:W-:-:S04]  /*4ca0*/  IADD3 R6, P2, R248, R252, RZ ;  /* 0x000000fcf8067210 */ /* 0x001fc80007f5e0ff */
[----:B------:R-:W-:Y:S02]  /*4cb0*/  LEA.HI.X.SX32 R252, R252, R3, 0x1, P2 ;  /* 0x00000003fcfc7211 */ /* 0x000fe400010f0eff */
[----:B-1----:R-:W-:-:S04]  /*4cc0*/  LEA R4, P2, R6, UR30, 0x2 ;  /* 0x0000001e06047c11 */ /* 0x002fc8000f8410ff */
[----:B------:R-:W-:-:S06]  /*4cd0*/  LEA.HI.X R5, R6, UR31, R252, 0x2, P2 ;  /* 0x0000001f06057c11 */ /* 0x000fcc00090f14fc */
[----:B------:R-:W4:Y:S01]  /*4ce0*/  LDG.E.128 R4, desc[UR60][R4.64] ;  /* 0x0000003c04047981 */ /* 0x000f22000c1e1d00 */
[----:B------:R-:W-:-:S03]  /*4cf0*/  ISETP.NE.AND P2, PT, RZ, UR59, PT ;  /* 0x0000003bff007c0c */ /* 0x000fc6000bf45270 */
[----:B----4-:R-:W-:Y:S01]  /*4d00*/  STL.64 [R1+0x10], R4 ;  /* 0x0000100401007387 */ /* 0x010fe20000100a00 */
[----:B------:R-:W-:-:S03]  /*4d10*/  MOV R252, R6 ;  /* 0x0000000600fc7202 */ /* 0x000fc60000000f00 */
[----:B------:R0:W-:Y:S04]  /*4d20*/  STL.64 [R1+0x18], R6 ;  /* 0x0000180601007387 */ /* 0x0001e80000100a00 */
[----:B0-----:R4:W5:Y:S04]  /*4d30*/  LDL.LU.64 R6, [R1+0x7b0] ;  /* 0x0007b00001067983 */ /* 0x0019680000300a00 */
[----:B------:R4:W5:Y:S01]  /*4d40*/  LDL.LU.64 R4, [R1+0x7a8] ;  /* 0x0007a80001047983 */ /* 0x0009620000300a00 */
[----:B------:R-:W-:Y:S05]  /*4d50*/  @P2 BRA `(.L_x_1095) ;  /* 0x0000000000f02947 */ /* 0x000fea0003800000 */
[----:B------:R0:W-:Y:S04]  /*4d60*/  STL.64 [R1+0x7e0], R22 ;  /* 0x0007e01601007387 */ /* 0x0001e80000100a00 */
[----:B0-----:R-:W2:Y:S04]  /*4d70*/  LDL.LU R23, [R1+0x14] ;  /* 0x0000140001177983 */ /* 0x001ea80000300800 */
[----:B------:R-:W3:Y:S04]  /*4d80*/  LDL.LU R22, [R1+0x1c] ;  /* 0x00001c0001167983 */ /* 0x000ee80000300800 */
[----:B------:R0:W-:Y:S04]  /*4d90*/  STL.64 [R1+0x7d8], R20 ;  /* 0x0007d81401007387 */ /* 0x0001e80000100a00 */
[----:B0-----:R-:W4:Y:S04]  /*4da0*/  LDL.LU R21, [R1+0x10] ;  /* 0x0000100001157983 */ /* 0x001f280000300800 */
[----:B------:R0:W-:Y:S04]  /*4db0*/  STL [R1+0x7d0], R12 ;  /* 0x0007d00c01007387 */ /* 0x0001e80000100800 */
[----:B0-----:R-:W4:Y:S04]  /*4dc0*/  LDL R12, [R1+0x420] ;  /* 0x00042000010c7983 */ /* 0x001f280000100800 */
[----:B------:R0:W-:Y:S04]  /*4dd0*/  STL [R1+0x7cc], R11 ;  /* 0x0007cc0b01007387 */ /* 0x0001e80000100800 */
[----:B0-----:R-:W4:Y:S04]  /*4de0*/  LDL R11, [R1+0x424] ;  /* 0x00042400010b7983 */ /* 0x001f280000100800 */
[----:B------:R0:W-:Y:S04]  /*4df0*/  STL [R1+0x7c8], R10 ;  /* 0x0007c80a01007387 */ /* 0x0001e80000100800 */
[----:B0-----:R-:W4:Y:S04]  /*4e00*/  LDL R10, [R1+0x428] ;  /* 0x00042800010a7983 */ /* 0x001f280000100800 */
[----:B------:R-:W-:Y:S04]  /*4e10*/  STL [R1+0x7c4], R3 ;  /* 0x0007c40301007387 */ /* 0x000fe80000100800 */
[----:B------:R-:W-:Y:S04]  /*4e20*/  STL [R1+0x7c0], R0 ;  /* 0x0007c00001007387 */ /* 0x000fe80000100800 */
[----:B------:R0:W-:Y:S01]  /*4e30*/  STL.64 [R1+0x7b8], R8 ;  /* 0x0007b80801007387 */ /* 0x0001e20000100a00 */
[----:B------:R-:W-:-:S03]  /*4e40*/  LOP3.LUT P3, RZ, R2, 0x10, RZ, 0xc0, !PT ;  /* 0x0000001002ff7812 */ /* 0x000fc6000786c0ff */
[----:B0-----:R-:W4:Y:S04]  /*4e50*/  LDL R9, [R1+0x42c] ;  /* 0x00042c0001097983 */ /* 0x001f280000100800 */
[----:B-----5:R0:W-:Y:S04]  /*4e60*/  STL.64 [R1+0x7b0], R6 ;  /* 0x0007b00601007387 */ /* 0x0201e80000100a00 */
[----:B------:R2:W-:Y:S01]  /*4e70*/  STL.64 [R1+0x7a8], R4 ;  /* 0x0007a80401007387 */ /* 0x0005e20000100a00 */
[----:B0-----:R-:W-:Y:S02]  /*4e80*/  MOV R6, R252 ;  /* 0x000000fc00067202 */ /* 0x001fe40000000f00 */
[----:B------:R-:W0:Y:S01]  /*4e90*/  LDC R252, c[0x0][0x288] ;  /* 0x0000a200fffc7b82 */ /* 0x000e220000000800 */
[----:B--2---:R-:W-:-:S02]  /*4ea0*/  IMAD.MOV.U32 R5, RZ, RZ, R23 ;  /* 0x000000ffff057224 */ /* 0x004fc400078e0017 */
[----:B------:R-:W0:Y:S01]  /*4eb0*/  S2R R23, SR_CTAID.X ;  /* 0x0000000000177919 */ /* 0x000e220000002500 */
[----:B---3--:R-:W-:Y:S02]  /*4ec0*/  MOV R7, R22 ;  /* 0x0000001600077202 */ /* 0x008fe40000000f00 */
[----:B----4-:R-:W-:Y:S02]  /*4ed0*/  MOV R4, R21 ;  /* 0x0000001500047202 */ /* 0x010fe40000000f00 */
[----:B------:R-:W1:Y:S01]  /*4ee0*/  @P3 LDC.64 R20, c[0x0][0x2e0] ;  /* 0x0000b800ff143b82 */ /* 0x000e620000000a00 */
[----:B0-----:R-:W-:-:S05]  /*4ef0*/  @P3 IMAD R252, R16, R252, R23 ;  /* 0x000000fc10fc3224 */ /* 0x001fca00078e0217 */
[----:B------:R-:W-:-:S05]  /*4f00*/  @P3 LEA R252, R252, 0x8, 0x8 ;  /* 0x00000008fcfc3811 */ /* 0x000fca00078e40ff */
[----:B-1----:R-:W-:-:S06]  /*4f10*/  @P3 IMAD.WIDE R20, R252, 0x4, R20 ;  /* 0x00000004fc143825 */ /* 0x002fcc00078e0214 */
        /* <DEDUP_REMOVED lines=29> */
[----:B-1----:R0:W5:Y:S04]  /*50f0*/  LDL.LU.64 R8, [R1+0x7b8] ;  /* 0x0007b80001087983 */ /* 0x0021680000300a00 */
[----:B------:R0:W5:Y:S04]  /*5100*/  LDL.LU.64 R6, [R1+0x7b0] ;  /* 0x0007b00001067983 */ /* 0x0001680000300a00 */
[----:B------:R0:W5:Y:S02]  /*5110*/  LDL.LU.64 R4, [R1+0x7a8] ;  /* 0x0007a80001047983 */ /* 0x0001640000300a00 */
.L_x_1095:
[----:B------:R-:W-:Y:S05]  /*5120*/  BSYNC B1 ;  /* 0x0000000000017941 */ /* 0x000fea0003800000 */
.L_x_1094:
        /* <DEDUP_REMOVED lines=8> */
[----:B--2---:R-:W-:Y:S02]  /*51b0*/  IMAD R252, R250, R252, RZ ;  /* 0x000000fcfafc7224 */ /* 0x004fe400078e02ff */
[----:B------:R-:W-:-:S03]  /*51c0*/  IMAD R250, R251, 0x3, R0 ;  /* 0x00000003fbfa7824 */ /* 0x000fc600078e0200 */
[----:B------:R-:W-:Y:S02]  /*51d0*/  SHF.L.U32 R252, R252, 0x8, RZ ;  /* 0x00000008fcfc7819 */ /* 0x000fe400000006ff */
[----:B------:R-:W-:-:S05]  /*51e0*/  SHF.L.U32 R250, R250, 0x2, RZ ;  /* 0x00000002fafa7819 */ /* 0x000fca00000006ff */
[----:B------:R-:W-:-:S05]  /*51f0*/  IMAD R252, R252, R251, R250 ;  /* 0x000000fbfcfc7224 */ /* 0x000fca00078e02fa */
[----:B0-----:R-:W-:-:S04]  /*5200*/  IADD3 R6, P2, R248, R252, RZ ;  /* 0x000000fcf8067210 */ /* 0x001fc80007f5e0ff */
[----:B------:R-:W-:Y:S02]  /*5210*/  LEA.HI.X.SX32 R252, R252, R3, 0x1, P2 ;  /* 0x00000003fcfc7211 */ /* 0x000fe400010f0eff */
[----:B-1----:R-:W-:-:S04]  /*5220*/  LEA R4, P2, R6, UR30, 0x2 ;  /* 0x0000001e06047c11 */ /* 0x002fc8000f8410ff */
[----:B------:R-:W-:-:S06]  /*5230*/  LEA.HI.X R5, R6, UR31, R252, 0x2, P2 ;  /* 0x0000001f06057c11 */ /* 0x000fcc00090f14fc */
[----:B------:R-:W2:Y:S01]  /*5240*/  LDG.E.128 R4, desc[UR60][R4.64] ;  /* 0x0000003c04047981 */ /* 0x000ea2000c1e1d00 */
[----:B------:R-:W-:-:S03]  /*5250*/  ISETP.NE.AND P2, PT, RZ, UR59, PT ;  /* 0x0000003bff007c0c */ /* 0x000fc6000bf45270 */
[----:B--2---:R-:W-:Y:S01]  /*5260*/  STL.64 [R1], R4 ;  /* 0x0000000401007387 */ /* 0x004fe20000100a00 */
[----:B------:R-:W-:-:S03]  /*5270*/  IMAD.MOV.U32 R252, RZ, RZ, R6 ;  /* 0x000000fffffc7224 */ /* 0x000fc600078e0006 */
        /* <DEDUP_REMOVED lines=8> */
[----:B-1----:R-:W4:Y:S04]  /*5300*/  LDL.LU R21, [R1] ;  /* 0x0000000001157983 */ /* 0x002f280000300800 */
[----:B------:R1:W-:Y:S04]  /*5310*/  STL [R1+0x7d0], R12 ;  /* 0x0007d00c01007387 */ /* 0x0003e80000100800 */
[----:B-1----:R-:W4:Y:S04]  /*5320*/  LDL R12, [R1+0x410] ;  /* 0x00041000010c7983 */ /* 0x002f280000100800 */
[----:B------:R1:W-:Y:S04]  /*5330*/  STL [R1+0x7cc], R11 ;  /* 0x0007cc0b01007387 */ /* 0x0003e80000100800 */
[----:B-1----:R-:W4:Y:S04]  /*5340*/  LDL R11, [R1+0x414] ;  /* 0x00041400010b7983 */ /* 0x002f280000100800 */
[----:B------:R1:W-:Y:S04]  /*5350*/  STL [R1+0x7c8], R10 ;  /* 0x0007c80a01007387 */ /* 0x0003e80000100800 */
[----:B-1----:R-:W4:Y:S04]  /*5360*/  LDL R10, [R1+0x418] ;  /* 0x00041800010a7983 */ /* 0x002f280000100800 */
[----:B------:R-:W-:Y:S04]  /*5370*/  STL [R1+0x7c4], R3 ;  /* 0x0007c40301007387 */ /* 0x000fe80000100800 */
        /* <DEDUP_REMOVED lines=8> */
[----:B--2---:R-:W-:-:S02]  /*5400*/  MOV R5, R23 ;  /* 0x0000001700057202 */ /* 0x004fc40000000f00 */
[----:B------:R-:W1:Y:S01]  /*5410*/  S2R R23, SR_CTAID.X ;  /* 0x0000000000177919 */ /* 0x000e620000002500 */
[----:B---3--:R-:W-:Y:S02]  /*5420*/  MOV R7, R22 ;  /* 0x0000001600077202 */ /* 0x008fe40000000f00 */
[----:B----4-:R-:W-:Y:S02]  /*5430*/  MOV R4, R21 ;  /* 0x0000001500047202 */ /* 0x010fe40000000f00 */
[----:B------:R-:W2:Y:S01]  /*5440*/  @P3 LDC.64 R20, c[0x0][0x2e0] ;  /* 0x0000b800ff143b82 */ /* 0x000ea20000000a00 */
[----:B-1----:R-:W-:-:S05]  /*5450*/  @P3 IMAD R252, R16, R252, R23 ;  /* 0x000000fc10fc3224 */ /* 0x002fca00078e0217 */
[----:B------:R-:W-:-:S05]  /*5460*/  @P3 LEA R252, R252, 0xc, 0x8 ;  /* 0x0000000cfcfc3811 */ /* 0x000fca00078e40ff */
[----:B--2---:R-:W-:-:S06]  /*5470*/  @P3 IMAD.WIDE R20, R252, 0x4, R20 ;  /* 0x00000004fc143825 */ /* 0x004fcc00078e0214 */
[----:B------:R-:W2:Y:S01]  /*5480*/  @P3 LDG.E.128 R20, desc[UR60][R20.64] ;  /* 0x0000003c14143981 */ /* 0x000ea2000c1e1d00 */
[----:B------:R-:W-:Y:S01]  /*5490*/  FADD.FTZ R5, R11, R5 ;  /* 0x000000050b057221 */ /* 0x000fe20000010000 */
[----:B------:R-:W-:Y:S01]  /*54a0*/  FADD.FTZ R4, R12, R4 ;  /* 0x000000040c047221 */ /* 0x000fe20000010000 */
[----:B------:R-:W-:Y:S01]  /*54b0*/  FADD.FTZ R6, R10, R6 ;  /* 0x000000060a067221 */ /* 0x000fe20000010000 */
[----:B------:R-:W-:Y:S01]  /*54c0*/  FADD.FTZ R7, R9, R7 ;  /* 0x0000000709077221 */ /* 0x000fe20000010000 */
[----:B--2---:R-:W-:Y:S01]  /*54d0*/  IMAD.MOV.U32 R252, RZ, RZ, R21 ;  /* 0x000000fffffc7224 */ /* 0x004fe200078e0015 */
[----:B------:R-:W-:Y:S02]  /*54e0*/  MOV R8, R22 ;  /* 0x0000001600087202 */ /* 0x000fe40000000f00 */
[----:B------:R-:W-:Y:S01]  /*54f0*/  MOV R3, R20 ;  /* 0x0000001400037202 */ /* 0x000fe20000000f00 */
[----:B------:R-:W-:Y:S01]  /*5500*/  @P3 FMUL.FTZ R5, R5, R252 ;  /* 0x000000fc05053220 */ /* 0x000fe20000410000 */
[----:B------:R-:W-:Y:S01]  /*5510*/  IADD3 R252, P2, R249, R250, RZ ;  /* 0x000000faf9fc7210 */ /* 0x000fe20007f5e0ff */
[----:B------:R-:W-:Y:S01]  /*5520*/  @P3 FMUL.FTZ R6, R6, R8 ;  /* 0x0000000806063220 */ /* 0x000fe20000410000 */
[----:B------:R-:W-:Y:S01]  /*5530*/  MOV R0, R23 ;  /* 0x0000001700007202 */ /* 0x000fe20000000f00 */
[----:B------:R-:W-:Y:S01]  /*5540*/  @P3 FMUL.FTZ R4, R4, R3 ;  /* 0x0000000304043220 */ /* 0x000fe20000410000 */
[----:B------:R1:W5:Y:S01]  /*5550*/  LDL.LU.64 R22, [R1+0x7e0] ;  /* 0x0007e00001167983 */ /* 0x0003620000300a00 */
[----:B------:R-:W-:-:S02]  /*5560*/  LEA.HI.X.SX32 R250, R250, R17, 0x1, P2 ;  /* 0x00000011fafa7211 */ /* 0x000fc400010f0eff */
[----:B------:R-:W-:Y:S01]  /*5570*/  LEA R8, P2, R252, UR30, 0x2 ;  /* 0x0000001efc087c11 */ /* 0x000fe2000f8410ff */
[----:B------:R1:W5:Y:S01]  /*5580*/  LDL.LU.64 R20, [R1+0x7d8] ;  /* 0x0007d80001147983 */ /* 0x0003620000300a00 */
[----:B------:R-:W-:-:S03]  /*5590*/  @P3 FMUL.FTZ R7, R7, R0 ;  /* 0x0000000007073220 */ /* 0x000fc60000410000 */
[----:B------:R1:W5:Y:S01]  /*55a0*/  LDL.LU R12, [R1+0x7d0] ;  /* 0x0007d000010c7983 */ /* 0x0003620000300800 */
[----:B------:R-:W-:-:S03]  /*55b0*/  LEA.HI.X R9, R252, UR31, R250, 0x2, P2 ;  /* 0x0000001ffc097c11 */ /* 0x000fc600090f14fa */
[----:B------:R1:W5:Y:S04]  /*55c0*/  LDL.LU R11, [R1+0x7cc] ;  /* 0x0007cc00010b7983 */ /* 0x0003680000300800 */
[----:B------:R1:W5:Y:S04]  /*55d0*/  LDL.LU R10, [R1+0x7c8] ;  /* 0x0007c800010a7983 */ /* 0x0003680000300800 */
[----:B------:R1:W5:Y:S04]  /*55e0*/  LDL.LU R3, [R1+0x7c4] ;  /* 0x0007c40001037983 */ /* 0x0003680000300800 */
[----:B------:R-:W-:Y:S04]  /*55f0*/  STL [R1], R4 ;  /* 0x0000000401007387 */ /* 0x000fe80000100800 */
[----:B------:R-:W-:Y:S04]  /*5600*/  STL [R1+0x4], R5 ;  /* 0x0000040501007387 */ /* 0x000fe80000100800 */
[----:B------:R-:W-:Y:S04]  /*5610*/  STL [R1+0x8], R6 ;  /* 0x0000080601007387 */ /* 0x000fe80000100800 */
[----:B------:R1:W5:Y:S04]  /*5620*/  LDL.LU R0, [R1+0x7c0] ;  /* 0x0007c00001007983 */ /* 0x0003680000300800 */
[----:B------:R-:W-:Y:S04]  /*5630*/  STL [R1+0xc], R7 ;  /* 0x00000c0701007387 */ /* 0x000fe80000100800 */
[----:B------:R2:W-:Y:S04]  /*5640*/  STG.E.128 desc[UR60][R8.64], R4 ;  /* 0x0000000408007986 */ /* 0x0005e8000c101d3c */
[----:B--2---:R1:W5:Y:S04]  /*5650*/  LDL.LU.64 R8, [R1+0x7b8] ;  /* 0x0007b80001087983 */ /* 0x0043680000300a00 */
[----:B------:R1:W5:Y:S04]  /*5660*/  LDL.LU.64 R6, [R1+0x7b0] ;  /* 0x0007b00001067983 */ /* 0x0003680000300a00 */
[----:B------:R1:W5:Y:S02]  /*5670*/  LDL.LU.64 R4, [R1+0x7a8] ;  /* 0x0007a80001047983 */ /* 0x0003640000300a00 */
.L_x_1097:
[----:B------:R-:W-:Y:S05]  /*5680*/  BSYNC B1 ;  /* 0x0000000000017941 */ /* 0x000fea0003800000 */
.L_x_1096:
[----:B------:R-:W-:Y:S04]  /*5690*/  BSSY B1, `(.L_x_1098) ;  /* 0x000003e000017945 */ /* 0x000fe80003800000 */
[----:B------:R-:W-:Y:S05]  /*56a0*/  @P1 BRA `(.L_x_1099) ;  /* 0x0000000000f01947 */ /* 0x000fea0003800000 */
[----:B-----5:R-:W2:Y:S01]  /*56b0*/  LDG.E R4, desc[UR60][R18.64] ;  /* 0x0000003c12047981 */ /* 0x020ea2000c1e1900 */
[----:B------:R-:W2:Y:S01]  /*56c0*/  LDC R252, c[0x0][0x288] ;  /* 0x0000a200fffc7b82 */ /* 0x000ea20000000800 */
[----:B------:R-:W-:Y:S01]  /*56d0*/  ULDC.64 UR30, c[0x0][0x248] ;  /* 0x00009200001e7ab9 */ /* 0x000fe20000000a00 */
[----:B------:R-:W-:Y:S01]  /*56e0*/  ULDC UR59, c[0x0][0x29c] ;  /* 0x0000a700003b7ab9 */ /* 0x000fe20000000800 */
[----:B--2---:R-:W-:Y:S02]  /*56f0*/  IMAD R5, R4, R252, RZ ;  /* 0x000000fc04057224 */ /* 0x004fe400078e02ff */
[----:B------:R-:W-:-:S05]  /*5700*/  IMAD R4, R251, 0x4, R0 ;  /* 0x00000004fb047824 */ /* 0x000fca00078e0200 */
[----:B------:R-:W-:Y:S02]  /*5710*/  SHF.L.U32 R250, R4, 0x2, RZ ;  /* 0x0000000204fa7819 */ /* 0x000fe400000006ff */
[----:B------:R-:W-:-:S05]  /*5720*/  SHF.L.U32 R4, R5, 0x8, RZ ;  /* 0x0000000805047819 */ /* 0x000fca00000006ff */
[----:B------:R-:W-:-:S05]  /*5730*/  IMAD R4, R4, R251, R250 ;  /* 0x000000fb04047224 */ /* 0x000fca00078e02fa */
[----:B------:R-:W-:-:S04]  /*5740*/  IADD3 R5, P2, R248, R4, RZ ;  /* 0x00000004f8057210 */ /* 0x000fc80007f5e0ff */
[----:B------:R-:W-:Y:S02]  /*5750*/  LEA.HI.X.SX32 R6, R4, R3, 0x1, P2 ;  /* 0x0000000304067211 */ /* 0x000fe400010f0eff */
[----:B------:R-:W-:-:S04]  /*5760*/  LEA R4, P2, R5, UR30, 0x2 ;  /* 0x0000001e05047c11 */ /* 0x000fc8000f8410ff */
[----:B------:R-:W-:-:S06]  /*5770*/  LEA.HI.X R5, R5, UR31, R6, 0x2, P2 ;  /* 0x0000001f05057c11 */ /* 0x000fcc00090f1406 */
[----:B------:R-:W5:Y:S01]  /*5780*/  LDG.E.128 R4, desc[UR60][R4.64] ;  /* 0x0000003c04047981 */ /* 0x000f62000c1e1d00 */
[----:B------:R-:W-:-:S13]  /*5790*/  ISETP.NE.AND P2, PT, RZ, UR59, PT ;  /* 0x0000003bff007c0c */ /* 0x000fda000bf45270 */
[----:B------:R-:W-:Y:S05]  /*57a0*/  @P2 BRA `(.L_x_1099) ;  /* 0x0000000000b02947 */ /* 0x000fea0003800000 */
[----:B------:R-:W-:Y:S04]  /*57b0*/  STL.64 [R1+0x7d0], R22 ;  /* 0x0007d01601007387 */ /* 0x000fe80000100a00 */
[----:B------:R2:W-:Y:S01]  /*57c0*/  STL.64 [R1+0x7c8], R20 ;  /* 0x0007c81401007387 */ /* 0x0005e20000100a00 */
[----:B------:R-:W-:-:S03]  /*57d0*/  LOP3.LUT P3, RZ, R2, 0x10, RZ, 0xc0, !PT ;  /* 0x0000001002ff7812 */ /* 0x000fc6000786c0ff */
[----:B------:R0:W-:Y:S01]  /*57e0*/  STL [R1+0x7c0], R12 ;  /* 0x0007c00c01007387 */ /* 0x0001e20000100800 */
[----:B--2---:R-:W2:Y:S09]  /*57f0*/  S2R R21, SR_CTAID.X ;  /* 0x0000000000157919 */ /* 0x004eb20000002500 */
[----:B------:R-:W1:Y:S01]  /*5800*/  @P3 LDC.64 R22, c[0x0][0x2e0] ;  /* 0x0000b800ff163b82 */ /* 0x000e620000000a00 */
[----:B0-----:R-:W3:Y:S04]  /*5810*/  LDL R12, [R1+0x400] ;  /* 0x00040000010c7983 */ /* 0x001ee80000100800 */
[----:B------:R0:W-:Y:S04]  /*5820*/  STL [R1+0x7bc], R11 ;  /* 0x0007bc0b01007387 */ /* 0x0001e80000100800 */
[----:B0-----:R-:W4:Y:S04]  /*5830*/  LDL R11, [R1+0x404] ;  /* 0x00040400010b7983 */ /* 0x001f280000100800 */
[----:B------:R0:W-:Y:S01]  /*5840*/  STL [R1+0x7b8], R10 ;  /* 0x0007b80a01007387 */ /* 0x0001e20000100800 */
[----:B--2---:R-:W-:-:S03]  /*5850*/  @P3 IMAD R252, R16, R252, R21 ;  /* 0x000000fc10fc3224 */ /* 0x004fc600078e0215 */
[----:B0-----:R-:W2:Y:S02]  /*5860*/  LDL R10, [R1+0x408] ;  /* 0x00040800010a7983 */ /* 0x001ea40000100800 */
[----:B------:R-:W-:Y:S02]  /*5870*/  @P3 LEA R252, R252, 0x10, 0x8 ;  /* 0x00000010fcfc3811 */ /* 0x000fe400078e40ff */
[----:B------:R-:W-:Y:S03]  /*5880*/  STL [R1+0x7b4], R3 ;  /* 0x0007b40301007387 */ /* 0x000fe60000100800 */
[----:B-1----:R-:W-:Y:S01]  /*5890*/  @P3 IMAD.WIDE R20, R252, 0x4, R22 ;  /* 0x00000004fc143825 */ /* 0x002fe200078e0216 */
[----:B------:R-:W-:Y:S04]  /*58a0*/  STL [R1+0x7b0], R0 ;  /* 0x0007b00001007387 */ /* 0x000fe80000100800 */
[----:B------:R0:W-:Y:S04]  /*58b0*/  STL.64 [R1+0x7a8], R8 ;  /* 0x0007a80801007387 */ /* 0x0001e80000100a00 */
[----:B------:R-:W2:Y:S04]  /*58c0*/  @P3 LDG.E.128 R20, desc[UR60][R20.64] ;  /* 0x0000003c14143981 */ /* 0x000ea8000c1e1d00 */
[----:B0-----:R-:W2:Y:S01]  /*58d0*/  LDL R9, [R1+0x40c] ;  /* 0x00040c0001097983 */ /* 0x001ea20000100800 */
[----:B---3-5:R-:W-:Y:S01]  /*58e0*/  FADD.FTZ R4, R12, R4 ;  /* 0x000000040c047221 */ /* 0x028fe20000010000 */
[----:B----4-:R-:W-:Y:S01]  /*58f0*/  FADD.FTZ R5, R11, R5 ;  /* 0x000000050b057221 */ /* 0x010fe20000010000 */
[----:B--2---:R-:W-:Y:S01]  /*5900*/  FADD.FTZ R6, R10, R6 ;  /* 0x000000060a067221 */ /* 0x004fe20000010000 */
[----:B------:R-:W-:-:S02]  /*5910*/  MOV R252, R21 ;  /* 0x0000001500fc7202 */ /* 0x000fc40000000f00 */
[----:B------:R-:W-:-:S03]  /*5920*/  MOV R8, R22 ;  /* 0x0000001600087202 */ /* 0x000fc60000000f00 */
[----:B------:R-:W-:Y:S01]  /*5930*/  @P3 FMUL.FTZ R5, R5, R252 ;  /* 0x000000fc05053220 */ /* 0x000fe20000410000 */
[----:B------:R-:W-:Y:S01]  /*5940*/  IADD3 R252, P2, R249, R250, RZ ;  /* 0x000000faf9fc7210 */ /* 0x000fe20007f5e0ff */
[----:B------:R-:W-:Y:S01]  /*5950*/  @P3 FMUL.FTZ R6, R6, R8 ;  /* 0x0000000806063220 */ /* 0x000fe20000410000 */
[----:B------:R-:W-:Y:S02]  /*5960*/  IMAD.MOV.U32 R3, RZ, RZ, R20 ;  /* 0x000000ffff037224 */ /* 0x000fe400078e0014 */
[----:B------:R-:W-:Y:S01]  /*5970*/  FADD.FTZ R7, R9, R7 ;  /* 0x0000000709077221 */ /* 0x000fe20000010000 */
[----:B------:R-:W-:Y:S01]  /*5980*/  LEA.HI.X.SX32 R250, R250, R17, 0x1, P2 ;  /* 0x00000011fafa7211 */ /* 0x000fe200010f0eff */
[----:B------:R-:W-:Y:S01]  /*5990*/  IMAD.MOV.U32 R0, RZ, RZ, R23 ;  /* 0x000000ffff007224 */ /* 0x000fe200078e0017 */
[----:B------:R-:W-:Y:S01]  /*59a0*/  LEA R8, P2, R252, UR30, 0x2 ;  /* 0x0000001efc087c11 */ /* 0x000fe2000f8410ff */
[----:B------:R0:W5:Y:S01]  /*59b0*/  LDL.LU.64 R22, [R1+0x7d0] ;  /* 0x0007d00001167983 */ /* 0x0001620000300a00 */
[----:B------:R-:W-:Y:S01]  /*59c0*/  @P3 FMUL.FTZ R4, R4, R3 ;  /* 0x0000000304043220 */ /* 0x000fe20000410000 */
[----:B------:R-:W-:Y:S01]  /*59d0*/  @P3 FMUL.FTZ R7, R7, R0 ;  /* 0x0000000007073220 */ /* 0x000fe20000410000 */
[----:B------:R-:W-:Y:S01]  /*59e0*/  LEA.HI.X R9, R252, UR31, R250, 0x2, P2 ;  /* 0x0000001ffc097c11 */ /* 0x000fe200090f14fa */
[----:B------:R0:W5:Y:S04]  /*59f0*/  LDL.LU.64 R20, [R1+0x7c8] ;  /* 0x0007c80001147983 */ /* 0x0001680000300a00 */
[----:B------:R0:W5:Y:S04]  /*5a00*/  LDL.LU R12, [R1+0x7c0] ;  /* 0x0007c000010c7983 */ /* 0x0001680000300800 */
[----:B------:R0:W5:Y:S04]  /*5a10*/  LDL.LU R11, [R1+0x7bc] ;  /* 0x0007bc00010b7983 */ /* 0x0001680000300800 */
[----:B------:R0:W5:Y:S04]  /*5a20*/  LDL.LU R10, [R1+0x7b8] ;  /* 0x0007b800010a7983 */ /* 0x0001680000300800 */
[----:B------:R0:W5:Y:S04]  /*5a30*/  LDL.LU R3, [R1+0x7b4] ;  /* 0x0007b40001037983 */ /* 0x0001680000300800 */
[----:B------:R0:W5:Y:S04]  /*5a40*/  LDL.LU R0, [R1+0x7b0] ;  /* 0x0007b00001007983 */ /* 0x0001680000300800 */
[----:B------:R1:W-:Y:S04]  /*5a50*/  STG.E.128 desc[UR60][R8.64], R4 ;  /* 0x0000000408007986 */ /* 0x0003e8000c101d3c */
[----:B-1----:R0:W5:Y:S02]  /*5a60*/  LDL.LU.64 R8, [R1+0x7a8] ;  /* 0x0007a80001087983 */ /* 0x0021640000300a00 */
.L_x_1099:
[----:B------:R-:W-:Y:S05]  /*5a70*/  BSYNC B1 ;  /* 0x0000000000017941 */ /* 0x000fea0003800000 */
.L_x_1098:
        /* <DEDUP_REMOVED lines=62> */
.L_x_1101:
[----:B------:R-:W-:Y:S05]  /*5e60*/  BSYNC B1 ;  /* 0x0000000000017941 */ /* 0x000fea0003800000 */
.L_x_1100:
        /* <DEDUP_REMOVED lines=62> */
.L_x_1103:
[----:B------:R-:W-:Y:S05]  /*6250*/  BSYNC B1 ;  /* 0x0000000000017941 */ /* 0x000fea0003800000 */
.L_x_1102:
        /* <DEDUP_REMOVED lines=62> */
.L_x_1105:
[----:B------:R-:W-:Y:S05]  /*6640*/  BSYNC B1 ;  /* 0x0000000000017941 */ /* 0x000fea0003800000 */
.L_x_1104:
[----:B------:R-:W-:Y:S04]  /*6650*/  BSSY B1, `(.L_x_1106) ;  /* 0x000003e000017945 */ /* 0x000fe80003800000 */
[----:B------:R-:W-:Y:S05]  /*6660*/  @P1 BRA `(.L_x_1107) ;  /* 0x0000000000f01947 */ /* 0x000fea0003800000 */
[----:B------:R-:W2:Y:S01]  /*6670*/  LDG.E R24, desc[UR60][R18.64] ;  /* 0x0000003c12187981 */ /* 0x000ea2000c1e1900 */
[----:B------:R-:W2:Y:S01]  /*6680*/  LDC R252, c[0x0][0x288] ;  /* 0x0000a200fffc7b82 */ /* 0x000ea20000000800 */
[----:B------:R-:W-:Y:S01]  /*6690*/  ULDC.64 UR30, c[0x0][0x248] ;  /* 0x00009200001e7ab9 */ /* 0x000fe20000000a00 */
[----:B------:R-:W-:Y:S01]  /*66a0*/  ULDC UR59, c[0x0][0x29c] ;  /* 0x0000a700003b7ab9 */ /* 0x000fe20000000800 */
[----:B--2---:R-:W-:Y:S01]  /*66b0*/  IMAD R25, R24, R252, RZ ;  /* 0x000000fc18197224 */ /* 0x004fe200078e02ff */
[----:B-----5:R-:W-:-:S04]  /*66c0*/  LEA R24, R251, R0, 0x3 ;  /* 0x00000000fb187211 */ /* 0x020fc800078e18ff */
[----:B------:R-:W-:Y:S01]  /*66d0*/  SHF.L.U32 R250, R24, 0x2, RZ ;  /* 0x0000000218fa7819 */ /* 0x000fe200000006ff */
[----:B------:R-:W-:-:S04]  /*66e0*/  IMAD.SHL.U32 R24, R25, 0x100, RZ ;  /* 0x0000010019187824 */ /* 0x000fc800078e00ff */
        /* <DEDUP_REMOVED lines=30> */
[----:B------:R-:W-:Y:S01]  /*68d0*/  MOV R252, R13 ;  /* 0x0000000d00fc7202 */ /* 0x000fe20000000f00 */
[----:B------:R-:W-:-:S04]  /*68e0*/  IMAD.MOV.U32 R4, RZ, RZ, R14 ;  /* 0x000000ffff047224 */ /* 0x000fc800078e000e */
[----:B------:R-:W-:Y:S01]  /*68f0*/  @P3 FMUL.FTZ R25, R25, R252 ;  /* 0x000000fc19193220 */ /* 0x000fe20000410000 */
[----:B------:R-:W-:Y:S01]  /*6900*/  IADD3 R252, P2, R249, R250, RZ ;  /* 0x000000faf9fc7210 */ /* 0x000fe20007f5e0ff */
[----:B------:R-:W-:Y:S01]  /*6910*/  @P3 FMUL.FTZ R26, R26, R4 ;  /* 0x000000041a1a3220 */ /* 0x000fe20000410000 */
[----:B------:R-:W-:Y:S01]  /*6920*/  MOV R3, R12 ;  /* 0x0000000c00037202 */ /* 0x000fe20000000f00 */
[----:B------:R-:W-:Y:S01]  /*6930*/  FADD.FTZ R27, R5, R27 ;  /* 0x0000001b051b7221 */ /* 0x000fe20000010000 */
[----:B------:R-:W-:Y:S02]  /*6940*/  MOV R0, R15 ;  /* 0x0000000f00007202 */ /* 0x000fe40000000f00 */
[----:B------:R-:W-:Y:S01]  /*6950*/  LEA.HI.X.SX32 R250, R250, R17, 0x1, P2 ;  /* 0x00000011fafa7211 */ /* 0x000fe200010f0eff */
[----:B------:R0:W5:Y:S01]  /*6960*/  LDL.LU.64 R14, [R1+0x7d0] ;  /* 0x0007d000010e7983 */ /* 0x0001620000300a00 */
[----:B------:R-:W-:Y:S01]  /*6970*/  LEA R4, P2, R252, UR30, 0x2 ;  /* 0x0000001efc047c11 */ /* 0x000fe2000f8410ff */
[----:B------:R-:W-:Y:S01]  /*6980*/  @P3 FMUL.FTZ R24, R24, R3 ;  /* 0x0000000318183220 */ /* 0x000fe20000410000 */
[----:B------:R-:W-:Y:S01]  /*6990*/  @P3 FMUL.FTZ R27, R27, R0 ;  /* 0x000000001b1b3220 */ /* 0x000fe20000410000 */
[----:B------:R0:W5:Y:S01]  /*69a0*/  LDL.LU.64 R12, [R1+0x7c8] ;  /* 0x0007c800010c7983 */ /* 0x0001620000300a00 */
[----:B------:R-:W-:-:S03]  /*69b0*/  LEA.HI.X R5, R252, UR31, R250, 0x2, P2 ;  /* 0x0000001ffc057c11 */ /* 0x000fc600090f14fa */
[----:B------:R0:W5:Y:S04]  /*69c0*/  LDL.LU R8, [R1+0x7c0] ;  /* 0x0007c00001087983 */ /* 0x0001680000300800 */
[----:B------:R0:W5:Y:S04]  /*69d0*/  LDL.LU R7, [R1+0x7bc] ;  /* 0x0007bc0001077983 */ /* 0x0001680000300800 */
[----:B------:R0:W5:Y:S04]  /*69e0*/  LDL.LU R6, [R1+0x7b8] ;  /* 0x0007b80001067983 */ /* 0x0001680000300800 */
[----:B------:R0:W5:Y:S04]  /*69f0*/  LDL.LU R3, [R1+0x7b4] ;  /* 0x0007b40001037983 */ /* 0x0001680000300800 */
[----:B------:R0:W5:Y:S04]  /*6a00*/  LDL.LU R0, [R1+0x7b0] ;  /* 0x0007b00001007983 */ /* 0x0001680000300800 */
[----:B------:R1:W-:Y:S04]  /*6a10*/  STG.E.128 desc[UR60][R4.64], R24 ;  /* 0x0000001804007986 */ /* 0x0003e8000c101d3c */
[----:B-1----:R0:W5:Y:S02]  /*6a20*/  LDL.LU.64 R4, [R1+0x7a8] ;  /* 0x0007a80001047983 */ /* 0x0021640000300a00 */
.L_x_1107:
[----:B------:R-:W-:Y:S05]  /*6a30*/  BSYNC B1 ;  /* 0x0000000000017941 */ /* 0x000fea0003800000 */
.L_x_1106:
[----:B------:R-:W-:Y:S04]  /*6a40*/  BSSY B1, `(.L_x_1108) ;  /* 0x000003e000017945 */ /* 0x000fe80003800000 */
[----:B------:R-:W-:Y:S05]  /*6a50*/  @P1 BRA `(.L_x_1109) ;  /* 0x0000000000f01947 */ /* 0x000fea0003800000 */
[----:B------:R-:W2:Y:S01]  /*6a60*/  LDG.E R28, desc[UR60][R18.64] ;  /* 0x0000003c121c7981 */ /* 0x000ea2000c1e1900 */
[----:B------:R-:W2:Y:S01]  /*6a70*/  LDC R252, c[0x0][0x288] ;  /* 0x0000a200fffc7b82 */ /* 0x000ea20000000800 */
[----:B------:R-:W-:Y:S01]  /*6a80*/  ULDC.64 UR30, c[0x0][0x248] ;  /* 0x00009200001e7ab9 */ /* 0x000fe20000000a00 */
[----:B------:R-:W-:Y:S01]  /*6a90*/  ULDC UR59, c[0x0][0x29c] ;  /* 0x0000a700003b7ab9 */ /* 0x000fe20000000800 */
[----:B--2---:R-:W-:Y:S02]  /*6aa0*/  IMAD R29, R28, R252, RZ ;  /* 0x000000fc1c1d7224 */ /* 0x004fe400078e02ff */
[----:B-----5:R-:W-:-:S05]  /*6ab0*/  IMAD R28, R251, 0x9, R0 ;  /* 0x00000009fb1c7824 */ /* 0x020fca00078e0200 */
        /* <DEDUP_REMOVED lines=54> */
.L_x_1109:
[----:B------:R-:W-:Y:S05]  /*6e20*/  BSYNC B1 ;  /* 0x0000000000017941 */ /* 0x000fea0003800000 */
.L_x_1108:
        /* <DEDUP_REMOVED lines=62> */
.L_x_1111:
[----:B------:R-:W-:Y:S05]  /*7210*/  BSYNC B1 ;  /* 0x0000000000017941 */ /* 0x000fea0003800000 */
.L_x_1110:
        /* <DEDUP_REMOVED lines=62> */
.L_x_1113:
[----:B------:R-:W-:Y:S05]  /*7600*/  BSYNC B1 ;  /* 0x0000000000017941 */ /* 0x000fea0003800000 */
.L_x_1112:
        /* <DEDUP_REMOVED lines=62> */
.L_x_1115:
[----:B------:R-:W-:Y:S05]  /*79f0*/  BSYNC B1 ;  /* 0x0000000000017941 */ /* 0x000fea0003800000 */
.L_x_1114:
        /* <DEDUP_REMOVED lines=62> */
.L_x_1117:
[----:B------:R-:W-:Y:S05]  /*7de0*/  BSYNC B1 ;  /* 0x0000000000017941 */ /* 0x000fea0003800000 */
.L_x_1116:
        /* <DEDUP_REMOVED lines=62> */
.L_x_1119:
[----:B------:R-:W-:Y:S05]  /*81d0*/  BSYNC B1 ;  /* 0x0000000000017941 */ /* 0x000fea0003800000 */
.L_x_1118:
        /* <DEDUP_REMOVED lines=62> */
.L_x_1121:
[----:B------:R-:W-:Y:S05]  /*85c0*/  BSYNC B1 ;  /* 0x0000000000017941 */ /* 0x000fea0003800000 */
.L_x_1120:
[----:B------:R-:W-:Y:S04]  /*85d0*/  BSSY B1, `(.L_x_1122) ;  /* 0x000003e000017945 */ /* 0x000fe80003800000 */
[----:B------:R-:W-:Y:S05]  /*85e0*/  @P1 BRA `(.L_x_1123) ;  /* 0x0000000000f01947 */ /* 0x000fea0003800000 */
[----:B------:R-:W2:Y:S01]  /*85f0*/  LDG.E R56, desc[UR60][R18.64] ;  /* 0x0000003c12387981 */ /* 0x000ea2000c1e1900 */
[----:B------:R-:W2:Y:S01]  /*8600*/  LDC R252, c[0x0][0x288] ;  /* 0x0000a200fffc7b82 */ /* 0x000ea20000000800 */
[----:B------:R-:W-:Y:S01]  /*8610*/  ULDC.64 UR30, c[0x0][0x248] ;  /* 0x00009200001e7ab9 */ /* 0x000fe20000000a00 */
[----:B------:R-:W-:Y:S01]  /*8620*/  ULDC UR59, c[0x0][0x29c] ;  /* 0x0000a700003b7ab9 */ /* 0x000fe20000000800 */
[----:B--2---:R-:W-:Y:S01]  /*8630*/  IMAD R57, R56, R252, RZ ;  /* 0x000000fc38397224 */ /* 0x004fe200078e02ff */
[----:B-----5:R-:W-:-:S05]  /*8640*/  LEA R56, R251, R0, 0x4 ;  /* 0x00000000fb387211 */ /* 0x020fca00078e20ff */
        /* <DEDUP_REMOVED lines=32> */
[----:B------:R-:W-:Y:S01]  /*8850*/  IMAD.MOV.U32 R252, RZ, RZ, R13 ;  /* 0x000000fffffc7224 */ /* 0x000fe200078e000d */
[----:B------:R-:W-:-:S03]  /*8860*/  MOV R4, R14 ;  /* 0x0000000e00047202 */ /* 0x000fc60000000f00 */
        /* <DEDUP_REMOVED lines=20> */
.L_x_1123:
[----:B------:R-:W-:Y:S05]  /*89b0*/  BSYNC B1 ;  /* 0x0000000000017941 */ /* 0x000fea0003800000 */
.L_x_1122:
[----:B------:R-:W-:Y:S04]  /*89c0*/  BSSY B1, `(.L_x_1124) ;  /* 0x000003e000017945 */ /* 0x000fe80003800000 */
[----:B------:R-:W-:Y:S05]  /*89d0*/  @P1 BRA `(.L_x_1125) ;  /* 0x0000000000f01947 */ /* 0x000fea0003800000 */
[----:B------:R-:W2:Y:S01]  /*89e0*/  LDG.E R60, desc[UR60][R18.64] ;  /* 0x0000003c123c7981 */ /* 0x000ea2000c1e1900 */
[----:B------:R-:W2:Y:S01]  /*89f0*/  LDC R252, c[0x0][0x288] ;  /* 0x0000a200fffc7b82 */ /* 0x000ea20000000800 */
[----:B------:R-:W-:Y:S01]  /*8a00*/  ULDC.64 UR30, c[0x0][0x248] ;  /* 0x00009200001e7ab9 */ /* 0x000fe20000000a00 */
[----:B------:R-:W-:Y:S01]  /*8a10*/  ULDC UR59, c[0x0][0x29c] ;  /* 0x0000a700003b7ab9 */ /* 0x000fe20000000800 */
[----:B--2---:R-:W-:Y:S02]  /*8a20*/  IMAD R61, R60, R252, RZ ;  /* 0x000000fc3c3d7224 */ /* 0x004fe400078e02ff */
[----:B-----5:R-:W-:-:S04]  /*8a30*/  IMAD R60, R251, 0x11, R0 ;  /* 0x00000011fb3c7824 */ /* 0x020fc800078e0200 */
        /* <DEDUP_REMOVED lines=54> */
.L_x_1125:
[----:B------:R-:W-:Y:S05]  /*8da0*/  BSYNC B1 ;  /* 0x0000000000017941 */ /* 0x000fea0003800000 */
.L_x_1124:
        /* <DEDUP_REMOVED lines=62> */
.L_x_1127:
[----:B------:R-:W-:Y:S05]  /*9190*/  BSYNC B1 ;  /* 0x0000000000017941 */ /* 0x000fea0003800000 */
.L_x_1126:
        /* <DEDUP_REMOVED lines=62> */
.L_x_1129:
[----:B------:R-:W-:Y:S05]  /*9580*/  BSYNC B1 ;  /* 0x0000000000017941 */ /* 0x000fea0003800000 */
.L_x_1128:
        /* <DEDUP_REMOVED lines=62> */
.L_x_1131:
[----:B------:R-:W-:Y:S05]  /*9970*/  BSYNC B1 ;  /* 0x0000000000017941 */ /* 0x000fea0003800000 */
.L_x_1130:
        /* <DEDUP_REMOVED lines=62> */
.L_x_1133:
[----:B------:R-:W-:Y:S05]  /*9d60*/  BSYNC B1 ;  /* 0x0000000000017941 */ /* 0x000fea0003800000 */
.L_x_1132:
        /* <DEDUP_REMOVED lines=62> */
.L_x_1135:
[----:B------:R-:W-:Y:S05]  /*a150*/  BSYNC B1 ;  /* 0x0000000000017941 */ /* 0x000fea0003800000 */
.L_x_1134:
        /* <DEDUP_REMOVED lines=62> */
.L_x_1137:
[----:B------:R-:W-:Y:S05]  /*a540*/  BSYNC B1 ;  /* 0x0000000000017941 */ /* 0x000fea0003800000 */
.L_x_1136:
        /* <DEDUP_REMOVED lines=62> */
.L_x_1139:
[----:B------:R-:W-:Y:S05]  /*a930*/  BSYNC B1 ;  /* 0x0000000000017941 */ /* 0x000fea0003800000 */
.L_x_1138:
        /* <DEDUP_REMOVED lines=62> */
.L_x_1141:
[----:B------:R-:W-:Y:S05]  /*ad20*/  BSYNC B1 ;  /* 0x0000000000017941 */ /* 0x000fea0003800000 */
.L_x_1140:
        /* <DEDUP_REMOVED lines=62> */
.L_x_1143:
[----:B------:R-:W-:Y:S05]  /*b110*/  BSYNC B1 ;  /* 0x0000000000017941 */ /* 0x000fea0003800000 */
.L_x_1142:
        /* <DEDUP_REMOVED lines=62> */
.L_x_1145:
[----:B------:R-:W-:Y:S05]  /*b500*/  BSYNC B1 ;  /* 0x0000000000017941 */ /* 0x000fea0003800000 */
.L_x_1144:
        /* <DEDUP_REMOVED lines=62> */
.L_x_1147:
[----:B------:R-:W-:Y:S05]  /*b8f0*/  BSYNC B1 ;  /* 0x0000000000017941 */ /* 0x000fea0003800000 */
.L_x_1146:
        /* <DEDUP_REMOVED lines=62> */
.L_x_1149:
[----:B------:R-:W-:Y:S05]  /*bce0*/  BSYNC B1 ;  /* 0x0000000000017941 */ /* 0x000fea0003800000 */
.L_x_1148:
        /* <DEDUP_REMOVED lines=62> */
.L_x_1151:
[----:B------:R-:W-:Y:S05]  /*c0d0*/  BSYNC B1 ;  /* 0x0000000000017941 */ /* 0x000fea0003800000 */
.L_x_1150:
        /* <DEDUP_REMOVED lines=62> */
.L_x_1153:
[----:B------:R-:W-:Y:S05]  /*c4c0*/  BSYNC B1 ;  /* 0x0000000000017941 */ /* 0x000fea0003800000 */
.L_x_1152:
        /* <DEDUP_REMOVED lines=62> */
.L_x_1155:
[----:B------:R-:W-:Y:S05]  /*c8b0*/  BSYNC B1 ;  /* 0x0000000000017941 */ /* 0x000fea0003800000 */
.L_x_1154:
        /* <DEDUP_REMOVED lines=62> */
.L_x_1157:
[----:B------:R-:W-:Y:S05]  /*cca0*/  BSYNC B1 ;  /* 0x0000000000017941 */ /* 0x000fea0003800000 */
.L_x_1156:
        /* <DEDUP_REMOVED lines=62> */
.L_x_1159:
[----:B------:R-:W-:Y:S05]  /*d090*/  BSYNC B1 ;  /* 0x0000000000017941 */ /* 0x000fea0003800000 */
.L_x_1158:
        /* <DEDUP_REMOVED lines=62> */
.L_x_1161:
[----:B------:R-:W-:Y:S05]  /*d480*/  BSYNC B1 ;  /* 0x0000000000017941 */ /* 0x000fea0003800000 */
.L_x_1160:
        /* <DEDUP_REMOVED lines=62> */
.L_x_1163:
[----:B------:R-:W-:Y:S05]  /*d870*/  BSYNC B1 ;  /* 0x0000000000017941 */ /* 0x000fea0003800000 */
.L_x_1162:
        /* <DEDUP_REMOVED lines=62> */
.L_x_1165:
[----:B------:R-:W-:Y:S05]  /*dc60*/  BSYNC B1 ;  /* 0x0000000000017941 */ /* 0x000fea0003800000 */
.L_x_1164:
        /* <DEDUP_REMOVED lines=62> */
.L_x_1167:
[----:B------:R-:W-:Y:S05]  /*e050*/  BSYNC B1 ;  /* 0x0000000000017941 */ /* 0x000fea0003800000 */
.L_x_1166:
        /* <DEDUP_REMOVED lines=62> */
.L_x_1169:
[----:B------:R-:W-:Y:S05]  /*e440*/  BSYNC B1 ;  /* 0x0000000000017941 */ /* 0x000fea0003800000 */
.L_x_1168:
        /* <DEDUP_REMOVED lines=62> */
.L_x_1171:
[----:B------:R-:W-:Y:S05]  /*e830*/  BSYNC B1 ;  /* 0x0000000000017941 */ /* 0x000fea0003800000 */
.L_x_1170:
        /* <DEDUP_REMOVED lines=62> */
.L_x_1173:
[----:B------:R-:W-:Y:S05]  /*ec20*/  BSYNC B1 ;  /* 0x0000000000017941 */ /* 0x000fea0003800000 */
.L_x_1172:
        /* <DEDUP_REMOVED lines=62> */
.L_x_1175:
[----:B------:R-:W-:Y:S05]  /*f010*/  BSYNC B1 ;  /* 0x0000000000017941 */ /* 0x000fea0003800000 */
.L_x_1174:
        /* <DEDUP_REMOVED lines=45> */
[----:B------:R-:W-:Y:S01]  /*f2f0*/  MOV R3, R12 ;  /* 0x0000000c00037202 */ /* 0x000fe20000000f00 */
[----:B------:R-:W-:Y:S01]  /*f300*/  IMAD.MOV.U32 R0, RZ, RZ, R15 ;  /* 0x000000ffff007224 */ /* 0x000fe200078e000f */
[----:B------:R-:W-:Y:S01]  /*f310*/  LEA.HI.X.SX32 R250, R250, R17, 0x1, P2 ;  /* 0x00000011fafa7211 */ /* 0x000fe200010f0eff */
[----:B------:R-:W-:Y:S01]  /*f320*/  FADD.FTZ R167, R5, R167 ;  /* 0x000000a705a77221 */ /* 0x000fe20000010000 */
        /* <DEDUP_REMOVED lines=13> */
.L_x_1177:
[----:B------:R-:W-:Y:S05]  /*f400*/  BSYNC B1 ;  /* 0x0000000000017941 */ /* 0x000fea0003800000 */
.L_x_1176:
        /* <DEDUP_REMOVED lines=62> */
.L_x_1179:
[----:B------:R-:W-:Y:S05]  /*f7f0*/  BSYNC B1 ;  /* 0x0000000000017941 */ /* 0x000fea0003800000 */
.L_x_1178:
        /* <DEDUP_REMOVED lines=62> */
.L_x_1181:
[----:B------:R-:W-:Y:S05]  /*fbe0*/  BSYNC B1 ;  /* 0x0000000000017941 */ /* 0x000fea0003800000 */
.L_x_1180:
        /* <DEDUP_REMOVED lines=62> */
.L_x_1183:
[----:B------:R-:W-:Y:S05]  /*ffd0*/  BSYNC B1 ;  /* 0x0000000000017941 */ /* 0x000fea0003800000 */
.L_x_1182:
        /* <DEDUP_REMOVED lines=62> */
.L_x_1185:
[----:B------:R-:W-:Y:S05]  /*103c0*/  BSYNC B1 ;  /* 0x0000000000017941 */ /* 0x000fea0003800000 */
.L_x_1184:
        /* <DEDUP_REMOVED lines=62> */
.L_x_1187:
[----:B------:R-:W-:Y:S05]  /*107b0*/  BSYNC B1 ;  /* 0x0000000000017941 */ /* 0x000fea0003800000 */
.L_x_1186:
        /* <DEDUP_REMOVED lines=62> */
.L_x_1189:
[----:B------:R-:W-:Y:S05]  /*10ba0*/  BSYNC B1 ;  /* 0x0000000000017941 */ /* 0x000fea0003800000 */
.L_x_1188:
        /* <DEDUP_REMOVED lines=62> */
.L_x_1191:
[----:B------:R-:W-:Y:S05]  /*10f90*/  BSYNC B1 ;  /* 0x0000000000017941 */ /* 0x000fea0003800000 */
.L_x_1190:
        /* <DEDUP_REMOVED lines=62> */
.L_x_1193:
[----:B------:R-:W-:Y:S05]  /*11380*/  BSYNC B1 ;  /* 0x0000000000017941 */ /* 0x000fea0003800000 */
.L_x_1192:
        /* <DEDUP_REMOVED lines=62> */
.L_x_1195:
[----:B------:R-:W-:Y:S05]  /*11770*/  BSYNC B1 ;  /* 0x0000000000017941 */ /* 0x000fea0003800000 */
.L_x_1194:
        /* <DEDUP_REMOVED lines=62> */
.L_x_1197:
[----:B------:R-:W-:Y:S05]  /*11b60*/  BSYNC B1 ;  /* 0x0000000000017941 */ /* 0x000fea0003800000 */
.L_x_1196:
        /* <DEDUP_REMOVED lines=62> */
.L_x_1199:
[----:B------:R-:W-:Y:S05]  /*11f50*/  BSYNC B1 ;  /* 0x0000000000017941 */ /* 0x000fea0003800000 */
.L_x_1198:
        /* <DEDUP_REMOVED lines=62> */
.L_x_1201:
[----:B------:R-:W-:Y:S05]  /*12340*/  BSYNC B1 ;  /* 0x0000000000017941 */ /* 0x000fea0003800000 */
.L_x_1200:
        /* <DEDUP_REMOVED lines=62> */
.L_x_1203:
[----:B------:R-:W-:Y:S05]  /*12730*/  BSYNC B1 ;  /* 0x0000000000017941 */ /* 0x000fea0003800000 */
.L_x_1202:
        /* <DEDUP_REMOVED lines=62> */
.L_x_1205:
[----:B------:R-:W-:Y:S05]  /*12b20*/  BSYNC B1 ;  /* 0x0000000000017941 */ /* 0x000fea0003800000 */
.L_x_1204:
        /* <DEDUP_REMOVED lines=62> */
.L_x_1207:
[----:B------:R-:W-:Y:S05]  /*12f10*/  BSYNC B1 ;  /* 0x0000000000017941 */ /* 0x000fea0003800000 */
.L_x_1206:
        /* <DEDUP_REMOVED lines=62> */
.L_x_1209:
[----:B------:R-:W-:Y:S05]  /*13300*/  BSYNC B1 ;  /* 0x0000000000017941 */ /* 0x000fea0003800000 */
.L_x_1208:
        /* <DEDUP_REMOVED lines=62> */
.L_x_1211:
[----:B------:R-:W-:Y:S05]  /*136f0*/  BSYNC B1 ;  /* 0x0000000000017941 */ /* 0x000fea0003800000 */
.L_x_1210:
        /* <DEDUP_REMOVED lines=62> */
.L_x_1213:
[----:B------:R-:W-:Y:S05]  /*13ae0*/  BSYNC B1 ;  /* 0x0000000000017941 */ /* 0x000fea0003800000 */
.L_x_1212:
        /* <DEDUP_REMOVED lines=62> */
.L_x_1215:
[----:B------:R-:W-:Y:S05]  /*13ed0*/  BSYNC B1 ;  /* 0x0000000000017941 */ /* 0x000fea0003800000 */
.L_x_1214:
[----:B------:R-:W-:Y:S04]  /*13ee0*/  BSSY B1, `(.L_x_1216) ;  /* 0x000003a000017945 */ /* 0x000fe80003800000 */
[----:B------:R-:W-:Y:S05]  /*13ef0*/  @P1 BRA `(.L_x_1217) ;  /* 0x0000000000e01947 */ /* 0x000fea0003800000 */
[----:B------:R-:W2:Y:S01]  /*13f00*/  LDG.E R18, desc[UR60][R18.64] ;  /* 0x0000003c12127981 */ /* 0x000ea2000c1e1900 */
[----:B------:R-:W2:Y:S01]  /*13f10*/  LDC R252, c[0x0][0x288] ;  /* 0x0000a200fffc7b82 */ /* 0x000ea20000000800 */
[----:B-----5:R-:W-:Y:S01]  /*13f20*/  IMAD R0, R251, 0x3f, R0 ;  /* 0x0000003ffb007824 */ /* 0x020fe200078e0200 */
[----:B------:R-:W-:Y:S01]  /*13f30*/  ULDC.64 UR30, c[0x0][0x248] ;  /* 0x00009200001e7ab9 */ /* 0x000fe20000000a00 */
[----:B------:R-:W-:-:S03]  /*13f40*/  ULDC UR59, c[0x0][0x29c] ;  /* 0x0000a700003b7ab9 */ /* 0x000fc60000000800 */
[----:B------:R-:W-:Y:S01]  /*13f50*/  SHF.L.U32 R250, R0, 0x2, RZ ;  /* 0x0000000200fa7819 */ /* 0x000fe200000006ff */
[----:B--2---:R-:W-:-:S04]  /*13f60*/  IMAD R18, R18, R252, RZ ;  /* 0x000000fc12127224 */ /* 0x004fc800078e02ff */
[----:B------:R-:W-:-:S04]  /*13f70*/  IMAD.SHL.U32 R0, R18, 0x100, RZ ;  /* 0x0000010012007824 */ /* 0x000fc800078e00ff */
[----:B------:R-:W-:-:S05]  /*13f80*/  IMAD R0, R0, R251, R250 ;  /* 0x000000fb00007224 */ /* 0x000fca00078e02fa */
[----:B------:R-:W-:-:S04]  /*13f90*/  IADD3 R19, P2, R248, R0, RZ ;  /* 0x00000000f8137210 */ /* 0x000fc80007f5e0ff */
[----:B------:R-:W-:Y:S02]  /*13fa0*/  LEA.HI.X.SX32 R0, R0, R3, 0x1, P2 ;  /* 0x0000000300007211 */ /* 0x000fe400010f0eff */
[----:B------:R-:W-:-:S04]  /*13fb0*/  LEA R18, P2, R19, UR30, 0x2 ;  /* 0x0000001e13127c11 */ /* 0x000fc8000f8410ff */
[----:B------:R-:W-:-:S05]  /*13fc0*/  LEA.HI.X R19, R19, UR31, R0, 0x2, P2 ;  /* 0x0000001f13137c11 */ /* 0x000fca00090f1400 */
[----:B------:R2:W5:Y:S01]  /*13fd0*/  LDG.E.128 R244, desc[UR60][R18.64] ;  /* 0x0000003c12f47981 */ /* 0x000562000c1e1d00 */
[----:B------:R-:W-:-:S13]  /*13fe0*/  ISETP.NE.AND P2, PT, RZ, UR59, PT ;  /* 0x0000003bff007c0c */ /* 0x000fda000bf45270 */
[----:B--2---:R-:W-:Y:S05]  /*13ff0*/  @P2 BRA `(.L_x_1217) ;  /* 0x0000000000a02947 */ /* 0x004fea0003800000 */
[----:B------:R-:W2:Y:S01]  /*14000*/  S2R R0, SR_CTAID.X ;  /* 0x0000000000007919 */ /* 0x000ea20000002500 */
[----:B------:R-:W-:Y:S01]  /*14010*/  LOP3.LUT P3, RZ, R2, 0x10, RZ, 0xc0, !PT ;  /* 0x0000001002ff7812 */ /* 0x000fe2000786c0ff */
[----:B------:R-:W-:Y:S04]  /*14020*/  STL.64 [R1+0x7c0], R10 ;  /* 0x0007c00a01007387 */ /* 0x000fe80000100a00 */
[----:B------:R-:W-:Y:S04]  /*14030*/  STL.64 [R1+0x7b8], R8 ;  /* 0x0007b80801007387 */ /* 0x000fe80000100a00 */
[----:B------:R0:W-:Y:S04]  /*14040*/  STL [R1+0x7b4], R6 ;  /* 0x0007b40601007387 */ /* 0x0001e80000100800 */
[----:B------:R-:W1:Y:S01]  /*14050*/  @P3 LDC.64 R18, c[0x0][0x2e0] ;  /* 0x0000b800ff123b82 */ /* 0x000e620000000a00 */
[----:B0-----:R-:W3:Y:S04]  /*14060*/  LDL R6, [R1+0x50] ;  /* 0x0000500001067983 */ /* 0x001ee80000100800 */
[----:B------:R0:W-:Y:S01]  /*14070*/  STL [R1+0x7b0], R5 ;  /* 0x0007b00501007387 */ /* 0x0001e20000100800 */
[----:B--2---:R-:W-:-:S03]  /*14080*/  @P3 IMAD R0, R16, R252, R0 ;  /* 0x000000fc10003224 */ /* 0x004fc600078e0200 */
[----:B0-----:R-:W2:Y:S02]  /*14090*/  LDL R5, [R1+0x54] ;  /* 0x0000540001057983 */ /* 0x001ea40000100800 */
[----:B------:R-:W-:Y:S02]  /*140a0*/  @P3 LEA R0, R0, 0xfc, 0x8 ;  /* 0x000000fc00003811 */ /* 0x000fe400078e40ff */
[----:B------:R0:W-:Y:S03]  /*140b0*/  STL [R1+0x7ac], R4 ;  /* 0x0007ac0401007387 */ /* 0x0001e60000100800 */
[----:B-1----:R-:W-:-:S05]  /*140c0*/  @P3 IMAD.WIDE R18, R0, 0x4, R18 ;  /* 0x0000000400123825 */ /* 0x002fca00078e0212 */
[----:B------:R-:W4:Y:S04]  /*140d0*/  @P3 LDG.E.128 R8, desc[UR60][R18.64] ;  /* 0x0000003c12083981 */ /* 0x000f28000c1e1d00 */
[----:B0-----:R-:W2:Y:S04]  /*140e0*/  LDL R4, [R1+0x58] ;  /* 0x0000580001047983 */ /* 0x001ea80000100800 */
[----:B------:R0:W-:Y:S01]  /*140f0*/  STL [R1+0x7a8], R3 ;  /* 0x0007a80301007387 */ /* 0x0001e20000100800 */
[----:B----4-:R-:W-:Y:S01]  /*14100*/  MOV R0, R10 ;  /* 0x0000000a00007202 */ /* 0x010fe20000000f00 */
[----:B------:R-:W-:Y:S01]  /*14110*/  IMAD.MOV.U32 R252, RZ, RZ, R11 ;  /* 0x000000fffffc7224 */ /* 0x000fe200078e000b */
[----:B0-----:R-:W-:Y:S01]  /*14120*/  MOV R3, R8 ;  /* 0x0000000800037202 */ /* 0x001fe20000000f00 */
[----:B------:R0:W5:Y:S01]  /*14130*/  LDL.LU.64 R10, [R1+0x7c0] ;  /* 0x0007c000010a7983 */ /* 0x0001620000300a00 */
[----:B------:R-:W-:-:S03]  /*14140*/  MOV R18, R9 ;  /* 0x0000000900127202 */ /* 0x000fc60000000f00 */
[----:B------:R0:W5:Y:S04]  /*14150*/  LDL.LU.64 R8, [R1+0x7b8] ;  /* 0x0007b80001087983 */ /* 0x0001680000300a00 */
[----:B------:R-:W4:Y:S01]  /*14160*/  LDL R19, [R1+0x5c] ;  /* 0x00005c0001137983 */ /* 0x000f220000100800 */
[----:B---3-5:R-:W-:Y:S01]  /*14170*/  FADD.FTZ R244, R6, R244 ;  /* 0x000000f406f47221 */ /* 0x028fe20000010000 */
[----:B--2---:R-:W-:Y:S01]  /*14180*/  FADD.FTZ R245, R5, R245 ;  /* 0x000000f505f57221 */ /* 0x004fe20000010000 */
[----:B------:R-:W-:Y:S01]  /*14190*/  FADD.FTZ R246, R4, R246 ;  /* 0x000000f604f67221 */ /* 0x000fe20000010000 */
[----:B------:R0:W5:Y:S01]  /*141a0*/  LDL.LU R6, [R1+0x7b4] ;  /* 0x0007b40001067983 */ /* 0x0001620000300800 */
[----:B------:R-:W-:-:S03]  /*141b0*/  @P3 FMUL.FTZ R244, R244, R3 ;  /* 0x00000003f4f43220 */ /* 0x000fc60000410000 */
[----:B------:R0:W5:Y:S04]  /*141c0*/  LDL.LU R5, [R1+0x7b0] ;  /* 0x0007b00001057983 */ /* 0x0001680000300800 */
[----:B------:R0:W5:Y:S04]  /*141d0*/  LDL.LU R4, [R1+0x7ac] ;  /* 0x0007ac0001047983 */ /* 0x0001680000300800 */
[----:B------:R0:W5:Y:S01]  /*141e0*/  LDL.LU R3, [R1+0x7a8] ;  /* 0x0007a80001037983 */ /* 0x0001620000300800 */
[----:B------:R-:W-:Y:S01]  /*141f0*/  @P3 FMUL.FTZ R246, R246, R0 ;  /* 0x00000000f6f63220 */ /* 0x000fe20000410000 */
[----:B------:R-:W-:Y:S01]  /*14200*/  IADD3 R0, P2, R249, R250, RZ ;  /* 0x000000faf9007210 */ /* 0x000fe20007f5e0ff */
[----:B------:R-:W-:Y:S01]  /*14210*/  @P3 FMUL.FTZ R245, R245, R18 ;  /* 0x00000012f5f53220 */ /* 0x000fe20000410000 */
[----:B----4-:R-:W-:-:S02]  /*14220*/  FADD.FTZ R247, R19, R247 ;  /* 0x000000f713f77221 */ /* 0x010fc40000010000 */
[----:B------:R-:W-:Y:S02]  /*14230*/  LEA.HI.X.SX32 R19, R250, R17, 0x1, P2 ;  /* 0x00000011fa137211 */ /* 0x000fe400010f0eff */
[----:B------:R-:W-:Y:S01]  /*14240*/  LEA R18, P2, R0, UR30, 0x2 ;  /* 0x0000001e00127c11 */ /* 0x000fe2000f8410ff */
[----:B------:R-:W-:-:S03]  /*14250*/  @P3 FMUL.FTZ R247, R247, R252 ;  /* 0x000000fcf7f73220 */ /* 0x000fc60000410000 */
[----:B------:R-:W-:-:S05]  /*14260*/  LEA.HI.X R19, R0, UR31, R19, 0x2, P2 ;  /* 0x0000001f00137c11 */ /* 0x000fca00090f1413 */
[----:B------:R0:W-:Y:S04]  /*14270*/  STG.E.128 desc[UR60][R18.64], R244 ;  /* 0x000000f412007986 */ /* 0x0001e8000c101d3c */
.L_x_1217:
[----:B------:R-:W-:Y:S05]  /*14280*/  BSYNC B1 ;  /* 0x0000000000017941 */ /* 0x000fea0003800000 */
.L_x_1216:
[----:B------:R-:W-:Y:S04]  /*14290*/  BSSY B1, `(.L_x_1218) ;  /* 0x000024b000017945 */ /* 0x000fe80003800000 */
[----:B------:R-:W-:Y:S05]  /*142a0*/  @P1 BRA `(.L_x_1219) ;  /* 0x0000002400241947 */ /* 0x000fea0003800000 */
[----:B-----5:R1:W-:Y:S01]  /*142b0*/  STL [R1+0x824], R202 ;  /* 0x000824ca01007387 */ /* 0x0203e20000100800 */
[----:B0-----:R-:W0:Y:S01]  /*142c0*/  LDC.64 R18, c[0x0][0x2d8] ;  /* 0x0000b600ff127b82 */ /* 0x001e220000000a00 */
[----:B------:R-:W-:Y:S02]  /*142d0*/  ULDC.64 UR30, c[0x0][0x2c8] ;  /* 0x0000b200001e7ab9 */ /* 0x000fe40000000a00 */
[----:B-1----:R-:W2:Y:S04]  /*142e0*/  LDL R202, [R1+0x744] ;  /* 0x0007440001ca7983 */ /* 0x002ea80000100800 */
[----:B------:R1:W-:Y:S04]  /*142f0*/  STL [R1+0x820], R199 ;  /* 0x000820c701007387 */ /* 0x0003e80000100800 */
[----:B-1----:R-:W2:Y:S04]  /*14300*/  LDL R199, [R1+0x4] ;  /* 0x0000040001c77983 */ /* 0x002ea80000100800 */
[----:B------:R1:W-:Y:S04]  /*14310*/  STL [R1+0x81c], R206 ;  /* 0x00081cce01007387 */ /* 0x0003e80000100800 */
[----:B-1----:R-:W3:Y:S04]  /*14320*/  LDL R206, [R1+0x740] ;  /* 0x0007400001ce7983 */ /* 0x002ee80000100800 */
[----:B------:R1:W-:Y:S04]  /*14330*/  STL [R1+0x818], R203 ;  /* 0x000818cb01007387 */ /* 0x0003e80000100800 */
[----:B-1----:R-:W3:Y:S04]  /*14340*/  LDL R203, [R1] ;  /* 0x0000000001cb7983 */ /* 0x002ee80000100800 */
[----:B------:R1:W-:Y:S04]  /*14350*/  STL [R1+0x814], R210 ;  /* 0x000814d201007387 */ /* 0x0003e80000100800 */
[----:B-1----:R-:W4:Y:S04]  /*14360*/  LDL R210, [R1+0x754] ;  /* 0x0007540001d27983 */ /* 0x002f280000100800 */
[----:B------:R1:W-:Y:S04]  /*14370*/  STL [R1+0x810], R207 ;  /* 0x000810cf01007387 */ /* 0x0003e80000100800 */
[----:B-1----:R-:W4:Y:S04]  /*14380*/  LDL R207, [R1+0x14] ;  /* 0x0000140001cf7983 */ /* 0x002f280000100800 */
[----:B------:R1:W-:Y:S04]  /*14390*/  STL [R1+0x80c], R214 ;  /* 0x00080cd601007387 */ /* 0x0003e80000100800 */
[----:B-1----:R-:W2:Y:S04]  /*143a0*/  LDL R214, [R1+0x750] ;  /* 0x0007500001d67983 */ /* 0x002ea80000100800 */
[----:B------:R1:W-:Y:S04]  /*143b0*/  STL [R1+0x808], R211 ;  /* 0x000808d301007387 */ /* 0x0003e80000100800 */
[----:B-1----:R-:W2:Y:S04]  /*143c0*/  LDL R211, [R1+0x10] ;  /* 0x0000100001d37983 */ /* 0x002ea80000100800 */
[----:B------:R1:W-:Y:S04]  /*143d0*/  STL [R1+0x804], R218 ;  /* 0x000804da01007387 */ /* 0x0003e80000100800 */
[----:B-1----:R-:W3:Y:S04]  /*143e0*/  LDL R218, [R1+0x774] ;  /* 0x0007740001da7983 */ /* 0x002ee80000100800 */
[----:B------:R1:W-:Y:S04]  /*143f0*/  STL [R1+0x800], R215 ;  /* 0x000800d701007387 */ /* 0x0003e80000100800 */
[----:B-1----:R-:W3:Y:S04]  /*14400*/  LDL R215, [R1+0x34] ;  /* 0x0000340001d77983 */ /* 0x002ee80000100800 */
        /* <DEDUP_REMOVED lines=12> */
[----:B------:R-:W-:Y:S04]  /*144d0*/  STL [R1+0x7e4], R234 ;  /* 0x0007e4ea01007387 */ /* 0x000fe80000100800 */
        /* <DEDUP_REMOVED lines=9> */
[----:B------:R1:W-:Y:S04]  /*14570*/  STL [R1+0x7bc], R249 ;  /* 0x0007bcf901007387 */ /* 0x0003e80000100800 */
[----:B------:R-:W-:Y:S04]  /*14580*/  STL [R1+0x7b8], R248 ;  /* 0x0007b8f801007387 */ /* 0x000fe80000100800 */
[----:B------:R-:W-:Y:S04]  /*14590*/  STL [R1+0x7b4], R17 ;  /* 0x0007b41101007387 */ /* 0x000fe80000100800 */
[----:B------:R-:W-:Y:S04]  /*145a0*/  STL [R1+0x7b0], R16 ;  /* 0x0007b01001007387 */ /* 0x000fe80000100800 */
[----:B------:R-:W-:Y:S04]  /*145b0*/  STL [R1+0x7ac], R3 ;  /* 0x0007ac0301007387 */ /* 0x000fe80000100800 */
[----:B------:R0:W-:Y:S01]  /*145c0*/  STL [R1+0x7a8], R2 ;  /* 0x0007a80201007387 */ /* 0x0001e20000100800 */
[----:B------:R-:W-:Y:S01]  /*145d0*/  ISETP.NE.U32.AND P1, PT, RZ, UR30, PT ;  /* 0x0000001eff007c0c */ /* 0x000fe2000bf25070 */
[----:B------:R-:W-:Y:S01]  /*145e0*/  ULDC UR30, c[0x0][0x298] ;  /* 0x0000a600001e7ab9 */ /* 0x000fe20000000800 */
[----:B------:R-:W0:Y:S01]  /*145f0*/  S2R R252, SR_CTAID.X ;  /* 0x0000000000fc7919 */ /* 0x000e220000002500 */
[----:B-1----:R-:W4:Y:S04]  /*14600*/  LDL R249, [R1+0x734] ;  /* 0x0007340001f97983 */ /* 0x002f280000100800 */
[----:B0-----:R-:W2:Y:S01]  /*14610*/  LDL R2, [R1+0x44] ;  /* 0x0000440001027983 */ /* 0x001ea20000100800 */
[----:B------:R-:W-:-:S02]  /*14620*/  ISETP.NE.AND.EX P2, PT, RZ, UR31, PT, P1 ;  /* 0x0000001fff007c0c */ /* 0x000fc4000bf45310 */
[----:B------:R-:W-:Y:S01]  /*14630*/  ISETP.NE.U32.AND P1, PT, R18, RZ, PT ;  /* 0x000000ff1200720c */ /* 0x000fe20003f25070 */
[----:B------:R-:W4:Y:S03]  /*14640*/  LDL R247, [R1+0x724] ;  /* 0x0007240001f77983 */ /* 0x000f260000100800 */
[----:B------:R-:W-:Y:S01]  /*14650*/  ISETP.NE.AND.EX P1, PT, R19, RZ, PT, P1 ;  /* 0x000000ff1300720c */ /* 0x000fe20003f25310 */
[----:B------:R-:W4:Y:S04]  /*14660*/  LDL R243, [R1+0x714] ;  /* 0x0007140001f37983 */ /* 0x000f280000100800 */
[----:B------:R-:W4:Y:S02]  /*14670*/  LDL R251, [R1+0x730] ;  /* 0x0007300001fb7983 */ /* 0x000f240000100800 */
[----:B------:R-:W0:Y:S02]  /*14680*/  @P2 LDC R250, c[0x0][0x2d0] ;  /* 0x0000b400fffa2b82 */ /* 0x000e240000000800 */
[----:B------:R-:W4:Y:S04]  /*14690*/  LDL R248, [R1+0x720] ;  /* 0x0007200001f87983 */ /* 0x000f280000100800 */
[----:B------:R-:W4:Y:S02]  /*146a0*/  LDL R246, [R1+0x710] ;  /* 0x0007100001f67983 */ /* 0x000f240000100800 */
[----:B------:R-:W1:Y:S02]  /*146b0*/  @P2 LDC.64 R18, c[0x0][0x2c8] ;  /* 0x0000b200ff122b82 */ /* 0x000e640000000a00 */
[----:B------:R-:W4:Y:S04]  /*146c0*/  LDL R231, [R1+0x6e4] ;  /* 0x0006e40001e77983 */ /* 0x000f280000100800 */
[----:B------:R-:W4:Y:S02]  /*146d0*/  LDL R242, [R1+0x700] ;  /* 0x0007000001f27983 */ /* 0x000f240000100800 */
[----:B------:R-:W1:Y:S02]  /*146e0*/  @P1 LDC.64 R238, c[0x0][0x2d8] ;  /* 0x0000b600ffee1b82 */ /* 0x000e640000000a00 */
[----:B------:R-:W4:Y:S04]  /*146f0*/  LDL R17, [R1+0x654] ;  /* 0x0006540001117983 */ /* 0x000f280000100800 */
[----:B------:R-:W4:Y:S01]  /*14700*/  LDL R3, [R1+0x644] ;  /* 0x0006440001037983 */ /* 0x000f220000100800 */
[----:B0-----:R-:W-:-:S03]  /*14710*/  @P2 IMAD R0, R252, R250, UR37 ;  /* 0x00000025fc002e24 */ /* 0x001fc6000f8e02fa */
[----:B------:R-:W4:Y:S02]  /*14720*/  LDL R16, [R1+0x640] ;  /* 0x0006400001107983 */ /* 0x000f240000100800 */
[----:B------:R-:W-:-:S05]  /*14730*/  @P2 IADD3 R0, R0, -0x1, RZ ;  /* 0xffffffff00002810 */ /* 0x000fca0007ffe0ff */
[----:B--2---:R-:W-:-:S04]  /*14740*/  @P2 IMAD R0, R0, R250, R2 ;  /* 0x000000fa00002224 */ /* 0x004fc800078e0202 */
[----:B-1----:R-:W-:-:S04]  /*14750*/  @P2 IMAD.WIDE R234, R0, 0x4, R18 ;  /* 0x0000000400ea2825 */ /* 0x002fc800078e0212 */
[----:B------:R-:W-:Y:S01]  /*14760*/  @P1 IMAD.WIDE R18, R252, 0x4, R238 ;  /* 0x00000004fc121825 */ /* 0x000fe200078e02ee */
[----:B------:R-:W2:Y:S04]  /*14770*/  @P2 LDG.E R250, desc[UR60][R234.64] ;  /* 0x0000003ceafa2981 */ /* 0x000ea8000c1e1900 */
[----:B------:R-:W2:Y:S04]  /*14780*/  LDL R239, [R1+0x704] ;  /* 0x0007040001ef7983 */ /* 0x000ea80000100800 */
[----:B------:R3:W2:Y:S04]  /*14790*/  @P1 LDG.E R252, desc[UR60][R18.64] ;  /* 0x0000003c12fc1981 */ /* 0x0006a8000c1e1900 */
[----:B------:R-:W2:Y:S01]  /*147a0*/  LDL R235, [R1+0x6f4] ;  /* 0x0006f40001eb7983 */ /* 0x000ea20000100800 */
[----:B------:R-:W-:-:S03]  /*147b0*/  FMUL.FTZ R0, R226, R223 ;  /* 0x000000dfe2007220 */ /* 0x000fc60000410000 */
[----:B------:R-:W2:Y:S01]  /*147c0*/  LDL R238, [R1+0x6f0] ;  /* 0x0006f00001ee7983 */ /* 0x000ea20000100800 */
[----:B---3--:R-:W-:-:S03]  /*147d0*/  FMUL.FTZ R18, R230, R227 ;  /* 0x000000e3e6127220 */ /* 0x008fc60000410000 */
[----:B------:R-:W3:Y:S04]  /*147e0*/  LDL R227, [R1+0x6d4] ;  /* 0x0006d40001e37983 */ /* 0x000ee80000100800 */
[----:B------:R-:W3:Y:S01]  /*147f0*/  LDL R223, [R1+0x6c4] ;  /* 0x0006c40001df7983 */ /* 0x000ee20000100800 */
[----:B----4-:R-:W-:-:S03]  /*14800*/  FFMA.FTZ R18, R222, R219, R18 ;  /* 0x000000dbde127223 */ /* 0x010fc60000010012 */
[----:B------:R-:W4:Y:S01]  /*14810*/  LDL R234, [R1+0x6e0] ;  /* 0x0006e00001ea7983 */ /* 0x000f220000100800 */
[----:B------:R-:W-:-:S03]  /*14820*/  FFMA.FTZ R0, R218, R215, R0 ;  /* 0x000000d7da007223 */ /* 0x000fc60000010000 */
[----:B------:R-:W4:Y:S01]  /*14830*/  LDL R219, [R1+0x6b4] ;  /* 0x0006b40001db7983 */ /* 0x000f220000100800 */
[----:B------:R-:W-:-:S03]  /*14840*/  FFMA.FTZ R18, R214, R211, R18 ;  /* 0x000000d3d6127223 */ /* 0x000fc60000010012 */
[----:B------:R-:W4:Y:S04]  /*14850*/  LDL R230, [R1+0x6d0] ;  /* 0x0006d00001e67983 */ /* 0x000f280000100800 */
        /* <DEDUP_REMOVED lines=9> */
[----:B------:R-:W4:Y:S04]  /*148f0*/  LDL R203, [R1+0x674] ;  /* 0x0006740001cb7983 */ /* 0x000f280000100800 */
[----:B------:R-:W4:Y:S04]  /*14900*/  LDL R214, [R1+0x690] ;  /* 0x0006900001d67983 */ /* 0x000f280000100800 */
[----:B------:R-:W4:Y:S04]  /*14910*/  LDL R199, [R1+0x664] ;  /* 0x0006640001c77983 */ /* 0x000f280000100800 */
[----:B------:R-:W4:Y:S04]  /*14920*/  LDL R210, [R1+0x680] ;  /* 0x0006800001d27983 */ /* 0x000f280000100800 */
[----:B------:R-:W4:Y:S04]  /*14930*/  LDL R206, [R1+0x670] ;  /* 0x0006700001ce7983 */ /* 0x000f280000100800 */
[----:B------:R-:W4:Y:S01]  /*14940*/  LDL R202, [R1+0x660] ;  /* 0x0006600001ca7983 */ /* 0x000f220000100800 */
[----:B------:R-:W-:-:S03]  /*14950*/  FFMA.FTZ R0, R249, R5, R0 ;  /* 0x00000005f9007223 */ /* 0x000fc60000010000 */
        /* <DEDUP_REMOVED lines=12> */
[----:B------:R-:W4:Y:S04]  /*14a20*/  LDL R246, [R1+0x610] ;  /* 0x0006100001f67983 */ /* 0x000f280000100800 */
[----:B------:R-:W4:Y:S01]  /*14a30*/  LDL R242, [R1+0x600] ;  /* 0x0006000001f27983 */ /* 0x000f220000100800 */
[----:B--2---:R-:W-:-:S03]  /*14a40*/  FFMA.FTZ R0, R239, R21, R0 ;  /* 0x00000015ef007223 */ /* 0x004fc60000010000 */
[----:B------:R-:W2:Y:S01]  /*14a50*/  LDL R239, [R1+0x604] ;  /* 0x0006040001ef7983 */ /* 0x000ea20000100800 */
[----:B------:R-:W-:-:S03]  /*14a60*/  FFMA.FTZ R0, R235, R25, R0 ;  /* 0x00000019eb007223 */ /* 0x000fc60000010000 */
[----:B------:R-:W2:Y:S01]  /*14a70*/  LDL R235, [R1+0x5f4] ;  /* 0x0005f40001eb7983 */ /* 0x000ea20000100800 */
[----:B------:R-:W-:-:S03]  /*14a80*/  FFMA.FTZ R0, R231, R29, R0 ;  /* 0x0000001de7007223 */ /* 0x000fc60000010000 */
[----:B------:R-:W2:Y:S01]  /*14a90*/  LDL R231, [R1+0x5e4] ;  /* 0x0005e40001e77983 */ /* 0x000ea20000100800 */
[----:B---3--:R-:W-:-:S03]  /*14aa0*/  FFMA.FTZ R0, R227, R33, R0 ;  /* 0x00000021e3007223 */ /* 0x008fc60000010000 */
[----:B------:R-:W3:Y:S01]  /*14ab0*/  LDL R227, [R1+0x5d4] ;  /* 0x0005d40001e37983 */ /* 0x000ee20000100800 */
[----:B------:R-:W-:Y:S01]  /*14ac0*/  FFMA.FTZ R18, R238, R24, R18 ;  /* 0x00000018ee127223 */ /* 0x000fe20000010012 */
[----:B------:R-:W-:Y:S02]  /*14ad0*/  FFMA.FTZ R0, R223, R37, R0 ;  /* 0x00000025df007223 */ /* 0x000fe40000010000 */
[----:B------:R-:W3:Y:S04]  /*14ae0*/  LDL R238, [R1+0x5f0] ;  /* 0x0005f00001ee7983 */ /* 0x000ee80000100800 */
[----:B------:R-:W3:Y:S01]  /*14af0*/  LDL R223, [R1+0x5c4] ;  /* 0x0005c40001df7983 */ /* 0x000ee20000100800 */
[----:B----4-:R-:W-:Y:S01]  /*14b00*/  FFMA.FTZ R18, R234, R28, R18 ;  /* 0x0000001cea127223 */ /* 0x010fe20000010012 */
[----:B------:R-:W-:-:S02]  /*14b10*/  FFMA.FTZ R0, R219, R41, R0 ;  /* 0x00000029db007223 */ /* 0x000fc40000010000 */
[----:B------:R-:W4:Y:S04]  /*14b20*/  LDL R234, [R1+0x5e0] ;  /* 0x0005e00001ea7983 */ /* 0x000f280000100800 */
[----:B------:R-:W4:Y:S01]  /*14b30*/  LDL R219, [R1+0x5b4] ;  /* 0x0005b40001db7983 */ /* 0x000f220000100800 */
[----:B------:R-:W-:Y:S01]  /*14b40*/  FFMA.FTZ R18, R230, R32, R18 ;  /* 0x00000020e6127223 */ /* 0x000fe20000010012 */
[----:B------:R-:W-:Y:S02]  /*14b50*/  FFMA.FTZ R0, R215, R45, R0 ;  /* 0x0000002dd7007223 */ /* 0x000fe40000010000 */
[----:B------:R-:W4:Y:S04]  /*14b60*/  LDL R230, [R1+0x5d0] ;  /* 0x0005d00001e67983 */ /* 0x000f280000100800 */
[----:B------:R-:W4:Y:S01]  /*14b70*/  LDL R215, [R1+0x5a4] ;  /* 0x0005a40001d77983 */ /* 0x000f220000100800 */
[----:B------:R-:W-:Y:S01]  /*14b80*/  FFMA.FTZ R18, R226, R36, R18 ;  /* 0x00000024e2127223 */ /* 0x000fe20000010012 */
        /* <DEDUP_REMOVED lines=25> */
[----:B------:R-:W-:Y:S01]  /*14d20*/  FFMA.FTZ R0, R249, R73, R0 ;  /* 0x00000049f9007223 */ /* 0x000fe20000010000 */
[----:B------:R-:W-:Y:S02]  /*14d30*/  FFMA.FTZ R18, R19, R64, R18 ;  /* 0x0000004013127223 */ /* 0x000fe40000010012 */
[----:B------:R-:W4:Y:S01]  /*14d40*/  LDL R19, [R1+0x550] ;  /* 0x0005500001137983 */ /* 0x000f220000100800 */
[----:B------:R-:W-:Y:S01]  /*14d50*/  FFMA.FTZ R0, R247, R77, R0 ;  /* 0x0000004df7007223 */ /* 0x000fe20000010000 */
[----:B------:R-:W-:Y:S02]  /*14d60*/  FFMA.FTZ R18, R16, R68, R18 ;  /* 0x0000004410127223 */ /* 0x000fe40000010012 */
[----:B------:R-:W4:Y:S01]  /*14d70*/  LDL R16, [R1+0x540] ;  /* 0x0005400001107983 */ /* 0x000f220000100800 */
[----:B------:R-:W-:Y:S01]  /*14d80*/  FFMA.FTZ R0, R243, R81, R0 ;  /* 0x00000051f3007223 */ /* 0x000fe20000010000 */
[----:B------:R-:W-:-:S02]  /*14d90*/  FFMA.FTZ R18, R251, R72, R18 ;  /* 0x00000048fb127223 */ /* 0x000fc40000010012 */
[----:B------:R-:W4:Y:S02]  /*14da0*/  LDL R251, [R1+0x514] ;  /* 0x0005140001fb7983 */ /* 0x000f240000100800 */
[----:B------:R-:W-:Y:S02]  /*14db0*/  FFMA.FTZ R18, R248, R76, R18 ;  /* 0x0000004cf8127223 */ /* 0x000fe40000010012 */
[----:B------:R-:W4:Y:S02]  /*14dc0*/  LDL R248, [R1+0x504] ;  /* 0x0005040001f87983 */ /* 0x000f240000100800 */
[----:B------:R-:W-:Y:S02]  /*14dd0*/  FFMA.FTZ R18, R246, R80, R18 ;  /* 0x00000050f6127223 */ /* 0x000fe40000010012 */
[----:B------:R-:W4:Y:S02]  /*14de0*/  LDL R246, [R1+0x4f4] ;  /* 0x0004f40001f67983 */ /* 0x000f240000100800 */
[----:B------:R-:W-:-:S02]  /*14df0*/  FFMA.FTZ R18, R242, R84, R18 ;  /* 0x00000054f2127223 */ /* 0x000fc40000010012 */
[----:B------:R-:W4:Y:S04]  /*14e00*/  LDL R242, [R1+0x4e4] ;  /* 0x0004e40001f27983 */ /* 0x000f280000100800 */
[----:B------:R-:W4:Y:S04]  /*14e10*/  LDL R249, [R1+0x500] ;  /* 0x0005000001f97983 */ /* 0x000f280000100800 */
        /* <DEDUP_REMOVED lines=10> */
[----:B------:R-:W-:-:S03]  /*14ec0*/  FFMA.FTZ R18, R238, R88, R18 ;  /* 0x00000058ee127223 */ /* 0x000fc60000010012 */
[----:B------:R-:W2:Y:S01]  /*14ed0*/  LDL R238, [R1+0x4d4] ;  /* 0x0004d40001ee7983 */ /* 0x000ea20000100800 */
[----:B------:R-:W-:-:S03]  /*14ee0*/  FFMA.FTZ R0, R223, R101, R0 ;  /* 0x00000065df007223 */ /* 0x000fc60000010000 */
[----:B------:R-:W3:Y:S01]  /*14ef0*/  LDL R223, [R1+0x490] ;  /* 0x0004900001df7983 */ /* 0x000ee20000100800 */
[----:B----4-:R-:W-:-:S03]  /*14f00*/  FFMA.FTZ R18, R234, R92, R18 ;  /* 0x0000005cea127223 */ /* 0x010fc60000010012 */
[----:B------:R-:W4:Y:S01]  /*14f10*/  LDL R234, [R1+0x4c4] ;  /* 0x0004c40001ea7983 */ /* 0x000f220000100800 */
[----:B------:R-:W-:-:S03]  /*14f20*/  FFMA.FTZ R0, R219, R105, R0 ;  /* 0x00000069db007223 */ /* 0x000fc60000010000 */
[----:B------:R-:W3:Y:S01]  /*14f30*/  LDL R219, [R1+0x480] ;  /* 0x0004800001db7983 */ /* 0x000ee20000100800 */
        /* <DEDUP_REMOVED lines=15> */
[----:B------:R-:W2:Y:S01]  /*15030*/  LDL R203, [R1+0x524] ;  /* 0x0005240001cb7983 */ /* 0x000ea20000100800 */
[----:B------:R-:W-:-:S03]  /*15040*/  FFMA.FTZ R18, R214, R112, R18 ;  /* 0x00000070d6127223 */ /* 0x000fc60000010012 */
[----:B------:R-:W3:Y:S01]  /*15050*/  LDL R214, [R1+0x474] ;  /* 0x0004740001d67983 */ /* 0x000ee20000100800 */
[----:B------:R-:W-:-:S03]  /*15060*/  FFMA.FTZ R0, R199, R125, R0 ;  /* 0x0000007dc7007223 */ /* 0x000fc60000010000 */
        /* <DEDUP_REMOVED lines=15> */
[----:B----4-:R-:W-:-:S04]  /*15160*/  FFMA.FTZ R0, R199, R137, R0 ;  /* 0x00000089c7007223 */ /* 0x010fc80000010000 */
[----:B--2---:R-:W-:-:S04]  /*15170*/  FFMA.FTZ R0, R203, R141, R0 ;  /* 0x0000008dcb007223 */ /* 0x004fc80000010000 */
[----:B------:R-:W-:Y:S01]  /*15180*/  FFMA.FTZ R0, R251, R145, R0 ;  /* 0x00000091fb007223 */ /* 0x000fe20000010000 */
[----:B---3--:R-:W-:-:S03]  /*15190*/  FFMA.FTZ R18, R202, R136, R18 ;  /* 0x00000088ca127223 */ /* 0x008fc60000010012 */
[----:B------:R-:W-:Y:S01]  /*151a0*/  FFMA.FTZ R0, R248, R149, R0 ;  /* 0x00000095f8007223 */ /* 0x000fe20000010000 */
[----:B------:R-:W2:Y:S01]  /*151b0*/  LDL.LU R202, [R1+0x824] ;  /* 0x0008240001ca7983 */ /* 0x000ea20000300800 */
[----:B------:R-:W-:Y:S02]  /*151c0*/  FFMA.FTZ R18, R206, R140, R18 ;  /* 0x0000008cce127223 */ /* 0x000fe40000010012 */
[----:B------:R-:W-:Y:S01]  /*151d0*/  FFMA.FTZ R0, R246, R153, R0 ;  /* 0x00000099f6007223 */ /* 0x000fe20000010000 */
[----:B------:R-:W3:Y:S01]  /*151e0*/  LDL.LU R199, [R1+0x820] ;  /* 0x0008200001c77983 */ /* 0x000ee20000300800 */
[----:B------:R-:W-:Y:S02]  /*151f0*/  FFMA.FTZ R18, R210, R144, R18 ;  /* 0x00000090d2127223 */ /* 0x000fe40000010012 */
[----:B------:R-:W-:Y:S01]  /*15200*/  FFMA.FTZ R0, R242, R157, R0 ;  /* 0x0000009df2007223 */ /* 0x000fe20000010000 */
[----:B------:R-:W4:Y:S01]  /*15210*/  LDL.LU R206, [R1+0x81c] ;  /* 0x00081c0001ce7983 */ /* 0x000f220000300800 */
[----:B------:R-:W-:-:S02]  /*15220*/  FFMA.FTZ R18, R249, R148, R18 ;  /* 0x00000094f9127223 */ /* 0x000fc40000010012 */
[----:B------:R-:W-:Y:S01]  /*15230*/  FFMA.FTZ R0, R238, R161, R0 ;  /* 0x000000a1ee007223 */ /* 0x000fe20000010000 */
[----:B------:R-:W4:Y:S01]  /*15240*/  LDL.LU R203, [R1+0x818] ;  /* 0x0008180001cb7983 */ /* 0x000f220000300800 */
[----:B------:R-:W-:Y:S02]  /*15250*/  FFMA.FTZ R18, R247, R152, R18 ;  /* 0x00000098f7127223 */ /* 0x000fe40000010012 */
[----:B------:R-:W-:Y:S01]  /*15260*/  FFMA.FTZ R0, R234, R165, R0 ;  /* 0x000000a5ea007223 */ /* 0x000fe20000010000 */
[----:B------:R-:W4:Y:S01]  /*15270*/  LDL.LU R210, [R1+0x814] ;  /* 0x0008140001d27983 */ /* 0x000f220000300800 */
[----:B------:R-:W-:Y:S02]  /*15280*/  FFMA.FTZ R18, R243, R156, R18 ;  /* 0x0000009cf3127223 */ /* 0x000fe40000010012 */
[----:B------:R-:W-:Y:S01]  /*15290*/  FFMA.FTZ R0, R230, R169, R0 ;  /* 0x000000a9e6007223 */ /* 0x000fe20000010000 */
[----:B------:R-:W2:Y:S01]  /*152a0*/  LDL R234, [R1+0x28] ;  /* 0x0000280001ea7983 */ /* 0x000ea20000100800 */
[----:B------:R-:W-:-:S02]  /*152b0*/  FFMA.FTZ R18, R239, R160, R18 ;  /* 0x000000a0ef127223 */ /* 0x000fc40000010012 */
[----:B------:R-:W-:Y:S01]  /*152c0*/  FFMA.FTZ R0, R226, R173, R0 ;  /* 0x000000ade2007223 */ /* 0x000fe20000010000 */
[----:B------:R-:W3:Y:S01]  /*152d0*/  LDL R230, [R1+0x38] ;  /* 0x0000380001e67983 */ /* 0x000ee20000100800 */
[----:B------:R-:W-:Y:S02]  /*152e0*/  FFMA.FTZ R18, R235, R164, R18 ;  /* 0x000000a4eb127223 */ /* 0x000fe40000010012 */
[----:B------:R-:W-:Y:S01]  /*152f0*/  FFMA.FTZ R0, R222, R177, R0 ;  /* 0x000000b1de007223 */ /* 0x000fe20000010000 */
[----:B------:R-:W4:Y:S01]  /*15300*/  LDL R226, [R1+0x2c] ;  /* 0x00002c0001e27983 */ /* 0x000f220000100800 */
[----:B------:R-:W-:Y:S02]  /*15310*/  FFMA.FTZ R18, R231, R168, R18 ;  /* 0x000000a8e7127223 */ /* 0x000fe40000010012 */
[----:B------:R-:W-:Y:S01]  /*15320*/  FFMA.FTZ R0, R218, R181, R0 ;  /* 0x000000b5da007223 */ /* 0x000fe20000010000 */
[----:B------:R-:W3:Y:S01]  /*15330*/  LDL R222, [R1+0x18] ;  /* 0x0000180001de7983 */ /* 0x000ee20000100800 */
[----:B------:R-:W-:-:S02]  /*15340*/  FFMA.FTZ R18, R227, R172, R18 ;  /* 0x000000ace3127223 */ /* 0x000fc40000010012 */
[----:B------:R-:W-:Y:S01]  /*15350*/  FFMA.FTZ R0, R214, R185, R0 ;  /* 0x000000b9d6007223 */ /* 0x000fe20000010000 */
[----:B------:R-:W2:Y:S01]  /*15360*/  LDL R227, [R1+0x768] ;  /* 0x0007680001e37983 */ /* 0x000ea20000100800 */
[----:B------:R-:W-:Y:S02]  /*15370*/  FFMA.FTZ R18, R223, R176, R18 ;  /* 0x000000b0df127223 */ /* 0x000fe40000010012 */
[----:B------:R-:W-:Y:S01]  /*15380*/  FFMA.FTZ R0, R207, R189, R0 ;  /* 0x000000bdcf007223 */ /* 0x000fe20000010000 */
[----:B------:R-:W3:Y:S01]  /*15390*/  LDL R214, [R1+0x3c] ;  /* 0x00003c0001d67983 */ /* 0x000ee20000100800 */
[----:B------:R-:W-:Y:S02]  /*153a0*/  FFMA.FTZ R18, R219, R180, R18 ;  /* 0x000000b4db127223 */ /* 0x000fe40000010012 */
[----:B------:R-:W-:Y:S01]  /*153b0*/  FFMA.FTZ R0, R17, R193, R0 ;  /* 0x000000c111007223 */ /* 0x000fe20000010000 */
[----:B------:R-:W4:Y:S03]  /*153c0*/  LDL R219, [R1+0x76c] ;  /* 0x00076c0001db7983 */ /* 0x000f260000100800 */
[----:B------:R-:W-:Y:S01]  /*153d0*/  FFMA.FTZ R0, R3, R197, R0 ;  /* 0x000000c503007223 */ /* 0x000fe20000010000 */
[----:B------:R-:W-:Y:S01]  /*153e0*/  FFMA.FTZ R18, R215, R184, R18 ;  /* 0x000000b8d7127223 */ /* 0x000fe20000010012 */
[----:B------:R-:W3:Y:S03]  /*153f0*/  LDL R3, [R1+0x77c] ;  /* 0x00077c0001037983 */ /* 0x000ee60000100800 */
[----:B------:R-:W-:Y:S01]  /*15400*/  FFMA.FTZ R18, R211, R188, R18 ;  /* 0x000000bcd3127223 */ /* 0x000fe20000010012 */
[----:B------:R-:W-:Y:S01]  /*15410*/  FFMA.FTZ R0, R201, UR56, R0 ;  /* 0x00000038c9007c23 */ /* 0x000fe20008010000 */
[----:B------:R-:W3:Y:S02]  /*15420*/  LDL R223, [R1+0x778] ;  /* 0x0007780001df7983 */ /* 0x000ee40000100800 */
[----:B------:R-:W-:-:S02]  /*15430*/  FFMA.FTZ R18, R19, R192, R18 ;  /* 0x000000c013127223 */ /* 0x000fc40000010012 */
[----:B------:R-:W3:Y:S02]  /*15440*/  LDL R215, [R1+0x758] ;  /* 0x0007580001d77983 */ /* 0x000ee40000100800 */
[----:B------:R-:W-:Y:S01]  /*15450*/  FFMA.FTZ R18, R16, R196, R18 ;  /* 0x000000c410127223 */ /* 0x000fe20000010012 */
[----:B------:R-:W-:Y:S01]  /*15460*/  FFMA.FTZ R0, R205, UR52, R0 ;  /* 0x00000034cd007c23 */ /* 0x000fe20008010000 */
[----:B------:R-:W3:Y:S02]  /*15470*/  LDL R218, [R1+0x8] ;  /* 0x0000080001da7983 */ /* 0x000ee40000100800 */
[----:B------:R-:W-:Y:S02]  /*15480*/  FFMA.FTZ R18, R200, UR57, R18 ;  /* 0x00000039c8127c23 */ /* 0x000fe40008010012 */
[----:B------:R-:W3:Y:S02]  /*15490*/  LDL R17, [R1+0x748] ;  /* 0x0007480001117983 */ /* 0x000ee40000100800 */
[----:B------:R-:W-:Y:S01]  /*154a0*/  FFMA.FTZ R18, R204, UR53, R18 ;  /* 0x00000035cc127c23 */ /* 0x000fe20008010012 */
[----:B------:R-:W-:Y:S01]  /*154b0*/  FFMA.FTZ R0, R209, UR48, R0 ;  /* 0x00000030d1007c23 */ /* 0x000fe20008010000 */
        /* <DEDUP_REMOVED lines=28> */
[----:B------:R-:W-:-:S02]  /*15680*/  FFMA.FTZ R18, R244, UR5, R18 ;  /* 0x00000005f4127c23 */ /* 0x000fc40008010012 */
[----:B------:R-:W3:Y:S02]  /*15690*/  LDL R243, [R1+0x65c] ;  /* 0x00065c0001f37983 */ /* 0x000ee40000100800 */
[----:B------:R-:W-:Y:S02]  /*156a0*/  FADD.FTZ R19, R18, R0 ;  /* 0x0000000012137221 */ /* 0x000fe40000010000 */
[----:B------:R-:W3:Y:S04]  /*156b0*/  LDL R246, [R1+0x648] ;  /* 0x0006480001f67983 */ /* 0x000ee80000100800 */
[----:B------:R-:W3:Y:S04]  /*156c0*/  LDL R239, [R1+0x64c] ;  /* 0x00064c0001ef7983 */ /* 0x000ee80000100800 */
[----:B------:R-:W3:Y:S01]  /*156d0*/  LDL R242, [R1+0x638] ;  /* 0x0006380001f27983 */ /* 0x000ee20000100800 */
[----:B----4-:R-:W-:Y:S01]  /*156e0*/  FMUL.FTZ R18, R219, R226 ;  /* 0x000000e2db127220 */ /* 0x010fe20000410000 */
[----:B--2---:R-:W-:-:S02]  /*156f0*/  FMUL.FTZ R0, R227, R234 ;  /* 0x000000eae3007220 */ /* 0x004fc40000410000 */
[----:B------:R-:W2:Y:S01]  /*15700*/  LDL R226, [R1+0x6e8] ;  /* 0x0006e80001e27983 */ /* 0x000ea20000100800 */
[----:B---3--:R-:W-:-:S03]  /*15710*/  FFMA.FTZ R18, R3, R214, R18 ;  /* 0x000000d603127223 */ /* 0x008fc60000010012 */
[----:B------:R-:W3:Y:S04]  /*15720*/  LDL R234, [R1+0x708] ;  /* 0x0007080001ea7983 */ /* 0x000ee80000100800 */
[----:B------:R-:W4:Y:S04]  /*15730*/  LDL R214, [R1+0x738] ;  /* 0x0007380001d67983 */ /* 0x000f280000100800 */
[----:B------:R-:W2:Y:S01]  /*15740*/  LDL R3, [R1+0x74c] ;  /* 0x00074c0001037983 */ /* 0x000ea20000100800 */
[----:B------:R-:W-:-:S03]  /*15750*/  FFMA.FTZ R0, R223, R230, R0 ;  /* 0x000000e6df007223 */ /* 0x000fc60000010000 */
[----:B------:R-:W3:Y:S01]  /*15760*/  LDL R227, [R1+0x70c] ;  /* 0x00070c0001e37983 */ /* 0x000ee20000100800 */
[----:B------:R-:W-:-:S03]  /*15770*/  FFMA.FTZ R0, R215, R222, R0 ;  /* 0x000000ded7007223 */ /* 0x000fc60000010000 */
[----:B------:R-:W3:Y:S01]  /*15780*/  LDL R230, [R1+0x6f8] ;  /* 0x0006f80001e67983 */ /* 0x000ee20000100800 */
[----:B------:R-:W-:-:S03]  /*15790*/  FFMA.FTZ R0, R17, R218, R0 ;  /* 0x000000da11007223 */ /* 0x000fc60000010000 */
[----:B------:R-:W3:Y:S04]  /*157a0*/  LDL R17, [R1+0x72c] ;  /* 0x00072c0001117983 */ /* 0x000ee80000100800 */
[----:B------:R-:W3:Y:S04]  /*157b0*/  LDL R218, [R1+0x718] ;  /* 0x0007180001da7983 */ /* 0x000ee80000100800 */
[----:B------:R-:W3:Y:S01]  /*157c0*/  LDL R223, [R1+0x6fc] ;  /* 0x0006fc0001df7983 */ /* 0x000ee20000100800 */
[----:B------:R-:W-:-:S03]  /*157d0*/  FFMA.FTZ R18, R16, R211, R18 ;  /* 0x000000d310127223 */ /* 0x000fc60000010012 */
[----:B------:R-:W3:Y:S04]  /*157e0*/  LDL R219, [R1+0x6ec] ;  /* 0x0006ec0001db7983 */ /* 0x000ee80000100800 */
[----:B------:R-:W3:Y:S04]  /*157f0*/  LDL R222, [R1+0x6d8] ;  /* 0x0006d80001de7983 */ /* 0x000ee80000100800 */
[----:B------:R-:W3:Y:S04]  /*15800*/  LDL R215, [R1+0x6c8] ;  /* 0x0006c80001d77983 */ /* 0x000ee80000100800 */
[----:B------:R-:W3:Y:S04]  /*15810*/  LDL R211, [R1+0x6b8] ;  /* 0x0006b80001d37983 */ /* 0x000ee80000100800 */
[----:B------:R-:W3:Y:S01]  /*15820*/  LDL R16, [R1+0x6a8] ;  /* 0x0006a80001107983 */ /* 0x000ee20000100800 */
[----:B----4-:R-:W-:-:S03]  /*15830*/  FFMA.FTZ R0, R214, R6, R0 ;  /* 0x00000006d6007223 */ /* 0x010fc60000010000 */
[----:B------:R-:W4:Y:S01]  /*15840*/  LDL R214, [R1+0x6dc] ;  /* 0x0006dc0001d67983 */ /* 0x000f220000100800 */
[----:B--2---:R-:W-:-:S03]  /*15850*/  FFMA.FTZ R18, R3, R207, R18 ;  /* 0x000000cf03127223 */ /* 0x004fc60000010012 */
[----:B------:R-:W2:Y:S01]  /*15860*/  LDL R207, [R1+0x6cc] ;  /* 0x0006cc0001cf7983 */ /* 0x000ea20000100800 */
[----:B------:R-:W-:Y:S01]  /*15870*/  FFMA.FTZ R18, R235, R7, R18 ;  /* 0x00000007eb127223 */ /* 0x000fe20000010012 */
[----:B------:R-:W-:Y:S02]  /*15880*/  FFMA.FTZ R0, R238, R10, R0 ;  /* 0x0000000aee007223 */ /* 0x000fe40000010000 */
[----:B------:R-:W2:Y:S04]  /*15890*/  LDL R3, [R1+0x6bc] ;  /* 0x0006bc0001037983 */ /* 0x000ea80000100800 */
[----:B------:R-:W2:Y:S01]  /*158a0*/  LDL R235, [R1+0x63c] ;  /* 0x00063c0001eb7983 */ /* 0x000ea20000100800 */
[----:B---3--:R-:W-:-:S03]  /*158b0*/  FFMA.FTZ R18, R17, R11, R18 ;  /* 0x0000000b11127223 */ /* 0x008fc60000010012 */
[----:B------:R-:W3:Y:S01]  /*158c0*/  LDL R17, [R1+0x6ac] ;  /* 0x0006ac0001117983 */ /* 0x000ee20000100800 */
[----:B------:R-:W-:Y:S01]  /*158d0*/  FFMA.FTZ R0, R218, R14, R0 ;  /* 0x0000000eda007223 */ /* 0x000fe20000010000 */
[----:B------:R-:W-:Y:S02]  /*158e0*/  FFMA.FTZ R18, R231, R15, R18 ;  /* 0x0000000fe7127223 */ /* 0x000fe40000010012 */
[----:B------:R-:W3:Y:S01]  /*158f0*/  LDL R218, [R1+0x698] ;  /* 0x0006980001da7983 */ /* 0x000ee20000100800 */
[----:B------:R-:W-:Y:S01]  /*15900*/  FFMA.FTZ R0, R234, R22, R0 ;  /* 0x00000016ea007223 */ /* 0x000fe20000010000 */
[----:B------:R-:W-:Y:S02]  /*15910*/  FFMA.FTZ R18, R227, R23, R18 ;  /* 0x00000017e3127223 */ /* 0x000fe40000010012 */
[----:B------:R-:W3:Y:S01]  /*15920*/  LDL R238, [R1+0x628] ;  /* 0x0006280001ee7983 */ /* 0x000ee20000100800 */
[----:B------:R-:W-:Y:S01]  /*15930*/  FFMA.FTZ R0, R230, R26, R0 ;  /* 0x0000001ae6007223 */ /* 0x000fe20000010000 */
[----:B------:R-:W-:-:S02]  /*15940*/  FFMA.FTZ R18, R223, R27, R18 ;  /* 0x0000001bdf127223 */ /* 0x000fc40000010012 */
[----:B------:R-:W3:Y:S01]  /*15950*/  LDL R231, [R1+0x62c] ;  /* 0x00062c0001e77983 */ /* 0x000ee20000100800 */
[----:B------:R-:W-:Y:S01]  /*15960*/  FFMA.FTZ R0, R226, R30, R0 ;  /* 0x0000001ee2007223 */ /* 0x000fe20000010000 */
[----:B------:R-:W-:Y:S02]  /*15970*/  FFMA.FTZ R18, R219, R31, R18 ;  /* 0x0000001fdb127223 */ /* 0x000fe40000010012 */
[----:B------:R-:W3:Y:S01]  /*15980*/  LDL R234, [R1+0x618] ;  /* 0x0006180001ea7983 */ /* 0x000ee20000100800 */
[----:B------:R-:W-:-:S03]  /*15990*/  FFMA.FTZ R0, R222, R34, R0 ;  /* 0x00000022de007223 */ /* 0x000fc60000010000 */
[----:B------:R-:W3:Y:S01]  /*159a0*/  LDL R227, [R1+0x61c] ;  /* 0x00061c0001e37983 */ /* 0x000ee20000100800 */
[----:B------:R-:W-:-:S03]  /*159b0*/  FFMA.FTZ R0, R215, R38, R0 ;  /* 0x00000026d7007223 */ /* 0x000fc60000010000 */
        /* <DEDUP_REMOVED lines=8> */
[----:B------:R-:W4:Y:S04]  /*15a40*/  LDL R222, [R1+0x5e8] ;  /* 0x0005e80001de7983 */ /* 0x000f280000100800 */
[----:B------:R-:W4:Y:S01]  /*15a50*/  LDL R214, [R1+0x69c] ;  /* 0x00069c0001d67983 */ /* 0x000f220000100800 */
[----:B--2---:R-:W-:-:S03]  /*15a60*/  FFMA.FTZ R18, R207, R39, R18 ;  /* 0x00000027cf127223 */ /* 0x004fc60000010012 */
[----:B------:R-:W2:Y:S01]  /*15a70*/  LDL R207, [R1+0x68c] ;  /* 0x00068c0001cf7983 */ /* 0x000ea20000100800 */
[----:B------:R-:W-:-:S03]  /*15a80*/  FFMA.FTZ R18, R3, R43, R18 ;  /* 0x0000002b03127223 */ /* 0x000fc60000010012 */
[----:B------:R-:W2:Y:S01]  /*15a90*/  LDL R3, [R1+0x5ec] ;  /* 0x0005ec0001037983 */ /* 0x000ea20000100800 */
[----:B------:R-:W-:Y:S01]  /*15aa0*/  FFMA.FTZ R0, R16, R46, R0 ;  /* 0x0000002e10007223 */ /* 0x000fe20000010000 */
[----:B---3--:R-:W-:Y:S02]  /*15ab0*/  FFMA.FTZ R18, R17, R47, R18 ;  /* 0x0000002f11127223 */ /* 0x008fe40000010012 */
[----:B------:R-:W3:Y:S04]  /*15ac0*/  LDL R16, [R1+0x5d8] ;  /* 0x0005d80001107983 */ /* 0x000ee80000100800 */
[----:B------:R-:W3:Y:S01]  /*15ad0*/  LDL R17, [R1+0x5dc] ;  /* 0x0005dc0001117983 */ /* 0x000ee20000100800 */
[----:B------:R-:W-:-:S03]  /*15ae0*/  FFMA.FTZ R0, R218, R50, R0 ;  /* 0x00000032da007223 */ /* 0x000fc60000010000 */
[----:B------:R-:W3:Y:S01]  /*15af0*/  LDL R218, [R1+0x5c8] ;  /* 0x0005c80001da7983 */ /* 0x000ee20000100800 */
[----:B------:R-:W-:-:S03]  /*15b00*/  FFMA.FTZ R0, R215, R54, R0 ;  /* 0x00000036d7007223 */ /* 0x000fc60000010000 */
[----:B------:R-:W3:Y:S01]  /*15b10*/  LDL R215, [R1+0x5b8] ;  /* 0x0005b80001d77983 */ /* 0x000ee20000100800 */
[----:B------:R-:W-:-:S03]  /*15b20*/  FFMA.FTZ R0, R211, R58, R0 ;  /* 0x0000003ad3007223 */ /* 0x000fc60000010000 */
[----:B------:R-:W3:Y:S01]  /*15b30*/  LDL R211, [R1+0x5a8] ;  /* 0x0005a80001d37983 */ /* 0x000ee20000100800 */
[----:B----4-:R-:W-:-:S03]  /*15b40*/  FFMA.FTZ R18, R214, R51, R18 ;  /* 0x00000033d6127223 */ /* 0x010fc60000010012 */
[----:B------:R-:W4:Y:S01]  /*15b50*/  LDL R214, [R1+0x5cc] ;  /* 0x0005cc0001d67983 */ /* 0x000f220000100800 */
[----:B--2---:R-:W-:-:S03]  /*15b60*/  FFMA.FTZ R18, R207, R55, R18 ;  /* 0x00000037cf127223 */ /* 0x004fc60000010012 */
[----:B------:R-:W2:Y:S01]  /*15b70*/  LDL R207, [R1+0x5bc] ;  /* 0x0005bc0001cf7983 */ /* 0x000ea20000100800 */
[----:B------:R-:W-:Y:S01]  /*15b80*/  FFMA.FTZ R18, R249, R59, R18 ;  /* 0x0000003bf9127223 */ /* 0x000fe20000010012 */
[----:B------:R-:W-:Y:S02]  /*15b90*/  FFMA.FTZ R0, R251, R62, R0 ;  /* 0x0000003efb007223 */ /* 0x000fe40000010000 */
[----:B------:R-:W2:Y:S01]  /*15ba0*/  LDL R249, [R1+0x56c] ;  /* 0x00056c0001f97983 */ /* 0x000ea20000100800 */
[----:B------:R-:W-:Y:S01]  /*15bb0*/  FFMA.FTZ R18, R247, R63, R18 ;  /* 0x0000003ff7127223 */ /* 0x000fe20000010012 */
[----:B------:R-:W-:Y:S02]  /*15bc0*/  FFMA.FTZ R0, R248, R66, R0 ;  /* 0x00000042f8007223 */ /* 0x000fe40000010000 */
[----:B------:R-:W2:Y:S01]  /*15bd0*/  LDL R251, [R1+0x558] ;  /* 0x0005580001fb7983 */ /* 0x000ea20000100800 */
[----:B------:R-:W-:Y:S01]  /*15be0*/  FFMA.FTZ R18, R243, R67, R18 ;  /* 0x00000043f3127223 */ /* 0x000fe20000010012 */
[----:B------:R-:W-:-:S02]  /*15bf0*/  FFMA.FTZ R0, R246, R70, R0 ;  /* 0x00000046f6007223 */ /* 0x000fc40000010000 */
        /* <DEDUP_REMOVED lines=20> */
[----:B---3--:R-:W-:Y:S02]  /*15d40*/  FFMA.FTZ R0, R16, R98, R0 ;  /* 0x0000006210007223 */ /* 0x008fe40000010000 */
[----:B------:R-:W3:Y:S01]  /*15d50*/  LDL R222, [R1+0x58c] ;  /* 0x00058c0001de7983 */ /* 0x000ee20000100800 */
[----:B------:R-:W-:Y:S01]  /*15d60*/  FFMA.FTZ R18, R17, R99, R18 ;  /* 0x0000006311127223 */ /* 0x000fe20000010012 */
[----:B------:R-:W-:Y:S02]  /*15d70*/  FFMA.FTZ R0, R218, R102, R0 ;  /* 0x00000066da007223 */ /* 0x000fe40000010000 */
[----:B------:R-:W3:Y:S02]  /*15d80*/  LDL R226, [R1+0x57c] ;  /* 0x00057c0001e27983 */ /* 0x000ee40000100800 */
[----:B------:R-:W-:-:S02]  /*15d90*/  FFMA.FTZ R0, R215, R106, R0 ;  /* 0x0000006ad7007223 */ /* 0x000fc40000010000 */
[----:B------:R-:W3:Y:S02]  /*15da0*/  LDL R218, [R1+0x59c] ;  /* 0x00059c0001da7983 */ /* 0x000ee40000100800 */
[----:B------:R-:W-:Y:S02]  /*15db0*/  FFMA.FTZ R0, R211, R110, R0 ;  /* 0x0000006ed3007223 */ /* 0x000fe40000010000 */
[----:B------:R-:W3:Y:S04]  /*15dc0*/  LDL R215, [R1+0x578] ;  /* 0x0005780001d77983 */ /* 0x000ee80000100800 */
        /* <DEDUP_REMOVED lines=14> */
[----:B------:R-:W2:Y:S02]  /*15eb0*/  LDL R207, [R1+0x598] ;  /* 0x0005980001cf7983 */ /* 0x000ea40000100800 */
[----:B--2---:R-:W-:Y:S01]  /*15ec0*/  FFMA.FTZ R0, R207, R114, R0 ;  /* 0x00000072cf007223 */ /* 0x004fe20000010000 */
[----:B----4-:R-:W-:Y:S01]  /*15ed0*/  FFMA.FTZ R18, R214, R111, R18 ;  /* 0x0000006fd6127223 */ /* 0x010fe20000010012 */
[----:B------:R-:W2:Y:S02]  /*15ee0*/  LDL.LU R207, [R1+0x810] ;  /* 0x0008100001cf7983 */ /* 0x000ea40000300800 */
[----:B---3--:R-:W-:Y:S01]  /*15ef0*/  FFMA.FTZ R0, R211, R118, R0 ;  /* 0x00000076d3007223 */ /* 0x008fe20000010000 */
[----:B------:R-:W-:Y:S01]  /*15f00*/  FFMA.FTZ R18, R218, R115, R18 ;  /* 0x00000073da127223 */ /* 0x000fe20000010012 */
[----:B------:R-:W3:Y:S02]  /*15f10*/  LDL.LU R214, [R1+0x80c] ;  /* 0x00080c0001d67983 */ /* 0x000ee40000300800 */
[----:B------:R-:W-:Y:S01]  /*15f20*/  FFMA.FTZ R0, R215, R122, R0 ;  /* 0x0000007ad7007223 */ /* 0x000fe20000010000 */
[----:B------:R-:W-:Y:S01]  /*15f30*/  FFMA.FTZ R18, R222, R119, R18 ;  /* 0x00000077de127223 */ /* 0x000fe20000010012 */
[----:B------:R-:W4:Y:S02]  /*15f40*/  LDL.LU R211, [R1+0x808] ;  /* 0x0008080001d37983 */ /* 0x000f240000300800 */
        /* <DEDUP_REMOVED lines=17> */
[----:B------:R-:W2:Y:S02]  /*16060*/  LDL R238, [R1+0x4bc] ;  /* 0x0004bc0001ee7983 */ /* 0x000ea40000100800 */
[----:B------:R-:W-:Y:S01]  /*16070*/  FFMA.FTZ R0, R234, R150, R0 ;  /* 0x00000096ea007223 */ /* 0x000fe20000010000 */
[----:B------:R-:W-:Y:S01]  /*16080*/  FFMA.FTZ R18, R231, R147, R18 ;  /* 0x00000093e7127223 */ /* 0x000fe20000010012 */
[----:B------:R-:W3:Y:S02]  /*16090*/  LDL R234, [R1+0x4cc] ;  /* 0x0004cc0001ea7983 */ /* 0x000ee40000100800 */
[----:B------:R-:W-:Y:S01]  /*160a0*/  FFMA.FTZ R0, R230, R154, R0 ;  /* 0x0000009ae6007223 */ /* 0x000fe20000010000 */
[----:B------:R-:W-:Y:S01]  /*160b0*/  FFMA.FTZ R18, R227, R151, R18 ;  /* 0x00000097e3127223 */ /* 0x000fe20000010012 */
[----:B------:R-:W4:Y:S02]  /*160c0*/  LDL R230, [R1+0x4dc] ;  /* 0x0004dc0001e67983 */ /* 0x000f240000100800 */
[----:B------:R-:W-:-:S02]  /*160d0*/  FFMA.FTZ R0, R223, R158, R0 ;  /* 0x0000009edf007223 */ /* 0x000fc40000010000 */
[----:B------:R-:W2:Y:S04]  /*160e0*/  LDL R223, [R1+0x4c8] ;  /* 0x0004c80001df7983 */ /* 0x000ea80000100800 */
        /* <DEDUP_REMOVED lines=8> */
[----:B------:R-:W-:-:S03]  /*16170*/  FFMA.FTZ R18, R17, R155, R18 ;  /* 0x0000009b11127223 */ /* 0x000fc60000010012 */
[----:B------:R-:W3:Y:S04]  /*16180*/  LDL R251, [R1+0x468] ;  /* 0x0004680001fb7983 */ /* 0x000ee80000100800 */
[----:B------:R-:W3:Y:S01]  /*16190*/  LDL R249, [R1+0x47c] ;  /* 0x00047c0001f97983 */ /* 0x000ee20000100800 */
[----:B------:R-:W-:-:S03]  /*161a0*/  FFMA.FTZ R0, R16, R162, R0 ;  /* 0x000000a210007223 */ /* 0x000fc60000010000 */
[----:B------:R-:W3:Y:S01]  /*161b0*/  LDL R248, [R1+0x458] ;  /* 0x0004580001f87983 */ /* 0x000ee20000100800 */
[----:B------:R-:W-:-:S03]  /*161c0*/  FFMA.FTZ R18, R3, R159, R18 ;  /* 0x0000009f03127223 */ /* 0x000fc60000010012 */
[----:B------:R-:W3:Y:S04]  /*161d0*/  LDL R17, [R1+0x46c] ;  /* 0x00046c0001117983 */ /* 0x000ee80000100800 */
[----:B------:R-:W3:Y:S04]  /*161e0*/  LDL R16, [R1+0x788] ;  /* 0x0007880001107983 */ /* 0x000ee80000100800 */
[----:B------:R-:W3:Y:S01]  /*161f0*/  LDL R3, [R1+0x45c] ;  /* 0x00045c0001037983 */ /* 0x000ee20000100800 */
[----:B----4-:R-:W-:Y:S01]  /*16200*/  FFMA.FTZ R18, R230, R163, R18 ;  /* 0x000000a3e6127223 */ /* 0x010fe20000010012 */
[----:B--2---:R-:W-:-:S02]  /*16210*/  FFMA.FTZ R0, R223, R166, R0 ;  /* 0x000000a6df007223 */ /* 0x004fc40000010000 */
[----:B------:R-:W2:Y:S02]  /*16220*/  LDL.LU R223, [R1+0x7f0] ;  /* 0x0007f00001df7983 */ /* 0x000ea40000300800 */
[----:B---3--:R-:W-:Y:S02]  /*16230*/  FFMA.FTZ R0, R227, R170, R0 ;  /* 0x000000aae3007223 */ /* 0x008fe40000010000 */
[----:B------:R-:W3:Y:S01]  /*16240*/  LDL.LU R230, [R1+0x7ec] ;  /* 0x0007ec0001e67983 */ /* 0x000ee20000300800 */
[----:B------:R-:W-:-:S03]  /*16250*/  FFMA.FTZ R18, R234, R167, R18 ;  /* 0x000000a7ea127223 */ /* 0x000fc60000010012 */
[----:B------:R-:W4:Y:S01]  /*16260*/  LDL.LU R227, [R1+0x7e8] ;  /* 0x0007e80001e37983 */ /* 0x000f220000300800 */
        /* <DEDUP_REMOVED lines=13> */
[----:B------:R-:W4:Y:S04]  /*16340*/  LDL.LU R246, [R1+0x7cc] ;  /* 0x0007cc0001f67983 */ /* 0x000f280000300800 */
[----:B------:R-:W4:Y:S01]  /*16350*/  LDL.LU R243, [R1+0x7c8] ;  /* 0x0007c80001f37983 */ /* 0x000f220000300800 */
[----:B------:R-:W-:-:S03]  /*16360*/  FFMA.FTZ R18, R247, R183, R18 ;  /* 0x000000b7f7127223 */ /* 0x000fc60000010012 */
[----:B------:R-:W4:Y:S01]  /*16370*/  LDL.LU R247, [R1+0x7c4] ;  /* 0x0007c40001f77983 */ /* 0x000f220000300800 */
[----:B------:R-:W-:Y:S01]  /*16380*/  FFMA.FTZ R0, R251, R190, R0 ;  /* 0x000000befb007223 */ /* 0x000fe20000010000 */
[----:B------:R-:W-:Y:S02]  /*16390*/  FFMA.FTZ R18, R249, R187, R18 ;  /* 0x000000bbf9127223 */ /* 0x000fe40000010012 */
[----:B------:R0:W5:Y:S01]  /*163a0*/  LDL.LU R251, [R1+0x7c0] ;  /* 0x0007c00001fb7983 */ /* 0x0001620000300800 */
[----:B------:R-:W-:Y:S01]  /*163b0*/  FFMA.FTZ R0, R248, R194, R0 ;  /* 0x000000c2f8007223 */ /* 0x000fe20000010000 */
[----:B------:R-:W-:Y:S02]  /*163c0*/  FFMA.FTZ R18, R17, R191, R18 ;  /* 0x000000bf11127223 */ /* 0x000fe40000010012 */
[----:B------:R0:W5:Y:S01]  /*163d0*/  LDL.LU R249, [R1+0x7bc] ;  /* 0x0007bc0001f97983 */ /* 0x0001620000300800 */
[----:B------:R-:W-:Y:S01]  /*163e0*/  FFMA.FTZ R0, R16, R198, R0 ;  /* 0x000000c610007223 */ /* 0x000fe20000010000 */
[----:B------:R-:W-:-:S02]  /*163f0*/  FFMA.FTZ R18, R3, R195, R18 ;  /* 0x000000c303127223 */ /* 0x000fc40000010012 */
[----:B------:R0:W5:Y:S01]  /*16400*/  LDL.LU R248, [R1+0x7b8] ;  /* 0x0007b80001f87983 */ /* 0x0001620000300800 */
[----:B------:R-:W-:Y:S01]  /*16410*/  FFMA.FTZ R0, R202, UR55, R0 ;  /* 0x00000037ca007c23 */ /* 0x000fe20008010000 */
[----:B------:R-:W-:Y:S02]  /*16420*/  FFMA.FTZ R18, R199, UR58, R18 ;  /* 0x0000003ac7127c23 */ /* 0x000fe40008010012 */
[----:B------:R0:W5:Y:S01]  /*16430*/  LDL.LU R17, [R1+0x7b4] ;  /* 0x0007b40001117983 */ /* 0x0001620000300800 */
[----:B------:R-:W-:Y:S01]  /*16440*/  FFMA.FTZ R0, R206, UR51, R0 ;  /* 0x00000033ce007c23 */ /* 0x000fe20008010000 */
[----:B------:R-:W-:Y:S02]  /*16450*/  FFMA.FTZ R18, R203, UR54, R18 ;  /* 0x00000036cb127c23 */ /* 0x000fe40008010012 */
[----:B------:R0:W5:Y:S01]  /*16460*/  LDL.LU R16, [R1+0x7b0] ;  /* 0x0007b00001107983 */ /* 0x0001620000300800 */
[----:B------:R-:W-:Y:S01]  /*16470*/  FFMA.FTZ R0, R210, UR47, R0 ;  /* 0x0000002fd2007c23 */ /* 0x000fe20008010000 */
[----:B------:R-:W-:-:S02]  /*16480*/  FFMA.FTZ R18, R207, UR50, R18 ;  /* 0x00000032cf127c23 */ /* 0x000fc40008010012 */
[----:B------:R0:W5:Y:S01]  /*16490*/  LDL.LU R3, [R1+0x7ac] ;  /* 0x0007ac0001037983 */ /* 0x0001620000300800 */
[----:B------:R-:W-:Y:S01]  /*164a0*/  FFMA.FTZ R0, R214, UR43, R0 ;  /* 0x0000002bd6007c23 */ /* 0x000fe20008010000 */
[----:B------:R-:W-:-:S03]  /*164b0*/  FFMA.FTZ R18, R211, UR46, R18 ;  /* 0x0000002ed3127c23 */ /* 0x000fc60008010012 */
[----:B------:R-:W-:Y:S01]  /*164c0*/  FFMA.FTZ R0, R218, UR39, R0 ;  /* 0x00000027da007c23 */ /* 0x000fe20008010000 */
[----:B------:R-:W-:-:S03]  /*164d0*/  FFMA.FTZ R18, R215, UR42, R18 ;  /* 0x0000002ad7127c23 */ /* 0x000fc60008010012 */
[----:B------:R-:W-:Y:S01]  /*164e0*/  FFMA.FTZ R0, R222, UR33, R0 ;  /* 0x00000021de007c23 */ /* 0x000fe20008010000 */
[----:B------:R-:W-:-:S03]  /*164f0*/  FFMA.FTZ R18, R219, UR38, R18 ;  /* 0x00000026db127c23 */ /* 0x000fc60008010012 */
[----:B------:R-:W-:Y:S01]  /*16500*/  FFMA.FTZ R0, R226, UR27, R0 ;  /* 0x0000001be2007c23 */ /* 0x000fe20008010000 */
[----:B--2---:R-:W-:-:S03]  /*16510*/  FFMA.FTZ R18, R223, UR32, R18 ;  /* 0x00000020df127c23 */ /* 0x004fc60008010012 */
[----:B---3--:R-:W-:Y:S01]  /*16520*/  FFMA.FTZ R0, R230, UR23, R0 ;  /* 0x00000017e6007c23 */ /* 0x008fe20008010000 */
[----:B----4-:R-:W-:-:S03]  /*16530*/  FFMA.FTZ R18, R227, UR28, R18 ;  /* 0x0000001ce3127c23 */ /* 0x010fc60008010012 */
[----:B------:R-:W-:Y:S01]  /*16540*/  FFMA.FTZ R0, R234, UR19, R0 ;  /* 0x00000013ea007c23 */ /* 0x000fe20008010000 */
[----:B------:R-:W-:-:S03]  /*16550*/  FFMA.FTZ R18, R231, UR24, R18 ;  /* 0x00000018e7127c23 */ /* 0x000fc60008010012 */
[----:B------:R-:W-:Y:S01]  /*16560*/  FFMA.FTZ R0, R238, UR15, R0 ;  /* 0x0000000fee007c23 */ /* 0x000fe20008010000 */
[----:B------:R-:W-:-:S03]  /*16570*/  FFMA.FTZ R18, R235, UR20, R18 ;  /* 0x00000014eb127c23 */ /* 0x000fc60008010012 */
[----:B------:R-:W-:Y:S01]  /*16580*/  FFMA.FTZ R0, R242, UR11, R0 ;  /* 0x0000000bf2007c23 */ /* 0x000fe20008010000 */
[----:B------:R-:W-:-:S03]  /*16590*/  FFMA.FTZ R18, R239, UR16, R18 ;  /* 0x00000010ef127c23 */ /* 0x000fc60008010012 */
[----:B------:R-:W-:Y:S01]  /*165a0*/  FFMA.FTZ R0, R246, UR7, R0 ;  /* 0x00000007f6007c23 */ /* 0x000fe20008010000 */
[----:B------:R-:W-:-:S03]  /*165b0*/  FFMA.FTZ R18, R243, UR12, R18 ;  /* 0x0000000cf3127c23 */ /* 0x000fc60008010012 */
[----:B------:R-:W-:Y:S01]  /*165c0*/  FADD.FTZ R19, R0, R19 ;  /* 0x0000001300137221 */ /* 0x000fe20000010000 */
[----:B------:R-:W-:Y:S02]  /*165d0*/  FFMA.FTZ R0, R247, UR8, R18 ;  /* 0x00000008f7007c23 */ /* 0x000fe40008010012 */
[----:B------:R-:W2:Y:S02]  /*165e0*/  LDL R18, [R1+0x794] ;  /* 0x0007940001127983 */ /* 0x000ea40000100800 */
[----:B------:R-:W-:Y:S02]  /*165f0*/  FADD.FTZ R19, R0, R19 ;  /* 0x0000001300137221 */ /* 0x000fe40000010000 */
[----:B------:R-:W1:Y:S02]  /*16600*/  LDC R0, c[0x0][0x2c0] ;  /* 0x0000b000ff007b82 */ /* 0x000e640000000800 */
[----:B-1----:R-:W-:Y:S01]  /*16610*/  IADD3 R0, R0, UR30, RZ ;  /* 0x0000001e00007c10 */ /* 0x002fe2000fffe0ff */
[----:B------:R-:W-:-:S03]  /*16620*/  ULDC UR30, c[0x0][0x2a0] ;  /* 0x0000a800001e7ab9 */ /* 0x000fc60000000800 */
[----:B------:R-:W-:Y:S02]  /*16630*/  @P1 ISETP.GE.AND P3, PT, R2, R0, PT ;  /* 0x000000000200120c */ /* 0x000fe40003f66270 */
[----:B------:R-:W-:-:S04]  /*16640*/  MOV R0, UR37 ;  /* 0x0000002500007c02 */ /* 0x000fc80008000f00 */
[----:B------:R-:W-:Y:S02]  /*16650*/  @P1 IADD3 R0, R2, 0x1, -R0 ;  /* 0x0000000102001810 */ /* 0x000fe40007ffe800 */
[----:B--2---:R-:W-:-:S05]  /*16660*/  @P1 SEL R18, R18, RZ, !P3 ;  /* 0x000000ff12121207 */ /* 0x004fca0005800000 */
[----:B------:R-:W-:Y:S02]  /*16670*/  @P1 IMAD.IADD R18, R18, 0x1, R0 ;  /* 0x0000000112121824 */ /* 0x000fe400078e0200 */
[----:B------:R-:W-:Y:S02]  /*16680*/  FMUL.FTZ R0, R19, UR30 ;  /* 0x0000001e13007c20 */ /* 0x000fe40008410000 */
[----:B------:R-:W2:Y:S02]  /*16690*/  LDL R19, [R1+0x790] ;  /* 0x0007900001137983 */ /* 0x000ea40000100800 */
[----:B------:R-:W-:Y:S02]  /*166a0*/  @P2 FADD.FTZ R0, R0, R250 ;  /* 0x000000fa00002221 */ /* 0x000fe40000010000 */
[----:B------:R-:W3:Y:S01]  /*166b0*/  LDL R250, [R1+0x48] ;  /* 0x0000480001fa7983 */ /* 0x000ee20000100800 */
[----:B------:R-:W-:-:S05]  /*166c0*/  @P1 I2FP.F32.S32 R18, R18 ;  /* 0x0000001200121245 */ /* 0x000fca0000201400 */
[----:B------:R-:W-:Y:S01]  /*166d0*/  @P1 FFMA.FTZ R0, R18, R252, R0 ;  /* 0x000000fc12001223 */ /* 0x000fe20000010000 */
[----:B------:R-:W-:Y:S02]  /*166e0*/  IADD3 R18, R2, -UR29, RZ ;  /* 0x8000001d02127c10 */ /* 0x000fe4000fffe0ff */
[----:B------:R0:W5:Y:S02]  /*166f0*/  LDL.LU R2, [R1+0x7a8] ;  /* 0x0007a80001027983 */ /* 0x0001640000300800 */
[----:B--2---:R-:W-:Y:S02]  /*16700*/  @!P0 FMNMX.FTZ R19, R19, R0, !PT ;  /* 0x0000000013138209 */ /* 0x004fe40007810000 */
[----:B---3--:R-:W-:-:S03]  /*16710*/  LEA R18, R18, R250, 0x2 ;  /* 0x000000fa12127211 */ /* 0x008fc600078e10ff */
[----:B------:R0:W-:Y:S04]  /*16720*/  @!P0 STL [R1+0x790], R19 ;  /* 0x0007901301008387 */ /* 0x0001e80000100800 */
[----:B------:R0:W-:Y:S02]  /*16730*/  STS [R18], R0 ;  /* 0x0000000012007388 */ /* 0x0001e40000000800 */
.L_x_1219:
[----:B------:R-:W-:Y:S05]  /*16740*/  BSYNC B1 ;  /* 0x0000000000017941 */ /* 0x000fea0003800000 */
.L_x_1218:
[----:B0----5:R-:W2:Y:S02]  /*16750*/  LDL.LU R0, [R1+0x44] ;  /* 0x0000440001007983 */ /* 0x021ea40000300800 */
[----:B--2---:R-:W-:-:S04]  /*16760*/  IADD3 R0, R0, 0x100, RZ ;  /* 0x0000010000007810 */ /* 0x004fc80007ffe0ff */
[----:B------:R-:W-:Y:S01]  /*16770*/  ISETP.GE.AND P0, PT, R0, UR4, PT ;  /* 0x0000000400007c0c */ /* 0x000fe2000bf06270 */
[----:B------:R0:W-:-:S12]  /*16780*/  STL [R1+0x44], R0 ;  /* 0x0000440001007387 */ /* 0x0001d80000100800 */
[----:B0-----:R-:W-:Y:S05]  /*16790*/  @!P0 BRA `(.L_x_1220) ;  /* 0xfffffed400b88947 */ /* 0x001fea000383ffff */
.L_x_1089:
[----:B------:R-:W-:Y:S05]  /*167a0*/  BSYNC B0 ;  /* 0x0000000000007941 */ /* 0x000fea0003800000 */
.L_x_1088:
[----:B------:R-:W2:Y:S01]  /*167b0*/  LDL.LU R18, [R1+0x790] ;  /* 0x0007900001127983 */ /* 0x000ea20000300800 */
[----:B------:R-:W-:Y:S01]  /*167c0*/  BSSY B0, `(.L_x_1221) ;  /* 0x00000a0000007945 */ /* 0x000fe20003800000 */
[----:B------:R-:W0:Y:S02]  /*167d0*/  S2R R3, SR_TID.X ;  /* 0x0000000000037919 */ /* 0x000e240000002100 */
[----:B0-----:R-:W-:-:S04]  /*167e0*/  SHF.R.S32.HI R8, RZ, 0x1f, R3 ;  /* 0x0000001fff087819 */ /* 0x001fc80000011403 */
[----:B------:R-:W-:-:S04]  /*167f0*/  LEA.HI R6, R8, R3, RZ, 0x5 ;  /* 0x0000000308067211 */ /* 0x000fc800078f28ff */
[----:B------:R-:W-:-:S05]  /*16800*/  LOP3.LUT R10, R6, 0xffffffe0, RZ, 0xc0, !PT ;  /* 0xffffffe0060a7812 */ /* 0x000fca00078ec0ff */
[----:B------:R-:W-:-:S05]  /*16810*/  IMAD.IADD R10, R3, 0x1, -R10 ;  /* 0x00000001030a7824 */ /* 0x000fca00078e0a0a */
[C---:B------:R-:W-:Y:S02]  /*16820*/  ISETP.NE.AND P0, PT, R10.reuse, RZ, PT ;  /* 0x000000ff0a00720c */ /* 0x040fe40003f05270 */
[----:B------:R-:W-:-:S11]  /*16830*/  ISETP.GT.AND P1, PT, R10, 0x7, PT ;  /* 0x000000070a00780c */ /* 0x000fd60003f24270 */
[----:B------:R-:W0:Y:S01]  /*16840*/  @!P0 S2R R12, SR_CgaCtaId ;  /* 0x00000000000c8919 */ /* 0x000e220000008800 */
[----:B------:R-:W-:Y:S02]  /*16850*/  @!P0 SHF.R.S32.HI R6, RZ, 0x5, R6 ;  /* 0x00000005ff068819 */ /* 0x000fe40000011406 */
[----:B------:R-:W-:Y:S01]  /*16860*/  @!P1 MOV R9, 0x400 ;  /* 0x0000040000099802 */ /* 0x000fe20000000f00 */
[----:B------:R-:W5:Y:S03]  /*16870*/  @!P1 S2R R14, SR_CgaCtaId ;  /* 0x00000000000e9919 */ /* 0x000f660000008800 */
[----:B-----5:R-:W-:-:S04]  /*16880*/  @!P1 LEA R11, R14, R9, 0x18 ;  /* 0x000000090e0b9211 */ /* 0x020fc800078ec0ff */
[----:B------:R-:W-:Y:S01]  /*16890*/  @!P1 LEA R10, R10, R11, 0x2 ;  /* 0x0000000b0a0a9211 */ /* 0x000fe200078e10ff */
[----:B--2---:R-:W2:Y:S02]  /*168a0*/  SHFL.BFLY PT, R0, R18, 0x10, 0x1f ;  /* 0x0e001f0012007f89 */ /* 0x004ea400000e0000 */
[----:B--2---:R-:W-:-:S05]  /*168b0*/  FMNMX.FTZ R0, R0, R18, !PT ;  /* 0x0000001200007209 */ /* 0x004fca0007810000 */
[----:B------:R-:W2:Y:S02]  /*168c0*/  SHFL.BFLY PT, R5, R0, 0x8, 0x1f ;  /* 0x0d001f0000057f89 */ /* 0x000ea400000e0000 */
[----:B--2---:R-:W-:-:S05]  /*168d0*/  FMNMX.FTZ R5, R0, R5, !PT ;  /* 0x0000000500057209 */ /* 0x004fca0007810000 */
[----:B------:R-:W2:Y:S02]  /*168e0*/  SHFL.BFLY PT, R4, R5, 0x4, 0x1f ;  /* 0x0c801f0005047f89 */ /* 0x000ea400000e0000 */
[----:B--2---:R-:W-:Y:S02]  /*168f0*/  FMNMX.FTZ R4, R5, R4, !PT ;  /* 0x0000000405047209 */ /* 0x004fe40007810000 */
[----:B------:R-:W-:-:S03]  /*16900*/  @!P0 MOV R5, 0x400 ;  /* 0x0000040000058802 */ /* 0x000fc60000000f00 */
[----:B------:R-:W2:Y:S01]  /*16910*/  SHFL.BFLY PT, R7, R4, 0x2, 0x1f ;  /* 0x0c401f0004077f89 */ /* 0x000ea200000e0000 */
[----:B0-----:R-:W-:-:S04]  /*16920*/  @!P0 LEA R5, R12, R5, 0x18 ;  /* 0x000000050c058211 */ /* 0x001fc800078ec0ff */
[----:B------:R-:W-:Y:S02]  /*16930*/  @!P0 LEA R6, R6, R5, 0x2 ;  /* 0x0000000506068211 */ /* 0x000fe400078e10ff */
[----:B--2---:R-:W-:-:S05]  /*16940*/  FMNMX.FTZ R7, R4, R7, !PT ;  /* 0x0000000704077209 */ /* 0x004fca0007810000 */
[----:B------:R-:W0:Y:S02]  /*16950*/  SHFL.BFLY PT, R0, R7, 0x1, 0x1f ;  /* 0x0c201f0007007f89 */ /* 0x000e2400000e0000 */
[----:B0-----:R-:W-:Y:S02]  /*16960*/  FMNMX.FTZ R9, R7, R0, !PT ;  /* 0x0000000007097209 */ /* 0x001fe40007810000 */
[----:B------:R-:W-:-:S03]  /*16970*/  MOV R0, 0xff7fffff ;  /* 0xff7fffff00007802 */ /* 0x000fc60000000f00 */
[----:B------:R0:W-:Y:S01]  /*16980*/  @!P0 STS [R6], R9 ;  /* 0x0000000906008388 */ /* 0x0001e20000000800 */
[----:B------:R-:W-:Y:S01]  /*16990*/  BAR.SYNC.DEFER_BLOCKING 0x0 ;  /* 0x0000000000007b1d */ /* 0x000fe20000010000 */
[----:B0-----:R-:W-:Y:S01]  /*169a0*/  VIADD R9, R3, UR29 ;  /* 0x0000001d03097c36 */ /* 0x001fe20008000000 */
[----:B------:R-:W-:-:S04]  /*169b0*/  HFMA2.MMA R6, -RZ, RZ, 0, 0 ;  /* 0x00000000ff067435 */ /* 0x000fc800000001ff */
[----:B------:R-:W0:Y:S01]  /*169c0*/  @!P1 LDS R0, [R10] ;  /* 0x000000000a009984 */ /* 0x000e220000000800 */
[----:B------:R-:W-:-:S03]  /*169d0*/  ISETP.GE.AND P1, PT, R9, UR37, PT ;  /* 0x0000002509007c0c */ /* 0x000fc6000bf26270 */
[----:B0-----:R-:W0:Y:S02]  /*169e0*/  SHFL.BFLY PT, R5, R0, 0x4, 0x1f ;  /* 0x0c801f0000057f89 */ /* 0x001e2400000e0000 */
[----:B0-----:R-:W-:-:S05]  /*169f0*/  FMNMX.FTZ R5, R5, R0, !PT ;  /* 0x0000000005057209 */ /* 0x001fca0007810000 */
[----:B------:R-:W0:Y:S02]  /*16a00*/  SHFL.BFLY PT, R4, R5, 0x2, 0x1f ;  /* 0x0c401f0005047f89 */ /* 0x000e2400000e0000 */
[----:B0-----:R-:W-:-:S05]  /*16a10*/  FMNMX.FTZ R4, R5, R4, !PT ;  /* 0x0000000405047209 */ /* 0x001fca0007810000 */
[----:B------:R-:W0:Y:S02]  /*16a20*/  SHFL.BFLY PT, R7, R4, 0x1, 0x1f ;  /* 0x0c201f0004077f89 */ /* 0x000e2400000e0000 */
[----:B0-----:R-:W-:-:S05]  /*16a30*/  FMNMX.FTZ R7, R4, R7, !PT ;  /* 0x0000000704077209 */ /* 0x001fca0007810000 */
[----:B------:R0:W2:Y:S01]  /*16a40*/  SHFL.IDX PT, R13, R7, RZ, 0x1f ;  /* 0x00001fff070d7589 */ /* 0x0000a200000e0000 */
[----:B------:R-:W-:Y:S05]  /*16a50*/  @P1 BRA `(.L_x_1222) ;  /* 0x0000000400d81947 */ /* 0x000fea0003800000 */
[----:B------:R-:W-:Y:S01]  /*16a60*/  LOP3.LUT R0, RZ, UR29, RZ, 0x33, !PT ;  /* 0x0000001dff007c12 */ /* 0x000fe2000f8e33ff */
[----:B------:R-:W-:Y:S01]  /*16a70*/  BSSY B1, `(.L_x_1223) ;  /* 0x0000028000017945 */ /* 0x000fe20003800000 */
[----:B------:R-:W-:Y:S02]  /*16a80*/  MOV R6, RZ ;  /* 0x000000ff00067202 */ /* 0x000fe40000000f00 */
[----:B------:R-:W-:-:S04]  /*16a90*/  IADD3 R0, -R3, UR37, R0 ;  /* 0x0000002503007c10 */ /* 0x000fc8000fffe100 */
[----:B------:R-:W-:-:S04]  /*16aa0*/  LEA.HI R4, R0, 0x1, RZ, 0x18 ;  /* 0x0000000100047811 */ /* 0x000fc800078fc0ff */
[----:B------:R-:W-:-:S13]  /*16ab0*/  LOP3.LUT P0, R4, R4, 0x3, RZ, 0xc0, !PT ;  /* 0x0000000304047812 */ /* 0x000fda000780c0ff */
[----:B------:R-:W-:Y:S05]  /*16ac0*/  @!P0 BRA `(.L_x_1224) ;  /* 0x0000000000888947 */ /* 0x000fea0003800000 */
[----:B------:R-:W5:Y:S01]  /*16ad0*/  LDL R18, [R1+0x48] ;  /* 0x0000480001127983 */ /* 0x000f620000100800 */
[----:B------:R-:W-:Y:S01]  /*16ae0*/  ULDC.64 UR4, c[0x0][0x2b0] ;  /* 0x0000ac0000047ab9 */ /* 0x000fe20000000a00 */
[----:B------:R-:W-:Y:S01]  /*16af0*/  SHF.R.S32.HI R5, RZ, 0x1f, R9 ;  /* 0x0000001fff057819 */ /* 0x000fe20000011409 */
[----:B------:R-:W1:Y:S01]  /*16b00*/  S2R R19, SR_CTAID.Y ;  /* 0x0000000000137919 */ /* 0x000e620000002600 */
[----:B------:R-:W-:Y:S02]  /*16b10*/  ISETP.NE.U32.AND P0, PT, RZ, UR4, PT ;  /* 0x00000004ff007c0c */ /* 0x000fe4000bf05070 */
[----:B0-----:R-:W-:Y:S02]  /*16b20*/  MOV R7, R4 ;  /* 0x0000000400077202 */ /* 0x001fe40000000f00 */
[----:B------:R-:W-:Y:S01]  /*16b30*/  ISETP.NE.AND.EX P0, PT, RZ, UR5, PT, P0 ;  /* 0x00000005ff007c0c */ /* 0x000fe2000bf05300 */
[----:B-1----:R-:W-:-:S05]  /*16b40*/  IMAD R12, R19, R251, RZ ;  /* 0x000000fb130c7224 */ /* 0x002fca00078e02ff */
[----:B------:R-:W-:Y:S02]  /*16b50*/  SHF.R.S32.HI R6, RZ, 0x1f, R12 ;  /* 0x0000001fff067819 */ /* 0x000fe4000001140c */
[----:B------:R-:W-:-:S04]  /*16b60*/  IADD3 R12, P2, P3, R12, UR4, R9 ;  /* 0x000000040c0c7c10 */ /* 0x000fc8000fb5e009 */
[----:B------:R-:W-:Y:S01]  /*16b70*/  IADD3.X R5, R6, UR5, R5, P2, P3 ;  /* 0x0000000506057c10 */ /* 0x000fe200097e6405 */
[----:B------:R-:W-:Y:S01]  /*16b80*/  HFMA2.MMA R6, -RZ, RZ, 0, 0 ;  /* 0x00000000ff067435 */ /* 0x000fe200000001ff */
[----:B-----5:R-:W-:-:S10]  /*16b90*/  IMAD R10, R3, 0x4, R18 ;  /* 0x00000004030a7824 */ /* 0x020fd400078e0212 */
.L_x_1228:
[----:B------:R-:W-:Y:S04]  /*16ba0*/  BSSY B2, `(.L_x_1225) ;  /* 0x000000b000027945 */ /* 0x000fe80003800000 */
[----:B0-----:R-:W-:Y:S05]  /*16bb0*/  @!P0 BRA `(.L_x_1226) ;  /* 0x0000000000148947 */ /* 0x001fea0003800000 */
[----:B------:R-:W-:-:S06]  /*16bc0*/  MOV R4, R12 ;  /* 0x0000000c00047202 */ /* 0x000fcc0000000f00 */
[----:B------:R-:W5:Y:S01]  /*16bd0*/  LDG.E.U8 R4, desc[UR60][R4.64] ;  /* 0x0000003c04047981 */ /* 0x000f62000c1e1100 */
[----:B------:R-:W-:Y:S01]  /*16be0*/  HFMA2.MMA R11, -RZ, RZ, 0, 0 ;  /* 0x00000000ff0b7435 */ /* 0x000fe200000001ff */
[----:B-----5:R-:W-:-:S13]  /*16bf0*/  ISETP.NE.AND P2, PT, R4, RZ, PT ;  /* 0x000000ff0400720c */ /* 0x020fda0003f45270 */
[----:B------:R-:W-:Y:S05]  /*16c00*/  @P2 BRA `(.L_x_1227) ;  /* 0x0000000000102947 */ /* 0x000fea0003800000 */
.L_x_1226:
[----:B------:R-:W2:Y:S02]  /*16c10*/  LDS R4, [R10] ;  /* 0x000000000a047984 */ /* 0x000ea40000000800 */
[----:B--2---:R-:W-:-:S04]  /*16c20*/  FADD.FTZ R4, -R13, R4 ;  /* 0x000000040d047221 */ /* 0x004fc80000010100 */
[----:B------:R-:W-:-:S04]  /*16c30*/  FMUL.FTZ R4, R4, 1.4426950216293334961 ;  /* 0x3fb8aa3b04047820 */ /* 0x000fc80000410000 */
[----:B------:R0:W1:Y:S03]  /*16c40*/  MUFU.EX2 R11, R4 ;  /* 0x00000004000b7308 */ /* 0x0000660000000800 */
.L_x_1227:
[----:B------:R-:W-:Y:S05]  /*16c50*/  BSYNC B2 ;  /* 0x0000000000027941 */ /* 0x000fea0003800000 */
.L_x_1225:
[----:B------:R-:W-:Y:S01]  /*16c60*/  VIADD R7, R7, 0xffffffff ;  /* 0xffffffff07077836 */ /* 0x000fe20000000000 */
[----:B------:R-:W-:Y:S01]  /*16c70*/  IADD3 R12, P3, R12, 0x100, RZ ;  /* 0x000001000c0c7810 */ /* 0x000fe20007f7e0ff */
[----:B-1----:R1:W-:Y:S01]  /*16c80*/  STS [R10], R11 ;  /* 0x0000000b0a007388 */ /* 0x0023e20000000800 */
[----:B------:R-:W-:Y:S01]  /*16c90*/  FADD.FTZ R6, R11, R6 ;  /* 0x000000060b067221 */ /* 0x000fe20000010000 */
[----:B------:R-:W-:Y:S02]  /*16ca0*/  IADD3 R9, R9, 0x100, RZ ;  /* 0x0000010009097810 */ /* 0x000fe40007ffe0ff */
[----:B------:R-:W-:Y:S02]  /*16cb0*/  ISETP.NE.AND P2, PT, R7, RZ, PT ;  /* 0x000000ff0700720c */ /* 0x000fe40003f45270 */
[----:B------:R-:W-:Y:S02]  /*16cc0*/  IADD3.X R5, RZ, R5, RZ, P3, !PT ;  /* 0x00000005ff057210 */ /* 0x000fe40001ffe4ff */
[----:B-1----:R-:W-:-:S09]  /*16cd0*/  IADD3 R10, R10, 0x400, RZ ;  /* 0x000004000a0a7810 */ /* 0x002fd20007ffe0ff */
[----:B------:R-:W-:Y:S05]  /*16ce0*/  @P2 BRA `(.L_x_1228) ;  /* 0xfffffffc00ac2947 */ /* 0x000fea000383ffff */
.L_x_1224:
[----:B------:R-:W-:Y:S05]  /*16cf0*/  BSYNC B1 ;  /* 0x0000000000017941 */ /* 0x000fea0003800000 */
.L_x_1223:
[----:B------:R-:W-:-:S13]  /*16d00*/  ISETP.GE.U32.AND P0, PT, R0, 0x300, PT ;  /* 0x000003000000780c */ /* 0x000fda0003f06070 */
[----:B------:R-:W-:Y:S05]  /*16d10*/  @!P0 BRA `(.L_x_1222) ;  /* 0x0000000400288947 */ /* 0x000fea0003800000 */
[----:B------:R-:W5:Y:S01]  /*16d20*/  LDL R11, [R1+0x48] ;  /* 0x00004800010b7983 */ /* 0x000f620000100800 */
[----:B------:R-:W-:Y:S01]  /*16d30*/  ULDC UR4, c[0x0][0x284] ;  /* 0x0000a10000047ab9 */ /* 0x000fe20000000800 */
[----:B------:R-:W-:Y:S01]  /*16d40*/  LEA R0, R9, 0x800, 0x2 ;  /* 0x0000080009007811 */ /* 0x000fe200078e10ff */
[----:B------:R-:W-:Y:S01]  /*16d50*/  IMAD.U32 R5, RZ, RZ, UR29 ;  /* 0x0000001dff057e24 */ /* 0x000fe2000f8e00ff */
[----:B0-----:R-:W0:Y:S01]  /*16d60*/  S2R R4, SR_CTAID.Y ;  /* 0x0000000000047919 */ /* 0x001e220000002600 */
[----:B------:R-:W-:Y:S02]  /*16d70*/  ULDC.64 UR6, c[0x0][0x2b0] ;  /* 0x0000ac0000067ab9 */ /* 0x000fe40000000a00 */
[----:B------:R-:W-:Y:S01]  /*16d80*/  IMAD R0, R5, -0x4, R0 ;  /* 0xfffffffc05007824 */ /* 0x000fe200078e0200 */
[----:B------:R-:W-:-:S04]  /*16d90*/  ISETP.NE.U32.AND P0, PT, RZ, UR6, PT ;  /* 0x00000006ff007c0c */ /* 0x000fc8000bf05070 */
[----:B------:R-:W-:Y:S01]  /*16da0*/  ISETP.NE.AND.EX P0, PT, RZ, UR7, PT, P0 ;  /* 0x00000007ff007c0c */ /* 0x000fe2000bf05300 */
[----:B0-----:R-:W-:Y:S01]  /*16db0*/  IMAD R12, R4, UR4, RZ ;  /* 0x00000004040c7c24 */ /* 0x001fe2000f8e02ff */
[----:B------:R-:W-:-:S04]  /*16dc0*/  SHF.R.S32.HI R4, RZ, 0x1f, R9 ;  /* 0x0000001fff047819 */ /* 0x000fc80000011409 */
[--C-:B------:R-:W-:Y:S02]  /*16dd0*/  IADD3 R10, P2, P3, R9, UR6, R12.reuse ;  /* 0x00000006090a7c10 */ /* 0x100fe4000fb5e00c */
[----:B------:R-:W-:-:S04]  /*16de0*/  SHF.R.S32.HI R5, RZ, 0x1f, R12 ;  /* 0x0000001fff057819 */ /* 0x000fc8000001140c */
[----:B------:R-:W-:Y:S02]  /*16df0*/  IADD3.X R5, R4, UR7, R5, P2, P3 ;  /* 0x0000000704057c10 */ /* 0x000fe400097e6405 */
[----:B-----5:R-:W-:-:S07]  /*16e00*/  IADD3 R0, R11, R0, RZ ;  /* 0x000000000b007210 */ /* 0x020fce0007ffe0ff */
.L_x_1241:
[----:B------:R-:W-:Y:S01]  /*16e10*/  BSSY B1, `(.L_x_1229) ;  /* 0x000000b000017945 */ /* 0x000fe20003800000 */
[----:B------:R-:W-:-:S03]  /*16e20*/  MOV R4, R10 ;  /* 0x0000000a00047202 */ /* 0x000fc60000000f00 */
[----:B------:R-:W-:Y:S05]  /*16e30*/  @!P0 BRA `(.L_x_1230) ;  /* 0x0000000000108947 */ /* 0x000fea0003800000 */
[----:B------:R-:W5:Y:S02]  /*16e40*/  LDG.E.U8 R7, desc[UR60][R4.64] ;  /* 0x0000003c04077981 */ /* 0x000f64000c1e1100 */
[----:B-----5:R-:W-:-:S13]  /*16e50*/  ISETP.NE.AND P2, PT, R7, RZ, PT ;  /* 0x000000ff0700720c */ /* 0x020fda0003f45270 */
[----:B------:R-:W-:Y:S01]  /*16e60*/  @P2 MOV R7, RZ ;  /* 0x000000ff00072202 */ /* 0x000fe20000000f00 */
[----:B------:R-:W-:Y:S06]  /*16e70*/  @P2 BRA `(.L_x_1231) ;  /* 0x0000000000102947 */ /* 0x000fec0003800000 */
.L_x_1230:
[----:B------:R-:W2:Y:S02]  /*16e80*/  LDS R7, [R0+-0x800] ;  /* 0xfff8000000077984 */ /* 0x000ea40000000800 */
[----:B--2---:R-:W-:-:S04]  /*16e90*/  FADD.FTZ R7, -R13, R7 ;  /* 0x000000070d077221 */ /* 0x004fc80000010100 */
[----:B------:R-:W-:-:S06]  /*16ea0*/  FMUL.FTZ R7, R7, 1.4426950216293334961 ;  /* 0x3fb8aa3b07077820 */ /* 0x000fcc0000410000 */
[----:B------:R-:W0:Y:S02]  /*16eb0*/  MUFU.EX2 R7, R7 ;  /* 0x0000000700077308 */ /* 0x000e240000000800 */
.L_x_1231:
[----:B------:R-:W-:Y:S05]  /*16ec0*/  BSYNC B1 ;  /* 0x0000000000017941 */ /* 0x000fea0003800000 */
.L_x_1229:
[----:B0-----:R0:W-:Y:S01]  /*16ed0*/  STS [R0+-0x800], R7 ;  /* 0xfff8000700007388 */ /* 0x0011e20000000800 */
[----:B------:R-:W-:Y:S01]  /*16ee0*/  BSSY B1, `(.L_x_1232) ;  /* 0x000000b000017945 */ /* 0x000fe20003800000 */
[----:B------:R-:W-:-:S03]  /*16ef0*/  FADD.FTZ R10, R7, R6 ;  /* 0x00000006070a7221 */ /* 0x000fc60000010000 */
[----:B------:R-:W-:Y:S05]  /*16f00*/  @!P0 BRA `(.L_x_1233) ;  /* 0x0000000000108947 */ /* 0x000fea0003800000 */
[----:B------:R-:W5:Y:S02]  /*16f10*/  LDG.E.U8 R6, desc[UR60][R4.64+0x100] ;  /* 0x0001003c04067981 */ /* 0x000f64000c1e1100 */
[----:B-----5:R-:W-:-:S13]  /*16f20*/  ISETP.NE.AND P2, PT, R6, RZ, PT ;  /* 0x000000ff0600720c */ /* 0x020fda0003f45270 */
[----:B0-----:R-:W-:Y:S01]  /*16f30*/  @P2 IMAD.MOV.U32 R7, RZ, RZ, RZ ;  /* 0x000000ffff072224 */ /* 0x001fe200078e00ff */
[----:B------:R-:W-:Y:S06]  /*16f40*/  @P2 BRA `(.L_x_1234) ;  /* 0x0000000000102947 */ /* 0x000fec0003800000 */
.L_x_1233:
[----:B------:R-:W2:Y:S02]  /*16f50*/  LDS R6, [R0+-0x400] ;  /* 0xfffc000000067984 */ /* 0x000ea40000000800 */
[----:B--2---:R-:W-:-:S04]  /*16f60*/  FADD.FTZ R6, -R13, R6 ;  /* 0x000000060d067221 */ /* 0x004fc80000010100 */
[----:B------:R-:W-:-:S04]  /*16f70*/  FMUL.FTZ R6, R6, 1.4426950216293334961 ;  /* 0x3fb8aa3b06067820 */ /* 0x000fc80000410000 */
[----:B0-----:R0:W2:Y:S03]  /*16f80*/  MUFU.EX2 R7, R6 ;  /* 0x0000000600077308 */ /* 0x0010a60000000800 */
.L_x_1234:
[----:B------:R-:W-:Y:S05]  /*16f90*/  BSYNC B1 ;  /* 0x0000000000017941 */ /* 0x000fea0003800000 */
.L_x_1232:
[----:B--2---:R2:W-:Y:S01]  /*16fa0*/  STS [R0+-0x400], R7 ;  /* 0xfffc000700007388 */ /* 0x0045e20000000800 */
[----:B------:R-:W-:Y:S01]  /*16fb0*/  BSSY B1, `(.L_x_1235) ;  /* 0x000000b000017945 */ /* 0x000fe20003800000 */
[----:B------:R-:W-:-:S03]  /*16fc0*/  FADD.FTZ R10, R10, R7 ;  /* 0x000000070a0a7221 */ /* 0x000fc60000010000 */
[----:B------:R-:W-:Y:S05]  /*16fd0*/  @!P0 BRA `(.L_x_1236) ;  /* 0x0000000000108947 */ /* 0x000fea0003800000 */
[----:B0-----:R-:W5:Y:S01]  /*16fe0*/  LDG.E.U8 R6, desc[UR60][R4.64+0x200] ;  /* 0x0002003c04067981 */ /* 0x001f62000c1e1100 */
[----:B--2---:R-:W-:Y:S01]  /*16ff0*/  HFMA2.MMA R7, -RZ, RZ, 0, 0 ;  /* 0x00000000ff077435 */ /* 0x004fe200000001ff */
[----:B-----5:R-:W-:-:S13]  /*17000*/  ISETP.NE.AND P2, PT, R6, RZ, PT ;  /* 0x000000ff0600720c */ /* 0x020fda0003f45270 */
[----:B------:R-:W-:Y:S05]  /*17010*/  @P2 BRA `(.L_x_1237) ;  /* 0x0000000000102947 */ /* 0x000fea0003800000 */
.L_x_1236:
[----:B0-----:R-:W0:Y:S02]  /*17020*/  LDS R6, [R0] ;  /* 0x0000000000067984 */ /* 0x001e240000000800 */
[----:B0-----:R-:W-:-:S04]  /*17030*/  FADD.FTZ R6, -R13, R6 ;  /* 0x000000060d067221 */ /* 0x001fc80000010100 */
[----:B------:R-:W-:-:S04]  /*17040*/  FMUL.FTZ R6, R6, 1.4426950216293334961 ;  /* 0x3fb8aa3b06067820 */ /* 0x000fc80000410000 */
[----:B--2---:R0:W2:Y:S03]  /*17050*/  MUFU.EX2 R7, R6 ;  /* 0x0000000600077308 */ /* 0x0040a60000000800 */
.L_x_1237:
[----:B------:R-:W-:Y:S05]  /*17060*/  BSYNC B1 ;  /* 0x0000000000017941 */ /* 0x000fea0003800000 */
.L_x_1235:
[----:B--2---:R2:W-:Y:S01]  /*17070*/  STS [R0], R7 ;  /* 0x0000000700007388 */ /* 0x0045e20000000800 */
[----:B------:R-:W-:Y:S01]  /*17080*/  BSSY B1, `(.L_x_1238) ;  /* 0x000000b000017945 */ /* 0x000fe20003800000 */
[----:B------:R-:W-:-:S03]  /*17090*/  FADD.FTZ R12, R10, R7 ;  /* 0x000000070a0c7221 */ /* 0x000fc60000010000 */
[----:B------:R-:W-:Y:S05]  /*170a0*/  @!P0 BRA `(.L_x_1239) ;  /* 0x0000000000108947 */ /* 0x000fea0003800000 */
[----:B0-----:R-:W5:Y:S02]  /*170b0*/  LDG.E.U8 R6, desc[UR60][R4.64+0x300] ;  /* 0x0003003c04067981 */ /* 0x001f64000c1e1100 */
[----:B-----5:R-:W-:-:S13]  /*170c0*/  ISETP.NE.AND P2, PT, R6, RZ, PT ;  /* 0x000000ff0600720c */ /* 0x020fda0003f45270 */
[----:B--2---:R-:W-:Y:S01]  /*170d0*/  @P2 MOV R7, RZ ;  /* 0x000000ff00072202 */ /* 0x004fe20000000f00 */
[----:B------:R-:W-:Y:S06]  /*170e0*/  @P2 BRA `(.L_x_1240) ;  /* 0x0000000000102947 */ /* 0x000fec0003800000 */
.L_x_1239:
[----:B0-----:R-:W0:Y:S02]  /*170f0*/  LDS R6, [R0+0x400] ;  /* 0x0004000000067984 */ /* 0x001e240000000800 */
[----:B0-----:R-:W-:-:S04]  /*17100*/  FADD.FTZ R6, -R13, R6 ;  /* 0x000000060d067221 */ /* 0x001fc80000010100 */
[----:B------:R-:W-:-:S04]  /*17110*/  FMUL.FTZ R6, R6, 1.4426950216293334961 ;  /* 0x3fb8aa3b06067820 */ /* 0x000fc80000410000 */
[----:B--2---:R0:W2:Y:S03]  /*17120*/  MUFU.EX2 R7, R6 ;  /* 0x0000000600077308 */ /* 0x0040a60000000800 */
.L_x_1240:
[----:B------:R-:W-:Y:S05]  /*17130*/  BSYNC B1 ;  /* 0x0000000000017941 */ /* 0x000fea0003800000 */
.L_x_1238:
[----:B------:R-:W-:Y:S01]  /*17140*/  IADD3 R9, R9, 0x400, RZ ;  /* 0x0000040009097810 */ /* 0x000fe20007ffe0ff */
[----:B--2---:R2:W-:Y:S01]  /*17150*/  STS [R0+0x400], R7 ;  /* 0x0004000700007388 */ /* 0x0045e20000000800 */
[----:B------:R-:W-:Y:S01]  /*17160*/  IADD3 R10, P3, R4, 0x400, RZ ;  /* 0x00000400040a7810 */ /* 0x000fe20007f7e0ff */
[----:B0-----:R-:W-:Y:S01]  /*17170*/  FADD.FTZ R6, R12, R7 ;  /* 0x000000070c067221 */ /* 0x001fe20000010000 */
[----:B------:R-:W-:-:S03]  /*17180*/  ISETP.GE.AND P2, PT, R9, UR37, PT ;  /* 0x0000002509007c0c */ /* 0x000fc6000bf46270 */
[----:B------:R-:W-:Y:S01]  /*17190*/  IMAD.X R5, RZ, RZ, R5, P3 ;  /* 0x000000ffff057224 */ /* 0x000fe200018e0605 */
[----:B--2---:R-:W-:-:S09]  /*171a0*/  IADD3 R0, R0, 0x1000, RZ ;  /* 0x0000100000007810 */ /* 0x004fd20007ffe0ff */
[----:B------:R-:W-:Y:S05]  /*171b0*/  @!P2 BRA `(.L_x_1241) ;  /* 0xfffffffc0014a947 */ /* 0x000fea000383ffff */
.L_x_1222:
[----:B------:R-:W-:Y:S05]  /*171c0*/  BSYNC B0 ;  /* 0x0000000000007941 */ /* 0x000fea0003800000 */
.L_x_1221:
[----:B------:R-:W5:Y:S01]  /*171d0*/  SHFL.BFLY PT, R5, R6, 0x10, 0x1f ;  /* 0x0e001f0006057f89 */ /* 0x000f6200000e0000 */
[C---:B------:R-:W-:Y:S01]  /*171e0*/  LOP3.LUT P0, RZ, R3.reuse, 0x1f, RZ, 0xc0, !PT ;  /* 0x0000001f03ff7812 */ /* 0x040fe2000780c0ff */
[----:B------:R-:W-:Y:S01]  /*171f0*/  ULDC.U8 UR4, c[0x0][0x31c] ;  /* 0x0000c70000047ab9 */ /* 0x000fe20000000000 */
[----:B------:R-:W-:-:S04]  /*17200*/  LOP3.LUT R9, R3, 0x1f, RZ, 0xc0, !PT ;  /* 0x0000001f03097812 */ /* 0x000fc800078ec0ff */
[----:B------:R-:W-:-:S07]  /*17210*/  ISETP.GT.U32.AND P2, PT, R9, 0x7, PT ;  /* 0x000000070900780c */ /* 0x000fce0003f44070 */
[----:B------:R-:W0:Y:S06]  /*17220*/  @!P0 S2R R9, SR_CgaCtaId ;  /* 0x0000000000098919 */ /* 0x000e2c0000008800 */
[----:B------:R-:W1:Y:S01]  /*17230*/  @!P2 S2R R11, SR_CgaCtaId ;  /* 0x00000000000ba919 */ /* 0x000e620000008800 */
[----:B------:R-:W-:Y:S01]  /*17240*/  @!P2 MOV R10, 0x400 ;  /* 0x00000400000aa802 */ /* 0x000fe20000000f00 */
[----:B-----5:R-:W-:Y:S01]  /*17250*/  FADD.FTZ R5, R5, R6 ;  /* 0x0000000605057221 */ /* 0x020fe20000010000 */
[----:B------:R-:W-:-:S04]  /*17260*/  @!P0 MOV R6, 0x400 ;  /* 0x0000040000068802 */ /* 0x000fc80000000f00 */
[----:B------:R-:W5:Y:S01]  /*17270*/  SHFL.BFLY PT, R0, R5, 0x8, 0x1f ;  /* 0x0d001f0005007f89 */ /* 0x000f6200000e0000 */
[----:B0-----:R-:W-:Y:S02]  /*17280*/  @!P0 LEA R9, R9, R6, 0x18 ;  /* 0x0000000609098211 */ /* 0x001fe400078ec0ff */
[----:B-1----:R-:W-:Y:S01]  /*17290*/  @!P2 LEA R11, R11, R10, 0x18 ;  /* 0x0000000a0b0ba211 */ /* 0x002fe200078ec0ff */
[----:B-----5:R-:W-:-:S05]  /*172a0*/  FADD.FTZ R0, R5, R0 ;  /* 0x0000000005007221 */ /* 0x020fca0000010000 */
[----:B------:R-:W0:Y:S02]  /*172b0*/  SHFL.BFLY PT, R7, R0, 0x4, 0x1f ;  /* 0x0c801f0000077f89 */ /* 0x000e2400000e0000 */
[----:B0-----:R-:W-:Y:S01]  /*172c0*/  FADD.FTZ R7, R0, R7 ;  /* 0x0000000700077221 */ /* 0x001fe20000010000 */
[----:B------:R-:W-:-:S04]  /*172d0*/  @!P0 SHF.R.U32.HI R0, RZ, 0x3, R3 ;  /* 0x00000003ff008819 */ /* 0x000fc80000011603 */
[----:B------:R-:W0:Y:S01]  /*172e0*/  SHFL.BFLY PT, R4, R7, 0x2, 0x1f ;  /* 0x0c401f0007047f89 */ /* 0x000e2200000e0000 */
[----:B------:R-:W-:-:S04]  /*172f0*/  @!P0 LOP3.LUT R6, R0, 0x1ffffffc, RZ, 0xc0, !PT ;  /* 0x1ffffffc00068812 */ /* 0x000fc800078ec0ff */
[----:B------:R-:W-:Y:S01]  /*17300*/  @!P0 IADD3 R12, R6, R9, RZ ;  /* 0x00000009060c8210 */ /* 0x000fe20007ffe0ff */
[----:B0-----:R-:W-:Y:S01]  /*17310*/  FADD.FTZ R4, R7, R4 ;  /* 0x0000000407047221 */ /* 0x001fe20000010000 */
[----:B------:R-:W-:-:S04]  /*17320*/  @!P2 SHF.L.U32 R7, R3, 0x2, RZ ;  /* 0x000000020307a819 */ /* 0x000fc800000006ff */
[----:B------:R-:W0:Y:S01]  /*17330*/  SHFL.BFLY PT, R5, R4, 0x1, 0x1f ;  /* 0x0c201f0004057f89 */ /* 0x000e2200000e0000 */
[----:B------:R-:W-:-:S05]  /*17340*/  @!P2 LOP3.LUT R0, R7, 0x7c, RZ, 0xc0, !PT ;  /* 0x0000007c0700a812 */ /* 0x000fca00078ec0ff */
[----:B------:R-:W-:Y:S02]  /*17350*/  @!P2 IMAD.IADD R0, R11, 0x1, R0 ;  /* 0x000000010b00a824 */ /* 0x000fe400078e0200 */
        /* <DEDUP_REMOVED lines=10> */
[----:B0-----:R-:W-:Y:S01]  /*17400*/  FADD.FTZ R9, R7, R4 ;  /* 0x0000000407097221 */ /* 0x001fe20000010000 */
[----:B------:R-:W-:-:S05]  /*17410*/  CS2R R4, SRZ ;  /* 0x0000000000047805 */ /* 0x000fca000001ff00 */
[----:B------:R-:W0:Y:S02]  /*17420*/  SHFL.IDX PT, R9, R9, RZ, 0x1f ;  /* 0x00001fff09097589 */ /* 0x000e2400000e0000 */
[----:B0-----:R-:W-:-:S04]  /*17430*/  FADD.FTZ R10, R9, 9.9999999747524270788e-07 ;  /* 0x358637bd090a7421 */ /* 0x001fc80000010000 */
[----:B--2---:R0:W1:Y:S01]  /*17440*/  MUFU.RCP R13, R10 ;  /* 0x0000000a000d7308 */ /* 0x0040620000001000 */
[----:B------:R-:W-:Y:S05]  /*17450*/  @!P0 BRA `(.L_x_1242) ;  /* 0x0000000000288947 */ /* 0x000fea0003800000 */
[----:B------:R-:W2:Y:S01]  /*17460*/  S2R R14, SR_CTAID.Y ;  /* 0x00000000000e7919 */ /* 0x000ea20000002600 */
[----:B------:R-:W5:Y:S01]  /*17470*/  LDC R0, c[0x0][0x318] ;  /* 0x0000c600ff007b82 */ /* 0x000f620000000800 */
[----:B------:R-:W-:Y:S01]  /*17480*/  ULDC UR5, c[0x0][0x288] ;  /* 0x0000a20000057ab9 */ /* 0x000fe20000000800 */
[----:B------:R-:W2:Y:S06]  /*17490*/  S2R R15, SR_CTAID.X ;  /* 0x00000000000f7919 */ /* 0x000eac0000002500 */
[----:B------:R-:W5:Y:S08]  /*174a0*/  LDC R4, c[0x0][0x29c] ;  /* 0x0000a700ff047b82 */ /* 0x000f700000000800 */
[----:B------:R-:W3:Y:S01]  /*174b0*/  LDC R7, c[0x0][0x284] ;  /* 0x0000a100ff077b82 */ /* 0x000ee20000000800 */
[----:B--2---:R-:W-:-:S04]  /*174c0*/  IMAD R5, R14, UR5, R15 ;  /* 0x000000050e057c24 */ /* 0x004fc8000f8e020f */
[----:B-----5:R-:W-:-:S04]  /*174d0*/  IMAD R0, R5, R0, R4 ;  /* 0x0000000005007224 */ /* 0x020fc800078e0204 */
[----:B---3--:R-:W-:-:S05]  /*174e0*/  IMAD R4, R0, R7, RZ ;  /* 0x0000000700047224 */ /* 0x008fca00078e02ff */
[----:B------:R-:W-:-:S07]  /*174f0*/  SHF.R.S32.HI R5, RZ, 0x1f, R4 ;  /* 0x0000001fff057819 */ /* 0x000fce0000011404 */
.L_x_1242:
[----:B------:R-:W-:Y:S04]  /*17500*/  BSSY B0, `(.L_x_1243) ;  /* 0x0000044000007945 */ /* 0x000fe80003800000 */
[----:B------:R-:W-:Y:S05]  /*17510*/  @P1 BRA `(.L_x_1244) ;  /* 0x0000000400081947 */ /* 0x000fea0003800000 */
[----:B------:R-:W-:Y:S01]  /*17520*/  LOP3.LUT R0, RZ, UR29, RZ, 0x33, !PT ;  /* 0x0000001dff007c12 */ /* 0x000fe2000f8e33ff */
[----:B------:R-:W-:Y:S01]  /*17530*/  BSSY B1, `(.L_x_1245) ;  /* 0x000001c000017945 */ /* 0x000fe20003800000 */
[C---:B------:R-:W-:Y:S02]  /*17540*/  IADD3 R9, R3.reuse, UR29, RZ ;  /* 0x0000001d03097c10 */ /* 0x040fe4000fffe0ff */
[----:B------:R-:W-:-:S04]  /*17550*/  IADD3 R0, -R3, UR37, R0 ;  /* 0x0000002503007c10 */ /* 0x000fc8000fffe100 */
[C---:B------:R-:W-:Y:S02]  /*17560*/  LEA.HI R6, R0.reuse, 0x1, RZ, 0x18 ;  /* 0x0000000100067811 */ /* 0x040fe400078fc0ff */
[----:B------:R-:W-:Y:S02]  /*17570*/  ISETP.GE.U32.AND P1, PT, R0, 0x300, PT ;  /* 0x000003000000780c */ /* 0x000fe40003f26070 */
[----:B------:R-:W-:-:S13]  /*17580*/  LOP3.LUT P2, R6, R6, 0x3, RZ, 0xc0, !PT ;  /* 0x0000000306067812 */ /* 0x000fda000784c0ff */
[----:B------:R-:W-:Y:S05]  /*17590*/  @!P2 BRA `(.L_x_1246) ;  /* 0x000000000054a947 */ /* 0x000fea0003800000 */
[----:B0-----:R-:W2:Y:S01]  /*175a0*/  LDL R10, [R1+0x48] ;  /* 0x00004800010a7983 */ /* 0x001ea20000100800 */
[C---:B------:R-:W-:Y:S01]  /*175b0*/  IADD3 R12, P2, R9.reuse, R4, RZ ;  /* 0x00000004090c7210 */ /* 0x040fe20007f5e0ff */
[----:B------:R-:W-:Y:S01]  /*175c0*/  ULDC.64 UR6, c[0x0][0x310] ;  /* 0x0000c40000067ab9 */ /* 0x000fe20000000a00 */
[----:B------:R-:W-:Y:S02]  /*175d0*/  MOV R0, R6 ;  /* 0x0000000600007202 */ /* 0x000fe40000000f00 */
[----:B------:R-:W-:Y:S02]  /*175e0*/  LEA R11, P3, R12, UR6, 0x2 ;  /* 0x000000060c0b7c11 */ /* 0x000fe4000f8610ff */
[----:B------:R-:W-:-:S04]  /*175f0*/  LEA.HI.X.SX32 R7, R9, R5, 0x1, P2 ;  /* 0x0000000509077211 */ /* 0x000fc800010f0eff */
[----:B------:R-:W-:Y:S02]  /*17600*/  LEA.HI.X R12, R12, UR7, R7, 0x2, P3 ;  /* 0x000000070c0c7c11 */ /* 0x000fe400098f1407 */
[----:B--2---:R-:W-:-:S07]  /*17610*/  LEA R10, R3, R10, 0x2 ;  /* 0x0000000a030a7211 */ /* 0x004fce00078e10ff */
.L_x_1247:
[----:B--2---:R-:W1:Y:S01]  /*17620*/  LDS R6, [R10] ;  /* 0x000000000a067984 */ /* 0x004e620000000800 */
[----:B------:R-:W-:Y:S02]  /*17630*/  @P0 MOV R7, R12 ;  /* 0x0000000c00070202 */ /* 0x000fe40000000f00 */
[----:B------:R-:W-:Y:S02]  /*17640*/  IADD3 R0, R0, -0x1, RZ ;  /* 0xffffffff00007810 */ /* 0x000fe40007ffe0ff */
[----:B------:R-:W-:Y:S02]  /*17650*/  IADD3 R9, R9, 0x100, RZ ;  /* 0x0000010009097810 */ /* 0x000fe40007ffe0ff */
[----:B------:R-:W-:Y:S01]  /*17660*/  ISETP.NE.AND P3, PT, R0, RZ, PT ;  /* 0x000000ff0000720c */ /* 0x000fe20003f65270 */
[----:B-1----:R-:W-:Y:S01]  /*17670*/  FMUL.FTZ R15, R6, R13 ;  /* 0x0000000d060f7220 */ /* 0x002fe20000410000 */
[----:B------:R-:W-:Y:S01]  /*17680*/  @P0 IMAD.MOV.U32 R6, RZ, RZ, R11 ;  /* 0x000000ffff060224 */ /* 0x000fe200078e000b */
[----:B------:R-:W-:-:S03]  /*17690*/  IADD3 R11, P2, R11, 0x400, RZ ;  /* 0x000004000b0b7810 */ /* 0x000fc60007f5e0ff */
[----:B------:R0:W-:Y:S02]  /*176a0*/  STS [R10], R15 ;  /* 0x0000000f0a007388 */ /* 0x0001e40000000800 */
[----:B------:R-:W-:Y:S02]  /*176b0*/  IMAD.X R12, RZ, RZ, R12, P2 ;  /* 0x000000ffff0c7224 */ /* 0x000fe400010e060c */
[----:B------:R2:W-:Y:S01]  /*176c0*/  @P0 STG.E desc[UR60][R6.64], R15 ;  /* 0x0000000f06000986 */ /* 0x0005e2000c10193c */
[----:B0-----:R-:W-:Y:S02]  /*176d0*/  IADD3 R10, R10, 0x400, RZ ;  /* 0x000004000a0a7810 */ /* 0x001fe40007ffe0ff */
[----:B------:R-:W-:Y:S05]  /*176e0*/  @P3 BRA `(.L_x_1247) ;  /* 0xfffffffc00cc3947 */ /* 0x000fea000383ffff */
.L_x_1246:
[----:B------:R-:W-:Y:S05]  /*176f0*/  BSYNC B1 ;  /* 0x0000000000017941 */ /* 0x000fea0003800000 */
.L_x_1245:
[----:B------:R-:W-:Y:S05]  /*17700*/  @!P1 BRA `(.L_x_1244) ;  /* 0x00000000008c9947 */ /* 0x000fea0003800000 */
[----:B--2---:R-:W2:Y:S01]  /*17710*/  LDL R6, [R1+0x48] ;  /* 0x0000480001067983 */ /* 0x004ea20000100800 */
[C---:B------:R-:W-:Y:S01]  /*17720*/  LEA R0, R9.reuse, 0x800, 0x2 ;  /* 0x0000080009007811 */ /* 0x040fe200078e10ff */
[----:B------:R-:W-:Y:S01]  /*17730*/  ULDC.64 UR6, c[0x0][0x310] ;  /* 0x0000c40000067ab9 */ /* 0x000fe20000000a00 */
[----:B------:R-:W-:Y:S02]  /*17740*/  MOV R7, UR29 ;  /* 0x0000001d00077c02 */ /* 0x000fe40008000f00 */
[----:B------:R-:W-:Y:S02]  /*17750*/  IADD3 R12, P0, R9, R4, RZ ;  /* 0x00000004090c7210 */ /* 0x000fe40007f1e0ff */
[----:B------:R-:W-:Y:S01]  /*17760*/  ISETP.NE.AND P2, PT, RZ, UR4, PT ;  /* 0x00000004ff007c0c */ /* 0x000fe2000bf45270 */
[----:B------:R-:W-:Y:S01]  /*17770*/  IMAD R0, R7, -0x4, R0 ;  /* 0xfffffffc07007824 */ /* 0x000fe200078e0200 */
[----:B------:R-:W-:Y:S02]  /*17780*/  LEA.HI.X.SX32 R5, R9, R5, 0x1, P0 ;  /* 0x0000000509057211 */ /* 0x000fe400000f0eff */
[----:B------:R-:W-:-:S04]  /*17790*/  LEA R11, P0, R12, UR6, 0x2 ;  /* 0x000000060c0b7c11 */ /* 0x000fc8000f8010ff */
[----:B------:R-:W-:Y:S02]  /*177a0*/  LEA.HI.X R12, R12, UR7, R5, 0x2, P0 ;  /* 0x000000070c0c7c11 */ /* 0x000fe400080f1405 */
[----:B--2---:R-:W-:-:S07]  /*177b0*/  IADD3 R0, R6, R0, RZ ;  /* 0x0000000006007210 */ /* 0x004fce0007ffe0ff */
.L_x_1248:
[----:B------:R-:W1:Y:S01]  /*177c0*/  LDS R4, [R0+-0x800] ;  /* 0xfff8000000047984 */ /* 0x000e620000000800 */
[----:B------:R-:W-:Y:S02]  /*177d0*/  MOV R5, R12 ;  /* 0x0000000c00057202 */ /* 0x000fe40000000f00 */
[----:B------:R-:W-:Y:S01]  /*177e0*/  IADD3 R9, R9, 0x400, RZ ;  /* 0x0000040009097810 */ /* 0x000fe20007ffe0ff */
[----:B------:R-:W2:Y:S03]  /*177f0*/  LDS R6, [R0+-0x400] ;  /* 0xfffc000000067984 */ /* 0x000ea60000000800 */
[----:B------:R-:W-:Y:S01]  /*17800*/  ISETP.GE.AND P0, PT, R9, UR37, PT ;  /* 0x0000002509007c0c */ /* 0x000fe2000bf06270 */
[----:B------:R-:W5:Y:S04]  /*17810*/  LDS R7, [R0] ;  /* 0x0000000000077984 */ /* 0x000f680000000800 */
[----:B0-----:R-:W0:Y:S01]  /*17820*/  LDS R10, [R0+0x400] ;  /* 0x00040000000a7984 */ /* 0x001e220000000800 */
[----:B-1----:R-:W-:Y:S01]  /*17830*/  FMUL.FTZ R15, R4, R13 ;  /* 0x0000000d040f7220 */ /* 0x002fe20000410000 */
[----:B------:R-:W-:-:S02]  /*17840*/  IMAD.MOV.U32 R4, RZ, RZ, R11 ;  /* 0x000000ffff047224 */ /* 0x000fc400078e000b */
[-C--:B--2---:R-:W-:Y:S02]  /*17850*/  FMUL.FTZ R17, R6, R13.reuse ;  /* 0x0000000d06117220 */ /* 0x084fe40000410000 */
[----:B------:R-:W-:Y:S01]  /*17860*/  STS [R0+-0x800], R15 ;  /* 0xfff8000f00007388 */ /* 0x000fe20000000800 */
[----:B------:R-:W-:Y:S01]  /*17870*/  IADD3 R11, P1, R4, 0x1000, RZ ;  /* 0x00001000040b7810 */ /* 0x000fe20007f3e0ff */
[----:B-----5:R-:W-:Y:S02]  /*17880*/  FMUL.FTZ R7, R7, R13 ;  /* 0x0000000d07077220 */ /* 0x020fe40000410000 */
[----:B------:R-:W-:Y:S01]  /*17890*/  @P2 STG.E desc[UR60][R4.64], R15 ;  /* 0x0000000f04002986 */ /* 0x000fe2000c10193c */
[----:B------:R-:W-:Y:S01]  /*178a0*/  IADD3.X R12, RZ, R5, RZ, P1, !PT ;  /* 0x00000005ff0c7210 */ /* 0x000fe20000ffe4ff */
[----:B0-----:R-:W-:Y:S02]  /*178b0*/  FMUL.FTZ R19, R10, R13 ;  /* 0x0000000d0a137220 */ /* 0x001fe40000410000 */
[----:B------:R-:W-:Y:S04]  /*178c0*/  @P2 STG.E desc[UR60][R4.64+0x400], R17 ;  /* 0x0004001104002986 */ /* 0x000fe8000c10193c */
[----:B------:R-:W-:Y:S04]  /*178d0*/  @P2 STG.E desc[UR60][R4.64+0x800], R7 ;  /* 0x0008000704002986 */ /* 0x000fe8000c10193c */
[----:B------:R-:W-:Y:S04]  /*178e0*/  @P2 STG.E desc[UR60][R4.64+0xc00], R19 ;  /* 0x000c001304002986 */ /* 0x000fe8000c10193c */
[----:B------:R-:W-:Y:S04]  /*178f0*/  STS [R0+-0x400], R17 ;  /* 0xfffc001100007388 */ /* 0x000fe80000000800 */
[----:B------:R-:W-:Y:S04]  /*17900*/  STS [R0], R7 ;  /* 0x0000000700007388 */ /* 0x000fe80000000800 */
[----:B------:R0:W-:Y:S02]  /*17910*/  STS [R0+0x400], R19 ;  /* 0x0004001300007388 */ /* 0x0001e40000000800 */
[----:B0-----:R-:W-:Y:S01]  /*17920*/  VIADD R0, R0, 0x1000 ;  /* 0x0000100000007836 */ /* 0x001fe20000000000 */
[----:B------:R-:W-:Y:S06]  /*17930*/  @!P0 BRA `(.L_x_1248) ;  /* 0xfffffffc00a08947 */ /* 0x000fec000383ffff */
.L_x_1244:
[----:B------:R-:W-:Y:S05]  /*17940*/  BSYNC B0 ;  /* 0x0000000000007941 */ /* 0x000fea0003800000 */
.L_x_1243:
[----:B------:R-:W5:Y:S01]  /*17950*/  LDL.LU R4, [R1+0x7a0] ;  /* 0x0007a00001047983 */ /* 0x000f620000300800 */
[----:B------:R-:W-:Y:S01]  /*17960*/  UIADD3 UR14, UR37, -0x1, URZ ;  /* 0xffffffff250e7890 */ /* 0x000fe2000fffe03f */
[----:B------:R-:W0:Y:S01]  /*17970*/  S2UR UR6, SR_CgaCtaId ;  /* 0x00000000000679c3 */ /* 0x000e220000008800 */
[----:B------:R-:W-:Y:S01]  /*17980*/  ULDC UR4, c[0x0][0x288] ;  /* 0x0000a20000047ab9 */ /* 0x000fe20000000800 */
[----:B------:R-:W1:Y:S01]  /*17990*/  S2R R26, SR_CTAID.X ;  /* 0x00000000001a7919 */ /* 0x000e620000002500 */
[----:B------:R-:W-:Y:S01]  /*179a0*/  MOV R53, UR4 ;  /* 0x0000000400357c02 */ /* 0x000fe20008000f00 */
[----:B------:R-:W-:Y:S01]  /*179b0*/  USHF.R.S32.HI UR4, URZ, 0x1f, UR14 ;  /* 0x0000001f3f047899 */ /* 0x000fe2000801140e */
[----:B------:R-:W-:Y:S01]  /*179c0*/  LEA.HI R8, R8, R3, RZ, 0x6 ;  /* 0x0000000308087211 */ /* 0x000fe200078f30ff */
[----:B------:R-:W3:Y:S01]  /*179d0*/  S2R R30, SR_CTAID.Y ;  /* 0x00000000001e7919 */ /* 0x000ee20000002600 */
[----:B------:R-:W-:Y:S01]  /*179e0*/  ULDC.64 UR8, c[0x0][0x280] ;  /* 0x0000a00000087ab9 */ /* 0x000fe20000000a00 */
[----:B------:R-:W-:Y:S01]  /*179f0*/  ULEA.HI UR4, UR4, UR14, URZ, 0x2 ;  /* 0x0000000e04047291 */ /* 0x000fe2000f8f103f */
[----:B------:R-:W-:Y:S01]  /*17a00*/  SHF.R.S32.HI R14, RZ, 0x6, R8 ;  /* 0x00000006ff0e7819 */ /* 0x000fe20000011408 */
[----:B------:R-:W-:Y:S01]  /*17a10*/  ULDC UR7, c[0x0][0x29c] ;  /* 0x0000a70000077ab9 */ /* 0x000fe20000000800 */
[----:B------:R-:W-:Y:S01]  /*17a20*/  UMOV UR5, 0x400 ;  /* 0x0000040000057882 */ /* 0x000fe20000000000 */
[----:B------:R-:W-:Y:S01]  /*17a30*/  ULOP3.LUT UR4, UR4, 0xfffffffc, URZ, 0xc0, !UPT ;  /* 0xfffffffc04047892 */ /* 0x000fe2000f8ec03f */
[----:B------:R-:W-:Y:S01]  /*17a40*/  MOV R52, UR9 ;  /* 0x0000000900347c02 */ /* 0x000fe20008000f00 */
[----:B------:R-:W-:Y:S01]  /*17a50*/  UIADD3 UR5, UR5, 0x440, URZ ;  /* 0x0000044005057890 */ /* 0x000fe2000fffe03f */
[----:B------:R-:W-:Y:S01]  /*17a60*/  BSSY B0, `(.L_x_1249) ;  /* 0x0000022000007945 */ /* 0x000fe20003800000 */
[----:B------:R-:W-:Y:S01]  /*17a70*/  UIADD3 UR4, UR14, -UR4, URZ ;  /* 0x800000040e047290 */ /* 0x000fe2000fffe03f */
[----:B------:R-:W-:Y:S01]  /*17a80*/  HFMA2.MMA R11, -RZ, RZ, 0, 0 ;  /* 0x00000000ff0b7435 */ /* 0x000fe200000001ff */
[----:B--2---:R-:W-:-:S04]  /*17a90*/  CS2R R6, SRZ ;  /* 0x0000000000067805 */ /* 0x004fc8000001ff00 */
[----:B------:R-:W-:Y:S01]  /*17aa0*/  ISETP.NE.AND P1, PT, R14, UR4, PT ;  /* 0x000000040e007c0c */ /* 0x000fe2000bf25270 */
[----:B0-----:R-:W-:-:S03]  /*17ab0*/  ULEA UR5, UR6, UR5, 0x18 ;  /* 0x0000000506057291 */ /* 0x001fc6000f8ec03f */
[----:B------:R-:W-:Y:S01]  /*17ac0*/  ISETP.NE.OR P0, PT, RZ, UR7, P1 ;  /* 0x00000007ff007c0c */ /* 0x000fe20008f05670 */
[----:B-----5:R-:W-:Y:S01]  /*17ad0*/  IMAD R0, R4, R53, RZ ;  /* 0x0000003504007224 */ /* 0x020fe200078e02ff */
[----:B------:R-:W-:-:S03]  /*17ae0*/  LOP3.LUT R4, R8, 0xffffffc0, RZ, 0xc0, !PT ;  /* 0xffffffc008047812 */ /* 0x000fc600078ec0ff */
[----:B-1----:R-:W-:Y:S01]  /*17af0*/  IMAD R0, R0, UR8, R26 ;  /* 0x0000000800007c24 */ /* 0x002fe2000f8e021a */
[----:B------:R-:W-:Y:S01]  /*17b00*/  ULDC UR8, c[0x0][0x288] ;  /* 0x0000a20000087ab9 */ /* 0x000fe20000000800 */
[----:B------:R-:W-:Y:S01]  /*17b10*/  IMAD.IADD R23, R3, 0x1, -R4 ;  /* 0x0000000103177824 */ /* 0x000fe200078e0a04 */
[----:B------:R-:W-:Y:S01]  /*17b20*/  CS2R R4, SRZ ;  /* 0x0000000000047805 */ /* 0x000fe2000001ff00 */
[----:B---3--:R-:W-:Y:S01]  /*17b30*/  IMAD R12, R30, UR8, R26 ;  /* 0x000000081e0c7c24 */ /* 0x008fe2000f8e021a */
[----:B------:R-:W-:Y:S02]  /*17b40*/  SHF.L.U32 R0, R0, 0x8, RZ ;  /* 0x0000000800007819 */ /* 0x000fe400000006ff */
[C---:B------:R-:W-:Y:S02]  /*17b50*/  SHF.L.U32 R13, R23.reuse, 0x2, RZ ;  /* 0x00000002170d7819 */ /* 0x040fe400000006ff */
[----:B------:R-:W-:Y:S02]  /*17b60*/  SHF.L.U32 R12, R12, 0x8, RZ ;  /* 0x000000080c0c7819 */ /* 0x000fe400000006ff */
[----:B------:R-:W-:Y:S01]  /*17b70*/  LEA R23, R23, UR5, 0x4 ;  /* 0x0000000517177c11 */ /* 0x000fe2000f8e20ff */
[----:B------:R-:W-:-:S02]  /*17b80*/  IMAD R22, R0, R52, R13 ;  /* 0x0000003400167224 */ /* 0x000fc400078e020d */
[----:B------:R-:W-:-:S03]  /*17b90*/  IMAD R15, R12, R52, R13 ;  /* 0x000000340c0f7224 */ /* 0x000fc600078e020d */
[----:B------:R-:W-:Y:S02]  /*17ba0*/  SHF.R.S32.HI R24, RZ, 0x1f, R22 ;  /* 0x0000001fff187819 */ /* 0x000fe40000011416 */
[----:B------:R-:W-:Y:S01]  /*17bb0*/  SHF.R.S32.HI R17, RZ, 0x1f, R15 ;  /* 0x0000001fff117819 */ /* 0x000fe2000001140f */
[----:B------:R-:W-:Y:S06]  /*17bc0*/  @P0 BRA `(.L_x_1250) ;  /* 0x00000000002c0947 */ /* 0x000fec0003800000 */
[----:B------:R-:W-:Y:S01]  /*17bd0*/  ULDC.64 UR4, c[0x0][0x240] ;  /* 0x0000900000047ab9 */ /* 0x000fe20000000a00 */
[----:B------:R-:W-:Y:S02]  /*17be0*/  CS2R R6, SRZ ;  /* 0x0000000000067805 */ /* 0x000fe4000001ff00 */
[----:B------:R-:W-:Y:S02]  /*17bf0*/  ISETP.NE.U32.AND P0, PT, RZ, UR4, PT ;  /* 0x00000004ff007c0c */ /* 0x000fe4000bf05070 */
[----:B------:R-:W-:Y:S02]  /*17c00*/  CS2R R4, SRZ ;  /* 0x0000000000047805 */ /* 0x000fe4000001ff00 */
[----:B------:R-:W-:-:S13]  /*17c10*/  ISETP.NE.AND.EX P0, PT, RZ, UR5, PT, P0 ;  /* 0x00000005ff007c0c */ /* 0x000fda000bf05300 */
[----:B------:R-:W-:Y:S05]  /*17c20*/  @!P0 BRA `(.L_x_1251) ;  /* 0x0000000000108947 */ /* 0x000fea0003800000 */
[----:B------:R-:W0:Y:S01]  /*17c30*/  LDC.64 R4, c[0x0][0x240] ;  /* 0x00009000ff047b82 */ /* 0x000e220000000a00 */
[----:B------:R-:W-:-:S04]  /*17c40*/  IMAD R7, R26, 0x100, R13 ;  /* 0x000001001a077824 */ /* 0x000fc800078e020d */
[----:B0-----:R-:W-:-:S06]  /*17c50*/  IMAD.WIDE R4, R7, 0x4, R4 ;  /* 0x0000000407047825 */ /* 0x001fcc00078e0204 */
[----:B------:R-:W5:Y:S02]  /*17c60*/  LDG.E.128 R4, desc[UR60][R4.64] ;  /* 0x0000003c04047981 */ /* 0x000f64000c1e1d00 */
.L_x_1251:
[----:B-----5:R0:W-:Y:S02]  /*17c70*/  STS.128 [R23], R4 ;  /* 0x0000000417007388 */ /* 0x0201e40000000c00 */
.L_x_1250:
[----:B------:R-:W-:Y:S05]  /*17c80*/  BSYNC B0 ;  /* 0x0000000000007941 */ /* 0x000fea0003800000 */
.L_x_1249:
[----:B------:R-:W2:Y:S01]  /*17c90*/  LDL R10, [R1+0x48] ;  /* 0x00004800010a7983 */ /* 0x000ea20000100800 */
[----:B------:R-:W-:Y:S01]  /*17ca0*/  IADD3 R25, R14, UR29, RZ ;  /* 0x0000001d0e197c10 */ /* 0x000fe2000fffe0ff */
[----:B------:R-:W-:Y:S01]  /*17cb0*/  ULDC.64 UR4, c[0x0][0x250] ;  /* 0x0000940000047ab9 */ /* 0x000fe20000000a00 */
[----:B------:R-:W-:Y:S01]  /*17cc0*/  VIMNMX R34, R52, UR14, PT ;  /* 0x0000000e34227c48 */ /* 0x000fe2000bfe0100 */
[----:B------:R-:W-:Y:S01]  /*17cd0*/  IMAD.U32 R18, RZ, RZ, UR5 ;  /* 0x00000005ff127e24 */ /* 0x000fe2000f8e00ff */
[----:B------:R-:W-:Y:S01]  /*17ce0*/  SHF.L.U32 R0, R25, 0x8, RZ ;  /* 0x0000000819007819 */ /* 0x000fe200000006ff */
[----:B------:R-:W-:Y:S01]  /*17cf0*/  ULDC UR6, c[0x0][0x288] ;  /* 0x0000a20000067ab9 */ /* 0x000fe20000000800 */
[----:B------:R-:W-:Y:S01]  /*17d00*/  MOV R19, UR4 ;  /* 0x0000000400137c02 */ /* 0x000fe20008000f00 */
[----:B------:R-:W-:Y:S01]  /*17d10*/  ULDC UR10, c[0x0][0x284] ;  /* 0x0000a100000a7ab9 */ /* 0x000fe20000000800 */
[----:B------:R-:W-:Y:S01]  /*17d20*/  BAR.SYNC.DEFER_BLOCKING 0x0 ;  /* 0x0000000000007b1d */ /* 0x000fe20000010000 */
[----:B------:R-:W-:-:S04]  /*17d30*/  IADD3 R8, P0, R15, R0, RZ ;  /* 0x000000000f087210 */ /* 0x000fc80007f1e0ff */
[----:B------:R-:W-:Y:S01]  /*17d40*/  LEA.HI.X.SX32 R9, R0, R17, 0x1, P0 ;  /* 0x0000001100097211 */ /* 0x000fe200000f0eff */
[----:B------:R-:W-:Y:S01]  /*17d50*/  ULDC.64 UR8, c[0x0][0x258] ;  /* 0x0000960000087ab9 */ /* 0x000fe20000000a00 */
[C---:B------:R-:W-:Y:S01]  /*17d60*/  LEA R20, P0, R8.reuse, R19, 0x2 ;  /* 0x0000001308147211 */ /* 0x040fe200078010ff */
[----:B------:R-:W-:Y:S01]  /*17d70*/  ULDC.64 UR12, c[0x0][0x250] ;  /* 0x00009400000c7ab9 */ /* 0x000fe20000000a00 */
[----:B------:R-:W-:Y:S02]  /*17d80*/  BSSY B0, `(.L_x_1252) ;  /* 0x0000089000007945 */ /* 0x000fe40003800000 */
[----:B------:R-:W-:Y:S02]  /*17d90*/  LEA.HI.X R21, R8, R18, R9, 0x2, P0 ;  /* 0x0000001208157211 */ /* 0x000fe400000f1409 */
[----:B------:R-:W-:Y:S02]  /*17da0*/  CS2R R8, SRZ ;  /* 0x0000000000087805 */ /* 0x000fe4000001ff00 */
[----:B------:R-:W-:-:S02]  /*17db0*/  ISETP.GE.AND P0, PT, R25, R34, PT ;  /* 0x000000221900720c */ /* 0x000fc40003f06270 */
[----:B--2---:R-:W-:Y:S02]  /*17dc0*/  LEA R35, R14, R10, 0x2 ;  /* 0x0000000a0e237211 */ /* 0x004fe400078e10ff */
[----:B------:R-:W-:-:S09]  /*17dd0*/  MOV R10, RZ ;  /* 0x000000ff000a7202 */ /* 0x000fd20000000f00 */
[----:B------:R-:W-:Y:S05]  /*17de0*/  @P0 BRA `(.L_x_1253) ;  /* 0x0000000800080947 */ /* 0x000fea0003800000 */
[----:B------:R-:W-:Y:S01]  /*17df0*/  LOP3.LUT R0, RZ, R52, RZ, 0x33, !PT ;  /* 0x00000034ff007212 */ /* 0x000fe200078e33ff */
[----:B------:R-:W-:Y:S01]  /*17e00*/  IMAD.U32 R27, RZ, RZ, UR29 ;  /* 0x0000001dff1b7e24 */ /* 0x000fe2000f8e00ff */
[----:B------:R-:W-:Y:S01]  /*17e10*/  IADD3 R11, RZ, -UR37, RZ ;  /* 0x80000025ff0b7c10 */ /* 0x000fe2000fffe0ff */
[----:B------:R-:W1:Y:S01]  /*17e20*/  LDC.64 R8, c[0x0][0x2e8] ;  /* 0x0000ba00ff087b82 */ /* 0x000e620000000a00 */
[----:B------:R-:W-:Y:S01]  /*17e30*/  IMAD R10, R16, R53, R26 ;  /* 0x00000035100a7224 */ /* 0x000fe200078e021a */
[----:B------:R-:W-:Y:S01]  /*17e40*/  BSSY B1, `(.L_x_1254) ;  /* 0x000002f000017945 */ /* 0x000fe20003800000 */
[----:B------:R-:W-:Y:S02]  /*17e50*/  VIMNMX R11, R0, R11, !PT ;  /* 0x0000000b000b7248 */ /* 0x000fe40007fe0100 */
[----:B------:R-:W-:Y:S02]  /*17e60*/  IADD3 R0, -R27, -0x2, -R14 ;  /* 0xfffffffe1b007810 */ /* 0x000fe40007ffe90e */
[----:B------:R-:W-:-:S02]  /*17e70*/  LEA R29, R10, R13, 0x8 ;  /* 0x0000000d0a1d7211 */ /* 0x000fc400078e40ff */
[----:B------:R-:W-:Y:S02]  /*17e80*/  IADD3 R26, R0, -R11, RZ ;  /* 0x8000000b001a7210 */ /* 0x000fe40007ffe0ff */
[----:B------:R-:W-:Y:S02]  /*17e90*/  CS2R R10, SRZ ;  /* 0x00000000000a7805 */ /* 0x000fe4000001ff00 */
[----:B------:R-:W-:Y:S02]  /*17ea0*/  MOV R37, R25 ;  /* 0x0000001900257202 */ /* 0x000fe40000000f00 */
[----:B------:R-:W-:Y:S01]  /*17eb0*/  LOP3.LUT P0, RZ, R26, 0x4, RZ, 0xc0, !PT ;  /* 0x000000041aff7812 */ /* 0x000fe2000780c0ff */
[----:B-1----:R-:W-:Y:S01]  /*17ec0*/  IMAD.WIDE R28, R29, 0x4, R8 ;  /* 0x000000041d1c7825 */ /* 0x002fe200078e0208 */
[----:B------:R-:W-:-:S11]  /*17ed0*/  CS2R R8, SRZ ;  /* 0x0000000000087805 */ /* 0x000fd6000001ff00 */
        /* <DEDUP_REMOVED lines=10> */
[----:B------:R-:W-:-:S04]  /*17f80*/  IMAD R0, R0, R52, R25 ;  /* 0x0000003400007224 */ /* 0x000fc800078e0219 */
[----:B------:R-:W-:-:S05]  /*17f90*/  IMAD.SHL.U32 R11, R0, 0x100, RZ ;  /* 0x00000100000b7824 */ /* 0x000fca00078e00ff */
[----:B------:R-:W-:-:S04]  /*17fa0*/  IADD3 R0, P0, R22, R11, RZ ;  /* 0x0000000b16007210 */ /* 0x000fc80007f1e0ff */
[----:B------:R-:W-:Y:S02]  /*17fb0*/  LEA.HI.X.SX32 R11, R11, R24, 0x1, P0 ;  /* 0x000000180b0b7211 */ /* 0x000fe400000f0eff */
[----:B------:R-:W-:-:S04]  /*17fc0*/  LEA R10, P0, R0, R19, 0x2 ;  /* 0x00000013000a7211 */ /* 0x000fc800078010ff */
[----:B------:R-:W-:Y:S02]  /*17fd0*/  LEA.HI.X R11, R0, R18, R11, 0x2, P0 ;  /* 0x00000012000b7211 */ /* 0x000fe400000f140b */
[----:B------:R1:W2:Y:S04]  /*17fe0*/  LDS R0, [R35] ;  /* 0x0000000023007984 */ /* 0x0002a80000000800 */
[----:B------:R1:W5:Y:S01]  /*17ff0*/  LDG.E.128 R36, desc[UR60][R10.64] ;  /* 0x0000003c0a247981 */ /* 0x000362000c1e1d00 */
[----:B------:R-:W-:-:S13]  /*18000*/  ISETP.NE.AND P0, PT, RZ, UR7, PT ;  /* 0x00000007ff007c0c */ /* 0x000fda000bf05270 */
[----:B-1----:R-:W-:Y:S05]  /*18010*/  @P0 BRA `(.L_x_1256) ;  /* 0x0000000000300947 */ /* 0x002fea0003800000 */
[----:B------:R-:W-:Y:S01]  /*18020*/  LOP3.LUT P2, RZ, R2, 0x10, RZ, 0xc0, !PT ;  /* 0x0000001002ff7812 */ /* 0x000fe2000784c0ff */
[----:B------:R-:W1:-:S12]  /*18030*/  LDS.128 R8, [R23] ;  /* 0x0000000017087984 */ /* 0x000e580000000c00 */
[----:B------:R-:W3:Y:S01]  /*18040*/  @P2 LDG.E.128 R40, desc[UR60][R28.64] ;  /* 0x0000003c1c282981 */ /* 0x000ee2000c1e1d00 */
[----:B-1---5:R-:W-:Y:S01]  /*18050*/  FADD.FTZ R36, R36, R8 ;  /* 0x0000000824247221 */ /* 0x022fe20000010000 */
[----:B------:R-:W-:Y:S01]  /*18060*/  FADD.FTZ R37, R37, R9 ;  /* 0x0000000925257221 */ /* 0x000fe20000010000 */
[----:B------:R-:W-:Y:S01]  /*18070*/  FADD.FTZ R38, R38, R10 ;  /* 0x0000000a26267221 */ /* 0x000fe20000010000 */
[----:B------:R-:W-:Y:S01]  /*18080*/  FADD.FTZ R39, R39, R11 ;  /* 0x0000000b27277221 */ /* 0x000fe20000010000 */
[----:B---3--:R-:W-:Y:S01]  /*18090*/  @P2 FMUL.FTZ R36, R36, R40 ;  /* 0x0000002824242220 */ /* 0x008fe20000410000 */
[----:B------:R-:W-:Y:S01]  /*180a0*/  @P2 FMUL.FTZ R37, R37, R41 ;  /* 0x0000002925252220 */ /* 0x000fe20000410000 */
[----:B------:R-:W-:Y:S01]  /*180b0*/  @P2 FMUL.FTZ R38, R38, R42 ;  /* 0x0000002a26262220 */ /* 0x000fe20000410000 */
[----:B------:R-:W-:-:S05]  /*180c0*/  @P2 FMUL.FTZ R39, R39, R43 ;  /* 0x0000002b27272220 */ /* 0x000fca0000410000 */
[----:B------:R1:W-:Y:S02]  /*180d0*/  STG.E.128 desc[UR60][R20.64], R36 ;  /* 0x0000002414007986 */ /* 0x0003e4000c101d3c */
.L_x_1256:
[C---:B--2--5:R-:W-:Y:S01]  /*180e0*/  FFMA.FTZ R9, R0.reuse, R37, RZ ;  /* 0x0000002500097223 */ /* 0x064fe200000100ff */
[C---:B------:R-:W-:Y:S01]  /*180f0*/  FFMA.FTZ R8, R0.reuse, R36, RZ ;  /* 0x0000002400087223 */ /* 0x040fe200000100ff */
[C---:B------:R-:W-:Y:S01]  /*18100*/  FFMA.FTZ R10, R0.reuse, R38, RZ ;  /* 0x00000026000a7223 */ /* 0x040fe200000100ff */
[----:B------:R-:W-:Y:S01]  /*18110*/  FFMA.FTZ R11, R0, R39, RZ ;  /* 0x00000027000b7223 */ /* 0x000fe200000100ff */
[----:B-1----:R-:W-:-:S07]  /*18120*/  IADD3 R37, R25, 0x4, RZ ;  /* 0x0000000419257810 */ /* 0x002fce0007ffe0ff */
.L_x_1255:
[----:B------:R-:W-:Y:S05]  /*18130*/  BSYNC B1 ;  /* 0x0000000000017941 */ /* 0x000fea0003800000 */
.L_x_1254:
[----:B------:R-:W-:-:S13]  /*18140*/  LOP3.LUT P0, RZ, R26, 0xfffffffc, RZ, 0xc0, !PT ;  /* 0xfffffffc1aff7812 */ /* 0x000fda000780c0ff */
[----:B------:R-:W-:Y:S05]  /*18150*/  @!P0 BRA `(.L_x_1253) ;  /* 0x00000004002c8947 */ /* 0x000fea0003800000 */
[----:B------:R-:W-:Y:S01]  /*18160*/  ISETP.NE.AND P0, PT, RZ, UR7, PT ;  /* 0x00000007ff007c0c */ /* 0x000fe2000bf05270 */
[----:B------:R-:W-:-:S12]  /*18170*/  IMAD R38, R30, R52, RZ ;  /* 0x000000341e267224 */ /* 0x000fd800078e02ff */
.L_x_1259:
        /* <DEDUP_REMOVED lines=9> */
[----:B------:R-:W-:Y:S02]  /*18210*/  MOV R52, UR10 ;  /* 0x0000000a00347c02 */ /* 0x000fe40008000f00 */
[----:B------:R-:W-:Y:S02]  /*18220*/  MOV R19, UR12 ;  /* 0x0000000c00137c02 */ /* 0x000fe40008000f00 */
[----:B------:R-:W-:Y:S01]  /*18230*/  MOV R18, UR13 ;  /* 0x0000000d00127c02 */ /* 0x000fe20008000f00 */
[----:B--2---:R-:W-:-:S04]  /*18240*/  IMAD R0, R0, R53, RZ ;  /* 0x0000003500007224 */ /* 0x004fc800078e02ff */
[----:B------:R-:W-:-:S05]  /*18250*/  IMAD R0, R0, R52, R37 ;  /* 0x0000003400007224 */ /* 0x000fca00078e0225 */
[----:B------:R-:W-:Y:S02]  /*18260*/  SHF.L.U32 R27, R0, 0x8, RZ ;  /* 0x00000008001b7819 */ /* 0x000fe400000006ff */
[----:B------:R-:W-:Y:S02]  /*18270*/  IADD3 R0, P3, R15, R26, RZ ;  /* 0x0000001a0f007210 */ /* 0x000fe40007f7e0ff */
[----:B------:R-:W-:Y:S02]  /*18280*/  IADD3 R36, P2, R22, R27, RZ ;  /* 0x0000001b16247210 */ /* 0x000fe40007f5e0ff */
[----:B-1----:R-:W-:Y:S02]  /*18290*/  LEA.HI.X.SX32 R33, R26, R17, 0x1, P3 ;  /* 0x000000111a217211 */ /* 0x002fe400018f0eff */
[----:B------:R-:W-:Y:S02]  /*182a0*/  LEA.HI.X.SX32 R27, R27, R24, 0x1, P2 ;  /* 0x000000181b1b7211 */ /* 0x000fe400010f0eff */
[----:B------:R-:W-:-:S02]  /*182b0*/  LEA R26, P2, R36, R19, 0x2 ;  /* 0x00000013241a7211 */ /* 0x000fc400078410ff */
[----:B------:R-:W-:Y:S02]  /*182c0*/  LEA R32, P3, R0, R19, 0x2 ;  /* 0x0000001300207211 */ /* 0x000fe400078610ff */
[-C--:B------:R-:W-:Y:S02]  /*182d0*/  LEA.HI.X R27, R36, R18.reuse, R27, 0x2, P2 ;  /* 0x00000012241b7211 */ /* 0x080fe400010f141b */
[----:B------:R-:W-:-:S03]  /*182e0*/  LEA.HI.X R33, R0, R18, R33, 0x2, P3 ;  /* 0x0000001200217211 */ /* 0x000fc600018f1421 */
[----:B------:R1:W5:Y:S01]  /*182f0*/  LDG.E.128 R40, desc[UR60][R26.64] ;  /* 0x0000003c1a287981 */ /* 0x000362000c1e1d00 */
[----:B------:R-:W-:Y:S05]  /*18300*/  @P0 BRA `(.L_x_1257) ;  /* 0x00000000002c0947 */ /* 0x000fea0003800000 */
[----:B------:R-:W2:Y:S04]  /*18310*/  @P4 LDG.E.128 R48, desc[UR60][R28.64] ;  /* 0x0000003c1c304981 */ /* 0x000ea8000c1e1d00 */
[----:B------:R-:W3:Y:S02]  /*18320*/  LDS.128 R44, [R23] ;  /* 0x00000000172c7984 */ /* 0x000ee40000000c00 */
[----:B---3-5:R-:W-:Y:S01]  /*18330*/  FADD.FTZ R40, R40, R44 ;  /* 0x0000002c28287221 */ /* 0x028fe20000010000 */
[----:B------:R-:W-:Y:S01]  /*18340*/  FADD.FTZ R41, R41, R45 ;  /* 0x0000002d29297221 */ /* 0x000fe20000010000 */
[----:B------:R-:W-:Y:S01]  /*18350*/  FADD.FTZ R42, R42, R46 ;  /* 0x0000002e2a2a7221 */ /* 0x000fe20000010000 */
[----:B------:R-:W-:Y:S01]  /*18360*/  FADD.FTZ R43, R43, R47 ;  /* 0x0000002f2b2b7221 */ /* 0x000fe20000010000 */
[----:B--2---:R-:W-:Y:S01]  /*18370*/  @P4 FMUL.FTZ R40, R40, R48 ;  /* 0x0000003028284220 */ /* 0x004fe20000410000 */
[----:B------:R-:W-:Y:S01]  /*18380*/  @P4 FMUL.FTZ R41, R41, R49 ;  /* 0x0000003129294220 */ /* 0x000fe20000410000 */
[----:B------:R-:W-:Y:S01]  /*18390*/  @P4 FMUL.FTZ R42, R42, R50 ;  /* 0x000000322a2a4220 */ /* 0x000fe20000410000 */
[----:B------:R-:W-:-:S05]  /*183a0*/  @P4 FMUL.FTZ R43, R43, R51 ;  /* 0x000000332b2b4220 */ /* 0x000fca0000410000 */
[----:B------:R2:W-:Y:S02]  /*183b0*/  STG.E.128 desc[UR60][R32.64], R40 ;  /* 0x0000002820007986 */ /* 0x0005e4000c101d3c */
.L_x_1257:
[----:B------:R-:W3:Y:S04]  /*183c0*/  LDG.E R30, desc[UR60][R30.64+0x10] ;  /* 0x0000103c1e1e7981 */ /* 0x000ee8000c1e1900 */
[----:B------:R-:W4:Y:S01]  /*183d0*/  LDL R36, [R1+0x48] ;  /* 0x0000480001247983 */ /* 0x000f220000100800 */
[----:B---3--:R-:W-:-:S04]  /*183e0*/  IMAD R0, R30, R53, RZ ;  /* 0x000000351e007224 */ /* 0x008fc800078e02ff */
[----:B------:R-:W-:-:S05]  /*183f0*/  IMAD R0, R0, R52, R37 ;  /* 0x0000003400007224 */ /* 0x000fca00078e0225 */
[----:B-1----:R-:W-:-:S04]  /*18400*/  LEA R27, R0, 0x400, 0x8 ;  /* 0x00000400001b7811 */ /* 0x002fc800078e40ff */
[----:B------:R-:W-:-:S04]  /*18410*/  IADD3 R0, P2, R22, R27, RZ ;  /* 0x0000001b16007210 */ /* 0x000fc80007f5e0ff */
[----:B------:R-:W-:Y:S02]  /*18420*/  LEA.HI.X.SX32 R27, R27, R24, 0x1, P2 ;  /* 0x000000181b1b7211 */ /* 0x000fe400010f0eff */
[----:B------:R-:W-:-:S04]  /*18430*/  LEA R26, P2, R0, R19, 0x2 ;  /* 0x00000013001a7211 */ /* 0x000fc800078410ff */
[----:B------:R-:W-:-:S05]  /*18440*/  LEA.HI.X R27, R0, R18, R27, 0x2, P2 ;  /* 0x00000012001b7211 */ /* 0x000fca00010f141b */
[----:B------:R1:W5:Y:S01]  /*18450*/  LDG.E.128 R44, desc[UR60][R26.64] ;  /* 0x0000003c1a2c7981 */ /* 0x000362000c1e1d00 */
[----:B------:R-:W-:-:S05]  /*18460*/  VIADD R0, R37, -UR29 ;  /* 0x8000001d25007c36 */ /* 0x000fca0008000000 */
[----:B----4-:R-:W-:-:S05]  /*18470*/  LEA R0, R0, R36, 0x2 ;  /* 0x0000002400007211 */ /* 0x010fca00078e10ff */
[----:B------:R-:W2:Y:S02]  /*18480*/  LDS R31, [R0] ;  /* 0x00000000001f7984 */ /* 0x000ea40000000800 */
[C---:B--2--5:R-:W-:Y:S01]  /*18490*/  FFMA.FTZ R40, R31.reuse, R40, R8 ;  /* 0x000000281f287223 */ /* 0x064fe20000010008 */
[C---:B------:R-:W-:Y:S01]  /*184a0*/  FFMA.FTZ R30, R31.reuse, R41, R9 ;  /* 0x000000291f1e7223 */ /* 0x040fe20000010009 */
[C---:B------:R-:W-:Y:S01]  /*184b0*/  FFMA.FTZ R39, R31.reuse, R42, R10 ;  /* 0x0000002a1f277223 */ /* 0x040fe2000001000a */
[----:B------:R-:W-:Y:S01]  /*184c0*/  FFMA.FTZ R36, R31, R43, R11 ;  /* 0x0000002b1f247223 */ /* 0x000fe2000001000b */
[----:B-1----:R-:W-:Y:S06]  /*184d0*/  @P0 BRA `(.L_x_1258) ;  /* 0x00000000002c0947 */ /* 0x002fec0003800000 */
[----:B------:R-:W2:Y:S04]  /*184e0*/  @P4 LDG.E.128 R8, desc[UR60][R28.64] ;  /* 0x0000003c1c084981 */ /* 0x000ea8000c1e1d00 */
[----:B------:R-:W1:Y:S02]  /*184f0*/  LDS.128 R48, [R23] ;  /* 0x0000000017307984 */ /* 0x000e640000000c00 */
[----:B-1----:R-:W-:Y:S01]  /*18500*/  FADD.FTZ R44, R48, R44 ;  /* 0x0000002c302c7221 */ /* 0x002fe20000010000 */
        /* <DEDUP_REMOVED lines=8> */
.L_x_1258:
[----:B------:R-:W2:Y:S01]  /*18590*/  LDS R11, [R0+0x10] ;  /* 0x00001000000b7984 */ /* 0x000ea20000000800 */
[----:B------:R-:W-:-:S04]  /*185a0*/  IADD3 R37, R37, 0x8, RZ ;  /* 0x0000000825257810 */ /* 0x000fc80007ffe0ff */
[----:B------:R-:W-:Y:S01]  /*185b0*/  ISETP.GE.AND P2, PT, R37, R34, PT ;  /* 0x000000222500720c */ /* 0x000fe20003f46270 */
[C---:B--2---:R-:W-:Y:S01]  /*185c0*/  FFMA.FTZ R8, R11.reuse, R44, R40 ;  /* 0x0000002c0b087223 */ /* 0x044fe20000010028 */
[C---:B------:R-:W-:Y:S01]  /*185d0*/  FFMA.FTZ R9, R11.reuse, R45, R30 ;  /* 0x0000002d0b097223 */ /* 0x040fe2000001001e */
[C---:B------:R-:W-:Y:S01]  /*185e0*/  FFMA.FTZ R10, R11.reuse, R46, R39 ;  /* 0x0000002e0b0a7223 */ /* 0x040fe20000010027 */
[----:B------:R-:W-:-:S09]  /*185f0*/  FFMA.FTZ R11, R11, R47, R36 ;  /* 0x0000002f0b0b7223 */ /* 0x000fd20000010024 */
[----:B------:R-:W-:Y:S05]  /*18600*/  @!P2 BRA `(.L_x_1259) ;  /* 0xfffffff800dca947 */ /* 0x000fea000383ffff */
.L_x_1253:
[----:B------:R-:W-:Y:S05]  /*18610*/  BSYNC B0 ;  /* 0x0000000000007941 */ /* 0x000fea0003800000 */
.L_x_1252:
[----:B------:R-:W-:Y:S01]  /*18620*/  ISETP.GE.AND P0, PT, R25, UR14, PT ;  /* 0x0000000e19007c0c */ /* 0x000fe2000bf06270 */
[----:B------:R-:W-:Y:S01]  /*18630*/  ULDC UR6, c[0x0][0x29c] ;  /* 0x0000a70000067ab9 */ /* 0x000fe20000000800 */
[----:B------:R-:W-:Y:S01]  /*18640*/  ULDC UR7, c[0x0][0x288] ;  /* 0x0000a20000077ab9 */ /* 0x000fe20000000800 */
[----:B------:R-:W-:Y:S01]  /*18650*/  ULDC.64 UR8, c[0x0][0x258] ;  /* 0x0000960000087ab9 */ /* 0x000fe20000000a00 */
[----:B------:R-:W-:Y:S01]  /*18660*/  ULDC.64 UR10, c[0x0][0x250] ;  /* 0x00009400000a7ab9 */ /* 0x000fe20000000a00 */
[----:B------:R-:W-:Y:S08]  /*18670*/  BSSY B0, `(.L_x_1260) ;  /* 0x00000e0000007945 */ /* 0x000ff00003800000 */
[----:B------:R-:W-:Y:S05]  /*18680*/  @P0 BRA `(.L_x_1261) ;  /* 0x0000000c00780947 */ /* 0x000fea0003800000 */
[----:B------:R-:W2:Y:S01]  /*18690*/  S2R R30, SR_CTAID.X ;  /* 0x00000000001e7919 */ /* 0x000ea20000002500 */
[----:B------:R-:W-:Y:S01]  /*186a0*/  MOV R29, UR37 ;  /* 0x00000025001d7c02 */ /* 0x000fe20008000f00 */
[----:B------:R-:W3:Y:S01]  /*186b0*/  LDC.64 R26, c[0x0][0x2e8] ;  /* 0x0000ba00ff1a7b82 */ /* 0x000ee20000000a00 */
[----:B------:R-:W-:Y:S02]  /*186c0*/  BSSY B1, `(.L_x_1262) ;  /* 0x0000049000017945 */ /* 0x000fe40003800000 */
[----:B------:R-:W-:-:S05]  /*186d0*/  IADD3 R0, -R14, -0x2, R29 ;  /* 0xfffffffe0e007810 */ /* 0x000fca0007ffe11d */
[----:B------:R-:W-:-:S05]  /*186e0*/  VIADD R0, R0, -UR29 ;  /* 0x8000001d00007c36 */ /* 0x000fca0008000000 */
[----:B------:R-:W-:Y:S01]  /*186f0*/  LOP3.LUT P0, RZ, R0, 0x4, RZ, 0xc0, !PT ;  /* 0x0000000400ff7812 */ /* 0x000fe2000780c0ff */
[----:B--2---:R-:W-:-:S05]  /*18700*/  IMAD R28, R16, R53, R30 ;  /* 0x00000035101c7224 */ /* 0x004fca00078e021e */
[----:B------:R-:W-:-:S05]  /*18710*/  LEA R29, R28, R13, 0x8 ;  /* 0x0000000d1c1d7211 */ /* 0x000fca00078e40ff */
[----:B---3--:R-:W-:Y:S02]  /*18720*/  IMAD.WIDE R26, R29, 0x4, R26 ;  /* 0x000000041d1a7825 */ /* 0x008fe400078e021a */
[----:B------:R-:W-:Y:S05]  /*18730*/  @P0 BRA `(.L_x_1263) ;  /* 0x0000000400040947 */ /* 0x000fea0003800000 */
[----:B------:R-:W-:Y:S01]  /*18740*/  ISETP.GE.AND P0, PT, R25, R52, PT ;  /* 0x000000341900720c */ /* 0x000fe20003f06270 */
[----:B------:R-:W-:-:S12]  /*18750*/  BSSY B2, `(.L_x_1264) ;  /* 0x000003e000027945 */ /* 0x000fd80003800000 */
[----:B------:R-:W-:Y:S05]  /*18760*/  @!P0 BRA `(.L_x_1265) ;  /* 0x0000000000f08947 */ /* 0x000fea0003800000 */
[----:B------:R-:W-:Y:S01]  /*18770*/  IABS R31, R52 ;  /* 0x00000034001f7213 */ /* 0x000fe20000000000 */
[----:B------:R-:W2:Y:S01]  /*18780*/  S2R R36, SR_CTAID.Y ;  /* 0x0000000000247919 */ /* 0x000ea20000002600 */
[----:B------:R-:W-:Y:S01]  /*18790*/  IABS R34, R25 ;  /* 0x0000001900227213 */ /* 0x000fe20000000000 */
[----:B------:R-:W-:Y:S01]  /*187a0*/  ULDC.64 UR4, c[0x0][0x258] ;  /* 0x0000960000047ab9 */ /* 0x000fe20000000a00 */
[----:B------:R-:W3:Y:S01]  /*187b0*/  I2F.RP R30, R31 ;  /* 0x0000001f001e7306 */ /* 0x000ee20000209400 */
[----:B------:R-:W-:Y:S01]  /*187c0*/  ISETP.GE.AND P2, PT, R25, RZ, PT ;  /* 0x000000ff1900720c */ /* 0x000fe20003f46270 */
[----:B------:R-:W0:Y:S01]  /*187d0*/  LDS R35, [R35] ;  /* 0x0000000023237984 */ /* 0x000e220000000800 */
[----:B------:R-:W-:-:S05]  /*187e0*/  ISETP.NE.AND P3, PT, R52, RZ, PT ;  /* 0x000000ff3400720c */ /* 0x000fca0003f65270 */
[----:B---3--:R-:W1:Y:S02]  /*187f0*/  MUFU.RCP R30, R30 ;  /* 0x0000001e001e7308 */ /* 0x008e640000001000 */
[----:B-1----:R-:W-:-:S06]  /*18800*/  IADD3 R32, R30, 0xffffffe, RZ ;  /* 0x0ffffffe1e207810 */ /* 0x002fcc0007ffe0ff */
[----:B------:R-:W1:Y:S02]  /*18810*/  F2I.FTZ.U32.TRUNC.NTZ R29, R32 ;  /* 0x00000020001d7305 */ /* 0x000e64000021f000 */
[----:B-1----:R-:W-:-:S05]  /*18820*/  IADD3 R28, RZ, -R29, RZ ;  /* 0x8000001dff1c7210 */ /* 0x002fca0007ffe0ff */
[----:B------:R-:W-:Y:S02]  /*18830*/  IMAD R33, R28, R31, RZ ;  /* 0x0000001f1c217224 */ /* 0x000fe400078e02ff */
[----:B------:R-:W-:-:S04]  /*18840*/  IMAD.MOV.U32 R28, RZ, RZ, RZ ;  /* 0x000000ffff1c7224 */ /* 0x000fc800078e00ff */
[----:B------:R-:W-:Y:S01]  /*18850*/  IMAD.HI.U32 R28, R29, R33, R28 ;  /* 0x000000211d1c7227 */ /* 0x000fe200078e001c */
[----:B------:R-:W-:-:S05]  /*18860*/  MOV R29, R34 ;  /* 0x00000022001d7202 */ /* 0x000fca0000000f00 */
[----:B------:R-:W-:-:S05]  /*18870*/  IMAD.HI.U32 R28, R28, R29, RZ ;  /* 0x0000001d1c1c7227 */ /* 0x000fca00078e00ff */
[----:B------:R-:W-:-:S05]  /*18880*/  IADD3 R28, -R28, RZ, RZ ;  /* 0x000000ff1c1c7210 */ /* 0x000fca0007ffe1ff */
[----:B------:R-:W-:-:S05]  /*18890*/  IMAD R28, R31, R28, R29 ;  /* 0x0000001c1f1c7224 */ /* 0x000fca00078e021d */
[----:B------:R-:W-:-:S13]  /*188a0*/  ISETP.GT.U32.AND P0, PT, R31, R28, PT ;  /* 0x0000001c1f00720c */ /* 0x000fda0003f04070 */
[----:B------:R-:W-:-:S04]  /*188b0*/  @!P0 IADD3 R28, R28, -R31, RZ ;  /* 0x8000001f1c1c8210 */ /* 0x000fc80007ffe0ff */
[----:B------:R-:W-:-:S13]  /*188c0*/  ISETP.GT.U32.AND P0, PT, R31, R28, PT ;  /* 0x0000001c1f00720c */ /* 0x000fda0003f04070 */
[----:B------:R-:W-:Y:S02]  /*188d0*/  @!P0 IMAD.IADD R28, R28, 0x1, -R31 ;  /* 0x000000011c1c8824 */ /* 0x000fe400078e0a1f */
[----:B--2---:R-:W-:-:S03]  /*188e0*/  IMAD R31, R36, R52, RZ ;  /* 0x00000034241f7224 */ /* 0x004fc600078e02ff */
[----:B------:R-:W-:-:S04]  /*188f0*/  MOV R30, R28 ;  /* 0x0000001c001e7202 */ /* 0x000fc80000000f00 */
        /* <DEDUP_REMOVED lines=15> */
[----:B------:R-:W-:-:S05]  /*189f0*/  LEA.HI.X R31, R32, R18, R31, 0x2, P0 ;  /* 0x00000012201f7211 */ /* 0x000fca00000f141f */
[----:B------:R1:W5:Y:S01]  /*18a00*/  LDG.E.128 R36, desc[UR60][R30.64] ;  /* 0x0000003c1e247981 */ /* 0x000362000c1e1d00 */
[----:B------:R-:W-:-:S13]  /*18a10*/  ISETP.NE.AND P0, PT, RZ, UR4, PT ;  /* 0x00000004ff007c0c */ /* 0x000fda000bf05270 */
[----:B01----:R-:W-:Y:S05]  /*18a20*/  @P0 BRA `(.L_x_1266) ;  /* 0x0000000000300947 */ /* 0x003fea0003800000 */
[----:B------:R-:W-:Y:S01]  /*18a30*/  LOP3.LUT P4, RZ, R2, 0x10, RZ, 0xc0, !PT ;  /* 0x0000001002ff7812 */ /* 0x000fe2000788c0ff */
[----:B------:R-:W0:-:S12]  /*18a40*/  LDS.128 R40, [R23] ;  /* 0x0000000017287984 */ /* 0x000e180000000c00 */
[----:B------:R-:W2:Y:S01]  /*18a50*/  @P4 LDG.E.128 R28, desc[UR60][R26.64] ;  /* 0x0000003c1a1c4981 */ /* 0x000ea2000c1e1d00 */
[----:B0----5:R-:W-:Y:S01]  /*18a60*/  FADD.FTZ R36, R40, R36 ;  /* 0x0000002428247221 */ /* 0x021fe20000010000 */
        /* <DEDUP_REMOVED lines=8> */
.L_x_1266:
[C---:B-----5:R-:W-:Y:S01]  /*18af0*/  FFMA.FTZ R8, R35.reuse, R36, R8 ;  /* 0x0000002423087223 */ /* 0x060fe20000010008 */
[C---:B------:R-:W-:Y:S01]  /*18b00*/  FFMA.FTZ R9, R35.reuse, R37, R9 ;  /* 0x0000002523097223 */ /* 0x040fe20000010009 */
[C---:B------:R-:W-:Y:S01]  /*18b10*/  FFMA.FTZ R10, R35.reuse, R38, R10 ;  /* 0x00000026230a7223 */ /* 0x040fe2000001000a */
[----:B------:R-:W-:-:S07]  /*18b20*/  FFMA.FTZ R11, R35, R39, R11 ;  /* 0x00000027230b7223 */ /* 0x000fce000001000b */
.L_x_1265:
[----:B------:R-:W-:Y:S05]  /*18b30*/  BSYNC B2 ;  /* 0x0000000000027941 */ /* 0x000fea0003800000 */
.L_x_1264:
[----:B------:R-:W-:-:S07]  /*18b40*/  VIADD R25, R25, 0x4 ;  /* 0x0000000419197836 */ /* 0x000fce0000000000 */
.L_x_1263:
[----:B------:R-:W-:Y:S05]  /*18b50*/  BSYNC B1 ;  /* 0x0000000000017941 */ /* 0x000fea0003800000 */
.L_x_1262:
[----:B------:R-:W-:-:S13]  /*18b60*/  LOP3.LUT P0, RZ, R0, 0xfffffffc, RZ, 0xc0, !PT ;  /* 0xfffffffc00ff7812 */ /* 0x000fda000780c0ff */
[----:B------:R-:W-:Y:S05]  /*18b70*/  @!P0 BRA `(.L_x_1261) ;  /* 0x00000008003c8947 */ /* 0x000fea0003800000 */
[----:B0-----:R-:W2:Y:S01]  /*18b80*/  LDL R20, [R1+0x48] ;  /* 0x0000480001147983 */ /* 0x001ea20000100800 */
[----:B------:R-:W-:Y:S01]  /*18b90*/  USHF.L.U32 UR4, UR29, 0x2, URZ ;  /* 0x000000021d047899 */ /* 0x000fe2000800063f */
[----:B-1----:R-:W-:Y:S01]  /*18ba0*/  HFMA2.MMA R32, -RZ, RZ, 0, 0 ;  /* 0x00000000ff207435 */ /* 0x002fe200000001ff */
[----:B------:R-:W-:-:S04]  /*18bb0*/  LEA R49, R25, 0x400, 0x8 ;  /* 0x0000040019317811 */ /* 0x000fc800078e40ff */
[----:B------:R-:W-:-:S04]  /*18bc0*/  LEA R0, R25, -UR4, 0x2 ;  /* 0x8000000419007c11 */ /* 0x000fc8000f8e10ff */
[----:B--2---:R-:W-:-:S07]  /*18bd0*/  IADD3 R35, R20, R0, RZ ;  /* 0x0000000014237210 */ /* 0x004fce0007ffe0ff */
.L_x_1273:
[----:B0-----:R-:W0:Y:S01]  /*18be0*/  LDC R48, c[0x0][0x284] ;  /* 0x0000a100ff307b82 */ /* 0x001e220000000800 */
        /* <DEDUP_REMOVED lines=9> */
[----:B0-----:R-:W-:-:S13]  /*18c80*/  ISETP.GE.AND P0, PT, R25, R48, PT ;  /* 0x000000301900720c */ /* 0x001fda0003f06270 */
[----:B------:R-:W-:Y:S05]  /*18c90*/  @!P0 BRA `(.L_x_1268) ;  /* 0x0000000000e48947 */ /* 0x000fea0003800000 */
[----:B------:R-:W-:Y:S01]  /*18ca0*/  IABS R29, R48 ;  /* 0x00000030001d7213 */ /* 0x000fe20000000000 */
[----:B------:R-:W0:Y:S01]  /*18cb0*/  S2R R36, SR_CTAID.Y ;  /* 0x0000000000247919 */ /* 0x000e220000002600 */
[----:B------:R-:W-:Y:S02]  /*18cc0*/  MOV R20, RZ ;  /* 0x000000ff00147202 */ /* 0x000fe40000000f00 */
[----:B------:R-:W1:Y:S01]  /*18cd0*/  I2F.RP R28, R29 ;  /* 0x0000001d001c7306 */ /* 0x000e620000209400 */
[----:B------:R-:W-:Y:S02]  /*18ce0*/  ISETP.GE.AND P2, PT, R25, RZ, PT ;  /* 0x000000ff1900720c */ /* 0x000fe40003f46270 */
[----:B------:R-:W-:-:S05]  /*18cf0*/  ISETP.NE.AND P3, PT, R48, RZ, PT ;  /* 0x000000ff3000720c */ /* 0x000fca0003f65270 */
[----:B-1----:R-:W1:Y:S02]  /*18d00*/  MUFU.RCP R28, R28 ;  /* 0x0000001c001c7308 */ /* 0x002e640000001000 */
[----:B-1----:R-:W-:-:S06]  /*18d10*/  IADD3 R33, R28, 0xffffffe, RZ ;  /* 0x0ffffffe1c217810 */ /* 0x002fcc0007ffe0ff */
[----:B------:R1:W2:Y:S02]  /*18d20*/  F2I.FTZ.U32.TRUNC.NTZ R21, R33 ;  /* 0x0000002100157305 */ /* 0x0002a4000021f000 */
[----:B-1----:R1:W3:Y:S01]  /*18d30*/  LDS R33, [R34] ;  /* 0x0000000022217984 */ /* 0x0022e20000000800 */
[----:B--2---:R-:W-:-:S04]  /*18d40*/  IMAD.MOV R0, RZ, RZ, -R21 ;  /* 0x000000ffff007224 */ /* 0x004fc800078e0a15 */
[----:B------:R-:W-:Y:S01]  /*18d50*/  IMAD R37, R0, R29, RZ ;  /* 0x0000001d00257224 */ /* 0x000fe200078e02ff */
[----:B------:R-:W-:-:S03]  /*18d60*/  IABS R0, R25 ;  /* 0x0000001900007213 */ /* 0x000fc60000000000 */
[----:B------:R-:W-:Y:S01]  /*18d70*/  IMAD.HI.U32 R37, R21, R37, R20 ;  /* 0x0000002515257227 */ /* 0x000fe200078e0014 */
[----:B------:R-:W-:-:S05]  /*18d80*/  MOV R20, R0 ;  /* 0x0000000000147202 */ /* 0x000fca0000000f00 */
[----:B------:R-:W-:-:S05]  /*18d90*/  IMAD.HI.U32 R0, R37, R20, RZ ;  /* 0x0000001425007227 */ /* 0x000fca00078e00ff */
[----:B------:R-:W-:-:S05]  /*18da0*/  IADD3 R21, -R0, RZ, RZ ;  /* 0x000000ff00157210 */ /* 0x000fca0007ffe1ff */
[----:B------:R-:W-:-:S05]  /*18db0*/  IMAD R0, R29, R21, R20 ;  /* 0x000000151d007224 */ /* 0x000fca00078e0214 */
[----:B------:R-:W-:-:S13]  /*18dc0*/  ISETP.GT.U32.AND P0, PT, R29, R0, PT ;  /* 0x000000001d00720c */ /* 0x000fda0003f04070 */
[----:B------:R-:W-:-:S05]  /*18dd0*/  @!P0 IMAD.IADD R0, R0, 0x1, -R29 ;  /* 0x0000000100008824 */ /* 0x000fca00078e0a1d */
[----:B------:R-:W-:-:S13]  /*18de0*/  ISETP.GT.U32.AND P0, PT, R29, R0, PT ;  /* 0x000000001d00720c */ /* 0x000fda0003f04070 */
[----:B------:R-:W-:Y:S01]  /*18df0*/  @!P0 IADD3 R0, R0, -R29, RZ ;  /* 0x8000001d00008210 */ /* 0x000fe20007ffe0ff */
[----:B0-----:R-:W-:-:S03]  /*18e00*/  IMAD R29, R36, R48, RZ ;  /* 0x00000030241d7224 */ /* 0x001fc600078e02ff */
        /* <DEDUP_REMOVED lines=17> */
[----:B-1-3--:R-:W-:Y:S05]  /*18f20*/  @P0 BRA `(.L_x_1269) ;  /* 0x0000000000300947 */ /* 0x00afea0003800000 */
        /* <DEDUP_REMOVED lines=12> */
.L_x_1269:
[C---:B-----5:R-:W-:Y:S01]  /*18ff0*/  FFMA.FTZ R8, R33.reuse, R36, R8 ;  /* 0x0000002421087223 */ /* 0x060fe20000010008 */
[C---:B------:R-:W-:Y:S01]  /*19000*/  FFMA.FTZ R9, R33.reuse, R37, R9 ;  /* 0x0000002521097223 */ /* 0x040fe20000010009 */
[C---:B------:R-:W-:Y:S01]  /*19010*/  FFMA.FTZ R10, R33.reuse, R38, R10 ;  /* 0x00000026210a7223 */ /* 0x040fe2000001000a */
[----:B------:R-:W-:-:S07]  /*19020*/  FFMA.FTZ R11, R33, R39, R11 ;  /* 0x00000027210b7223 */ /* 0x000fce000001000b */
.L_x_1268:
[----:B------:R-:W-:Y:S05]  /*19030*/  BSYNC B1 ;  /* 0x0000000000017941 */ /* 0x000fea0003800000 */
.L_x_1267:
[----:B------:R-:W-:Y:S01]  /*19040*/  VIADD R28, R25, 0x4 ;  /* 0x00000004191c7836 */ /* 0x000fe20000000000 */
[----:B------:R-:W-:Y:S04]  /*19050*/  BSSY B1, `(.L_x_1270) ;  /* 0x000003c000017945 */ /* 0x000fe80003800000 */
[----:B------:R-:W-:-:S13]  /*19060*/  ISETP.GE.AND P0, PT, R28, R48, PT ;  /* 0x000000301c00720c */ /* 0x000fda0003f06270 */
[----:B------:R-:W-:Y:S05]  /*19070*/  @!P0 BRA `(.L_x_1271) ;  /* 0x0000000000e48947 */ /* 0x000fea0003800000 */
[----:B------:R-:W-:Y:S01]  /*19080*/  IABS R29, R48 ;  /* 0x00000030001d7213 */ /* 0x000fe20000000000 */
[----:B------:R-:W-:Y:S01]  /*19090*/  HFMA2.MMA R20, -RZ, RZ, 0, 0 ;  /* 0x00000000ff147435 */ /* 0x000fe200000001ff */
[----:B0-----:R-:W0:Y:S01]  /*190a0*/  S2R R38, SR_CTAID.Y ;  /* 0x0000000000267919 */ /* 0x001e220000002600 */
[----:B------:R-:W-:Y:S01]  /*190b0*/  ISETP.GE.AND P2, PT, R28, RZ, PT ;  /* 0x000000ff1c00720c */ /* 0x000fe20003f46270 */
[----:B------:R-:W1:Y:S01]  /*190c0*/  I2F.RP R33, R29 ;  /* 0x0000001d00217306 */ /* 0x000e620000209400 */
[----:B------:R-:W-:-:S07]  /*190d0*/  ISETP.NE.AND P3, PT, R48, RZ, PT ;  /* 0x000000ff3000720c */ /* 0x000fce0003f65270 */
[----:B-1----:R-:W1:Y:S02]  /*190e0*/  MUFU.RCP R33, R33 ;  /* 0x0000002100217308 */ /* 0x002e640000001000 */
[----:B-1----:R-:W-:Y:S02]  /*190f0*/  IADD3 R36, R33, 0xffffffe, RZ ;  /* 0x0ffffffe21247810 */ /* 0x002fe40007ffe0ff */
[----:B------:R1:W2:Y:S04]  /*19100*/  LDS R33, [R34+0x10] ;  /* 0x0000100022217984 */ /* 0x0002a80000000800 */
[----:B------:R-:W3:Y:S02]  /*19110*/  F2I.FTZ.U32.TRUNC.NTZ R21, R36 ;  /* 0x0000002400157305 */ /* 0x000ee4000021f000 */
[----:B---3--:R-:W-:-:S05]  /*19120*/  IADD3 R0, RZ, -R21, RZ ;  /* 0x80000015ff007210 */ /* 0x008fca0007ffe0ff */
[----:B------:R-:W-:Y:S01]  /*19130*/  IMAD R37, R0, R29, RZ ;  /* 0x0000001d00257224 */ /* 0x000fe200078e02ff */
[----:B------:R-:W-:-:S03]  /*19140*/  IABS R0, R28 ;  /* 0x0000001c00007213 */ /* 0x000fc60000000000 */
[----:B------:R-:W-:-:S04]  /*19150*/  IMAD.HI.U32 R37, R21, R37, R20 ;  /* 0x0000002515257227 */ /* 0x000fc800078e0014 */
[----:B------:R-:W-:-:S04]  /*19160*/  IMAD.MOV.U32 R20, RZ, RZ, R0 ;  /* 0x000000ffff147224 */ /* 0x000fc800078e0000 */
[----:B------:R-:W-:-:S05]  /*19170*/  IMAD.HI.U32 R0, R37, R20, RZ ;  /* 0x0000001425007227 */ /* 0x000fca00078e00ff */
[----:B------:R-:W-:-:S05]  /*19180*/  IADD3 R21, -R0, RZ, RZ ;  /* 0x000000ff00157210 */ /* 0x000fca0007ffe1ff */
[----:B------:R-:W-:-:S05]  /*19190*/  IMAD R0, R29, R21, R20 ;  /* 0x000000151d007224 */ /* 0x000fca00078e0214 */
[----:B------:R-:W-:-:S13]  /*191a0*/  ISETP.GT.U32.AND P0, PT, R29, R0, PT ;  /* 0x000000001d00720c */ /* 0x000fda0003f04070 */
[----:B------:R-:W-:-:S04]  /*191b0*/  @!P0 IADD3 R0, R0, -R29, RZ ;  /* 0x8000001d00008210 */ /* 0x000fc80007ffe0ff */
[----:B------:R-:W-:-:S13]  /*191c0*/  ISETP.GT.U32.AND P0, PT, R29, R0, PT ;  /* 0x000000001d00720c */ /* 0x000fda0003f04070 */
[----:B------:R-:W-:Y:S01]  /*191d0*/  @!P0 IADD3 R0, R0, -R29, RZ ;  /* 0x8000001d00008210 */ /* 0x000fe20007ffe0ff */
[----:B0-----:R-:W-:-:S04]  /*191e0*/  IMAD R29, R38, R48, RZ ;  /* 0x00000030261d7224 */ /* 0x001fc800078e02ff */
[----:B------:R-:W-:Y:S01]  /*191f0*/  @!P2 IMAD.MOV R0, RZ, RZ, -R0 ;  /* 0x000000ffff00a224 */ /* 0x000fe200078e0a00 */
[----:B------:R-:W-:-:S04]  /*19200*/  @!P3 LOP3.LUT R0, RZ, R48, RZ, 0x33, !PT ;  /* 0x00000030ff00b212 */ /* 0x000fc800078e33ff */
[----:B------:R-:W-:Y:S02]  /*19210*/  SHF.R.S32.HI R20, RZ, 0x1f, R0 ;  /* 0x0000001fff147819 */ /* 0x000fe40000011400 */
[----:B------:R-:W-:-:S04]  /*19220*/  IADD3 R21, P0, R29, R0, RZ ;  /* 0x000000001d157210 */ /* 0x000fc80007f1e0ff */
[----:B------:R-:W-:Y:S02]  /*19230*/  LEA.HI.X.SX32 R28, R29, R20, 0x1, P0 ;  /* 0x000000141d1c7211 */ /* 0x000fe400000f0eff */
[----:B------:R-:W-:-:S04]  /*19240*/  LEA R20, P0, R21, UR8, 0x2 ;  /* 0x0000000815147c11 */ /* 0x000fc8000f8010ff */
[----:B------:R-:W-:-:S05]  /*19250*/  LEA.HI.X R21, R21, UR9, R28, 0x2, P0 ;  /* 0x0000000915157c11 */ /* 0x000fca00080f141c */
[----:B------:R-:W3:Y:S02]  /*19260*/  LDG.E R20, desc[UR60][R20.64] ;  /* 0x0000003c14147981 */ /* 0x000ee4000c1e1900 */
[----:B---3--:R-:W-:-:S04]  /*19270*/  IMAD R29, R20, UR7, RZ ;  /* 0x00000007141d7c24 */ /* 0x008fc8000f8e02ff */
        /* <DEDUP_REMOVED lines=8> */
[----:B-12---:R-:W-:Y:S05]  /*19300*/  @P0 BRA `(.L_x_1272) ;  /* 0x0000000000300947 */ /* 0x006fea0003800000 */
        /* <DEDUP_REMOVED lines=12> */
.L_x_1272:
[C---:B-----5:R-:W-:Y:S01]  /*193d0*/  FFMA.FTZ R8, R33.reuse, R36, R8 ;  /* 0x0000002421087223 */ /* 0x060fe20000010008 */
[C---:B------:R-:W-:Y:S01]  /*193e0*/  FFMA.FTZ R9, R33.reuse, R37, R9 ;  /* 0x0000002521097223 */ /* 0x040fe20000010009 */
[C---:B------:R-:W-:Y:S01]  /*193f0*/  FFMA.FTZ R10, R33.reuse, R38, R10 ;  /* 0x00000026210a7223 */ /* 0x040fe2000001000a */
[----:B------:R-:W-:-:S07]  /*19400*/  FFMA.FTZ R11, R33, R39, R11 ;  /* 0x00000027210b7223 */ /* 0x000fce000001000b */
.L_x_1271:
[----:B------:R-:W-:Y:S05]  /*19410*/  BSYNC B1 ;  /* 0x0000000000017941 */ /* 0x000fea0003800000 */
.L_x_1270:
[----:B------:R-:W-:Y:S01]  /*19420*/  IADD3 R25, R25, 0x8, RZ ;  /* 0x0000000819197810 */ /* 0x000fe20007ffe0ff */
[----:B------:R-:W-:Y:S01]  /*19430*/  VIADD R49, R49, 0x800 ;  /* 0x0000080031317836 */ /* 0x000fe20000000000 */
[----:B------:R-:W-:Y:S02]  /*19440*/  IADD3 R32, R32, 0x20, RZ ;  /* 0x0000002020207810 */ /* 0x000fe40007ffe0ff */
[----:B------:R-:W-:-:S13]  /*19450*/  ISETP.GE.AND P0, PT, R25, UR14, PT ;  /* 0x0000000e19007c0c */ /* 0x000fda000bf06270 */
[----:B------:R-:W-:Y:S05]  /*19460*/  @!P0 BRA `(.L_x_1273) ;  /* 0xfffffff400dc8947 */ /* 0x000fea000383ffff */
.L_x_1261:
[----:B------:R-:W-:Y:S05]  /*19470*/  BSYNC B0 ;  /* 0x0000000000007941 */ /* 0x000fea0003800000 */
.L_x_1260:
[----:B------:R-:W-:Y:S04]  /*19480*/  BSSY B0, `(.L_x_1274) ;  /* 0x0000031000007945 */ /* 0x000fe80003800000 */
[----:B------:R-:W-:Y:S05]  /*19490*/  @P1 BRA `(.L_x_1275) ;  /* 0x0000000000bc1947 */ /* 0x000fea0003800000 */
[----:B------:R-:W-:-:S06]  /*194a0*/  USHF.L.U32 UR4, UR14, 0x8, URZ ;  /* 0x000000080e047899 */ /* 0x000fcc000800063f */
[----:B------:R-:W-:Y:S02]  /*194b0*/  IADD3 R0, P0, R15, UR4, RZ ;  /* 0x000000040f007c10 */ /* 0x000fe4000ff1e0ff */
[----:B0-----:R-:W-:-:S04]  /*194c0*/  MOV R20, UR4 ;  /* 0x0000000400147c02 */ /* 0x001fc80008000f00 */
[----:B------:R-:W-:Y:S02]  /*194d0*/  LEA.HI.X.SX32 R21, R20, R17, 0x1, P0 ;  /* 0x0000001114157211 */ /* 0x000fe400000f0eff */
[----:B------:R-:W-:-:S04]  /*194e0*/  LEA R20, P0, R0, R19, 0x2 ;  /* 0x0000001300147211 */ /* 0x000fc800078010ff */
[----:B------:R-:W-:-:S05]  /*194f0*/  LEA.HI.X R21, R0, R18, R21, 0x2, P0 ;  /* 0x0000001200157211 */ /* 0x000fca00000f1415 */
[----:B------:R0:W5:Y:S01]  /*19500*/  LDG.E.128 R24, desc[UR60][R20.64] ;  /* 0x0000003c14187981 */ /* 0x000162000c1e1d00 */
[----:B------:R-:W2:Y:S01]  /*19510*/  S2UR UR5, SR_CgaCtaId ;  /* 0x00000000000579c3 */ /* 0x000ea20000008800 */
[----:B------:R-:W-:Y:S01]  /*19520*/  UMOV UR4, 0x400 ;  /* 0x0000040000047882 */ /* 0x000fe20000000000 */
[----:B------:R-:W-:Y:S02]  /*19530*/  UIADD3 UR6, UR14, -UR29, URZ ;  /* 0x8000001d0e067290 */ /* 0x000fe4000fffe03f */
[----:B------:R-:W-:-:S04]  /*19540*/  UIADD3 UR4, UR4, 0x840, URZ ;  /* 0x0000084004047890 */ /* 0x000fc8000fffe03f */
[----:B------:R-:W-:Y:S01]  /*19550*/  MOV R29, UR6 ;  /* 0x00000006001d7c02 */ /* 0x000fe20008000f00 */
[----:B--2---:R-:W-:-:S06]  /*19560*/  ULEA UR4, UR5, UR4, 0x18 ;  /* 0x0000000405047291 */ /* 0x004fcc000f8ec03f */
[----:B------:R-:W-:Y:S01]  /*19570*/  MOV R22, UR4 ;  /* 0x0000000400167c02 */ /* 0x000fe20008000f00 */
[----:B------:R-:W-:Y:S02]  /*19580*/  ULDC UR4, c[0x0][0x29c] ;  /* 0x0000a70000047ab9 */ /* 0x000fe40000000800 */
[----:B------:R-:W-:Y:S02]  /*19590*/  ISETP.NE.AND P0, PT, RZ, UR4, PT ;  /* 0x00000004ff007c0c */ /* 0x000fe4000bf05270 */
[----:B------:R-:W-:Y:S01]  /*195a0*/  IMAD R29, R29, 0x4, R22 ;  /* 0x000000041d1d7824 */ /* 0x000fe200078e0216 */
[----:B------:R0:W-:Y:S05]  /*195b0*/  STL [R1+0x48], R22 ;  /* 0x0000481601007387 */ /* 0x0001ea0000100800 */
[----:B------:R-:W2:Y:S05]  /*195c0*/  LDS R29, [R29] ;  /* 0x000000001d1d7984 */ /* 0x000eaa0000000800 */
[----:B0-----:R-:W-:Y:S05]  /*195d0*/  @P0 BRA `(.L_x_1276) ;  /* 0x00000000005c0947 */ /* 0x001fea0003800000 */
[----:B------:R-:W-:Y:S01]  /*195e0*/  LOP3.LUT P2, RZ, R2, 0x10, RZ, 0xc0, !PT ;  /* 0x0000001002ff7812 */ /* 0x000fe2000784c0ff */
[----:B------:R-:W0:-:S12]  /*195f0*/  S2R R28, SR_CTAID.X ;  /* 0x00000000001c7919 */ /* 0x000e180000002500 */
[----:B------:R-:W0:Y:S08]  /*19600*/  @P2 LDC R23, c[0x0][0x288] ;  /* 0x0000a200ff172b82 */ /* 0x000e300000000800 */
[----:B------:R-:W3:Y:S01]  /*19610*/  @P2 LDC.64 R20, c[0x0][0x2e8] ;  /* 0x0000ba00ff142b82 */ /* 0x000ee20000000a00 */
[----:B0-----:R-:W-:-:S05]  /*19620*/  @P2 IMAD R16, R16, R23, R28 ;  /* 0x0000001710102224 */ /* 0x001fca00078e021c */
[----:B------:R-:W-:-:S05]  /*19630*/  @P2 LEA R23, R16, R13, 0x8 ;  /* 0x0000000d10172211 */ /* 0x000fca00078e40ff */
[----:B---3--:R-:W-:-:S06]  /*19640*/  @P2 IMAD.WIDE R20, R23, 0x4, R20 ;  /* 0x0000000417142825 */ /* 0x008fcc00078e0214 */
[----:B------:R-:W3:Y:S01]  /*19650*/  @P2 LDG.E.128 R20, desc[UR60][R20.64] ;  /* 0x0000003c14142981 */ /* 0x000ee2000c1e1d00 */
[----:B------:R-:W-:Y:S01]  /*19660*/  USHF.L.U32 UR4, UR36, 0x8, URZ ;  /* 0x0000000824047899 */ /* 0x000fe2000800063f */
[----:B-----5:R-:W-:Y:S01]  /*19670*/  FADD.FTZ R24, R24, R4 ;  /* 0x0000000418187221 */ /* 0x020fe20000010000 */
[----:B------:R-:W-:Y:S01]  /*19680*/  FADD.FTZ R25, R25, R5 ;  /* 0x0000000519197221 */ /* 0x000fe20000010000 */
[----:B------:R-:W-:Y:S01]  /*19690*/  FADD.FTZ R26, R26, R6 ;  /* 0x000000061a1a7221 */ /* 0x000fe20000010000 */
[----:B------:R-:W-:Y:S02]  /*196a0*/  FADD.FTZ R27, R27, R7 ;  /* 0x000000071b1b7221 */ /* 0x000fe40000010000 */
[----:B------:R-:W-:Y:S02]  /*196b0*/  IADD3 R15, P0, R15, UR4, RZ ;  /* 0x000000040f0f7c10 */ /* 0x000fe4000ff1e0ff */
[----:B------:R-:W-:-:S04]  /*196c0*/  MOV R0, UR4 ;  /* 0x0000000400007c02 */ /* 0x000fc80008000f00 */
[----:B------:R-:W-:Y:S02]  /*196d0*/  LEA.HI.X.SX32 R17, R0, R17, 0x1, P0 ;  /* 0x0000001100117211 */ /* 0x000fe400000f0eff */
[----:B------:R-:W-:-:S04]  /*196e0*/  LEA R4, P0, R15, R19, 0x2 ;  /* 0x000000130f047211 */ /* 0x000fc800078010ff */
[----:B------:R-:W-:Y:S01]  /*196f0*/  LEA.HI.X R5, R15, R18, R17, 0x2, P0 ;  /* 0x000000120f057211 */ /* 0x000fe200000f1411 */
[----:B---3--:R-:W-:Y:S01]  /*19700*/  @P2 FMUL.FTZ R24, R24, R20 ;  /* 0x0000001418182220 */ /* 0x008fe20000410000 */
[----:B------:R-:W-:Y:S01]  /*19710*/  @P2 FMUL.FTZ R25, R25, R21 ;  /* 0x0000001519192220 */ /* 0x000fe20000410000 */
[----:B------:R-:W-:Y:S01]  /*19720*/  @P2 FMUL.FTZ R26, R26, R22 ;  /* 0x000000161a1a2220 */ /* 0x000fe20000410000 */
[----:B------:R-:W-:-:S05]  /*19730*/  @P2 FMUL.FTZ R27, R27, R23 ;  /* 0x000000171b1b2220 */ /* 0x000fca0000410000 */
[----:B------:R0:W-:Y:S02]  /*19740*/  STG.E.128 desc[UR60][R4.64], R24 ;  /* 0x0000001804007986 */ /* 0x0001e4000c101d3c */
.L_x_1276:
[C---:B--2--5:R-:W-:Y:S01]  /*19750*/  FFMA.FTZ R8, R29.reuse, R24, R8 ;  /* 0x000000181d087223 */ /* 0x064fe20000010008 */
[C---:B------:R-:W-:Y:S01]  /*19760*/  FFMA.FTZ R9, R29.reuse, R25, R9 ;  /* 0x000000191d097223 */ /* 0x040fe20000010009 */
[C---:B------:R-:W-:Y:S01]  /*19770*/  FFMA.FTZ R10, R29.reuse, R26, R10 ;  /* 0x0000001a1d0a7223 */ /* 0x040fe2000001000a */
[----:B------:R-:W-:-:S07]  /*19780*/  FFMA.FTZ R11, R29, R27, R11 ;  /* 0x0000001b1d0b7223 */ /* 0x000fce000001000b */
.L_x_1275:
[----:B------:R-:W-:Y:S05]  /*19790*/  BSYNC B0 ;  /* 0x0000000000007941 */ /* 0x000fea0003800000 */
.L_x_1274:
[----:B------:R-:W2:Y:S01]  /*197a0*/  LDL.LU R2, [R1+0x48] ;  /* 0x0000480001027983 */ /* 0x000ea20000300800 */
[C---:B------:R-:W-:Y:S02]  /*197b0*/  LOP3.LUT R0, R3.reuse, 0xffffff80, RZ, 0xc0, !PT ;  /* 0xffffff8003007812 */ /* 0x040fe400078ec0ff */
[----:B------:R-:W-:Y:S01]  /*197c0*/  LEA R14, R14, R13, 0x8 ;  /* 0x0000000d0e0e7211 */ /* 0x000fe200078e40ff */
[----:B------:R-:W-:Y:S01]  /*197d0*/  BAR.SYNC.DEFER_BLOCKING 0x0 ;  /* 0x0000000000007b1d */ /* 0x000fe20000010000 */
[----:B------:R-:W-:Y:S02]  /*197e0*/  ISETP.NE.AND P0, PT, R0, 0x80, PT ;  /* 0x000000800000780c */ /* 0x000fe40003f05270 */
[C---:B------:R-:W-:Y:S02]  /*197f0*/  ISETP.GT.AND P1, PT, R3.reuse, 0x7f, PT ;  /* 0x0000007f0300780c */ /* 0x040fe40003f24270 */
[C---:B------:R-:W-:Y:S02]  /*19800*/  LOP3.LUT R0, R3.reuse, 0xffffffc0, RZ, 0xc0, !PT ;  /* 0xffffffc003007812 */ /* 0x040fe400078ec0ff */
[----:B------:R-:W-:-:S02]  /*19810*/  ISETP.GT.AND P2, PT, R3, 0x3f, PT ;  /* 0x0000003f0300780c */ /* 0x000fc40003f44270 */
[----:B------:R-:W-:Y:S01]  /*19820*/  IADD3 R3, R3, 0x3f, RZ ;  /* 0x0000003f03037810 */ /* 0x000fe20007ffe0ff */
[----:B--2---:R-:W-:-:S05]  /*19830*/  IMAD R14, R14, 0x4, R2 ;  /* 0x000000040e0e7824 */ /* 0x004fca00078e0202 */
[----:B------:R-:W-:Y:S01]  /*19840*/  @!P0 STS.128 [R14+-0x800], R8 ;  /* 0xfff800080e008388 */ /* 0x000fe20000000c00 */
[----:B------:R-:W-:Y:S01]  /*19850*/  BAR.SYNC.DEFER_BLOCKING 0x0 ;  /* 0x0000000000007b1d */ /* 0x000fe20000010000 */
[----:B------:R-:W-:-:S05]  /*19860*/  ISETP.NE.AND P0, PT, R0, 0x40, PT ;  /* 0x000000400000780c */ /* 0x000fca0003f05270 */
[----:B0-----:R-:W0:Y:S02]  /*19870*/  @!P1 LDS.128 R4, [R14] ;  /* 0x000000000e049984 */ /* 0x001e240000000c00 */
[----:B0-----:R-:W-:Y:S01]  /*19880*/  @!P1 FADD.FTZ R8, R8, R4 ;  /* 0x0000000408089221 */ /* 0x001fe20000010000 */
[----:B------:R-:W-:Y:S01]  /*19890*/  @!P1 FADD.FTZ R9, R9, R5 ;  /* 0x0000000509099221 */ /* 0x000fe20000010000 */
[----:B------:R-:W-:Y:S01]  /*198a0*/  @!P1 FADD.FTZ R10, R10, R6 ;  /* 0x000000060a0a9221 */ /* 0x000fe20000010000 */
[----:B------:R-:W-:Y:S01]  /*198b0*/  @!P1 FADD.FTZ R11, R11, R7 ;  /* 0x000000070b0b9221 */ /* 0x000fe20000010000 */
[----:B------:R-:W-:Y:S01]  /*198c0*/  BAR.SYNC.DEFER_BLOCKING 0x0 ;  /* 0x0000000000007b1d */ /* 0x000fe20000010000 */
[----:B------:R-:W-:-:S05]  /*198d0*/  ISETP.GT.U32.AND P1, PT, R3, 0x7e, PT ;  /* 0x0000007e0300780c */ /* 0x000fca0003f24070 */
[----:B------:R0:W-:Y:S02]  /*198e0*/  @!P0 STS.128 [R14+-0x400], R8 ;  /* 0xfffc00080e008388 */ /* 0x0001e40000000c00 */
[----:B------:R-:W-:Y:S06]  /*198f0*/  BAR.SYNC.DEFER_BLOCKING 0x0 ;  /* 0x0000000000007b1d */ /* 0x000fec0000010000 */
[----:B------:R0:W2:Y:S02]  /*19900*/  @!P2 LDS.128 R4, [R14] ;  /* 0x000000000e04a984 */ /* 0x0000a40000000c00 */
[----:B------:R-:W-:Y:S06]  /*19910*/  BAR.SYNC.DEFER_BLOCKING 0x0 ;  /* 0x0000000000007b1d */ /* 0x000fec0000010000 */
[----:B------:R-:W-:Y:S05]  /*19920*/  @P1 EXIT ;  /* 0x000000000000194d */ /* 0x000fea0003800000 */
[----:B------:R-:W3:Y:S01]  /*19930*/  LDC R0, c[0x0][0x308] ;  /* 0x0000c200ff007b82 */ /* 0x000ee20000000800 */
[----:B0-2---:R-:W-:Y:S01]  /*19940*/  @!P2 FADD.FTZ R8, R8, R4 ;  /* 0x000000040808a221 */ /* 0x005fe20000010000 */
[----:B------:R-:W-:Y:S01]  /*19950*/  @!P2 FADD.FTZ R9, R9, R5 ;  /* 0x000000050909a221 */ /* 0x000fe20000010000 */
[----:B------:R-:W-:Y:S01]  /*19960*/  @!P2 FADD.FTZ R10, R10, R6 ;  /* 0x000000060a0aa221 */ /* 0x000fe20000010000 */
[----:B------:R-:W-:Y:S01]  /*19970*/  @!P2 FADD.FTZ R11, R11, R7 ;  /* 0x000000070b0ba221 */ /* 0x000fe20000010000 */
[----:B---3--:R-:W-:-:S13]  /*19980*/  ISETP.NE.AND P0, PT, R0, 0x2, PT ;  /* 0x000000020000780c */ /* 0x008fda0003f05270 */
[----:B------:R-:W0:Y:S01]  /*19990*/  @P0 LDC.64 R2, c[0x0][0x210] ;  /* 0x00008400ff020b82 */ /* 0x000e220000000a00 */
[----:B------:R-:W-:-:S05]  /*199a0*/  @P0 IADD3 R15, R12, R13, RZ ;  /* 0x0000000d0c0f0210 */ /* 0x000fca0007ffe0ff */
[----:B0-----:R-:W-:-:S05]  /*199b0*/  @P0 IMAD.WIDE R2, R15, 0x4, R2 ;  /* 0x000000040f020825 */ /* 0x001fca00078e0202 */
[----:B------:R0:W-:Y:S01]  /*199c0*/  @P0 STG.E.128 desc[UR60][R2.64], R8 ;  /* 0x0000000802000986 */ /* 0x0001e2000c101d3c */
[----:B------:R-:W-:Y:S05]  /*199d0*/  @P0 EXIT ;  /* 0x000000000000094d */ /* 0x000fea0003800000 */
[----:B0-----:R-:W0:Y:S01]  /*199e0*/  LDC.64 R2, c[0x0][0x300] ;  /* 0x0000c000ff027b82 */ /* 0x001e220000000a00 */
[----:B------:R-:W-:Y:S01]  /*199f0*/  IADD3 R12, R12, R13, RZ ;  /* 0x0000000d0c0c7210 */ /* 0x000fe20007ffe0ff */
[----:B------:R-:W-:Y:S01]  /*19a00*/  ULDC.64 UR4, c[0x0][0x210] ;  /* 0x0000840000047ab9 */ /* 0x000fe20000000a00 */
[----:B0-----:R-:W2:Y:S02]  /*19a10*/  LDG.E R2, desc[UR60][R2.64] ;  /* 0x0000003c02027981 */ /* 0x001ea4000c1e1900 */
[C---:B--2---:R-:W-:Y:S01]  /*19a20*/  FMUL.FTZ R8, R2.reuse, R8 ;  /* 0x0000000802087220 */ /* 0x044fe20000410000 */
[C---:B------:R-:W-:Y:S01]  /*19a30*/  FMUL.FTZ R9, R2.reuse, R9 ;  /* 0x0000000902097220 */ /* 0x040fe20000410000 */
[C---:B------:R-:W-:Y:S01]  /*19a40*/  FMUL.FTZ R10, R2.reuse, R10 ;  /* 0x0000000a020a7220 */ /* 0x040fe20000410000 */
[----:B------:R-:W-:-:S03]  /*19a50*/  FMUL.FTZ R11, R2, R11 ;  /* 0x0000000b020b7220 */ /* 0x000fc60000410000 */
[----:B------:R-:W0:Y:S08]  /*19a60*/  F2I.S8.NTZ R8, R8 ;  /* 0x0000000800087305 */ /* 0x000e300000202100 */
[----:B------:R-:W2:Y:S01]  /*19a70*/  F2I.S8.NTZ R9, R9 ;  /* 0x0000000900097305 */ /* 0x000ea20000202100 */
[----:B0-----:R-:W-:-:S07]  /*19a80*/  PRMT R0, R8, 0x8880, RZ ;  /* 0x0000888008007816 */ /* 0x001fce00000000ff */
[----:B------:R-:W0:Y:S01]  /*19a90*/  F2I.S8.NTZ R10, R10 ;  /* 0x0000000a000a7305 */ /* 0x000e220000202100 */
[----:B------:R-:W-:Y:S02]  /*19aa0*/  PRMT R0, R0, 0x7710, RZ ;  /* 0x0000771000007816 */ /* 0x000fe400000000ff */
[----:B--2---:R-:W-:-:S05]  /*19ab0*/  PRMT R4, R9, 0x8880, RZ ;  /* 0x0000888009047816 */ /* 0x004fca00000000ff */
[----:B------:R-:W2:Y:S01]  /*19ac0*/  F2I.S8.NTZ R11, R11 ;  /* 0x0000000b000b7305 */ /* 0x000ea20000202100 */
[----:B------:R-:W-:Y:S02]  /*19ad0*/  LOP3.LUT R3, R0, 0xff, RZ, 0xc0, !PT ;  /* 0x000000ff00037812 */ /* 0x000fe400078ec0ff */
[----:B------:R-:W-:Y:S02]  /*19ae0*/  PRMT R2, R4, 0x7710, RZ ;  /* 0x0000771004027816 */ /* 0x000fe400000000ff */
[----:B0-----:R-:W-:Y:S02]  /*19af0*/  PRMT R0, R10, 0x8880, RZ ;  /* 0x000088800a007816 */ /* 0x001fe400000000ff */
[----:B------:R-:W-:Y:S02]  /*19b00*/  PRMT R3, R2, 0x7604, R3 ;  /* 0x0000760402037816 */ /* 0x000fe40000000003 */
[----:B------:R-:W-:Y:S02]  /*19b10*/  PRMT R0, R0, 0x7710, RZ ;  /* 0x0000771000007816 */ /* 0x000fe400000000ff */
[----:B------:R-:W-:-:S02]  /*19b20*/  IADD3 R2, P0, R12, UR4, RZ ;  /* 0x000000040c027c10 */ /* 0x000fc4000ff1e0ff */
[----:B--2---:R-:W-:Y:S02]  /*19b30*/  PRMT R4, R11, 0x8880, RZ ;  /* 0x000088800b047816 */ /* 0x004fe400000000ff */
[----:B------:R-:W-:Y:S02]  /*19b40*/  PRMT R5, R0, 0x7054, R3 ;  /* 0x0000705400057816 */ /* 0x000fe40000000003 */
[----:B------:R-:W-:Y:S02]  /*19b50*/  PRMT R4, R4, 0x7710, RZ ;  /* 0x0000771004047816 */ /* 0x000fe400000000ff */
[----:B------:R-:W-:Y:S02]  /*19b60*/  LEA.HI.X.SX32 R3, R12, UR5, 0x1, P0 ;  /* 0x000000050c037c11 */ /* 0x000fe400080f0eff */
[----:B------:R-:W-:-:S05]  /*19b70*/  PRMT R5, R4, 0x654, R5 ;  /* 0x0000065404057816 */ /* 0x000fca0000000005 */
[----:B------:R-:W-:Y:S01]  /*19b80*/  STG.E desc[UR60][R2.64], R5 ;  /* 0x0000000502007986 */ /* 0x000fe2000c10193c */
[----:B------:R-:W-:Y:S05]  /*19b90*/  EXIT ;  /* 0x000000000000794d */ /* 0x000fea0003800000 */
.L_x_1277:
        /* <DEDUP_REMOVED lines=14> */
.L_x_3298:


//--------------------- .text._ZN4mmha33masked_multihead_attention_kernelIfLi256ELi256ELi2ELi64ELi128ELb1ELb1EEEv26Multihead_attention_paramsIT_XT5_EE --------------------------
	.section	.text._ZN4mmha33masked_multihead_attention_kernelIfLi256ELi256ELi2ELi64ELi128ELb1ELb1EEEv26Multihead_attention_paramsIT_XT5_EE,"ax",@progbits
	.align	128
        .global         _ZN4mmha33masked_multihead_attention_kernelIfLi256ELi256ELi2ELi64ELi128ELb1ELb1EEEv26Multihead_attention_paramsIT_XT5_EE
        .type           _ZN4mmha33masked_multihead_attention_kernelIfLi256ELi256ELi2ELi64ELi128ELb1ELb1EEEv26Multihead_attention_paramsIT_XT5_EE,@function
        .size           _ZN4mmha33masked_multihead_attention_kernelIfLi256ELi256ELi2ELi64ELi128ELb1ELb1EEEv26Multihead_attention_paramsIT_XT5_EE,(.L_x_3299 - _ZN4mmha33masked_multihead_attention_kernelIfLi256ELi256ELi2ELi64ELi128ELb1ELb1EEEv26Multihead_attention_paramsIT_XT5_EE)
        .other          _ZN4mmha33masked_multihead_attention_kernelIfLi256ELi256ELi2ELi64ELi128ELb1ELb1EEEv26Multihead_attention_paramsIT_XT5_EE,@"STO_CUDA_ENTRY STV_DEFAULT"
_ZN4mmha33masked_multihead_attention_kernelIfLi256ELi256ELi2ELi64ELi128ELb1ELb1EEEv26Multihead_attention_paramsIT_XT5_EE:
.text._ZN4mmha33masked_multihead_attention_kernelIfLi256ELi256ELi2ELi64ELi128ELb1ELb1EEEv26Multihead_attention_paramsIT_XT5_EE:
[----:B------:R-:W0:Y:S08]  /*0000*/  LDC R1, c[0x0][0x28] ;  /* 0x00000a00ff017b82 */ /* 0x000e300000000800 */
[----:B------:R-:W1:Y:S01]  /*0010*/  LDC.64 R2, c[0x0][0x320] ;  /* 0x0000c800ff027b82 */ /* 0x000e620000000a00 */
[----:B------:R-:W2:Y:S01]  /*0020*/  S2R R21, SR_CTAID.Y ;  /* 0x0000000000157919 */ /* 0x000ea20000002600 */
[----:B------:R-:W-:Y:S01]  /*0030*/  ULDC.64 UR36, c[0x0][0x208] ;  /* 0x0000820000247ab9 */ /* 0x000fe20000000a00 */
[----:B0-----:R-:W-:Y:S01]  /*0040*/  VIADD R1, R1, 0xfffffd20 ;  /* 0xfffffd2001017836 */ /* 0x001fe20000000000 */
        /* <DEDUP_REMOVED lines=8> */
.L_x_1278:
[----:B------:R-:W0:Y:S01]  /*00d0*/  LDC R6, c[0x0][0x280] ;  /* 0x0000a000ff067b82 */ /* 0x000e220000000800 */
[----:B------:R-:W-:-:S07]  /*00e0*/  IMAD.MOV.U32 R16, RZ, RZ, RZ ;  /* 0x000000ffff107224 */ /* 0x000fce00078e00ff */
[----:B------:R-:W1:Y:S08]  /*00f0*/  LDC.64 R8, c[0x0][0x2f0] ;  /* 0x0000bc00ff087b82 */ /* 0x000e700000000a00 */
[----:B------:R-:W2:Y:S01]  /*0100*/  LDC R23, c[0x0][0x29c] ;  /* 0x0000a700ff177b82 */ /* 0x000ea20000000800 */
[----:B------:R-:W3:Y:S01]  /*0110*/  S2R R18, SR_TID.X ;  /* 0x0000000000127919 */ /* 0x000ee20000002100 */
[----:B------:R-:W-:Y:S01]  /*0120*/  ULDC UR4, c[0x0][0x288] ;  /* 0x0000a20000047ab9 */ /* 0x000fe20000000800 */
[----:B------:R-:W-:-:S02]  /*0130*/  LOP3.LUT R17, R17, 0xffffffef, RZ, 0xc0, !PT ;  /* 0xffffffef11117812 */ /* 0x000fc400078ec0ff */
[----:B0-----:R-:W-:Y:S01]  /*0140*/  IABS R5, R6 ;  /* 0x0000000600057213 */ /* 0x001fe20000000000 */
[----:B------:R-:W0:Y:S02]  /*0150*/  S2R R251, SR_CTAID.X ;  /* 0x0000000000fb7919 */ /* 0x000e240000002500 */
[----:B------:R-:W4:Y:S01]  /*0160*/  LDC.64 R12, c[0x0][0x2a8] ;  /* 0x0000aa00ff0c7b82 */ /* 0x000f220000000a00 */
[----:B------:R-:W3:Y:S01]  /*0170*/  I2F.RP R0, R5 ;  /* 0x0000000500007306 */ /* 0x000ee20000209400 */
[----:B-1----:R-:W-:-:S04]  /*0180*/  ISETP.NE.U32.AND P0, PT, R8, RZ, PT ;  /* 0x000000ff0800720c */ /* 0x002fc80003f05070 */
[----:B------:R-:W-:-:S04]  /*0190*/  ISETP.NE.AND.EX P0, PT, R9, RZ, PT, P0 ;  /* 0x000000ff0900720c */ /* 0x000fc80003f05300 */
[----:B--2---:R-:W-:Y:S01]  /*01a0*/  ISETP.EQ.AND P3, PT, R23, RZ, P0 ;  /* 0x000000ff1700720c */ /* 0x004fe20000762270 */
[----:B---3--:R-:W1:Y:S01]  /*01b0*/  MUFU.RCP R0, R0 ;  /* 0x0000000000007308 */ /* 0x008e620000001000 */
[----:B------:R-:W-:Y:S01]  /*01c0*/  ISETP.GT.AND P5, PT, R18, 0x3f, PT ;  /* 0x0000003f1200780c */ /* 0x000fe20003fa4270 */
[----:B------:R-:W-:Y:S01]  /*01d0*/  BSSY B0, `(.L_x_1279) ;  /* 0x0000041000007945 */ /* 0x000fe20003800000 */
[----:B------:R-:W-:Y:S02]  /*01e0*/  CS2R R32, SRZ ;  /* 0x0000000000207805 */ /* 0x000fe4000001ff00 */
[----:B------:R-:W-:-:S07]  /*01f0*/  CS2R R34, SRZ ;  /* 0x0000000000227805 */ /* 0x000fce000001ff00 */
[----:B------:R-:W-:Y:S01]  /*0200*/  @P3 LOP3.LUT R17, R17, 0x10, RZ, 0xfc, !PT ;  /* 0x0000001011113812 */ /* 0x000fe200078efcff */
[----:B-1----:R-:W-:-:S04]  /*0210*/  VIADD R2, R0, 0xffffffe ;  /* 0x0ffffffe00027836 */ /* 0x002fc80000000000 */
[----:B------:R1:W2:Y:S02]  /*0220*/  F2I.FTZ.U32.TRUNC.NTZ R3, R2 ;  /* 0x0000000200037305 */ /* 0x0002a4000021f000 */
[----:B-1----:R-:W-:Y:S01]  /*0230*/  IMAD.MOV.U32 R2, RZ, RZ, RZ ;  /* 0x000000ffff027224 */ /* 0x002fe200078e00ff */
[----:B--2---:R-:W-:-:S05]  /*0240*/  IADD3 R4, RZ, -R3, RZ ;  /* 0x80000003ff047210 */ /* 0x004fca0007ffe0ff */
[----:B------:R-:W-:Y:S01]  /*0250*/  IMAD R7, R4, R5, RZ ;  /* 0x0000000504077224 */ /* 0x000fe200078e02ff */
[----:B------:R-:W-:-:S03]  /*0260*/  IABS R4, R21 ;  /* 0x0000001500047213 */ /* 0x000fc60000000000 */
[----:B------:R-:W-:Y:S01]  /*0270*/  IMAD.HI.U32 R3, R3, R7, R2 ;  /* 0x0000000703037227 */ /* 0x000fe200078e0002 */
[----:B------:R-:W-:-:S04]  /*0280*/  LOP3.LUT R7, R21, R6, RZ, 0x3c, !PT ;  /* 0x0000000615077212 */ /* 0x000fc800078e3cff */
[----:B------:R-:W-:Y:S01]  /*0290*/  ISETP.GE.AND P2, PT, R7, RZ, PT ;  /* 0x000000ff0700720c */ /* 0x000fe20003f46270 */
[----:B------:R-:W-:Y:S01]  /*02a0*/  IMAD.HI.U32 R0, R3, R4, RZ ;  /* 0x0000000403007227 */ /* 0x000fe200078e00ff */
[----:B------:R-:W1:Y:S03]  /*02b0*/  LDC R7, c[0x0][0x278] ;  /* 0x00009e00ff077b82 */ /* 0x000e660000000800 */
[----:B------:R-:W-:-:S04]  /*02c0*/  IMAD.MOV R2, RZ, RZ, -R0 ;  /* 0x000000ffff027224 */ /* 0x000fc800078e0a00 */
[----:B------:R-:W-:-:S05]  /*02d0*/  IMAD R2, R5, R2, R4 ;  /* 0x0000000205027224 */ /* 0x000fca00078e0204 */
[----:B------:R-:W-:-:S13]  /*02e0*/  ISETP.GT.U32.AND P1, PT, R5, R2, PT ;  /* 0x000000020500720c */ /* 0x000fda0003f24070 */
[-C--:B------:R-:W-:Y:S01]  /*02f0*/  @!P1 IADD3 R2, R2, -R5.reuse, RZ ;  /* 0x8000000502029210 */ /* 0x080fe20007ffe0ff */
[----:B------:R-:W-:Y:S01]  /*0300*/  @!P1 VIADD R0, R0, 0x1 ;  /* 0x0000000100009836 */ /* 0x000fe20000000000 */
[----:B------:R-:W-:Y:S02]  /*0310*/  ISETP.NE.AND P1, PT, R6, RZ, PT ;  /* 0x000000ff0600720c */ /* 0x000fe40003f25270 */
[----:B------:R-:W-:Y:S02]  /*0320*/  ISETP.GE.U32.AND P0, PT, R2, R5, PT ;  /* 0x000000050200720c */ /* 0x000fe40003f06070 */
[----:B------:R-:W2:Y:S08]  /*0330*/  @P3 LDC.64 R4, c[0x0][0x2f0] ;  /* 0x0000bc00ff043b82 */ /* 0x000eb00000000a00 */
[----:B------:R-:W3:Y:S03]  /*0340*/  LDC.64 R2, c[0x0][0x328] ;  /* 0x0000ca00ff027b82 */ /* 0x000ee60000000a00 */
[----:B------:R-:W-:-:S05]  /*0350*/  @P0 VIADD R0, R0, 0x1 ;  /* 0x0000000100000836 */ /* 0x000fca0000000000 */
[----:B------:R-:W-:-:S05]  /*0360*/  MOV R46, R0 ;  /* 0x00000000002e7202 */ /* 0x000fca0000000f00 */
[----:B------:R-:W-:Y:S01]  /*0370*/  @!P2 IMAD.MOV R46, RZ, RZ, -R46 ;  /* 0x000000ffff2ea224 */ /* 0x000fe200078e0a2e */
[----:B------:R-:W-:-:S05]  /*0380*/  @!P1 LOP3.LUT R46, RZ, R6, RZ, 0x33, !PT ;  /* 0x00000006ff2e9212 */ /* 0x000fca00078e33ff */
[----:B--2---:R-:W-:Y:S01]  /*0390*/  @P3 IMAD.WIDE R4, R46, 0x4, R4 ;  /* 0x000000042e043825 */ /* 0x004fe200078e0204 */
[----:B------:R2:W-:Y:S04]  /*03a0*/  STL [R1+0x274], R46 ;  /* 0x0002742e01007387 */ /* 0x0005e80000100800 */
[----:B------:R-:W5:Y:S01]  /*03b0*/  @P3 LDG.E R16, desc[UR36][R4.64] ;  /* 0x0000002404103981 */ /* 0x000f62000c1e1900 */
[----:B---3--:R-:W-:Y:S01]  /*03c0*/  IMAD.WIDE R2, R21, 0x4, R2 ;  /* 0x0000000415027825 */ /* 0x008fe200078e0202 */
[----:B0-----:R-:W-:-:S03]  /*03d0*/  SHF.L.U32 R0, R251, 0x8, RZ ;  /* 0x00000008fb007819 */ /* 0x001fc600000006ff */
[----:B------:R-:W-:Y:S02]  /*03e0*/  IMAD R114, R21, UR4, R251 ;  /* 0x0000000415727c24 */ /* 0x000fe4000f8e02fb */
[----:B------:R0:W5:Y:S01]  /*03f0*/  LDG.E R2, desc[UR36][R2.64] ;  /* 0x0000002402027981 */ /* 0x000162000c1e1900 */
[----:B-1----:R-:W-:Y:S01]  /*0400*/  ISETP.NE.AND P0, PT, R7, RZ, PT ;  /* 0x000000ff0700720c */ /* 0x002fe20003f05270 */
[----:B------:R-:W-:Y:S02]  /*0410*/  IMAD.SHL.U32 R114, R114, 0x100, RZ ;  /* 0x0000010072727824 */ /* 0x000fe400078e00ff */
[----:B------:R-:W-:Y:S02]  /*0420*/  IMAD.SHL.U32 R15, R18, 0x4, RZ ;  /* 0x00000004120f7824 */ /* 0x000fe400078e00ff */
[----:B0-----:R-:W-:-:S05]  /*0430*/  IMAD R3, R21, R7, R0 ;  /* 0x0000000715037224 */ /* 0x001fca00078e0200 */
[----:B------:R-:W-:Y:S01]  /*0440*/  SEL R3, R114, R3, !P0 ;  /* 0x0000000372037207 */ /* 0x000fe20004000000 */
[----:B--2-4-:R-:W-:Y:S06]  /*0450*/  @P5 BRA `(.L_x_1280) ;  /* 0x0000000000605947 */ /* 0x014fec0003800000 */
[----:B------:R-:W0:Y:S01]  /*0460*/  LDC R4, c[0x0][0x308] ;  /* 0x0000c200ff047b82 */ /* 0x000e220000000800 */
[----:B------:R-:W-:Y:S02]  /*0470*/  IADD3 R3, R3, R15, RZ ;  /* 0x0000000f03037210 */ /* 0x000fe40007ffe0ff */
[----:B0-----:R-:W-:-:S13]  /*0480*/  ISETP.NE.AND P0, PT, R4, 0x2, PT ;  /* 0x000000020400780c */ /* 0x001fda0003f05270 */
[----:B------:R-:W0:Y:S08]  /*0490*/  @!P0 LDC.64 R6, c[0x0][0x218] ;  /* 0x00008600ff068b82 */ /* 0x000e300000000a00 */
[----:B------:R-:W1:Y:S01]  /*04a0*/  @P0 LDC.64 R34, c[0x0][0x218] ;  /* 0x00008600ff220b82 */ /* 0x000e620000000a00 */
[----:B0-----:R-:W-:-:S04]  /*04b0*/  @!P0 IADD3 R6, P1, R3, R6, RZ ;  /* 0x0000000603068210 */ /* 0x001fc80007f3e0ff */
[----:B------:R-:W-:-:S03]  /*04c0*/  @!P0 LEA.HI.X.SX32 R7, R3, R7, 0x1, P1 ;  /* 0x0000000703078211 */ /* 0x000fc600008f0eff */
[----:B------:R-:W0:Y:S02]  /*04d0*/  @!P0 LDC.64 R4, c[0x0][0x2f8] ;  /* 0x0000be00ff048b82 */ /* 0x000e240000000a00 */
[----:B------:R-:W2:Y:S01]  /*04e0*/  @!P0 LDG.E R6, desc[UR36][R6.64] ;  /* 0x0000002406068981 */ /* 0x000ea2000c1e1900 */
[----:B-1----:R-:W-:-:S06]  /*04f0*/  @P0 IMAD.WIDE R34, R3, 0x4, R34 ;  /* 0x0000000403220825 */ /* 0x002fcc00078e0222 */
[----:B------:R-:W5:Y:S04]  /*0500*/  @P0 LDG.E.128 R32, desc[UR36][R34.64] ;  /* 0x0000002422200981 */ /* 0x000f68000c1e1d00 */
[----:B0-----:R-:W3:Y:S01]  /*0510*/  @!P0 LDG.E R4, desc[UR36][R4.64] ;  /* 0x0000002404048981 */ /* 0x001ee2000c1e1900 */
[----:B--2---:R-:W-:Y:S02]  /*0520*/  @!P0 PRMT R3, R6, 0x9910, RZ ;  /* 0x0000991006038816 */ /* 0x004fe400000000ff */
[--C-:B------:R-:W-:Y:S02]  /*0530*/  @!P0 SHF.R.U32.HI R8, RZ, 0x10, R6.reuse ;  /* 0x00000010ff088819 */ /* 0x100fe40000011606 */
[----:B------:R-:W-:Y:S02]  /*0540*/  @!P0 SHF.R.U32.HI R9, RZ, 0x18, R6 ;  /* 0x00000018ff098819 */ /* 0x000fe40000011606 */
[----:B------:R-:W-:Y:S01]  /*0550*/  @!P0 SHF.R.S32.HI R3, RZ, 0x8, R3 ;  /* 0x00000008ff038819 */ /* 0x000fe20000011403 */
[----:B------:R-:W3:Y:S08]  /*0560*/  @!P0 I2F.S8 R10, R6 ;  /* 0x00000006000a8306 */ /* 0x000ef00000001400 */
[----:B------:R-:W0:Y:S08]  /*0570*/  @!P0 I2F.S8 R8, R8 ;  /* 0x0000000800088306 */ /* 0x000e300000001400 */
[----:B------:R-:W1:Y:S08]  /*0580*/  @!P0 I2F.S8 R9, R9 ;  /* 0x0000000900098306 */ /* 0x000e700000001400 */
[----:B------:R-:W2:Y:S01]  /*0590*/  @!P0 I2F.S16 R3, R3 ;  /* 0x0000000300038306 */ /* 0x000ea20000101400 */
[-C--:B---3--:R-:W-:Y:S01]  /*05a0*/  @!P0 FMUL.FTZ R32, R10, R4.reuse ;  /* 0x000000040a208220 */ /* 0x088fe20000410000 */
[-C--:B0-----:R-:W-:Y:S01]  /*05b0*/  @!P0 FMUL.FTZ R34, R8, R4.reuse ;  /* 0x0000000408228220 */ /* 0x081fe20000410000 */
[-C--:B-1----:R-:W-:Y:S01]  /*05c0*/  @!P0 FMUL.FTZ R35, R9, R4.reuse ;  /* 0x0000000409238220 */ /* 0x082fe20000410000 */
[----:B--2---:R-:W-:-:S07]  /*05d0*/  @!P0 FMUL.FTZ R33, R3, R4 ;  /* 0x0000000403218220 */ /* 0x004fce0000410000 */
.L_x_1280:
[----:B------:R-:W-:Y:S05]  /*05e0*/  BSYNC B0 ;  /* 0x0000000000007941 */ /* 0x000fea0003800000 */
.L_x_1279:
[----:B------:R-:W-:Y:S01]  /*05f0*/  ISETP.NE.U32.AND P1, PT, R12, RZ, PT ;  /* 0x000000ff0c00720c */ /* 0x000fe20003f25070 */
[----:B------:R-:W-:Y:S01]  /*0600*/  IMAD.MOV.U32 R44, RZ, RZ, RZ ;  /* 0x000000ffff2c7224 */ /* 0x000fe200078e00ff */
[----:B------:R-:W-:Y:S01]  /*0610*/  ISETP.LT.AND P2, PT, R18, 0x40, P3 ;  /* 0x000000401200780c */ /* 0x000fe20001f41270 */
[----:B------:R-:W0:Y:S01]  /*0620*/  LDC R14, c[0x0][0x284] ;  /* 0x0000a100ff0e7b82 */ /* 0x000e220000000800 */
[----:B------:R-:W-:Y:S01]  /*0630*/  ISETP.NE.AND.EX P1, PT, R13, RZ, PT, P1 ;  /* 0x000000ff0d00720c */ /* 0x000fe20003f25310 */
[----:B-----5:R-:W-:Y:S01]  /*0640*/  VIADD R19, R2, 0xffffffff ;  /* 0xffffffff02137836 */ /* 0x020fe20000000000 */
[----:B------:R-:W-:Y:S01]  /*0650*/  SHF.R.S32.HI R20, RZ, 0x1f, R21 ;  /* 0x0000001fff147819 */ /* 0x000fe20000011415 */
[----:B------:R-:W-:Y:S01]  /*0660*/  IMAD.IADD R22, R114, 0x1, R15 ;  /* 0x0000000172167824 */ /* 0x000fe200078e020f */
[----:B------:R-:W-:Y:S01]  /*0670*/  ULDC.64 UR6, c[0x0][0x220] ;  /* 0x0000880000067ab9 */ /* 0x000fe20000000a00 */
[----:B------:R-:W-:Y:S02]  /*0680*/  CS2R R24, SRZ ;  /* 0x0000000000187805 */ /* 0x000fe4000001ff00 */
[----:B------:R-:W-:Y:S01]  /*0690*/  @!P5 SHF.L.U32 R3, R19, 0x2, RZ ;  /* 0x000000021303d819 */ /* 0x000fe200000006ff */
[----:B------:R-:W1:Y:S01]  /*06a0*/  @!P5 LDC.64 R4, c[0x0][0x248] ;  /* 0x00009200ff04db82 */ /* 0x000e620000000a00 */
[----:B------:R-:W-:-:S02]  /*06b0*/  ISETP.EQ.U32.AND P0, PT, RZ, UR6, PT ;  /* 0x00000006ff007c0c */ /* 0x000fc4000bf02070 */
[----:B------:R-:W-:Y:S02]  /*06c0*/  CS2R R26, SRZ ;  /* 0x00000000001a7805 */ /* 0x000fe4000001ff00 */
[----:B------:R-:W-:Y:S02]  /*06d0*/  CS2R R36, SRZ ;  /* 0x0000000000247805 */ /* 0x000fe4000001ff00 */
[----:B------:R-:W-:Y:S02]  /*06e0*/  CS2R R38, SRZ ;  /* 0x0000000000267805 */ /* 0x000fe4000001ff00 */
[----:B------:R-:W-:Y:S02]  /*06f0*/  ISETP.EQ.OR.EX P0, PT, RZ, UR7, P5, P0 ;  /* 0x00000007ff007c0c */ /* 0x000fe4000af02700 */
[----:B------:R-:W-:Y:S01]  /*0700*/  @P1 LEA R10, P3, R21, R12, 0x2 ;  /* 0x0000000c150a1211 */ /* 0x000fe200078610ff */
[----:B------:R-:W2:Y:S01]  /*0710*/  @P2 LDC.64 R8, c[0x0][0x2e0] ;  /* 0x0000b800ff082b82 */ /* 0x000ea20000000a00 */
[----:B------:R-:W-:-:S02]  /*0720*/  @P2 IMAD R12, R16, UR4, R251 ;  /* 0x00000004100c2c24 */ /* 0x000fc4000f8e02fb */
[----:B------:R-:W-:-:S03]  /*0730*/  @P1 LEA.HI.X R11, R21, R13, R20, 0x2, P3 ;  /* 0x0000000d150b1211 */ /* 0x000fc600018f1414 */
[----:B------:R-:W-:Y:S02]  /*0740*/  @P2 LEA R13, R12, R15, 0x8 ;  /* 0x0000000f0c0d2211 */ /* 0x000fe400078e40ff */
[----:B------:R-:W3:Y:S01]  /*0750*/  @P1 LDG.E R44, desc[UR36][R10.64] ;  /* 0x000000240a2c1981 */ /* 0x000ee2000c1e1900 */
[-C--:B0-----:R-:W-:Y:S01]  /*0760*/  @!P5 IMAD R3, R22, R14.reuse, R3 ;  /* 0x0000000e1603d224 */ /* 0x081fe200078e0203 */
[----:B------:R-:W-:Y:S01]  /*0770*/  IABS R21, R14 ;  /* 0x0000000e00157213 */ /* 0x000fe20000000000 */
[----:B------:R-:W0:Y:S02]  /*0780*/  @!P0 LDC.64 R6, c[0x0][0x220] ;  /* 0x00008800ff068b82 */ /* 0x000e240000000a00 */
[----:B-1----:R-:W-:-:S04]  /*0790*/  @!P5 IMAD.WIDE R4, R3, 0x4, R4 ;  /* 0x000000040304d825 */ /* 0x002fc800078e0204 */
[----:B------:R-:W-:Y:S01]  /*07a0*/  IMAD.IADD R3, R0, 0x1, R15 ;  /* 0x0000000100037824 */ /* 0x000fe200078e020f */
[----:B------:R1:W5:Y:S01]  /*07b0*/  @!P5 LDG.E.128 R24, desc[UR36][R4.64] ;  /* 0x000000240418d981 */ /* 0x000362000c1e1d00 */
[----:B--2---:R-:W-:-:S05]  /*07c0*/  @P2 IMAD.WIDE R8, R13, 0x4, R8 ;  /* 0x000000040d082825 */ /* 0x004fca00078e0208 */
[----:B------:R-:W5:Y:S01]  /*07d0*/  @P2 LDG.E.128 R40, desc[UR36][R8.64] ;  /* 0x0000002408282981 */ /* 0x000f62000c1e1d00 */
[----:B------:R-:W2:Y:S01]  /*07e0*/  I2F.RP R0, R21 ;  /* 0x0000001500007306 */ /* 0x000ea20000209400 */
[----:B0-----:R-:W-:Y:S01]  /*07f0*/  @!P0 IMAD.WIDE R6, R3, 0x4, R6 ;  /* 0x0000000403068825 */ /* 0x001fe200078e0206 */
[----:B-1----:R-:W-:-:S04]  /*0800*/  IABS R4, R19 ;  /* 0x0000001300047213 */ /* 0x002fc80000000000 */
[----:B------:R0:W5:Y:S02]  /*0810*/  @!P0 LDG.E.128 R36, desc[UR36][R6.64] ;  /* 0x0000002406248981 */ /* 0x000164000c1e1d00 */
[----:B--2---:R-:W1:Y:S01]  /*0820*/  MUFU.RCP R0, R0 ;  /* 0x0000000000007308 */ /* 0x004e620000001000 */
[----:B------:R-:W-:Y:S01]  /*0830*/  ISETP.GE.AND P3, PT, R19, RZ, PT ;  /* 0x000000ff1300720c */ /* 0x000fe20003f66270 */
[----:B0-----:R-:W0:Y:S01]  /*0840*/  LDC R6, c[0x0][0x290] ;  /* 0x0000a400ff067b82 */ /* 0x001e220000000800 */
[----:B-1----:R-:W-:-:S05]  /*0850*/  VIADD R12, R0, 0xffffffe ;  /* 0x0ffffffe000c7836 */ /* 0x002fca0000000000 */
[----:B------:R1:W2:Y:S02]  /*0860*/  F2I.FTZ.U32.TRUNC.NTZ R13, R12 ;  /* 0x0000000c000d7305 */ /* 0x0002a4000021f000 */
[----:B-1----:R-:W-:Y:S01]  /*0870*/  HFMA2.MMA R12, -RZ, RZ, 0, 0 ;  /* 0x00000000ff0c7435 */ /* 0x002fe200000001ff */
[----:B--2---:R-:W-:-:S04]  /*0880*/  IMAD.MOV R10, RZ, RZ, -R13 ;  /* 0x000000ffff0a7224 */ /* 0x004fc800078e0a0d */
[----:B------:R-:W-:-:S05]  /*0890*/  IMAD R5, R10, R21, RZ ;  /* 0x000000150a057224 */ /* 0x000fca00078e02ff */
[----:B------:R-:W-:-:S06]  /*08a0*/  IMAD.HI.U32 R13, R13, R5, R12 ;  /* 0x000000050d0d7227 */ /* 0x000fcc00078e000c */
[----:B------:R-:W-:-:S04]  /*08b0*/  IMAD.HI.U32 R13, R13, R4, RZ ;  /* 0x000000040d0d7227 */ /* 0x000fc800078e00ff */
[----:B------:R-:W-:-:S04]  /*08c0*/  IMAD.MOV R13, RZ, RZ, -R13 ;  /* 0x000000ffff0d7224 */ /* 0x000fc800078e0a0d */
[----:B------:R-:W-:-:S05]  /*08d0*/  IMAD R0, R21, R13, R4 ;  /* 0x0000000d15007224 */ /* 0x000fca00078e0204 */
[----:B------:R-:W-:-:S13]  /*08e0*/  ISETP.GT.U32.AND P0, PT, R21, R0, PT ;  /* 0x000000001500720c */ /* 0x000fda0003f04070 */
[----:B------:R-:W-:-:S05]  /*08f0*/  @!P0 IMAD.IADD R0, R0, 0x1, -R21 ;  /* 0x0000000100008824 */ /* 0x000fca00078e0a15 */
[----:B------:R-:W-:Y:S02]  /*0900*/  ISETP.GT.U32.AND P1, PT, R21, R0, PT ;  /* 0x000000001500720c */ /* 0x000fe40003f24070 */
[----:B------:R-:W-:-:S11]  /*0910*/  ISETP.NE.AND P0, PT, R14, RZ, PT ;  /* 0x000000ff0e00720c */ /* 0x000fd60003f05270 */
[----:B------:R-:W-:-:S05]  /*0920*/  @!P1 IADD3 R0, R0, -R21, RZ ;  /* 0x8000001500009210 */ /* 0x000fca0007ffe0ff */
[----:B------:R-:W-:-:S04]  /*0930*/  IMAD.MOV.U32 R45, RZ, RZ, R0 ;  /* 0x000000ffff2d7224 */ /* 0x000fc800078e0000 */
        /* <DEDUP_REMOVED lines=18> */
.L_x_1282:
[----:B------:R-:W-:Y:S05]  /*0a60*/  BSYNC B0 ;  /* 0x0000000000007941 */ /* 0x000fea0003800000 */
.L_x_1281:
        /* <DEDUP_REMOVED lines=28> */
[----:B0-----:R-:W-:Y:S01]  /*0c30*/  IADD3 R4, R0, 0xffffffe, RZ ;  /* 0x0ffffffe00047810 */ /* 0x001fe20007ffe0ff */
[----:B------:R-:W-:-:S05]  /*0c40*/  IMAD.MOV R0, RZ, RZ, -R10 ;  /* 0x000000ffff007224 */ /* 0x000fca00078e0a0a */
[----:B------:R0:W2:Y:S02]  /*0c50*/  F2I.FTZ.U32.TRUNC.NTZ R5, R4 ;  /* 0x0000000400057305 */ /* 0x0000a4000021f000 */
[----:B0-----:R-:W-:Y:S01]  /*0c60*/  MOV R4, RZ ;  /* 0x000000ff00047202 */ /* 0x001fe20000000f00 */
[----:B--2---:R-:W-:-:S04]  /*0c70*/  IMAD.MOV R8, RZ, RZ, -R5 ;  /* 0x000000ffff087224 */ /* 0x004fc800078e0a05 */
        /* <DEDUP_REMOVED lines=11> */
[----:B------:R-:W-:Y:S01]  /*0d30*/  @P2 VIADD R5, R5, 0x1 ;  /* 0x0000000105052836 */ /* 0x000fe20000000000 */
        /* <DEDUP_REMOVED lines=13> */
[----:B------:R-:W-:Y:S01]  /*0e10*/  IMAD.U32 R4, RZ, RZ, UR4 ;  /* 0x00000004ff047e24 */ /* 0x000fe2000f8e00ff */
[----:B------:R0:W2:Y:S01]  /*0e20*/  LDC.64 R14, c[0x4][R0] ;  /* 0x01000000000e7b82 */ /* 0x0000a20000000a00 */
[----:B------:R-:W-:Y:S01]  /*0e30*/  MOV R5, UR5 ;  /* 0x0000000500057c02 */ /* 0x000fe20008000f00 */
[----:B------:R-:W-:Y:S01]  /*0e40*/  ULDC.64 UR4, c[0x4][0xd0] ;  /* 0x0100340000047ab9 */ /* 0x000fe20000000a00 */
[----:B------:R-:W-:Y:S01]  /*0e50*/  HFMA2.MMA R12, -RZ, RZ, 0, 5.9604644775390625e-08 ;  /* 0x00000001ff0c7435 */ /* 0x000fe200000001ff */
[----:B------:R-:W-:Y:S01]  /*0e60*/  IMAD.U32 R6, RZ, RZ, UR4 ;  /* 0x00000004ff067e24 */ /* 0x000fe2000f8e00ff */
[----:B------:R-:W-:Y:S01]  /*0e70*/  MOV R10, UR6 ;  /* 0x00000006000a7c02 */ /* 0x000fe20008000f00 */
[----:B------:R-:W-:-:S02]  /*0e80*/  IMAD.U32 R7, RZ, RZ, UR5 ;  /* 0x00000005ff077e24 */ /* 0x000fc4000f8e00ff */
[----:B------:R-:W-:Y:S02]  /*0e90*/  IMAD.U32 R11, RZ, RZ, UR7 ;  /* 0x00000007ff0b7e24 */ /* 0x000fe4000f8e00ff */
[----:B------:R-:W-:Y:S02]  /*0ea0*/  IMAD.MOV.U32 R8, RZ, RZ, 0x53f ;  /* 0x0000053fff087424 */ /* 0x000fe400078e00ff */
[----:B0-----:R-:W-:-:S07]  /*0eb0*/  IMAD.MOV.U32 R13, RZ, RZ, RZ ;  /* 0x000000ffff0d7224 */ /* 0x001fce00078e00ff */
[----:B------:R-:W-:-:S07]  /*0ec0*/  LEPC R20, `(.L_x_1285) ;  /* 0x000000001014794e */ /* 0x000fce0000000000 */
[----:B-12---:R-:W-:Y:S05]  /*0ed0*/  CALL.ABS.NOINC R14 ;  /* 0x000000000e007343 */ /* 0x006fea0003c00000 */
.L_x_1285:
[----:B------:R-:W0:Y:S01]  /*0ee0*/  S2R R4, SR_CgaCtaId ;  /* 0x0000000000047919 */ /* 0x000e220000008800 */
[----:B------:R-:W2:Y:S01]  /*0ef0*/  LDC R6, c[0x0][0x290] ;  /* 0x0000a400ff067b82 */ /* 0x000ea20000000800 */
[----:B------:R-:W-:Y:S02]  /*0f00*/  MOV R0, 0x400 ;  /* 0x0000040000007802 */ /* 0x000fe40000000f00 */
[----:B------:R-:W-:-:S03]  /*0f10*/  ISETP.NE.AND P6, PT, R39, RZ, PT ;  /* 0x000000ff2700720c */ /* 0x000fc60003fc5270 */
[----:B------:R-:W-:Y:S02]  /*0f20*/  VIADD R3, R0, 0x820 ;  /* 0x0000082000037836 */ /* 0x000fe40000000000 */
[----:B------:R-:W-:-:S03]  /*0f30*/  IMAD R0, R36, R37, R38 ;  /* 0x0000002524007224 */ /* 0x000fc600078e0226 */
[----:B0-----:R-:W-:-:S04]  /*0f40*/  LEA R3, R4, R3, 0x18 ;  /* 0x0000000304037211 */ /* 0x001fc800078ec0ff */
[----:B------:R-:W-:-:S05]  /*0f50*/  LEA R13, R0, R3, 0x2 ;  /* 0x00000003000d7211 */ /* 0x000fca00078e10ff */
[----:B--2---:R-:W-:Y:S01]  /*0f60*/  IMAD R14, R6, 0x4, R13 ;  /* 0x00000004060e7824 */ /* 0x004fe200078e020d */
[----:B------:R-:W-:Y:S06]  /*0f70*/  @!P6 BRA `(.L_x_1286) ;  /* 0x00000000000ce947 */ /* 0x000fec0003800000 */
[----:B------:R-:W-:Y:S01]  /*0f80*/  ISETP.NE.AND P5, PT, R23, RZ, PT ;  /* 0x000000ff1700720c */ /* 0x000fe20003fa5270 */
[----:B------:R0:W-:-:S12]  /*0f90*/  STS.128 [R13], R32 ;  /* 0x000000200d007388 */ /* 0x0001d80000000c00 */
[----:B------:R0:W-:Y:S02]  /*0fa0*/  @!P5 STS.128 [R14], R24 ;  /* 0x000000180e00d388 */ /* 0x0001e40000000c00 */
.L_x_1286:
        /* <DEDUP_REMOVED lines=15> */
[----:B0-----:R0:W2:Y:S04]  /*10a0*/  LDS R32, [R15] ;  /* 0x000000000f207984 */ /* 0x0010a80000000800 */
[----:B------:R0:W3:Y:S04]  /*10b0*/  LDS R34, [R15+0x4] ;  /* 0x000004000f227984 */ /* 0x0000e80000000800 */
[----:B------:R0:W4:Y:S04]  /*10c0*/  LDS R33, [R36] ;  /* 0x0000000024217984 */ /* 0x0001280000000800 */
[----:B------:R0:W0:Y:S01]  /*10d0*/  LDS R35, [R36+0x4] ;  /* 0x0000040024237984 */ /* 0x0000220000000800 */
[----:B------:R-:W-:Y:S05]  /*10e0*/  @!P0 BRA `(.L_x_1290) ;  /* 0x00000000008c8947 */ /* 0x000fea0003800000 */
[----:B------:R-:W-:-:S05]  /*10f0*/  LEA.HI R0, R0, R0, RZ, 0x1 ;  /* 0x0000000000007211 */ /* 0x000fca00078f08ff */
[----:B------:R-:W-:-:S05]  /*1100*/  IMAD.SHL.U32 R0, R0, 0x2, RZ ;  /* 0x0000000200007824 */ /* 0x000fca00078e00ff */
        /* <DEDUP_REMOVED lines=15> */
[----:B------:R-:W1:Y:S01]  /*1200*/  MUFU.EX2 R3, -R3 ;  /* 0x8000000300037308 */ /* 0x000e620000000800 */
[----:B-----5:R-:W-:-:S04]  /*1210*/  FMUL.FTZ R5, R0, R5 ;  /* 0x0000000500057220 */ /* 0x020fc80000410000 */
[----:B------:R-:W-:Y:S01]  /*1220*/  FMUL.RZ R9, R5, 0.15915493667125701904 ;  /* 0x3e22f98305097820 */ /* 0x000fe2000040c000 */
[----:B-1----:R-:W-:-:S03]  /*1230*/  FMUL.FTZ R0, R0, R3 ;  /* 0x0000000300007220 */ /* 0x002fc60000410000 */
[----:B------:R-:W0:Y:S01]  /*1240*/  MUFU.SIN R6, R9 ;  /* 0x0000000900067308 */ /* 0x000e220000000400 */
[----:B------:R-:W-:-:S07]  /*1250*/  FMUL.RZ R8, R0, 0.15915493667125701904 ;  /* 0x3e22f98300087820 */ /* 0x000fce000040c000 */
[----:B------:R-:W4:Y:S08]  /*1260*/  MUFU.SIN R4, R8 ;  /* 0x0000000800047308 */ /* 0x000f300000000400 */
[----:B------:R-:W1:Y:S01]  /*1270*/  MUFU.COS R5, R9 ;  /* 0x0000000900057308 */ /* 0x000e620000000000 */
[-C--:B0-----:R-:W-:Y:S01]  /*1280*/  FMUL.FTZ R7, R35, R6.reuse ;  /* 0x0000000623077220 */ /* 0x081fe20000410000 */
[----:B---3--:R-:W-:-:S06]  /*1290*/  FMUL.FTZ R6, R34, R6 ;  /* 0x0000000622067220 */ /* 0x008fcc0000410000 */
[----:B------:R-:W0:Y:S01]  /*12a0*/  MUFU.COS R0, R8 ;  /* 0x0000000800007308 */ /* 0x000e220000000000 */
[-C--:B----4-:R-:W-:Y:S01]  /*12b0*/  FMUL.FTZ R3, R33, R4.reuse ;  /* 0x0000000421037220 */ /* 0x090fe20000410000 */
[----:B--2---:R-:W-:Y:S01]  /*12c0*/  FMUL.FTZ R4, R32, R4 ;  /* 0x0000000420047220 */ /* 0x004fe20000410000 */
[-C--:B-1----:R-:W-:Y:S01]  /*12d0*/  FFMA.FTZ R34, R34, R5.reuse, -R7 ;  /* 0x0000000522227223 */ /* 0x082fe20000010807 */
[----:B------:R-:W-:Y:S01]  /*12e0*/  FFMA.FTZ R35, R35, R5, R6 ;  /* 0x0000000523237223 */ /* 0x000fe20000010006 */
[-C--:B0-----:R-:W-:Y:S01]  /*12f0*/  FFMA.FTZ R32, R32, R0.reuse, -R3 ;  /* 0x0000000020207223 */ /* 0x081fe20000010803 */
[----:B------:R-:W-:Y:S01]  /*1300*/  FFMA.FTZ R33, R33, R0, R4 ;  /* 0x0000000021217223 */ /* 0x000fe20000010004 */
[----:B------:R-:W-:Y:S06]  /*1310*/  BRA `(.L_x_1291) ;  /* 0x0000000000e47947 */ /* 0x000fec0003800000 */
.L_x_1290:
[----:B------:R-:W-:Y:S01]  /*1320*/  IMAD R21, R6, 0x4, R15 ;  /* 0x0000000406157824 */ /* 0x000fe200078e020f */
[----:B------:R-:W-:Y:S01]  /*1330*/  LEA.HI R0, R0, R0, RZ, 0x1 ;  /* 0x0000000000007211 */ /* 0x000fe200078f08ff */
[----:B------:R-:W-:Y:S01]  /*1340*/  IMAD R20, R6, 0x4, R36 ;  /* 0x0000000406147824 */ /* 0x000fe200078e0224 */
        /* <DEDUP_REMOVED lines=26> */
[----:B------:R-:W0:Y:S01]  /*14f0*/  MUFU.SIN R5, R6 ;  /* 0x0000000600057308 */ /* 0x000e220000000400 */
[----:B------:R-:W-:-:S07]  /*1500*/  FMUL.RZ R12, R0, 0.15915493667125701904 ;  /* 0x3e22f983000c7820 */ /* 0x000fce000040c000 */
[----:B------:R-:W4:Y:S08]  /*1510*/  MUFU.SIN R4, R12 ;  /* 0x0000000c00047308 */ /* 0x000f300000000400 */
[----:B------:R2:W1:Y:S01]  /*1520*/  MUFU.COS R7, R6 ;  /* 0x0000000600077308 */ /* 0x0004620000000000 */
[-C--:B0-----:R-:W-:Y:S01]  /*1530*/  FMUL.FTZ R9, R35, R5.reuse ;  /* 0x0000000523097220 */ /* 0x081fe20000410000 */
[-C--:B------:R-:W-:Y:S01]  /*1540*/  FMUL.FTZ R11, R27, R5.reuse ;  /* 0x000000051b0b7220 */ /* 0x080fe20000410000 */
[-C--:B---3--:R-:W-:Y:S01]  /*1550*/  FMUL.FTZ R8, R34, R5.reuse ;  /* 0x0000000522087220 */ /* 0x088fe20000410000 */
[----:B------:R-:W-:-:S04]  /*1560*/  FMUL.FTZ R10, R26, R5 ;  /* 0x000000051a0a7220 */ /* 0x000fc80000410000 */
[----:B------:R-:W0:Y:S01]  /*1570*/  MUFU.COS R0, R12 ;  /* 0x0000000c00007308 */ /* 0x000e220000000000 */
[-C--:B----4-:R-:W-:Y:S01]  /*1580*/  FMUL.FTZ R3, R33, R4.reuse ;  /* 0x0000000421037220 */ /* 0x090fe20000410000 */
[-C--:B------:R-:W-:Y:S01]  /*1590*/  FMUL.FTZ R5, R25, R4.reuse ;  /* 0x0000000419057220 */ /* 0x080fe20000410000 */
[-C--:B--2---:R-:W-:Y:S01]  /*15a0*/  FMUL.FTZ R6, R32, R4.reuse ;  /* 0x0000000420067220 */ /* 0x084fe20000410000 */
[----:B------:R-:W-:Y:S01]  /*15b0*/  FMUL.FTZ R4, R24, R4 ;  /* 0x0000000418047220 */ /* 0x000fe20000410000 */
[-C--:B-1----:R-:W-:Y:S01]  /*15c0*/  FFMA.FTZ R9, R34, R7.reuse, -R9 ;  /* 0x0000000722097223 */ /* 0x082fe20000010809 */
[-C--:B------:R-:W-:Y:S01]  /*15d0*/  FFMA.FTZ R26, R26, R7.reuse, -R11 ;  /* 0x000000071a1a7223 */ /* 0x080fe2000001080b */
[-C--:B------:R-:W-:Y:S01]  /*15e0*/  FFMA.FTZ R35, R35, R7.reuse, R8 ;  /* 0x0000000723237223 */ /* 0x080fe20000010008 */
[----:B------:R-:W-:Y:S01]  /*15f0*/  FFMA.FTZ R27, R27, R7, R10 ;  /* 0x000000071b1b7223 */ /* 0x000fe2000001000a */
[----:B------:R-:W-:Y:S02]  /*1600*/  IMAD.MOV.U32 R34, RZ, RZ, R9 ;  /* 0x000000ffff227224 */ /* 0x000fe400078e0009 */
[-C--:B0-----:R-:W-:Y:S01]  /*1610*/  FFMA.FTZ R3, R32, R0.reuse, -R3 ;  /* 0x0000000020037223 */ /* 0x081fe20000010803 */
[-C--:B------:R-:W-:Y:S01]  /*1620*/  FFMA.FTZ R24, R24, R0.reuse, -R5 ;  /* 0x0000000018187223 */ /* 0x080fe20000010805 */
[-C--:B------:R-:W-:Y:S01]  /*1630*/  FFMA.FTZ R33, R33, R0.reuse, R6 ;  /* 0x0000000021217223 */ /* 0x080fe20000010006 */
[----:B------:R-:W-:Y:S01]  /*1640*/  FFMA.FTZ R25, R25, R0, R4 ;  /* 0x0000000019197223 */ /* 0x000fe20000010004 */
[----:B------:R-:W-:-:S07]  /*1650*/  IMAD.MOV.U32 R32, RZ, RZ, R3 ;  /* 0x000000ffff207224 */ /* 0x000fce00078e0003 */
.L_x_1293:
[----:B------:R-:W-:Y:S05]  /*1660*/  BSYNC B2 ;  /* 0x0000000000027941 */ /* 0x000fea0003800000 */
.L_x_1292:
[----:B0-----:R0:W-:Y:S04]  /*1670*/  STS [R21], R24 ;  /* 0x0000001815007388 */ /* 0x0011e80000000800 */
[----:B------:R0:W-:Y:S04]  /*1680*/  STS [R21+0x4], R26 ;  /* 0x0000041a15007388 */ /* 0x0001e80000000800 */
[----:B------:R0:W-:Y:S04]  /*1690*/  STS [R20], R25 ;  /* 0x0000001914007388 */ /* 0x0001e80000000800 */
[----:B------:R0:W-:Y:S02]  /*16a0*/  STS [R20+0x4], R27 ;  /* 0x0000041b14007388 */ /* 0x0001e40000000800 */
.L_x_1291:
[----:B------:R-:W-:Y:S05]  /*16b0*/  BSYNC B1 ;  /* 0x0000000000017941 */ /* 0x000fea0003800000 */
.L_x_1289:
[----:B--2---:R2:W-:Y:S04]  /*16c0*/  STS [R15], R32 ;  /* 0x000000200f007388 */ /* 0x0045e80000000800 */
[----:B---3--:R2:W-:Y:S04]  /*16d0*/  STS [R15+0x4], R34 ;  /* 0x000004220f007388 */ /* 0x0085e80000000800 */
[----:B----4-:R2:W-:Y:S04]  /*16e0*/  STS [R36], R33 ;  /* 0x0000002124007388 */ /* 0x0105e80000000800 */
[----:B0-----:R2:W-:Y:S02]  /*16f0*/  STS [R36+0x4], R35 ;  /* 0x0000042324007388 */ /* 0x0015e40000000800 */
.L_x_1288:
[----:B------:R-:W-:Y:S05]  /*1700*/  BSYNC B0 ;  /* 0x0000000000007941 */ /* 0x000fea0003800000 */
.L_x_1287:
[----:B------:R-:W-:Y:S06]  /*1710*/  BAR.SYNC.DEFER_BLOCKING 0x0 ;  /* 0x0000000000007b1d */ /* 0x000fec0000010000 */
[----:B------:R-:W-:Y:S04]  /*1720*/  BSSY B0, `(.L_x_1294) ;  /* 0x0000005000007945 */ /* 0x000fe80003800000 */
[----:B------:R-:W-:Y:S05]  /*1730*/  @!P6 BRA `(.L_x_1295) ;  /* 0x00000000000ce947 */ /* 0x000fea0003800000 */
[----:B------:R-:W-:Y:S01]  /*1740*/  ISETP.NE.AND P0, PT, R23, RZ, PT ;  /* 0x000000ff1700720c */ /* 0x000fe20003f05270 */
[----:B0-2---:R3:W4:-:S12]  /*1750*/  LDS.128 R32, [R13] ;  /* 0x000000000d207984 */ /* 0x0057180000000c00 */
[----:B------:R3:W0:Y:S02]  /*1760*/  @!P0 LDS.128 R24, [R14] ;  /* 0x000000000e188984 */ /* 0x0006240000000c00 */
.L_x_1295:
[----:B------:R-:W-:Y:S05]  /*1770*/  BSYNC B0 ;  /* 0x0000000000007941 */ /* 0x000fea0003800000 */
.L_x_1294:
[----:B------:R-:W-:Y:S06]  /*1780*/  BAR.SYNC.DEFER_BLOCKING 0x0 ;  /* 0x0000000000007b1d */ /* 0x000fec0000010000 */
[----:B------:R-:W-:Y:S05]  /*1790*/  BRA `(.L_x_1284) ;  /* 0x0000000400307947 */ /* 0x000fea0003800000 */
.L_x_1283:
        /* <DEDUP_REMOVED lines=8> */
[----:B------:R-:W-:-:S04]  /*1820*/  I2FP.F32.S32 R15, R15 ;  /* 0x0000000f000f7245 */ /* 0x000fc80000201400 */
[----:B------:R-:W0:Y:S01]  /*1830*/  MUFU.RCP R6, R6 ;  /* 0x0000000600067308 */ /* 0x000e220000001000 */
[----:B------:R-:W-:-:S05]  /*1840*/  I2FP.F32.S32 R0, R0 ;  /* 0x0000000000007245 */ /* 0x000fca0000201400 */
[-C--:B0-----:R-:W-:Y:S01]  /*1850*/  FMUL.FTZ R0, R0, R6.reuse ;  /* 0x0000000600007220 */ /* 0x081fe20000410000 */
[----:B------:R-:W-:-:S03]  /*1860*/  FMUL.FTZ R15, R15, R6 ;  /* 0x000000060f0f7220 */ /* 0x000fc60000410000 */
[----:B------:R-:W-:Y:S01]  /*1870*/  FMUL.FTZ R3, R0, 13.28771209716796875 ;  /* 0x41549a7800037820 */ /* 0x000fe20000410000 */
[----:B------:R-:W-:Y:S01]  /*1880*/  FMUL.FTZ R15, R15, 13.28771209716796875 ;  /* 0x41549a780f0f7820 */ /* 0x000fe20000410000 */
[----:B------:R-:W-:-:S04]  /*1890*/  I2FP.F32.S32 R0, R23 ;  /* 0x0000001700007245 */ /* 0x000fc80000201400 */
[----:B------:R-:W0:Y:S08]  /*18a0*/  MUFU.EX2 R3, -R3 ;  /* 0x8000000300037308 */ /* 0x000e300000000800 */
[----:B------:R-:W2:Y:S01]  /*18b0*/  MUFU.EX2 R15, -R15 ;  /* 0x8000000f000f7308 */ /* 0x000ea20000000800 */
[----:B0-----:R-:W-:-:S04]  /*18c0*/  FMUL.FTZ R4, R0, R3 ;  /* 0x0000000300047220 */ /* 0x001fc80000410000 */
[----:B------:R-:W-:Y:S01]  /*18d0*/  FMUL.RZ R10, R4, 0.15915493667125701904 ;  /* 0x3e22f983040a7820 */ /* 0x000fe2000040c000 */
[----:B--2---:R-:W-:-:S03]  /*18e0*/  FMUL.FTZ R0, R0, R15 ;  /* 0x0000000f00007220 */ /* 0x004fc60000410000 */
[----:B------:R-:W0:Y:S01]  /*18f0*/  MUFU.SIN R4, R10 ;  /* 0x0000000a00047308 */ /* 0x000e220000000400 */
[----:B------:R-:W-:-:S07]  /*1900*/  FMUL.RZ R9, R0, 0.15915493667125701904 ;  /* 0x3e22f98300097820 */ /* 0x000fce000040c000 */
[----:B------:R-:W2:Y:S08]  /*1910*/  MUFU.SIN R3, R9 ;  /* 0x0000000900037308 */ /* 0x000eb00000000400 */
[----:B------:R-:W3:Y:S01]  /*1920*/  MUFU.COS R6, R10 ;  /* 0x0000000a00067308 */ /* 0x000ee20000000000 */
[-C--:B0-----:R-:W-:Y:S01]  /*1930*/  FMUL.FTZ R7, R35, R4.reuse ;  /* 0x0000000423077220 */ /* 0x081fe20000410000 */
[----:B------:R-:W-:-:S06]  /*1940*/  FMUL.FTZ R8, R34, R4 ;  /* 0x0000000422087220 */ /* 0x000fcc0000410000 */
[----:B------:R-:W0:Y:S01]  /*1950*/  MUFU.COS R0, R9 ;  /* 0x0000000900007308 */ /* 0x000e220000000000 */
[-C--:B--2---:R-:W-:Y:S01]  /*1960*/  FMUL.FTZ R5, R33, R3.reuse ;  /* 0x0000000321057220 */ /* 0x084fe20000410000 */
[----:B------:R-:W-:Y:S01]  /*1970*/  FMUL.FTZ R4, R32, R3 ;  /* 0x0000000320047220 */ /* 0x000fe20000410000 */
[-C--:B---3--:R-:W-:Y:S01]  /*1980*/  FFMA.FTZ R34, R34, R6.reuse, -R7 ;  /* 0x0000000622227223 */ /* 0x088fe20000010807 */
[----:B------:R-:W-:Y:S01]  /*1990*/  FFMA.FTZ R35, R35, R6, R8 ;  /* 0x0000000623237223 */ /* 0x000fe20000010008 */
[-C--:B0-----:R-:W-:Y:S01]  /*19a0*/  FFMA.FTZ R32, R32, R0.reuse, -R5 ;  /* 0x0000000020207223 */ /* 0x081fe20000010805 */
[----:B------:R-:W-:Y:S01]  /*19b0*/  FFMA.FTZ R33, R33, R0, R4 ;  /* 0x0000000021217223 */ /* 0x000fe20000010004 */
[----:B------:R-:W-:Y:S06]  /*19c0*/  BRA `(.L_x_1297) ;  /* 0x0000000000a07947 */ /* 0x000fec0003800000 */
.L_x_1296:
[----:B------:R-:W-:-:S13]  /*19d0*/  ISETP.GE.AND P0, PT, R15, R6, PT ;  /* 0x000000060f00720c */ /* 0x000fda0003f06270 */
[----:B------:R-:W-:Y:S05]  /*19e0*/  @P0 BRA `(.L_x_1297) ;  /* 0x0000000000980947 */ /* 0x000fea0003800000 */
[----:B------:R-:W-:Y:S01]  /*19f0*/  I2FP.F32.S32 R6, R6 ;  /* 0x0000000600067245 */ /* 0x000fe20000201400 */
[----:B------:R-:W-:Y:S01]  /*1a00*/  VIADD R0, R15, 0x2 ;  /* 0x000000020f007836 */ /* 0x000fe20000000000 */
[----:B------:R-:W-:Y:S02]  /*1a10*/  I2FP.F32.S32 R15, R15 ;  /* 0x0000000f000f7245 */ /* 0x000fe40000201400 */
[----:B------:R-:W-:Y:S02]  /*1a20*/  I2FP.F32.S32 R23, R23 ;  /* 0x0000001700177245 */ /* 0x000fe40000201400 */
[----:B------:R-:W0:Y:S01]  /*1a30*/  MUFU.RCP R6, R6 ;  /* 0x0000000600067308 */ /* 0x000e220000001000 */
[----:B------:R-:W-:-:S05]  /*1a40*/  I2FP.F32.S32 R3, R0 ;  /* 0x0000000000037245 */ /* 0x000fca0000201400 */
[-C--:B0-----:R-:W-:Y:S01]  /*1a50*/  FMUL.FTZ R3, R3, R6.reuse ;  /* 0x0000000603037220 */ /* 0x081fe20000410000 */
[----:B------:R-:W-:-:S03]  /*1a60*/  FMUL.FTZ R15, R15, R6 ;  /* 0x000000060f0f7220 */ /* 0x000fc60000410000 */
[----:B------:R-:W-:Y:S01]  /*1a70*/  FMUL.FTZ R3, R3, 13.28771209716796875 ;  /* 0x41549a7803037820 */ /* 0x000fe20000410000 */
[----:B------:R-:W-:-:S03]  /*1a80*/  FMUL.FTZ R15, R15, 13.28771209716796875 ;  /* 0x41549a780f0f7820 */ /* 0x000fc60000410000 */
[----:B------:R-:W0:Y:S08]  /*1a90*/  MUFU.EX2 R4, -R3 ;  /* 0x8000000300047308 */ /* 0x000e300000000800 */
[----:B------:R-:W2:Y:S01]  /*1aa0*/  MUFU.EX2 R0, -R15 ;  /* 0x8000000f00007308 */ /* 0x000ea20000000800 */
[----:B0-----:R-:W-:-:S04]  /*1ab0*/  FMUL.FTZ R4, R23, R4 ;  /* 0x0000000417047220 */ /* 0x001fc80000410000 */
[----:B------:R-:W-:Y:S01]  /*1ac0*/  FMUL.RZ R8, R4, 0.15915493667125701904 ;  /* 0x3e22f98304087820 */ /* 0x000fe2000040c000 */
[----:B--2---:R-:W-:-:S03]  /*1ad0*/  FMUL.FTZ R0, R23, R0 ;  /* 0x0000000017007220 */ /* 0x004fc60000410000 */
[----:B------:R-:W0:Y:S01]  /*1ae0*/  MUFU.SIN R4, R8 ;  /* 0x0000000800047308 */ /* 0x000e220000000400 */
[----:B------:R-:W-:-:S07]  /*1af0*/  FMUL.RZ R0, R0, 0.15915493667125701904 ;  /* 0x3e22f98300007820 */ /* 0x000fce000040c000 */
[----:B------:R-:W2:Y:S08]  /*1b00*/  MUFU.COS R9, R8 ;  /* 0x0000000800097308 */ /* 0x000eb00000000000 */
[----:B------:R-:W3:Y:S01]  /*1b10*/  MUFU.SIN R6, R0 ;  /* 0x0000000000067308 */ /* 0x000ee20000000400 */
[-C--:B0-----:R-:W-:Y:S01]  /*1b20*/  FMUL.FTZ R7, R35, R4.reuse ;  /* 0x0000000423077220 */ /* 0x081fe20000410000 */
[-C--:B------:R-:W-:Y:S01]  /*1b30*/  FMUL.FTZ R3, R27, R4.reuse ;  /* 0x000000041b037220 */ /* 0x080fe20000410000 */
[-C--:B------:R-:W-:Y:S01]  /*1b40*/  FMUL.FTZ R12, R34, R4.reuse ;  /* 0x00000004220c7220 */ /* 0x080fe20000410000 */
[----:B------:R-:W-:-:S04]  /*1b50*/  FMUL.FTZ R4, R26, R4 ;  /* 0x000000041a047220 */ /* 0x000fc80000410000 */
[----:B------:R0:W4:Y:S01]  /*1b60*/  MUFU.COS R5, R0 ;  /* 0x0000000000057308 */ /* 0x0001220000000000 */
[-C--:B--2---:R-:W-:Y:S01]  /*1b70*/  FFMA.FTZ R10, R34, R9.reuse, -R7 ;  /* 0x00000009220a7223 */ /* 0x084fe20000010807 */
[-C--:B------:R-:W-:Y:S01]  /*1b80*/  FFMA.FTZ R26, R26, R9.reuse, -R3 ;  /* 0x000000091a1a7223 */ /* 0x080fe20000010803 */
[-C--:B------:R-:W-:Y:S01]  /*1b90*/  FFMA.FTZ R35, R35, R9.reuse, R12 ;  /* 0x0000000923237223 */ /* 0x080fe2000001000c */
[----:B------:R-:W-:Y:S02]  /*1ba0*/  FFMA.FTZ R27, R27, R9, R4 ;  /* 0x000000091b1b7223 */ /* 0x000fe40000010004 */
[----:B------:R-:W-:Y:S01]  /*1bb0*/  MOV R34, R10 ;  /* 0x0000000a00227202 */ /* 0x000fe20000000f00 */
[-C--:B---3--:R-:W-:Y:S01]  /*1bc0*/  FMUL.FTZ R7, R33, R6.reuse ;  /* 0x0000000621077220 */ /* 0x088fe20000410000 */
[-C--:B------:R-:W-:Y:S01]  /*1bd0*/  FMUL.FTZ R3, R25, R6.reuse ;  /* 0x0000000619037220 */ /* 0x080fe20000410000 */
[-C--:B------:R-:W-:Y:S01]  /*1be0*/  FMUL.FTZ R8, R32, R6.reuse ;  /* 0x0000000620087220 */ /* 0x080fe20000410000 */
[----:B0-----:R-:W-:Y:S01]  /*1bf0*/  FMUL.FTZ R0, R24, R6 ;  /* 0x0000000618007220 */ /* 0x001fe20000410000 */
[-C--:B----4-:R-:W-:Y:S01]  /*1c00*/  FFMA.FTZ R7, R32, R5.reuse, -R7 ;  /* 0x0000000520077223 */ /* 0x090fe20000010807 */
[-C--:B------:R-:W-:Y:S01]  /*1c10*/  FFMA.FTZ R24, R24, R5.reuse, -R3 ;  /* 0x0000000518187223 */ /* 0x080fe20000010803 */
[-C--:B------:R-:W-:Y:S01]  /*1c20*/  FFMA.FTZ R33, R33, R5.reuse, R8 ;  /* 0x0000000521217223 */ /* 0x080fe20000010008 */
[----:B------:R-:W-:Y:S01]  /*1c30*/  FFMA.FTZ R25, R25, R5, R0 ;  /* 0x0000000519197223 */ /* 0x000fe20000010000 */
[----:B------:R-:W-:-:S07]  /*1c40*/  IMAD.MOV.U32 R32, RZ, RZ, R7 ;  /* 0x000000ffff207224 */ /* 0x000fce00078e0007 */
.L_x_1297:
[----:B------:R-:W-:Y:S05]  /*1c50*/  BSYNC B0 ;  /* 0x0000000000007941 */ /* 0x000fea0003800000 */
.L_x_1284:
[----:B------:R-:W-:Y:S01]  /*1c60*/  ISETP.GT.AND P0, PT, R18, 0x3f, PT ;  /* 0x0000003f1200780c */ /* 0x000fe20003f04270 */
[----:B------:R-:W-:Y:S01]  /*1c70*/  BSSY B0, `(.L_x_1298) ;  /* 0x000001a000007945 */ /* 0x000fe20003800000 */
[----:B------:R-:W-:-:S11]  /*1c80*/  IMAD.MOV.U32 R0, RZ, RZ, RZ ;  /* 0x000000ffff007224 */ /* 0x000fd600078e00ff */
[----:B------:R-:W-:Y:S05]  /*1c90*/  @P0 BRA `(.L_x_1299) ;  /* 0x00000000005c0947 */ /* 0x000fea0003800000 */
[----:B------:R-:W5:Y:S01]  /*1ca0*/  S2UR UR6, SR_CgaCtaId ;  /* 0x00000000000679c3 */ /* 0x000f620000008800 */
[----:B------:R-:W-:Y:S01]  /*1cb0*/  UMOV UR5, 0x400 ;  /* 0x0000040000057882 */ /* 0x000fe20000000000 */
[----:B0---4-:R-:W-:Y:S01]  /*1cc0*/  FMUL.FTZ R4, R32, R24 ;  /* 0x0000001820047220 */ /* 0x011fe20000410000 */
[----:B------:R-:W-:-:S03]  /*1cd0*/  UIADD3 UR4, UR5, 0x20, URZ ;  /* 0x0000002005047890 */ /* 0x000fc6000fffe03f */
[----:B------:R-:W-:-:S04]  /*1ce0*/  FFMA.FTZ R3, R33, R25, R4 ;  /* 0x0000001921037223 */ /* 0x000fc80000010004 */
[----:B------:R-:W-:Y:S01]  /*1cf0*/  FFMA.FTZ R6, R34, R26, R3 ;  /* 0x0000001a22067223 */ /* 0x000fe20000010003 */
[----:B-----5:R-:W-:-:S06]  /*1d00*/  ULEA UR4, UR6, UR4, 0x18 ;  /* 0x0000000406047291 */ /* 0x020fcc000f8ec03f */
[----:B------:R-:W-:Y:S01]  /*1d10*/  LEA R0, R18, UR4, 0x4 ;  /* 0x0000000412007c11 */ /* 0x000fe2000f8e20ff */
[----:B------:R-:W-:Y:S02]  /*1d20*/  ULDC UR4, c[0x0][0x29c] ;  /* 0x0000a70000047ab9 */ /* 0x000fe40000000800 */
[----:B------:R-:W-:Y:S02]  /*1d30*/  ISETP.NE.AND P0, PT, RZ, UR4, PT ;  /* 0x00000004ff007c0c */ /* 0x000fe4000bf05270 */
[----:B------:R0:W-:Y:S11]  /*1d40*/  STS.128 [R0], R32 ;  /* 0x0000002000007388 */ /* 0x0001f60000000c00 */
[----:B------:R-:W-:Y:S05]  /*1d50*/  @P0 BRA `(.L_x_1300) ;  /* 0x0000000000280947 */ /* 0x000fea0003800000 */
[----:B------:R-:W4:Y:S01]  /*1d60*/  LDC.64 R4, c[0x0][0x248] ;  /* 0x00009200ff047b82 */ /* 0x000f220000000a00 */
[----:B------:R-:W-:Y:S01]  /*1d70*/  UIADD3 UR4, UR5, 0x420, URZ ;  /* 0x0000042005047890 */ /* 0x000fe2000fffe03f */
[----:B------:R-:W-:Y:S02]  /*1d80*/  SHF.L.U32 R3, R45, 0x2, RZ ;  /* 0x000000022d037819 */ /* 0x000fe400000006ff */
[----:B------:R-:W-:Y:S01]  /*1d90*/  ULDC UR5, c[0x0][0x284] ;  /* 0x0000a10000057ab9 */ /* 0x000fe20000000800 */
[----:B------:R-:W-:Y:S02]  /*1da0*/  ULEA UR4, UR6, UR4, 0x18 ;  /* 0x0000000406047291 */ /* 0x000fe4000f8ec03f */
[----:B------:R-:W-:-:S04]  /*1db0*/  IMAD R3, R22, UR5, R3 ;  /* 0x0000000516037c24 */ /* 0x000fc8000f8e0203 */
[----:B0-----:R-:W-:-:S05]  /*1dc0*/  LEA R0, R18, UR4, 0x4 ;  /* 0x0000000412007c11 */ /* 0x001fca000f8e20ff */
[----:B------:R0:W-:Y:S01]  /*1dd0*/  STS.128 [R0], R28 ;  /* 0x0000001c00007388 */ /* 0x0001e20000000c00 */
[----:B----4-:R-:W-:-:S05]  /*1de0*/  IMAD.WIDE R4, R3, 0x4, R4 ;  /* 0x0000000403047825 */ /* 0x010fca00078e0204 */
[----:B------:R0:W-:Y:S02]  /*1df0*/  STG.E.128 desc[UR36][R4.64], R24 ;  /* 0x0000001804007986 */ /* 0x0001e4000c101d24 */
.L_x_1300:
[----:B0-----:R-:W-:-:S07]  /*1e00*/  FFMA.FTZ R0, R35, R27, R6 ;  /* 0x0000001b23007223 */ /* 0x001fce0000010006 */
.L_x_1299:
[----:B------:R-:W-:Y:S05]  /*1e10*/  BSYNC B0 ;  /* 0x0000000000007941 */ /* 0x000fea0003800000 */
.L_x_1298:
[----:B------:R-:W5:Y:S01]  /*1e20*/  SHFL.BFLY PT, R3, R0, 0x10, 0x1f ;  /* 0x0e001f0000037f89 */ /* 0x000f6200000e0000 */
[----:B------:R-:W-:Y:S01]  /*1e30*/  LOP3.LUT P0, R8, R18, 0x1f, RZ, 0xc0, !PT ;  /* 0x0000001f12087812 */ /* 0x000fe2000780c0ff */
[----:B------:R-:W0:Y:S01]  /*1e40*/  S2UR UR5, SR_CgaCtaId ;  /* 0x00000000000579c3 */ /* 0x000e220000008800 */
[----:B------:R-:W-:Y:S01]  /*1e50*/  UMOV UR4, 0x400 ;  /* 0x0000040000047882 */ /* 0x000fe20000000000 */
[----:B------:R-:W-:Y:S01]  /*1e60*/  ULDC UR7, c[0x0][0x284] ;  /* 0x0000a10000077ab9 */ /* 0x000fe20000000800 */
[----:B------:R-:W-:Y:S01]  /*1e70*/  ISETP.GT.U32.AND P1, PT, R8, 0x1, PT ;  /* 0x000000010800780c */ /* 0x000fe20003f24070 */
[----:B------:R-:W-:Y:S01]  /*1e80*/  BSSY B0, `(.L_x_1301) ;  /* 0x0000031000007945 */ /* 0x000fe20003800000 */
[----:B------:R-:W-:-:S07]  /*1e90*/  MOV R250, 0xff7fffff ;  /* 0xff7fffff00fa7802 */ /* 0x000fce0000000f00 */
[----:B------:R-:W-:-:S04]  /*1ea0*/  VOTEU.ALL UP0, P0 ;  /* 0x00000000003f7886 */ /* 0x000fc80000000000 */
[----:B------:R-:W1:Y:S01]  /*1eb0*/  @!P1 S2R R10, SR_CgaCtaId ;  /* 0x00000000000a9919 */ /* 0x000e620000008800 */
[----:B-----5:R-:W-:Y:S01]  /*1ec0*/  FADD.FTZ R3, R3, R0 ;  /* 0x0000000003037221 */ /* 0x020fe20000010000 */
[----:B------:R-:W-:Y:S01]  /*1ed0*/  @!P0 SHF.R.U32.HI R0, RZ, 0x3, R18 ;  /* 0x00000003ff008819 */ /* 0x000fe20000011612 */
[----:B0-----:R-:W-:-:S03]  /*1ee0*/  @!UP0 ULEA UR6, UR5, UR4, 0x18 ;  /* 0x0000000405068291 */ /* 0x001fc6000f8ec03f */
[----:B------:R-:W0:Y:S02]  /*1ef0*/  SHFL.BFLY PT, R4, R3, 0x8, 0x1f ;  /* 0x0d001f0003047f89 */ /* 0x000e2400000e0000 */
[----:B0-----:R-:W-:Y:S01]  /*1f00*/  FADD.FTZ R4, R3, R4 ;  /* 0x0000000403047221 */ /* 0x001fe20000010000 */
[----:B------:R-:W-:-:S04]  /*1f10*/  @!P1 MOV R3, 0x400 ;  /* 0x0000040000039802 */ /* 0x000fc80000000f00 */
[----:B------:R-:W0:Y:S01]  /*1f20*/  SHFL.BFLY PT, R5, R4, 0x4, 0x1f ;  /* 0x0c801f0004057f89 */ /* 0x000e2200000e0000 */
[----:B-1----:R-:W-:-:S05]  /*1f30*/  @!P1 LEA R3, R10, R3, 0x18 ;  /* 0x000000030a039211 */ /* 0x002fca00078ec0ff */
[----:B------:R-:W-:Y:S02]  /*1f40*/  @!P1 IMAD R8, R8, 0x4, R3 ;  /* 0x0000000408089824 */ /* 0x000fe400078e0203 */
[----:B0-----:R-:W-:Y:S01]  /*1f50*/  FADD.FTZ R5, R4, R5 ;  /* 0x0000000504057221 */ /* 0x001fe20000010000 */
[----:B------:R-:W-:-:S04]  /*1f60*/  @!P0 LOP3.LUT R4, R0, 0x1ffffffc, RZ, 0xc0, !PT ;  /* 0x1ffffffc00048812 */ /* 0x000fc800078ec0ff */
[----:B------:R-:W0:Y:S02]  /*1f70*/  SHFL.BFLY PT, R6, R5, 0x2, 0x1f ;  /* 0x0c401f0005067f89 */ /* 0x000e2400000e0000 */
[----:B0-----:R-:W-:-:S05]  /*1f80*/  FADD.FTZ R6, R5, R6 ;  /* 0x0000000605067221 */ /* 0x001fca0000010000 */
[----:B------:R-:W0:Y:S02]  /*1f90*/  SHFL.BFLY PT, R7, R6, 0x1, 0x1f ;  /* 0x0c201f0006077f89 */ /* 0x000e2400000e0000 */
[----:B0-----:R-:W-:-:S05]  /*1fa0*/  FADD.FTZ R7, R6, R7 ;  /* 0x0000000706077221 */ /* 0x001fca0000010000 */
[----:B------:R-:W-:Y:S01]  /*1fb0*/  @!P0 STS [R4+UR6+0x8], R7 ;  /* 0x0000080704008988 */ /* 0x000fe20008000806 */
[----:B------:R-:W-:Y:S01]  /*1fc0*/  BAR.SYNC.DEFER_BLOCKING 0x0 ;  /* 0x0000000000007b1d */ /* 0x000fe20000010000 */
[----:B------:R-:W-:Y:S01]  /*1fd0*/  ISETP.NE.AND P0, PT, R18, RZ, PT ;  /* 0x000000ff1200720c */ /* 0x000fe20003f05270 */
[----:B------:R-:W-:-:S04]  /*1fe0*/  UIADD3 UR6, UR4, 0x820, URZ ;  /* 0x0000082004067890 */ /* 0x000fc8000fffe03f */
[----:B------:R-:W-:-:S06]  /*1ff0*/  ULEA UR6, UR5, UR6, 0x18 ;  /* 0x0000000605067291 */ /* 0x000fcc000f8ec03f */
[----:B------:R-:W-:Y:S01]  /*2000*/  MOV R247, UR6 ;  /* 0x0000000600f77c02 */ /* 0x000fe20008000f00 */
[----:B------:R-:W0:Y:S04]  /*2010*/  @!P1 LDS R7, [R8+0x8] ;  /* 0x0000080008079984 */ /* 0x000e280000000800 */
[----:B0-----:R-:W0:Y:S02]  /*2020*/  SHFL.BFLY PT, R0, R7, 0x1, 0x1f ;  /* 0x0c201f0007007f89 */ /* 0x001e2400000e0000 */
[----:B0-----:R-:W-:Y:S01]  /*2030*/  FADD.FTZ R3, R0, R7 ;  /* 0x0000000700037221 */ /* 0x001fe20000010000 */
[----:B------:R-:W-:-:S04]  /*2040*/  IMAD.U32 R0, RZ, RZ, UR7 ;  /* 0x00000007ff007e24 */ /* 0x000fc8000f8e00ff */
[----:B------:R0:W1:Y:S01]  /*2050*/  SHFL.IDX PT, R5, R3, RZ, 0x1f ;  /* 0x00001fff03057589 */ /* 0x00006200000e0000 */
[----:B------:R-:W-:-:S05]  /*2060*/  VIADDMNMX R246, R2, -R0, RZ, !PT ;  /* 0x8000000002f67246 */ /* 0x000fca00078001ff */
[----:B------:R-:W-:Y:S01]  /*2070*/  IMAD.IADD R6, R19, 0x1, -R246 ;  /* 0x0000000113067824 */ /* 0x000fe200078e0af6 */
[----:B------:R-:W-:Y:S06]  /*2080*/  @P0 BRA `(.L_x_1302) ;  /* 0x0000000000400947 */ /* 0x000fec0003800000 */
[----:B------:R-:W-:Y:S01]  /*2090*/  ULDC.64 UR6, c[0x0][0x2c8] ;  /* 0x0000b20000067ab9 */ /* 0x000fe20000000a00 */
[----:B0-----:R-:W-:Y:S01]  /*20a0*/  IMAD R3, R6, 0x4, R247 ;  /* 0x0000000406037824 */ /* 0x001fe200078e02f7 */
[----:B------:R-:W-:Y:S01]  /*20b0*/  ISETP.NE.U32.AND P0, PT, RZ, UR6, PT ;  /* 0x00000006ff007c0c */ /* 0x000fe2000bf05070 */
[----:B------:R-:W-:Y:S02]  /*20c0*/  ULDC UR6, c[0x0][0x2a0] ;  /* 0x0000a80000067ab9 */ /* 0x000fe40000000800 */
[----:B-1----:R-:W-:Y:S01]  /*20d0*/  FMUL.FTZ R250, R5, UR6 ;  /* 0x0000000605fa7c20 */ /* 0x002fe20008410000 */
[----:B------:R-:W-:-:S13]  /*20e0*/  ISETP.NE.AND.EX P0, PT, RZ, UR7, PT, P0 ;  /* 0x00000007ff007c0c */ /* 0x000fda000bf05300 */
[----:B------:R-:W-:Y:S05]  /*20f0*/  @!P0 BRA `(.L_x_1303) ;  /* 0x0000000000208947 */ /* 0x000fea0003800000 */
[----:B------:R-:W0:Y:S01]  /*2100*/  LDC.64 R4, c[0x0][0x2c8] ;  /* 0x0000b200ff047b82 */ /* 0x000e220000000a00 */
[----:B------:R-:W-:Y:S01]  /*2110*/  IADD3 R8, R19, -R44, RZ ;  /* 0x8000002c13087210 */ /* 0x000fe20007ffe0ff */
[----:B------:R-:W-:-:S04]  /*2120*/  ULDC UR6, c[0x0][0x2d0] ;  /* 0x0000b40000067ab9 */ /* 0x000fc80000000800 */
[----:B------:R-:W-:-:S04]  /*2130*/  IMAD R7, R251, UR6, R8 ;  /* 0x00000006fb077c24 */ /* 0x000fc8000f8e0208 */
[----:B------:R-:W-:-:S04]  /*2140*/  IMAD R7, R7, UR6, R8 ;  /* 0x0000000607077c24 */ /* 0x000fc8000f8e0208 */
[----:B0-----:R-:W-:-:S06]  /*2150*/  IMAD.WIDE R4, R7, 0x4, R4 ;  /* 0x0000000407047825 */ /* 0x001fcc00078e0204 */
[----:B------:R-:W5:Y:S02]  /*2160*/  LDG.E R5, desc[UR36][R4.64] ;  /* 0x0000002404057981 */ /* 0x000f64000c1e1900 */
[----:B-----5:R-:W-:-:S07]  /*2170*/  FADD.FTZ R250, R250, R5 ;  /* 0x00000005fafa7221 */ /* 0x020fce0000010000 */
.L_x_1303:
[----:B------:R0:W-:Y:S02]  /*2180*/  STS [R3], R250 ;  /* 0x000000fa03007388 */ /* 0x0001e40000000800 */
.L_x_1302:
[----:B------:R-:W-:Y:S05]  /*2190*/  BSYNC B0 ;  /* 0x0000000000007941 */ /* 0x000fea0003800000 */
.L_x_1301:
[----:B------:R-:W-:Y:S01]  /*21a0*/  BAR.SYNC.DEFER_BLOCKING 0x0 ;  /* 0x0000000000007b1d */ /* 0x000fe20000010000 */
[----:B0-----:R-:W-:Y:S01]  /*21b0*/  LEA.HI R3, R18, R18, RZ, 0x1 ;  /* 0x0000001212037211 */ /* 0x001fe200078f08ff */
[----:B------:R-:W-:Y:S01]  /*21c0*/  UIADD3 UR6, UR4, 0x20, URZ ;  /* 0x0000002004067890 */ /* 0x000fe2000fffe03f */
[----:B------:R-:W-:Y:S02]  /*21d0*/  IADD3 R6, R6, 0xf, RZ ;  /* 0x0000000f06067810 */ /* 0x000fe40007ffe0ff */
[----:B-1----:R-:W-:Y:S01]  /*21e0*/  LOP3.LUT R5, R3, 0xfffffffe, RZ, 0xc0, !PT ;  /* 0xfffffffe03057812 */ /* 0x002fe200078ec0ff */
[----:B------:R-:W-:Y:S01]  /*21f0*/  ULEA UR6, UR5, UR6, 0x18 ;  /* 0x0000000605067291 */ /* 0x000fe2000f8ec03f */
[----:B------:R-:W-:Y:S01]  /*2200*/  SHF.R.S32.HI R7, RZ, 0x1f, R6 ;  /* 0x0000001fff077819 */ /* 0x000fe20000011406 */
[----:B------:R-:W-:Y:S01]  /*2210*/  ULDC UR13, c[0x0][0x29c] ;  /* 0x0000a700000d7ab9 */ /* 0x000fe20000000800 */
[----:B------:R-:W-:Y:S01]  /*2220*/  ULDC UR12, c[0x0][0x288] ;  /* 0x0000a200000c7ab9 */ /* 0x000fe20000000800 */
[----:B------:R-:W-:Y:S01]  /*2230*/  IMAD.IADD R4, R18, 0x1, -R5 ;  /* 0x0000000112047824 */ /* 0x000fe200078e0a05 */
[----:B------:R-:W-:Y:S01]  /*2240*/  LEA.HI R7, R7, R6, RZ, 0x4 ;  /* 0x0000000607077211 */ /* 0x000fe200078f20ff */
[----:B------:R-:W-:Y:S01]  /*2250*/  ULDC UR15, c[0x0][0x284] ;  /* 0x0000a100000f7ab9 */ /* 0x000fe20000000800 */
[----:B------:R-:W-:Y:S01]  /*2260*/  ULDC UR14, c[0x0][0x2a0] ;  /* 0x0000a800000e7ab9 */ /* 0x000fe20000000800 */
[----:B------:R-:W-:Y:S01]  /*2270*/  ULDC.64 UR10, c[0x0][0x248] ;  /* 0x00009200000a7ab9 */ /* 0x000fe20000000a00 */
[----:B------:R-:W-:Y:S01]  /*2280*/  LEA R5, R4, UR6, 0x3 ;  /* 0x0000000604057c11 */ /* 0x000fe2000f8e18ff */
[----:B------:R-:W-:Y:S01]  /*2290*/  ULDC UR6, c[0x0][0x29c] ;  /* 0x0000a70000067ab9 */ /* 0x000fe20000000800 */
[----:B------:R-:W-:Y:S01]  /*22a0*/  LOP3.LUT R7, R7, 0xfffffff0, RZ, 0xc0, !PT ;  /* 0xfffffff007077812 */ /* 0x000fe200078ec0ff */
[----:B------:R-:W-:Y:S01]  /*22b0*/  ULDC.64 UR8, c[0x0][0x258] ;  /* 0x0000960000087ab9 */ /* 0x000fe20000000a00 */
[----:B------:R-:W-:Y:S01]  /*22c0*/  ISETP.NE.AND P1, PT, RZ, UR6, PT ;  /* 0x00000006ff007c0c */ /* 0x000fe2000bf25270 */
[----:B------:R-:W-:Y:S01]  /*22d0*/  ULDC UR6, c[0x0][0x280] ;  /* 0x0000a00000067ab9 */ /* 0x000fe20000000800 */
[----:B------:R-:W0:Y:S04]  /*22e0*/  LDS.64 R8, [R5] ;  /* 0x0000000005087984 */ /* 0x000e280000000a00 */
[----:B---3--:R-:W1:Y:S04]  /*22f0*/  LDS.64 R12, [R5+0x10] ;  /* 0x00001000050c7984 */ /* 0x008e680000000a00 */
[----:B------:R-:W3:Y:S04]  /*2300*/  LDS.64 R10, [R5+0x20] ;  /* 0x00002000050a7984 */ /* 0x000ee80000000a00 */
[----:B0-----:R-:W-:Y:S04]  /*2310*/  STL.64 [R1+0x260], R8 ;  /* 0x0002600801007387 */ /* 0x001fe80000100a00 */
[----:B------:R-:W0:Y:S04]  /*2320*/  LDS.64 R8, [R5+0x30] ;  /* 0x0000300005087984 */ /* 0x000e280000000a00 */
[----:B-1----:R-:W-:Y:S04]  /*2330*/  STL.64 [R1+0x258], R12 ;  /* 0x0002580c01007387 */ /* 0x002fe80000100a00 */
[----:B------:R-:W1:Y:S04]  /*2340*/  LDS.64 R12, [R5+0x40] ;  /* 0x00004000050c7984 */ /* 0x000e680000000a00 */
[----:B---3--:R-:W-:Y:S04]  /*2350*/  STL.64 [R1+0x250], R10 ;  /* 0x0002500a01007387 */ /* 0x008fe80000100a00 */
        /* <DEDUP_REMOVED lines=118> */
[----:B---3--:R-:W-:Y:S04]  /*2ac0*/  STL.64 [R1+0x70], R10 ;  /* 0x0000700a01007387 */ /* 0x008fe80000100a00 */
[----:B0-----:R0:W-:Y:S02]  /*2ad0*/  STL.64 [R1+0x68], R8 ;  /* 0x0000680801007387 */ /* 0x0011e40000100a00 */
[----:B0-----:R-:W-:Y:S01]  /*2ae0*/  IMAD.IADD R9, R7, 0x1, R246 ;  /* 0x0000000107097824 */ /* 0x001fe200078e02f6 */
[----:B------:R-:W-:-:S04]  /*2af0*/  LEA.HI.SX32 R8, R3, R246, 0x1f ;  /* 0x000000f603087211 */ /* 0x000fc800078ffaff */
[----:B------:R0:W-:Y:S01]  /*2b00*/  STL [R1+0x26c], R9 ;  /* 0x00026c0901007387 */ /* 0x0001e20000100800 */
[----:B------:R-:W-:Y:S01]  /*2b10*/  ISETP.GE.AND P0, PT, R8, R9, PT ;  /* 0x000000090800720c */ /* 0x000fe20003f06270 */
[----:B------:R-:W-:-:S12]  /*2b20*/  @P1 BRA `(.L_x_1304) ;  /* 0x0000000400401947 */ /* 0x000fd80003800000 */
[----:B------:R-:W-:-:S04]  /*2b30*/  UIADD3 UR4, UR4, 0x420, URZ ;  /* 0x0000042004047890 */ /* 0x000fc8000fffe03f */
[----:B------:R-:W-:-:S06]  /*2b40*/  ULEA UR4, UR5, UR4, 0x18 ;  /* 0x0000000405047291 */ /* 0x000fcc000f8ec03f */
[----:B------:R-:W-:-:S05]  /*2b50*/  LEA R3, R4, UR4, 0x3 ;  /* 0x0000000404037c11 */ /* 0x000fca000f8e18ff */
[----:B------:R-:W1:Y:S04]  /*2b60*/  LDS.64 R6, [R3] ;  /* 0x0000000003067984 */ /* 0x000e680000000a00 */
[----:B------:R-:W3:Y:S04]  /*2b70*/  LDS.64 R12, [R3+0x10] ;  /* 0x00001000030c7984 */ /* 0x000ee80000000a00 */
[----:B------:R-:W5:Y:S04]  /*2b80*/  LDS.64 R10, [R3+0x20] ;  /* 0x00002000030a7984 */ /* 0x000f680000000a00 */
[----:B------:R-:W-:Y:S04]  /*2b90*/  LDS.64 R248, [R3+0xd0] ;  /* 0x0000d00003f87984 */ /* 0x000fe80000000a00 */
[----:B------:R-:W-:Y:S04]  /*2ba0*/  LDS.64 R244, [R3+0xe0] ;  /* 0x0000e00003f47984 */ /* 0x000fe80000000a00 */
[----:B------:R-:W-:Y:S04]  /*2bb0*/  LDS.64 R242, [R3+0xf0] ;  /* 0x0000f00003f27984 */ /* 0x000fe80000000a00 */
[----:B------:R-:W-:Y:S04]  /*2bc0*/  LDS.64 R112, [R3+0x100] ;  /* 0x0001000003707984 */ /* 0x000fe80000000a00 */
[----:B------:R-:W-:Y:S04]  /*2bd0*/  LDS.64 R110, [R3+0x110] ;  /* 0x00011000036e7984 */ /* 0x000fe80000000a00 */
[----:B------:R-:W-:Y:S04]  /*2be0*/  LDS.64 R108, [R3+0x120] ;  /* 0x00012000036c7984 */ /* 0x000fe80000000a00 */
[----:B------:R-:W-:Y:S04]  /*2bf0*/  LDS.64 R106, [R3+0x130] ;  /* 0x00013000036a7984 */ /* 0x000fe80000000a00 */
[----:B-1----:R-:W-:Y:S04]  /*2c00*/  STL.64 [R1+0x60], R6 ;  /* 0x0000600601007387 */ /* 0x002fe80000100a00 */
[----:B------:R-:W1:Y:S04]  /*2c10*/  LDS.64 R6, [R3+0x30] ;  /* 0x0000300003067984 */ /* 0x000e680000000a00 */
[----:B---3--:R-:W-:Y:S04]  /*2c20*/  STL.64 [R1+0x58], R12 ;  /* 0x0000580c01007387 */ /* 0x008fe80000100a00 */
[----:B------:R-:W3:Y:S04]  /*2c30*/  LDS.64 R12, [R3+0x40] ;  /* 0x00004000030c7984 */ /* 0x000ee80000000a00 */
[----:B-----5:R-:W-:Y:S04]  /*2c40*/  STL.64 [R1+0x50], R10 ;  /* 0x0000500a01007387 */ /* 0x020fe80000100a00 */
[----:B------:R-:W5:Y:S04]  /*2c50*/  LDS.64 R10, [R3+0x50] ;  /* 0x00005000030a7984 */ /* 0x000f680000000a00 */
        /* <DEDUP_REMOVED lines=48> */
[----:B--2---:R2:W0:Y:S04]  /*2f60*/  LDS.64 R36, [R3+0x360] ;  /* 0x0003600003247984 */ /* 0x0044280000000a00 */
[----:B----4-:R2:W4:Y:S04]  /*2f70*/  LDS.64 R34, [R3+0x370] ;  /* 0x0003700003227984 */ /* 0x0105280000000a00 */
        /* <DEDUP_REMOVED lines=8> */
[----:B---3--:R2:W-:Y:S04]  /*3000*/  STL.64 [R1+0x10], R12 ;  /* 0x0000100c01007387 */ /* 0x0085e80000100a00 */
[----:B-----5:R2:W-:Y:S04]  /*3010*/  STL.64 [R1+0x8], R10 ;  /* 0x0000080a01007387 */ /* 0x0205e80000100a00 */
[----:B-1--4-:R2:W-:Y:S02]  /*3020*/  STL.64 [R1], R6 ;  /* 0x0000000601007387 */ /* 0x0125e40000100a00 */
.L_x_1304:
[----:B------:R-:W-:Y:S01]  /*3030*/  IMAD R5, R115, UR6, R251 ;  /* 0x0000000673057c24 */ /* 0x000fe2000f8e02fb */
[----:B------:R-:W-:Y:S01]  /*3040*/  ULDC.64 UR6, c[0x0][0x2b0] ;  /* 0x0000ac0000067ab9 */ /* 0x000fe20000000a00 */
[----:B------:R-:W-:Y:S01]  /*3050*/  ULDC.64 UR16, c[0x0][0x2c8] ;  /* 0x0000b20000107ab9 */ /* 0x000fe20000000a00 */
[----:B------:R-:W-:Y:S01]  /*3060*/  BSSY B0, `(.L_x_1305) ;  /* 0x00009bb000007945 */ /* 0x000fe20003800000 */
[----:B0-2---:R-:W-:-:S03]  /*3070*/  SHF.L.U32 R3, R4, 0x1, RZ ;  /* 0x0000000104037819 */ /* 0x005fc600000006ff */
[----:B------:R-:W-:Y:S05]  /*3080*/  @P0 BRA `(.L_x_1306) ;  /* 0x0000009800e00947 */ /* 0x000fea0003800000 */
[-C--:B------:R-:W-:Y:S01]  /*3090*/  IABS R252, R0.reuse ;  /* 0x0000000000fc7213 */ /* 0x080fe20000000000 */
[----:B------:R-:W-:Y:S01]  /*30a0*/  IMAD.SHL.U32 R5, R5, 0x100, RZ ;  /* 0x0000010005057824 */ /* 0x000fe200078e00ff */
[----:B------:R-:W-:Y:S01]  /*30b0*/  ULDC UR4, c[0x0][0x298] ;  /* 0x0000a60000047ab9 */ /* 0x000fe20000000800 */
[-CC-:B------:R-:W-:Y:S01]  /*30c0*/  IMAD R4, R114, R0.reuse, R3.reuse ;  /* 0x0000000072047224 */ /* 0x180fe200078e0203 */
[----:B------:R-:W0:Y:S01]  /*30d0*/  I2F.RP R6, R252 ;  /* 0x000000fc00067306 */ /* 0x000e220000209400 */
[----:B------:R-:W-:-:S07]  /*30e0*/  IMAD R5, R5, R0, R3 ;  /* 0x0000000005057224 */ /* 0x000fce00078e0203 */
[----:B0-----:R-:W0:Y:S02]  /*30f0*/  MUFU.RCP R6, R6 ;  /* 0x0000000600067308 */ /* 0x001e240000001000 */
[----:B0-----:R-:W-:-:S06]  /*3100*/  IADD3 R6, R6, 0xffffffe, RZ ;  /* 0x0ffffffe06067810 */ /* 0x001fcc0007ffe0ff */
[----:B------:R0:W1:Y:S02]  /*3110*/  F2I.FTZ.U32.TRUNC.NTZ R7, R6 ;  /* 0x0000000600077305 */ /* 0x000064000021f000 */
[----:B0-----:R-:W-:Y:S01]  /*3120*/  HFMA2.MMA R6, -RZ, RZ, 0, 0 ;  /* 0x00000000ff067435 */ /* 0x001fe200000001ff */
[----:B-1----:R-:W-:-:S04]  /*3130*/  IMAD.MOV R0, RZ, RZ, -R7 ;  /* 0x000000ffff007224 */ /* 0x002fc800078e0a07 */
[----:B------:R-:W-:-:S05]  /*3140*/  IMAD R0, R0, R252, RZ ;  /* 0x000000fc00007224 */ /* 0x000fca00078e02ff */
[----:B------:R-:W-:Y:S01]  /*3150*/  IMAD.HI.U32 R6, R7, R0, R6 ;  /* 0x0000000007067227 */ /* 0x000fe200078e0006 */
[----:B------:R-:W-:Y:S01]  /*3160*/  SHF.R.S32.HI R7, RZ, 0x1f, R4 ;  /* 0x0000001fff077819 */ /* 0x000fe20000011404 */
[----:B------:R-:W0:Y:S03]  /*3170*/  LDC R0, c[0x0][0x2c0] ;  /* 0x0000b000ff007b82 */ /* 0x000e260000000800 */
[----:B------:R1:W-:Y:S02]  /*3180*/  STL [R1+0x270], R6 ;  /* 0x0002700601007387 */ /* 0x0003e40000100800 */
[----:B-1----:R-:W-:Y:S01]  /*3190*/  IMAD.MOV.U32 R6, RZ, RZ, R8 ;  /* 0x000000ffff067224 */ /* 0x002fe200078e0008 */
[----:B------:R-:W-:Y:S02]  /*31a0*/  SHF.R.S32.HI R8, RZ, 0x1f, R5 ;  /* 0x0000001fff087819 */ /* 0x000fe40000011405 */
[----:B0-----:R-:W-:-:S07]  /*31b0*/  IADD3 R0, R0, UR4, RZ ;  /* 0x0000000400007c10 */ /* 0x001fce000fffe0ff */
.L_x_1438:
[----:B------:R-:W0:Y:S01]  /*31c0*/  S2R R12, SR_CTAID.Y ;  /* 0x00000000000c7919 */ /* 0x000e220000002600 */
[----:B------:R-:W-:Y:S01]  /*31d0*/  ISETP.NE.U32.AND P0, PT, RZ, UR6, PT ;  /* 0x00000006ff007c0c */ /* 0x000fe2000bf05070 */
[----:B--2---:R-:W2:Y:S03]  /*31e0*/  LDL R13, [R1+0x270] ;  /* 0x00027000010d7983 */ /* 0x004ea60000100800 */
[----:B------:R-:W-:Y:S01]  /*31f0*/  ISETP.NE.AND.EX P0, PT, RZ, UR7, PT, P0 ;  /* 0x00000007ff007c0c */ /* 0x000fe2000bf05300 */
[----:B------:R-:W-:-:S12]  /*3200*/  IMAD.U32 R0, RZ, RZ, UR15 ;  /* 0x0000000fff007e24 */ /* 0x000fd8000f8e00ff */
[----:B------:R-:W-:Y:S01]  /*3210*/  @P0 SHF.R.S32.HI R11, RZ, 0x1f, R6 ;  /* 0x0000001fff0b0819 */ /* 0x000fe20000011406 */
[----:B0-----:R-:W-:-:S05]  /*3220*/  @P0 IMAD R10, R12, R0, RZ ;  /* 0x000000000c0a0224 */ /* 0x001fca00078e02ff */
[--C-:B------:R-:W-:Y:S02]  /*3230*/  @P0 SHF.R.S32.HI R9, RZ, 0x1f, R10.reuse ;  /* 0x0000001fff090819 */ /* 0x100fe4000001140a */
[----:B------:R-:W-:-:S04]  /*3240*/  @P0 IADD3 R10, P1, P2, R6, UR6, R10 ;  /* 0x00000006060a0c10 */ /* 0x000fc8000fa3e00a */
[----:B------:R-:W-:-:S05]  /*3250*/  @P0 IADD3.X R11, R11, UR7, R9, P1, P2 ;  /* 0x000000070b0b0c10 */ /* 0x000fca0008fe4409 */
[----:B------:R0:W3:Y:S01]  /*3260*/  @P0 LDG.E.U8 R10, desc[UR36][R10.64] ;  /* 0x000000240a0a0981 */ /* 0x0000e2000c1e1100 */
[----:B------:R-:W-:Y:S01]  /*3270*/  IABS R9, R6 ;  /* 0x0000000600097213 */ /* 0x000fe20000000000 */
[-C--:B------:R-:W-:Y:S01]  /*3280*/  IMAD R12, R12, R0.reuse, RZ ;  /* 0x000000000c0c7224 */ /* 0x080fe200078e02ff */
[----:B------:R-:W-:Y:S01]  /*3290*/  ISETP.GE.AND P2, PT, R6, RZ, PT ;  /* 0x000000ff0600720c */ /* 0x000fe20003f46270 */
[----:B------:R-:W-:Y:S01]  /*32a0*/  BSSY B1, `(.L_x_1307) ;  /* 0x0000033000017945 */ /* 0x000fe20003800000 */
[----:B0-----:R-:W-:Y:S02]  /*32b0*/  IABS R11, R0 ;  /* 0x00000000000b7213 */ /* 0x001fe40000000000 */
[----:B---3--:R-:W-:Y:S01]  /*32c0*/  ISETP.NE.AND P0, PT, R10, RZ, P0 ;  /* 0x000000ff0a00720c */ /* 0x008fe20000705270 */
[----:B--2---:R-:W-:-:S05]  /*32d0*/  IMAD.HI.U32 R10, R13, R9, RZ ;  /* 0x000000090d0a7227 */ /* 0x004fca00078e00ff */
[----:B------:R-:W-:-:S05]  /*32e0*/  IADD3 R10, -R10, RZ, RZ ;  /* 0x000000ff0a0a7210 */ /* 0x000fca0007ffe1ff */
[----:B------:R-:W-:-:S05]  /*32f0*/  IMAD R9, R11, R10, R9 ;  /* 0x0000000a0b097224 */ /* 0x000fca00078e0209 */
[----:B------:R-:W-:-:S13]  /*3300*/  ISETP.GT.U32.AND P1, PT, R252, R9, PT ;  /* 0x00000009fc00720c */ /* 0x000fda0003f24070 */
[----:B------:R-:W-:-:S05]  /*3310*/  @!P1 IMAD.IADD R9, R9, 0x1, -R11 ;  /* 0x0000000109099824 */ /* 0x000fca00078e0a0b */
[----:B------:R-:W-:-:S13]  /*3320*/  ISETP.GT.U32.AND P1, PT, R252, R9, PT ;  /* 0x00000009fc00720c */ /* 0x000fda0003f24070 */
[----:B------:R-:W-:Y:S02]  /*3330*/  @!P1 IADD3 R9, R9, -R11, RZ ;  /* 0x8000000b09099210 */ /* 0x000fe40007ffe0ff */
[----:B------:R-:W-:-:S03]  /*3340*/  ISETP.NE.AND P1, PT, R0, RZ, PT ;  /* 0x000000ff0000720c */ /* 0x000fc60003f25270 */
[----:B------:R-:W-:-:S10]  /*3350*/  @!P2 IMAD.MOV R9, RZ, RZ, -R9 ;  /* 0x000000ffff09a224 */ /* 0x000fd400078e0a09 */
[----:B------:R-:W-:-:S04]  /*3360*/  @!P1 LOP3.LUT R9, RZ, R0, RZ, 0x33, !PT ;  /* 0x00000000ff099212 */ /* 0x000fc800078e33ff */
[----:B------:R-:W-:Y:S02]  /*3370*/  SHF.R.S32.HI R10, RZ, 0x1f, R9 ;  /* 0x0000001fff0a7819 */ /* 0x000fe40000011409 */
[----:B------:R-:W-:-:S04]  /*3380*/  IADD3 R11, P1, R9, R12, RZ ;  /* 0x0000000c090b7210 */ /* 0x000fc80007f3e0ff */
[----:B------:R-:W-:Y:S02]  /*3390*/  LEA.HI.X.SX32 R12, R12, R10, 0x1, P1 ;  /* 0x0000000a0c0c7211 */ /* 0x000fe400008f0eff */
[----:B------:R-:W-:-:S04]  /*33a0*/  LEA R10, P1, R11, UR8, 0x2 ;  /* 0x000000080b0a7c11 */ /* 0x000fc8000f8210ff */
[----:B------:R-:W-:Y:S02]  /*33b0*/  LEA.HI.X R11, R11, UR9, R12, 0x2, P1 ;  /* 0x000000090b0b7c11 */ /* 0x000fe400088f140c */
[----:B------:R-:W-:-:S04]  /*33c0*/  IADD3 R12, R2, -0x1, RZ ;  /* 0xffffffff020c7810 */ /* 0x000fc80007ffe0ff */
[----:B------:R-:W-:-:S13]  /*33d0*/  ISETP.GE.AND P1, PT, R6, R12, PT ;  /* 0x0000000c0600720c */ /* 0x000fda0003f26270 */
[----:B------:R-:W-:Y:S05]  /*33e0*/  @P1 BRA `(.L_x_1308) ;  /* 0x0000000000781947 */ /* 0x000fea0003800000 */
        /* <DEDUP_REMOVED lines=10> */
[----:B------:R-:W-:-:S13]  /*3490*/  ISETP.NE.AND P2, PT, RZ, UR13, PT ;  /* 0x0000000dff007c0c */ /* 0x000fda000bf45270 */
[----:B------:R-:W-:Y:S05]  /*34a0*/  @P2 BRA `(.L_x_1308) ;  /* 0x0000000000482947 */ /* 0x000fea0003800000 */
[----:B------:R-:W-:-:S13]  /*34b0*/  LOP3.LUT P3, RZ, R17, 0x10, RZ, 0xc0, !PT ;  /* 0x0000001011ff7812 */ /* 0x000fda000786c0ff */
[----:B------:R-:W0:Y:S01]  /*34c0*/  @P3 LDC.64 R12, c[0x0][0x2e0] ;  /* 0x0000b800ff0c3b82 */ /* 0x000e220000000a00 */
[----:B------:R-:W-:Y:S02]  /*34d0*/  @P3 IMAD R15, R16, UR12, R251 ;  /* 0x0000000c100f3c24 */ /* 0x000fe4000f8e02fb */
[----:B------:R-:W2:Y:S02]  /*34e0*/  LDL R251, [R1+0x60] ;  /* 0x0000600001fb7983 */ /* 0x000ea40000100800 */
[----:B------:R-:W-:-:S04]  /*34f0*/  @P3 IMAD R15, R15, 0x100, R3 ;  /* 0x000001000f0f3824 */ /* 0x000fc800078e0203 */
[----:B0-----:R-:W-:Y:S02]  /*3500*/  @P3 IMAD.WIDE R12, R15, 0x4, R12 ;  /* 0x000000040f0c3825 */ /* 0x001fe400078e020c */
[----:B------:R-:W3:Y:S04]  /*3510*/  LDL R15, [R1+0x64] ;  /* 0x00006400010f7983 */ /* 0x000ee80000100800 */
[----:B------:R-:W4:Y:S01]  /*3520*/  @P3 LDG.E.64 R12, desc[UR36][R12.64] ;  /* 0x000000240c0c3981 */ /* 0x000f22000c1e1b00 */
[----:B--2--5:R-:W-:Y:S02]  /*3530*/  FADD.FTZ R114, R251, R114 ;  /* 0x00000072fb727221 */ /* 0x024fe40000010000 */
[----:B------:R-:W0:Y:S01]  /*3540*/  S2R R251, SR_CTAID.X ;  /* 0x0000000000fb7919 */ /* 0x000e220000002500 */
[----:B---3--:R-:W-:-:S04]  /*3550*/  FADD.FTZ R115, R15, R115 ;  /* 0x000000730f737221 */ /* 0x008fc80000010000 */
[----:B----4-:R-:W-:Y:S01]  /*3560*/  @P3 FMUL.FTZ R115, R115, R13 ;  /* 0x0000000d73733220 */ /* 0x010fe20000410000 */
[----:B------:R-:W-:Y:S01]  /*3570*/  IADD3 R13, P2, R4, R14, RZ ;  /* 0x0000000e040d7210 */ /* 0x000fe20007f5e0ff */
[----:B------:R-:W-:-:S03]  /*3580*/  @P3 FMUL.FTZ R114, R114, R12 ;  /* 0x0000000c72723220 */ /* 0x000fc60000410000 */
[----:B------:R-:W-:Y:S02]  /*3590*/  LEA.HI.X.SX32 R14, R14, R7, 0x1, P2 ;  /* 0x000000070e0e7211 */ /* 0x000fe400010f0eff */
[----:B------:R-:W-:-:S04]  /*35a0*/  LEA R12, P2, R13, UR10, 0x2 ;  /* 0x0000000a0d0c7c11 */ /* 0x000fc8000f8410ff */
[----:B------:R-:W-:-:S05]  /*35b0*/  LEA.HI.X R13, R13, UR11, R14, 0x2, P2 ;  /* 0x0000000b0d0d7c11 */ /* 0x000fca00090f140e */
[----:B0-----:R1:W-:Y:S04]  /*35c0*/  STG.E.64 desc[UR36][R12.64], R114 ;  /* 0x000000720c007986 */ /* 0x0013e8000c101b24 */
.L_x_1308:
[----:B------:R-:W-:Y:S05]  /*35d0*/  BSYNC B1 ;  /* 0x0000000000017941 */ /* 0x000fea0003800000 */
.L_x_1307:
[----:B------:R-:W-:Y:S04]  /*35e0*/  BSSY B1, `(.L_x_1309) ;  /* 0x0000022000017945 */ /* 0x000fe80003800000 */
[----:B------:R-:W-:Y:S05]  /*35f0*/  @P1 BRA `(.L_x_1310) ;  /* 0x0000000000801947 */ /* 0x000fea0003800000 */
[----:B-1----:R-:W2:Y:S01]  /*3600*/  LDG.E R12, desc[UR36][R10.64] ;  /* 0x000000240a0c7981 */ /* 0x002ea2000c1e1900 */
[----:B------:R-:W-:-:S05]  /*3610*/  IADD3 R14, R9, R0, RZ ;  /* 0x00000000090e7210 */ /* 0x000fca0007ffe0ff */
        /* <DEDUP_REMOVED lines=15> */
[----:B------:R-:W-:-:S05]  /*3710*/  @P3 IMAD R15, R15, 0x100, R3 ;  /* 0x000001000f0f3824 */ /* 0x000fca00078e0203 */
[----:B------:R-:W-:-:S05]  /*3720*/  @P3 IADD3 R15, R15, 0x4, RZ ;  /* 0x000000040f0f3810 */ /* 0x000fca0007ffe0ff */
        /* <DEDUP_REMOVED lines=13> */
.L_x_1310:
[----:B------:R-:W-:Y:S05]  /*3800*/  BSYNC B1 ;  /* 0x0000000000017941 */ /* 0x000fea0003800000 */
.L_x_1309:
[----:B------:R-:W-:Y:S04]  /*3810*/  BSSY B1, `(.L_x_1311) ;  /* 0x0000022000017945 */ /* 0x000fe80003800000 */
[----:B------:R-:W-:Y:S05]  /*3820*/  @P1 BRA `(.L_x_1312) ;  /* 0x0000000000801947 */ /* 0x000fea0003800000 */
[----:B-12---:R-:W2:Y:S01]  /*3830*/  LDG.E R12, desc[UR36][R10.64] ;  /* 0x000000240a0c7981 */ /* 0x006ea2000c1e1900 */
        /* <DEDUP_REMOVED lines=15> */
[----:B------:R-:W2:Y:S03]  /*3930*/  LDL R251, [R1+0x50] ;  /* 0x0000500001fb7983 */ /* 0x000ea60000100800 */
[----:B------:R-:W-:-:S05]  /*3940*/  @P3 LEA R15, R15, R3, 0x8 ;  /* 0x000000030f0f3211 */ /* 0x000fca00078e40ff */
[----:B------:R-:W-:-:S04]  /*3950*/  @P3 VIADD R15, R15, 0x8 ;  /* 0x000000080f0f3836 */ /* 0x000fc80000000000 */
        /* <DEDUP_REMOVED lines=13> */
.L_x_1312:
[----:B------:R-:W-:Y:S05]  /*3a30*/  BSYNC B1 ;  /* 0x0000000000017941 */ /* 0x000fea0003800000 */
.L_x_1311:
[----:B------:R-:W-:Y:S04]  /*3a40*/  BSSY B1, `(.L_x_1313) ;  /* 0x0000022000017945 */ /* 0x000fe80003800000 */
[----:B------:R-:W-:Y:S05]  /*3a50*/  @P1 BRA `(.L_x_1314) ;  /* 0x0000000000801947 */ /* 0x000fea0003800000 */
[----:B-123--:R-:W2:Y:S01]  /*3a60*/  LDG.E R12, desc[UR36][R10.64] ;  /* 0x000000240a0c7981 */ /* 0x00eea2000c1e1900 */
        /* <DEDUP_REMOVED lines=31> */
.L_x_1314:
[----:B------:R-:W-:Y:S05]  /*3c60*/  BSYNC B1 ;  /* 0x0000000000017941 */ /* 0x000fea0003800000 */
.L_x_1313:
[----:B------:R-:W-:Y:S04]  /*3c70*/  BSSY B1, `(.L_x_1315) ;  /* 0x0000022000017945 */ /* 0x000fe80003800000 */
[----:B------:R-:W-:Y:S05]  /*3c80*/  @P1 BRA `(.L_x_1316) ;  /* 0x0000000000801947 */ /* 0x000fea0003800000 */
[----:B-123--:R-:W2:Y:S01]  /*3c90*/  LDG.E R12, desc[UR36][R10.64] ;  /* 0x000000240a0c7981 */ /* 0x00eea2000c1e1900 */
[----:B------:R-:W-:-:S05]  /*3ca0*/  LEA R14, R0, R9, 0x2 ;  /* 0x00000009000e7211 */ /* 0x000fca00078e10ff */
        /* <DEDUP_REMOVED lines=30> */
.L_x_1316:
[----:B------:R-:W-:Y:S05]  /*3e90*/  BSYNC B1 ;  /* 0x0000000000017941 */ /* 0x000fea0003800000 */
.L_x_1315:
[----:B------:R-:W-:Y:S04]  /*3ea0*/  BSSY B1, `(.L_x_1317) ;  /* 0x0000022000017945 */ /* 0x000fe80003800000 */
[----:B------:R-:W-:Y:S05]  /*3eb0*/  @P1 BRA `(.L_x_1318) ;  /* 0x0000000000801947 */ /* 0x000fea0003800000 */
[----:B-123--:R-:W2:Y:S01]  /*3ec0*/  LDG.E R12, desc[UR36][R10.64] ;  /* 0x000000240a0c7981 */ /* 0x00eea2000c1e1900 */
        /* <DEDUP_REMOVED lines=31> */
.L_x_1318:
[----:B------:R-:W-:Y:S05]  /*40c0*/  BSYNC B1 ;  /* 0x0000000000017941 */ /* 0x000fea0003800000 */
.L_x_1317:
        /* <DEDUP_REMOVED lines=34> */
.L_x_1320:
[----:B------:R-:W-:Y:S05]  /*42f0*/  BSYNC B1 ;  /* 0x0000000000017941 */ /* 0x000fea0003800000 */
.L_x_1319:
        /* <DEDUP_REMOVED lines=34> */
.L_x_1322:
[----:B------:R-:W-:Y:S05]  /*4520*/  BSYNC B1 ;  /* 0x0000000000017941 */ /* 0x000fea0003800000 */
.L_x_1321:
        /* <DEDUP_REMOVED lines=34> */
.L_x_1324:
[----:B------:R-:W-:Y:S05]  /*4750*/  BSYNC B1 ;  /* 0x0000000000017941 */ /* 0x000fea0003800000 */
.L_x_1323:
        /* <DEDUP_REMOVED lines=34> */
.L_x_1326:
[----:B------:R-:W-:Y:S05]  /*4980*/  BSYNC B1 ;  /* 0x0000000000017941 */ /* 0x000fea0003800000 */
.L_x_1325:
        /* <DEDUP_REMOVED lines=34> */
.L_x_1328:
[----:B------:R-:W-:Y:S05]  /*4bb0*/  BSYNC B1 ;  /* 0x0000000000017941 */ /* 0x000fea0003800000 */
.L_x_1327:
        /* <DEDUP_REMOVED lines=34> */
.L_x_1330:
[----:B------:R-:W-:Y:S05]  /*4de0*/  BSYNC B1 ;  /* 0x0000000000017941 */ /* 0x000fea0003800000 */
.L_x_1329:
        /* <DEDUP_REMOVED lines=18> */
[----:B------:R-:W2:Y:S03]  /*4f10*/  LDL R251, [R1] ;  /* 0x0000000001fb7983 */ /* 0x000ea60000100800 */
        /* <DEDUP_REMOVED lines=15> */
.L_x_1332:
[----:B------:R-:W-:Y:S05]  /*5010*/  BSYNC B1 ;  /* 0x0000000000017941 */ /* 0x000fea0003800000 */
.L_x_1331:
        /* <DEDUP_REMOVED lines=17> */
[----:B------:R-:W-:-:S05]  /*5130*/  @P3 IMAD R15, R16, UR12, R251 ;  /* 0x0000000c100f3c24 */ /* 0x000fca000f8e02fb */
[----:B------:R-:W-:-:S05]  /*5140*/  @P3 LEA R15, R15, R3, 0x8 ;  /* 0x000000030f0f3211 */ /* 0x000fca00078e40ff */
[----:B------:R-:W-:-:S04]  /*5150*/  @P3 VIADD R15, R15, 0x34 ;  /* 0x000000340f0f3836 */ /* 0x000fc80000000000 */
[----:B0-----:R-:W-:-:S06]  /*5160*/  @P3 IMAD.WIDE R12, R15, 0x4, R12 ;  /* 0x000000040f0c3825 */ /* 0x001fcc00078e020c */
[----:B------:R-:W2:Y:S01]  /*5170*/  @P3 LDG.E.64 R12, desc[UR36][R12.64] ;  /* 0x000000240c0c3981 */ /* 0x000ea2000c1e1b00 */
[----:B-----5:R-:W-:Y:S01]  /*5180*/  FADD.FTZ R141, R249, R141 ;  /* 0x0000008df98d7221 */ /* 0x020fe20000010000 */
[----:B------:R-:W-:-:S03]  /*5190*/  FADD.FTZ R140, R248, R140 ;  /* 0x0000008cf88c7221 */ /* 0x000fc60000010000 */
[----:B--2---:R-:W-:Y:S01]  /*51a0*/  @P3 FMUL.FTZ R141, R141, R13 ;  /* 0x0000000d8d8d3220 */ /* 0x004fe20000410000 */
[----:B------:R-:W-:Y:S01]  /*51b0*/  IADD3 R13, P2, R4, R14, RZ ;  /* 0x0000000e040d7210 */ /* 0x000fe20007f5e0ff */
[----:B------:R-:W-:-:S03]  /*51c0*/  @P3 FMUL.FTZ R140, R140, R12 ;  /* 0x0000000c8c8c3220 */ /* 0x000fc60000410000 */
[----:B------:R-:W-:Y:S02]  /*51d0*/  LEA.HI.X.SX32 R14, R14, R7, 0x1, P2 ;  /* 0x000000070e0e7211 */ /* 0x000fe400010f0eff */
[----:B------:R-:W-:-:S04]  /*51e0*/  LEA R12, P2, R13, UR10, 0x2 ;  /* 0x0000000a0d0c7c11 */ /* 0x000fc8000f8410ff */
[----:B------:R-:W-:-:S05]  /*51f0*/  LEA.HI.X R13, R13, UR11, R14, 0x2, P2 ;  /* 0x0000000b0d0d7c11 */ /* 0x000fca00090f140e */
[----:B------:R0:W-:Y:S04]  /*5200*/  STG.E.64 desc[UR36][R12.64], R140 ;  /* 0x0000008c0c007986 */ /* 0x0001e8000c101b24 */
.L_x_1334:
[----:B------:R-:W-:Y:S05]  /*5210*/  BSYNC B1 ;  /* 0x0000000000017941 */ /* 0x000fea0003800000 */
.L_x_1333:
        /* <DEDUP_REMOVED lines=31> */
.L_x_1336:
[----:B------:R-:W-:Y:S05]  /*5410*/  BSYNC B1 ;  /* 0x0000000000017941 */ /* 0x000fea0003800000 */
.L_x_1335:
        /* <DEDUP_REMOVED lines=31> */
.L_x_1338:
[----:B------:R-:W-:Y:S05]  /*5610*/  BSYNC B1 ;  /* 0x0000000000017941 */ /* 0x000fea0003800000 */
.L_x_1337:
[----:B------:R-:W-:Y:S04]  /*5620*/  BSSY B1, `(.L_x_1339) ;  /* 0x000001f000017945 */ /* 0x000fe80003800000 */
[----:B------:R-:W-:Y:S05]  /*5630*/  @P1 BRA `(.L_x_1340) ;  /* 0x0000000000741947 */ /* 0x000fea0003800000 */
[----:B0123--:R-:W2:Y:S01]  /*5640*/  LDG.E R12, desc[UR36][R10.64] ;  /* 0x000000240a0c7981 */ /* 0x00fea2000c1e1900 */
        /* <DEDUP_REMOVED lines=14> */
[----:B------:R-:W-:-:S04]  /*5730*/  @P3 IMAD R15, R16, UR12, R251 ;  /* 0x0000000c100f3c24 */ /* 0x000fc8000f8e02fb */
[----:B------:R-:W-:-:S05]  /*5740*/  @P3 IMAD R15, R15, 0x100, R3 ;  /* 0x000001000f0f3824 */ /* 0x000fca00078e0203 */
[----:B------:R-:W-:-:S05]  /*5750*/  @P3 IADD3 R15, R15, 0x40, RZ ;  /* 0x000000400f0f3810 */ /* 0x000fca0007ffe0ff */
        /* <DEDUP_REMOVED lines=11> */
.L_x_1340:
[----:B------:R-:W-:Y:S05]  /*5810*/  BSYNC B1 ;  /* 0x0000000000017941 */ /* 0x000fea0003800000 */
.L_x_1339:
[----:B------:R-:W-:Y:S04]  /*5820*/  BSSY B1, `(.L_x_1341) ;  /* 0x000001f000017945 */ /* 0x000fe80003800000 */
[----:B------:R-:W-:Y:S05]  /*5830*/  @P1 BRA `(.L_x_1342) ;  /* 0x0000000000741947 */ /* 0x000fea0003800000 */
[----:B0123--:R-:W2:Y:S01]  /*5840*/  LDG.E R12, desc[UR36][R10.64] ;  /* 0x000000240a0c7981 */ /* 0x00fea2000c1e1900 */
        /* <DEDUP_REMOVED lines=28> */
.L_x_1342:
[----:B------:R-:W-:Y:S05]  /*5a10*/  BSYNC B1 ;  /* 0x0000000000017941 */ /* 0x000fea0003800000 */
.L_x_1341:
        /* <DEDUP_REMOVED lines=31> */
.L_x_1344:
[----:B------:R-:W-:Y:S05]  /*5c10*/  BSYNC B1 ;  /* 0x0000000000017941 */ /* 0x000fea0003800000 */
.L_x_1343:
        /* <DEDUP_REMOVED lines=31> */
.L_x_1346:
[----:B------:R-:W-:Y:S05]  /*5e10*/  BSYNC B1 ;  /* 0x0000000000017941 */ /* 0x000fea0003800000 */
.L_x_1345:
        /* <DEDUP_REMOVED lines=31> */
.L_x_1348:
[----:B------:R-:W-:Y:S05]  /*6010*/  BSYNC B1 ;  /* 0x0000000000017941 */ /* 0x000fea0003800000 */
.L_x_1347:
        /* <DEDUP_REMOVED lines=31> */
.L_x_1350:
[----:B------:R-:W-:Y:S05]  /*6210*/  BSYNC B1 ;  /* 0x0000000000017941 */ /* 0x000fea0003800000 */
.L_x_1349:
        /* <DEDUP_REMOVED lines=31> */
.L_x_1352:
[----:B------:R-:W-:Y:S05]  /*6410*/  BSYNC B1 ;  /* 0x0000000000017941 */ /* 0x000fea0003800000 */
.L_x_1351:
        /* <DEDUP_REMOVED lines=31> */
.L_x_1354:
[----:B------:R-:W-:Y:S05]  /*6610*/  BSYNC B1 ;  /* 0x0000000000017941 */ /* 0x000fea0003800000 */
.L_x_1353:
        /* <DEDUP_REMOVED lines=31> */
.L_x_1356:
[----:B------:R-:W-:Y:S05]  /*6810*/  BSYNC B1 ;  /* 0x0000000000017941 */ /* 0x000fea0003800000 */
.L_x_1355:
        /* <DEDUP_REMOVED lines=31> */
.L_x_1358:
[----:B------:R-:W-:Y:S05]  /*6a10*/  BSYNC B1 ;  /* 0x0000000000017941 */ /* 0x000fea0003800000 */
.L_x_1357:
        /* <DEDUP_REMOVED lines=31> */
.L_x_1360:
[----:B------:R-:W-:Y:S05]  /*6c10*/  BSYNC B1 ;  /* 0x0000000000017941 */ /* 0x000fea0003800000 */
.L_x_1359:
        /* <DEDUP_REMOVED lines=31> */
.L_x_1362:
[----:B------:R-:W-:Y:S05]  /*6e10*/  BSYNC B1 ;  /* 0x0000000000017941 */ /* 0x000fea0003800000 */
.L_x_1361:
        /* <DEDUP_REMOVED lines=31> */
.L_x_1364:
[----:B------:R-:W-:Y:S05]  /*7010*/  BSYNC B1 ;  /* 0x0000000000017941 */ /* 0x000fea0003800000 */
.L_x_1363:
        /* <DEDUP_REMOVED lines=31> */
.L_x_1366:
[----:B------:R-:W-:Y:S05]  /*7210*/  BSYNC B1 ;  /* 0x0000000000017941 */ /* 0x000fea0003800000 */
.L_x_1365:
        /* <DEDUP_REMOVED lines=31> */
.L_x_1368:
[----:B------:R-:W-:Y:S05]  /*7410*/  BSYNC B1 ;  /* 0x0000000000017941 */ /* 0x000fea0003800000 */
.L_x_1367:
        /* <DEDUP_REMOVED lines=31> */
.L_x_1370:
[----:B------:R-:W-:Y:S05]  /*7610*/  BSYNC B1 ;  /* 0x0000000000017941 */ /* 0x000fea0003800000 */
.L_x_1369:
        /* <DEDUP_REMOVED lines=31> */
.L_x_1372:
[----:B------:R-:W-:Y:S05]  /*7810*/  BSYNC B1 ;  /* 0x0000000000017941 */ /* 0x000fea0003800000 */
.L_x_1371:
        /* <DEDUP_REMOVED lines=31> */
.L_x_1374:
[----:B------:R-:W-:Y:S05]  /*7a10*/  BSYNC B1 ;  /* 0x0000000000017941 */ /* 0x000fea0003800000 */
.L_x_1373:
        /* <DEDUP_REMOVED lines=31> */
.L_x_1376:
[----:B------:R-:W-:Y:S05]  /*7c10*/  BSYNC B1 ;  /* 0x0000000000017941 */ /* 0x000fea0003800000 */
.L_x_1375:
        /* <DEDUP_REMOVED lines=31> */
.L_x_1378:
[----:B------:R-:W-:Y:S05]  /*7e10*/  BSYNC B1 ;  /* 0x0000000000017941 */ /* 0x000fea0003800000 */
.L_x_1377:
        /* <DEDUP_REMOVED lines=31> */
.L_x_1380:
[----:B------:R-:W-:Y:S05]  /*8010*/  BSYNC B1 ;  /* 0x0000000000017941 */ /* 0x000fea0003800000 */
.L_x_1379:
        /* <DEDUP_REMOVED lines=31> */
.L_x_1382:
[----:B------:R-:W-:Y:S05]  /*8210*/  BSYNC B1 ;  /* 0x0000000000017941 */ /* 0x000fea0003800000 */
.L_x_1381:
        /* <DEDUP_REMOVED lines=31> */
.L_x_1384:
[----:B------:R-:W-:Y:S05]  /*8410*/  BSYNC B1 ;  /* 0x0000000000017941 */ /* 0x000fea0003800000 */
.L_x_1383:
        /* <DEDUP_REMOVED lines=31> */
.L_x_1386:
[----:B------:R-:W-:Y:S05]  /*8610*/  BSYNC B1 ;  /* 0x0000000000017941 */ /* 0x000fea0003800000 */
.L_x_1385:
        /* <DEDUP_REMOVED lines=31> */
.L_x_1388:
[----:B------:R-:W-:Y:S05]  /*8810*/  BSYNC B1 ;  /* 0x0000000000017941 */ /* 0x000fea0003800000 */
.L_x_1387:
        /* <DEDUP_REMOVED lines=31> */
.L_x_1390:
[----:B------:R-:W-:Y:S05]  /*8a10*/  BSYNC B1 ;  /* 0x0000000000017941 */ /* 0x000fea0003800000 */
.L_x_1389:
        /* <DEDUP_REMOVED lines=31> */
.L_x_1392:
[----:B------:R-:W-:Y:S05]  /*8c10*/  BSYNC B1 ;  /* 0x0000000000017941 */ /* 0x000fea0003800000 */
.L_x_1391:
        /* <DEDUP_REMOVED lines=31> */
.L_x_1394:
[----:B------:R-:W-:Y:S05]  /*8e10*/  BSYNC B1 ;  /* 0x0000000000017941 */ /* 0x000fea0003800000 */
.L_x_1393:
        /* <DEDUP_REMOVED lines=31> */
.L_x_1396:
[----:B------:R-:W-:Y:S05]  /*9010*/  BSYNC B1 ;  /* 0x0000000000017941 */ /* 0x000fea0003800000 */
.L_x_1395:
        /* <DEDUP_REMOVED lines=31> */
.L_x_1398:
[----:B------:R-:W-:Y:S05]  /*9210*/  BSYNC B1 ;  /* 0x0000000000017941 */ /* 0x000fea0003800000 */
.L_x_1397:
        /* <DEDUP_REMOVED lines=31> */
.L_x_1400:
[----:B------:R-:W-:Y:S05]  /*9410*/  BSYNC B1 ;  /* 0x0000000000017941 */ /* 0x000fea0003800000 */
.L_x_1399:
        /* <DEDUP_REMOVED lines=31> */
.L_x_1402:
[----:B------:R-:W-:Y:S05]  /*9610*/  BSYNC B1 ;  /* 0x0000000000017941 */ /* 0x000fea0003800000 */
.L_x_1401:
        /* <DEDUP_REMOVED lines=31> */
.L_x_1404:
[----:B------:R-:W-:Y:S05]  /*9810*/  BSYNC B1 ;  /* 0x0000000000017941 */ /* 0x000fea0003800000 */
.L_x_1403:
        /* <DEDUP_REMOVED lines=31> */
.L_x_1406:
[----:B------:R-:W-:Y:S05]  /*9a10*/  BSYNC B1 ;  /* 0x0000000000017941 */ /* 0x000fea0003800000 */
.L_x_1405:
        /* <DEDUP_REMOVED lines=31> */
.L_x_1408:
[----:B------:R-:W-:Y:S05]  /*9c10*/  BSYNC B1 ;  /* 0x0000000000017941 */ /* 0x000fea0003800000 */
.L_x_1407:
        /* <DEDUP_REMOVED lines=31> */
.L_x_1410:
[----:B------:R-:W-:Y:S05]  /*9e10*/  BSYNC B1 ;  /* 0x0000000000017941 */ /* 0x000fea0003800000 */
.L_x_1409:
        /* <DEDUP_REMOVED lines=31> */
.L_x_1412:
[----:B------:R-:W-:Y:S05]  /*a010*/  BSYNC B1 ;  /* 0x0000000000017941 */ /* 0x000fea0003800000 */
.L_x_1411:
        /* <DEDUP_REMOVED lines=31> */
.L_x_1414:
[----:B------:R-:W-:Y:S05]  /*a210*/  BSYNC B1 ;  /* 0x0000000000017941 */ /* 0x000fea0003800000 */
.L_x_1413:
        /* <DEDUP_REMOVED lines=31> */
.L_x_1416:
[----:B------:R-:W-:Y:S05]  /*a410*/  BSYNC B1 ;  /* 0x0000000000017941 */ /* 0x000fea0003800000 */
.L_x_1415:
        /* <DEDUP_REMOVED lines=22> */
[----:B----45:R-:W-:Y:S01]  /*a580*/  FADD.FTZ R225, R35, R225 ;  /* 0x000000e123e17221 */ /* 0x030fe20000010000 */
        /* <DEDUP_REMOVED lines=8> */
.L_x_1418:
[----:B------:R-:W-:Y:S05]  /*a610*/  BSYNC B1 ;  /* 0x0000000000017941 */ /* 0x000fea0003800000 */
.L_x_1417:
        /* <DEDUP_REMOVED lines=31> */
.L_x_1420:
[----:B------:R-:W-:Y:S05]  /*a810*/  BSYNC B1 ;  /* 0x0000000000017941 */ /* 0x000fea0003800000 */
.L_x_1419:
        /* <DEDUP_REMOVED lines=31> */
.L_x_1422:
[----:B------:R-:W-:Y:S05]  /*aa10*/  BSYNC B1 ;  /* 0x0000000000017941 */ /* 0x000fea0003800000 */
.L_x_1421:
        /* <DEDUP_REMOVED lines=31> */
.L_x_1424:
[----:B------:R-:W-:Y:S05]  /*ac10*/  BSYNC B1 ;  /* 0x0000000000017941 */ /* 0x000fea0003800000 */
.L_x_1423:
        /* <DEDUP_REMOVED lines=31> */
.L_x_1426:
[----:B------:R-:W-:Y:S05]  /*ae10*/  BSYNC B1 ;  /* 0x0000000000017941 */ /* 0x000fea0003800000 */
.L_x_1425:
        /* <DEDUP_REMOVED lines=31> */
.L_x_1428:
[----:B------:R-:W-:Y:S05]  /*b010*/  BSYNC B1 ;  /* 0x0000000000017941 */ /* 0x000fea0003800000 */
.L_x_1427:
        /* <DEDUP_REMOVED lines=31> */
.L_x_1430:
[----:B------:R-:W-:Y:S05]  /*b210*/  BSYNC B1 ;  /* 0x0000000000017941 */ /* 0x000fea0003800000 */
.L_x_1429:
        /* <DEDUP_REMOVED lines=31> */
.L_x_1432:
[----:B------:R-:W-:Y:S05]  /*b410*/  BSYNC B1 ;  /* 0x0000000000017941 */ /* 0x000fea0003800000 */
.L_x_1431:
[----:B------:R-:W-:Y:S04]  /*b420*/  BSSY B1, `(.L_x_1433) ;  /* 0x000001f000017945 */ /* 0x000fe80003800000 */
[----:B------:R-:W-:Y:S05]  /*b430*/  @P1 BRA `(.L_x_1434) ;  /* 0x0000000000741947 */ /* 0x000fea0003800000 */
[----:B------:R-:W2:Y:S01]  /*b440*/  LDG.E R10, desc[UR36][R10.64] ;  /* 0x000000240a0a7981 */ /* 0x000ea2000c1e1900 */
        /* <DEDUP_REMOVED lines=13> */
[----:B------:R-:W2:Y:S01]  /*b520*/  @P3 LDC.64 R10, c[0x0][0x2e0] ;  /* 0x0000b800ff0a3b82 */ /* 0x000ea20000000a00 */
[----:B01-3--:R-:W-:-:S05]  /*b530*/  @P3 IMAD R12, R16, UR12, R251 ;  /* 0x0000000c100c3c24 */ /* 0x00bfca000f8e02fb */
[----:B------:R-:W-:-:S05]  /*b540*/  @P3 LEA R12, R12, R3, 0x8 ;  /* 0x000000030c0c3211 */ /* 0x000fca00078e40ff */
[----:B------:R-:W-:-:S04]  /*b550*/  @P3 VIADD R12, R12, 0xfc ;  /* 0x000000fc0c0c3836 */ /* 0x000fc80000000000 */
[----:B--2---:R-:W-:-:S06]  /*b560*/  @P3 IMAD.WIDE R10, R12, 0x4, R10 ;  /* 0x000000040c0a3825 */ /* 0x004fcc00078e020a */
        /* <DEDUP_REMOVED lines=10> */
.L_x_1434:
[----:B------:R-:W-:Y:S05]  /*b610*/  BSYNC B1 ;  /* 0x0000000000017941 */ /* 0x000fea0003800000 */
.L_x_1433:
[----:B0-----:R-:W4:Y:S04]  /*b620*/  LDL R10, [R1+0x258] ;  /* 0x00025800010a7983 */ /* 0x001f280000100800 */
[----:B------:R-:W4:Y:S04]  /*b630*/  LDL R9, [R1+0x25c] ;  /* 0x00025c0001097983 */ /* 0x000f280000100800 */
[----:B------:R-:W4:Y:S04]  /*b640*/  LDL R251, [R1+0x218] ;  /* 0x0002180001fb7983 */ /* 0x000f280000100800 */
[----:B------:R-:W4:Y:S04]  /*b650*/  LDL R15, [R1+0x21c] ;  /* 0x00021c00010f7983 */ /* 0x000f280000100800 */
[----:B------:R-:W4:Y:S04]  /*b660*/  LDL R14, [R1+0x210] ;  /* 0x00021000010e7983 */ /* 0x000f280000100800 */
[----:B-123--:R-:W2:Y:S04]  /*b670*/  LDL R13, [R1+0x214] ;  /* 0x00021400010d7983 */ /* 0x00eea80000100800 */
[----:B------:R-:W3:Y:S04]  /*b680*/  LDL R12, [R1+0x208] ;  /* 0x00020800010c7983 */ /* 0x000ee80000100800 */
[----:B------:R-:W3:Y:S04]  /*b690*/  LDL R11, [R1+0x20c] ;  /* 0x00020c00010b7983 */ /* 0x000ee80000100800 */
[----:B------:R0:W-:Y:S04]  /*b6a0*/  STL [R1+0x2d8], R31 ;  /* 0x0002d81f01007387 */ /* 0x0001e80000100800 */
[----:B0-----:R-:W2:Y:S04]  /*b6b0*/  LDL R31, [R1+0x224] ;  /* 0x00022400011f7983 */ /* 0x001ea80000100800 */
[----:B------:R0:W-:Y:S04]  /*b6c0*/  STL [R1+0x2d4], R30 ;  /* 0x0002d41e01007387 */ /* 0x0001e80000100800 */
[----:B0-----:R-:W3:Y:S04]  /*b6d0*/  LDL R30, [R1+0x220] ;  /* 0x00022000011e7983 */ /* 0x001ee80000100800 */
        /* <DEDUP_REMOVED lines=28> */
[----:B------:R-:W-:Y:S04]  /*b8a0*/  STL [R1+0x298], R8 ;  /* 0x0002980801007387 */ /* 0x000fe80000100800 */
[----:B------:R-:W-:Y:S04]  /*b8b0*/  STL [R1+0x294], R7 ;  /* 0x0002940701007387 */ /* 0x000fe80000100800 */
[----:B------:R-:W-:Y:S04]  /*b8c0*/  STL [R1+0x290], R6 ;  /* 0x0002900601007387 */ /* 0x000fe80000100800 */
[----:B------:R-:W-:Y:S04]  /*b8d0*/  STL [R1+0x28c], R5 ;  /* 0x00028c0501007387 */ /* 0x000fe80000100800 */
[----:B------:R0:W-:Y:S04]  /*b8e0*/  STL [R1+0x288], R4 ;  /* 0x0002880401007387 */ /* 0x0001e80000100800 */
[----:B------:R1:W-:Y:S04]  /*b8f0*/  STL [R1+0x284], R3 ;  /* 0x0002840301007387 */ /* 0x0003e80000100800 */
[----:B------:R4:W-:Y:S04]  /*b900*/  STL [R1+0x280], R2 ;  /* 0x0002800201007387 */ /* 0x0009e80000100800 */
[----:B------:R4:W-:Y:S04]  /*b910*/  STL [R1+0x27c], R0 ;  /* 0x00027c0001007387 */ /* 0x0009e80000100800 */
[----:B0-----:R-:W3:Y:S04]  /*b920*/  LDL R4, [R1+0x1e0] ;  /* 0x0001e00001047983 */ /* 0x001ee80000100800 */
[----:B-1----:R-:W3:Y:S04]  /*b930*/  LDL R3, [R1+0x1e4] ;  /* 0x0001e40001037983 */ /* 0x002ee80000100800 */
[----:B------:R-:W3:Y:S01]  /*b940*/  LDL R8, [R1+0x1a0] ;  /* 0x0001a00001087983 */ /* 0x000ee20000100800 */
[----:B----45:R-:W-:-:S03]  /*b950*/  FMUL.FTZ R10, R10, R116 ;  /* 0x000000740a0a7220 */ /* 0x030fc60000410000 */
[----:B------:R-:W4:Y:S01]  /*b960*/  LDL R7, [R1+0x1a4] ;  /* 0x0001a40001077983 */ /* 0x000f220000100800 */
[----:B------:R-:W-:-:S03]  /*b970*/  FMUL.FTZ R9, R9, R117 ;  /* 0x0000007509097220 */ /* 0x000fc60000410000 */
[----:B------:R-:W4:Y:S04]  /*b980*/  LDL R6, [R1+0x198] ;  /* 0x0001980001067983 */ /* 0x000f280000100800 */
[----:B------:R-:W4:Y:S04]  /*b990*/  LDL R5, [R1+0x19c] ;  /* 0x00019c0001057983 */ /* 0x000f280000100800 */
[----:B------:R-:W4:Y:S04]  /*b9a0*/  LDL R2, [R1+0x190] ;  /* 0x0001900001027983 */ /* 0x000f280000100800 */
[----:B------:R-:W4:Y:S01]  /*b9b0*/  LDL R0, [R1+0x194] ;  /* 0x0001940001007983 */ /* 0x000f220000100800 */
[----:B--2---:R-:W-:-:S03]  /*b9c0*/  FFMA.FTZ R9, R17, R115, R9 ;  /* 0x0000007311097223 */ /* 0x004fc60000010009 */
[----:B------:R-:W2:Y:S01]  /*b9d0*/  LDL R17, [R1+0x1c4] ;  /* 0x0001c40001117983 */ /* 0x000ea20000100800 */
[----:B------:R-:W-:-:S03]  /*b9e0*/  FFMA.FTZ R9, R19, R119, R9 ;  /* 0x0000007713097223 */ /* 0x000fc60000010009 */
[----:B------:R-:W4:Y:S01]  /*b9f0*/  LDL R19, [R1+0x1cc] ;  /* 0x0001cc0001137983 */ /* 0x000f220000100800 */
[----:B------:R-:W-:-:S03]  /*ba00*/  FFMA.FTZ R9, R21, R121, R9 ;  /* 0x0000007915097223 */ /* 0x000fc60000010009 */
[----:B------:R-:W2:Y:S01]  /*ba10*/  LDL R21, [R1+0x1d4] ;  /* 0x0001d40001157983 */ /* 0x000ea20000100800 */
[----:B------:R-:W-:Y:S01]  /*ba20*/  FFMA.FTZ R9, R23, R123, R9 ;  /* 0x0000007b17097223 */ /* 0x000fe20000010009 */
[----:B---3--:R-:W-:Y:S02]  /*ba30*/  FFMA.FTZ R10, R16, R114, R10 ;  /* 0x00000072100a7223 */ /* 0x008fe4000001000a */
[----:B------:R-:W3:Y:S01]  /*ba40*/  LDL R23, [R1+0x1dc] ;  /* 0x0001dc0001177983 */ /* 0x000ee20000100800 */
[----:B------:R-:W-:Y:S01]  /*ba50*/  FFMA.FTZ R9, R25, R125, R9 ;  /* 0x0000007d19097223 */ /* 0x000fe20000010009 */
[----:B------:R-:W-:Y:S02]  /*ba60*/  FFMA.FTZ R10, R18, R118, R10 ;  /* 0x00000076120a7223 */ /* 0x000fe4000001000a */
[----:B------:R-:W4:Y:S01]  /*ba70*/  LDL R25, [R1+0x1ec] ;  /* 0x0001ec0001197983 */ /* 0x000f220000100800 */
[----:B------:R-:W-:Y:S01]  /*ba80*/  FFMA.FTZ R9, R27, R127, R9 ;  /* 0x0000007f1b097223 */ /* 0x000fe20000010009 */
[----:B------:R-:W-:-:S02]  /*ba90*/  FFMA.FTZ R10, R20, R120, R10 ;  /* 0x00000078140a7223 */ /* 0x000fc4000001000a */
[----:B------:R-:W2:Y:S01]  /*baa0*/  LDL R27, [R1+0x1f4] ;  /* 0x0001f400011b7983 */ /* 0x000ea20000100800 */
[----:B------:R-:W-:Y:S01]  /*bab0*/  FFMA.FTZ R9, R29, R129, R9 ;  /* 0x000000811d097223 */ /* 0x000fe20000010009 */
[----:B------:R-:W-:Y:S02]  /*bac0*/  FFMA.FTZ R10, R22, R122, R10 ;  /* 0x0000007a160a7223 */ /* 0x000fe4000001000a */
        /* <DEDUP_REMOVED lines=9> */
[----:B------:R-:W2:Y:S02]  /*bb60*/  LDL R26, [R1+0x1e8] ;  /* 0x0001e800011a7983 */ /* 0x000ea40000100800 */
[----:B------:R-:W-:Y:S02]  /*bb70*/  FFMA.FTZ R10, R30, R130, R10 ;  /* 0x000000821e0a7223 */ /* 0x000fe4000001000a */
[----:B------:R-:W2:Y:S02]  /*bb80*/  LDL R28, [R1+0x1f0] ;  /* 0x0001f000011c7983 */ /* 0x000ea40000100800 */
[----:B------:R-:W-:-:S02]  /*bb90*/  FFMA.FTZ R10, R251, R132, R10 ;  /* 0x00000084fb0a7223 */ /* 0x000fc4000001000a */
[----:B------:R-:W2:Y:S02]  /*bba0*/  LDL R30, [R1+0x1f8] ;  /* 0x0001f800011e7983 */ /* 0x000ea40000100800 */
[----:B------:R-:W-:Y:S02]  /*bbb0*/  FFMA.FTZ R10, R14, R134, R10 ;  /* 0x000000860e0a7223 */ /* 0x000fe4000001000a */
[----:B------:R-:W2:Y:S04]  /*bbc0*/  LDL R251, [R1+0x200] ;  /* 0x0002000001fb7983 */ /* 0x000ea80000100800 */
[----:B------:R-:W2:Y:S04]  /*bbd0*/  LDL R22, [R1+0x1d0] ;  /* 0x0001d00001167983 */ /* 0x000ea80000100800 */
[----:B------:R-:W2:Y:S04]  /*bbe0*/  LDL R20, [R1+0x1c8] ;  /* 0x0001c80001147983 */ /* 0x000ea80000100800 */
[----:B------:R-:W2:Y:S04]  /*bbf0*/  LDL R18, [R1+0x1c0] ;  /* 0x0001c00001127983 */ /* 0x000ea80000100800 */
[----:B------:R-:W2:Y:S04]  /*bc00*/  LDL R16, [R1+0x1b8] ;  /* 0x0001b80001107983 */ /* 0x000ea80000100800 */
[----:B------:R-:W2:Y:S01]  /*bc10*/  LDL R15, [R1+0x1bc] ;  /* 0x0001bc00010f7983 */ /* 0x000ea20000100800 */
[----:B------:R-:W-:-:S03]  /*bc20*/  FFMA.FTZ R10, R12, R136, R10 ;  /* 0x000000880c0a7223 */ /* 0x000fc6000001000a */
[----:B------:R-:W2:Y:S01]  /*bc30*/  LDL R14, [R1+0x1b0] ;  /* 0x0001b000010e7983 */ /* 0x000ea20000100800 */
[----:B------:R-:W-:-:S03]  /*bc40*/  FFMA.FTZ R9, R11, R137, R9 ;  /* 0x000000890b097223 */ /* 0x000fc60000010009 */
[----:B------:R-:W2:Y:S04]  /*bc50*/  LDL R13, [R1+0x1b4] ;  /* 0x0001b400010d7983 */ /* 0x000ea80000100800 */
[----:B------:R-:W2:Y:S04]  /*bc60*/  LDL R12, [R1+0x1a8] ;  /* 0x0001a800010c7983 */ /* 0x000ea80000100800 */
[----:B------:R-:W2:Y:S01]  /*bc70*/  LDL R11, [R1+0x1ac] ;  /* 0x0001ac00010b7983 */ /* 0x000ea20000100800 */
[----:B----4-:R-:W-:-:S03]  /*bc80*/  FFMA.FTZ R9, R31, R139, R9 ;  /* 0x0000008b1f097223 */ /* 0x010fc60000010009 */
[----:B------:R-:W4:Y:S01]  /*bc90*/  LDL R31, [R1+0x180] ;  /* 0x00018000011f7983 */ /* 0x000f220000100800 */
[----:B---3--:R-:W-:-:S03]  /*bca0*/  FFMA.FTZ R9, R29, R141, R9 ;  /* 0x0000008d1d097223 */ /* 0x008fc60000010009 */
[----:B------:R-:W3:Y:S01]  /*bcb0*/  LDL R29, [R1+0x178] ;  /* 0x00017800011d7983 */ /* 0x000ee20000100800 */
[----:B--2---:R-:W-:-:S03]  /*bcc0*/  FFMA.FTZ R9, R27, R143, R9 ;  /* 0x0000008f1b097223 */ /* 0x004fc60000010009 */
[----:B------:R-:W2:Y:S01]  /*bcd0*/  LDL R27, [R1+0x170] ;  /* 0x00017000011b7983 */ /* 0x000ea20000100800 */
[----:B------:R-:W-:Y:S01]  /*bce0*/  FFMA.FTZ R10, R251, R138, R10 ;  /* 0x0000008afb0a7223 */ /* 0x000fe2000001000a */
[----:B------:R-:W-:Y:S02]  /*bcf0*/  FFMA.FTZ R9, R25, R145, R9 ;  /* 0x0000009119097223 */ /* 0x000fe40000010009 */
[----:B------:R-:W2:Y:S01]  /*bd00*/  LDL R251, [R1+0x160] ;  /* 0x0001600001fb7983 */ /* 0x000ea20000100800 */
[----:B------:R-:W-:Y:S01]  /*bd10*/  FFMA.FTZ R10, R30, R140, R10 ;  /* 0x0000008c1e0a7223 */ /* 0x000fe2000001000a */
[----:B------:R-:W-:Y:S02]  /*bd20*/  FFMA.FTZ R9, R3, R147, R9 ;  /* 0x0000009303097223 */ /* 0x000fe40000010009 */
[----:B------:R-:W4:Y:S01]  /*bd30*/  LDL R30, [R1+0x184] ;  /* 0x00018400011e7983 */ /* 0x000f220000100800 */
[----:B------:R-:W-:-:S03]  /*bd40*/  FFMA.FTZ R10, R28, R142, R10 ;  /* 0x0000008e1c0a7223 */ /* 0x000fc6000001000a */
[----:B------:R-:W3:Y:S01]  /*bd50*/  LDL R3, [R1+0x18c] ;  /* 0x00018c0001037983 */ /* 0x000ee20000100800 */
[----:B------:R-:W-:-:S03]  /*bd60*/  FFMA.FTZ R10, R26, R144, R10 ;  /* 0x000000901a0a7223 */ /* 0x000fc6000001000a */
[----:B------:R-:W2:Y:S01]  /*bd70*/  LDL R28, [R1+0x17c] ;  /* 0x00017c00011c7983 */ /* 0x000ea20000100800 */
[----:B------:R-:W-:-:S03]  /*bd80*/  FFMA.FTZ R10, R4, R146, R10 ;  /* 0x00000092040a7223 */ /* 0x000fc6000001000a */
[----:B------:R-:W4:Y:S04]  /*bd90*/  LDL R4, [R1+0x188] ;  /* 0x0001880001047983 */ /* 0x000f280000100800 */
[----:B------:R-:W2:Y:S01]  /*bda0*/  LDL R26, [R1+0x174] ;  /* 0x00017400011a7983 */ /* 0x000ea20000100800 */
[----:B------:R-:W-:-:S03]  /*bdb0*/  FFMA.FTZ R10, R24, R148, R10 ;  /* 0x00000094180a7223 */ /* 0x000fc6000001000a */
        /* <DEDUP_REMOVED lines=34> */
[----:B------:R-:W2:Y:S04]  /*bfe0*/  LDL R6, [R1+0x120] ;  /* 0x0001200001067983 */ /* 0x000ea80000100800 */
[----:B------:R-:W2:Y:S01]  /*bff0*/  LDL R5, [R1+0x124] ;  /* 0x0001240001057983 */ /* 0x000ea20000100800 */
[----:B------:R-:W-:Y:S01]  /*c000*/  FFMA.FTZ R10, R2, R166, R10 ;  /* 0x000000a6020a7223 */ /* 0x000fe2000001000a */
[----:B------:R-:W-:Y:S02]  /*c010*/  FFMA.FTZ R9, R0, R167, R9 ;  /* 0x000000a700097223 */ /* 0x000fe40000010009 */
[----:B------:R-:W2:Y:S04]  /*c020*/  LDL R2, [R1+0x118] ;  /* 0x0001180001027983 */ /* 0x000ea80000100800 */
[----:B------:R-:W2:Y:S01]  /*c030*/  LDL R0, [R1+0x11c] ;  /* 0x00011c0001007983 */ /* 0x000ea20000100800 */
[----:B---3--:R-:W-:-:S03]  /*c040*/  FFMA.FTZ R9, R3, R169, R9 ;  /* 0x000000a903097223 */ /* 0x008fc60000010009 */
[----:B------:R-:W3:Y:S01]  /*c050*/  LDL R3, [R1+0x114] ;  /* 0x0001140001037983 */ /* 0x000ee20000100800 */
[----:B----4-:R-:W-:Y:S01]  /*c060*/  FFMA.FTZ R10, R4, R168, R10 ;  /* 0x000000a8040a7223 */ /* 0x010fe2000001000a */
[----:B------:R-:W-:Y:S02]  /*c070*/  FFMA.FTZ R9, R30, R171, R9 ;  /* 0x000000ab1e097223 */ /* 0x000fe40000010009 */
[----:B------:R-:W4:Y:S01]  /*c080*/  LDL R4, [R1+0x110] ;  /* 0x0001100001047983 */ /* 0x000f220000100800 */
[----:B------:R-:W-:Y:S01]  /*c090*/  FFMA.FTZ R10, R31, R170, R10 ;  /* 0x000000aa1f0a7223 */ /* 0x000fe2000001000a */
[----:B--2---:R-:W-:Y:S02]  /*c0a0*/  FFMA.FTZ R9, R28, R173, R9 ;  /* 0x000000ad1c097223 */ /* 0x004fe40000010009 */
[----:B------:R0:W5:Y:S01]  /*c0b0*/  LDL.LU R31, [R1+0x2d8] ;  /* 0x0002d800011f7983 */ /* 0x0001620000300800 */
[----:B------:R-:W-:Y:S01]  /*c0c0*/  FFMA.FTZ R10, R29, R172, R10 ;  /* 0x000000ac1d0a7223 */ /* 0x000fe2000001000a */
[----:B------:R-:W-:-:S02]  /*c0d0*/  FFMA.FTZ R9, R26, R175, R9 ;  /* 0x000000af1a097223 */ /* 0x000fc40000010009 */
[----:B------:R0:W5:Y:S01]  /*c0e0*/  LDL.LU R30, [R1+0x2d4] ;  /* 0x0002d400011e7983 */ /* 0x0001620000300800 */
[----:B------:R-:W-:Y:S01]  /*c0f0*/  FFMA.FTZ R10, R27, R174, R10 ;  /* 0x000000ae1b0a7223 */ /* 0x000fe2000001000a */
[----:B------:R-:W-:Y:S02]  /*c100*/  FFMA.FTZ R9, R24, R177, R9 ;  /* 0x000000b118097223 */ /* 0x000fe40000010009 */
[----:B------:R0:W5:Y:S01]  /*c110*/  LDL.LU R29, [R1+0x2d0] ;  /* 0x0002d000011d7983 */ /* 0x0001620000300800 */
[----:B------:R-:W-:Y:S01]  /*c120*/  FFMA.FTZ R10, R25, R176, R10 ;  /* 0x000000b0190a7223 */ /* 0x000fe2000001000a */
[----:B------:R-:W-:Y:S02]  /*c130*/  FFMA.FTZ R9, R23, R179, R9 ;  /* 0x000000b317097223 */ /* 0x000fe40000010009 */
[----:B------:R0:W5:Y:S01]  /*c140*/  LDL.LU R28, [R1+0x2cc] ;  /* 0x0002cc00011c7983 */ /* 0x0001620000300800 */
[----:B------:R-:W-:-:S03]  /*c150*/  FFMA.FTZ R10, R251, R178, R10 ;  /* 0x000000b2fb0a7223 */ /* 0x000fc6000001000a */
[----:B------:R0:W5:Y:S01]  /*c160*/  LDL.LU R27, [R1+0x2c8] ;  /* 0x0002c800011b7983 */ /* 0x0001620000300800 */
[----:B------:R-:W-:Y:S01]  /*c170*/  FFMA.FTZ R10, R22, R180, R10 ;  /* 0x000000b4160a7223 */ /* 0x000fe2000001000a */
[----:B------:R-:W-:Y:S02]  /*c180*/  FFMA.FTZ R9, R21, R181, R9 ;  /* 0x000000b515097223 */ /* 0x000fe40000010009 */
[----:B------:R0:W5:Y:S01]  /*c190*/  LDL.LU R26, [R1+0x2c4] ;  /* 0x0002c400011a7983 */ /* 0x0001620000300800 */
[----:B------:R-:W-:-:S03]  /*c1a0*/  FFMA.FTZ R10, R20, R182, R10 ;  /* 0x000000b6140a7223 */ /* 0x000fc6000001000a */
[----:B------:R0:W5:Y:S01]  /*c1b0*/  LDL.LU R25, [R1+0x2c0] ;  /* 0x0002c00001197983 */ /* 0x0001620000300800 */
[----:B------:R-:W-:-:S03]  /*c1c0*/  FFMA.FTZ R9, R19, R183, R9 ;  /* 0x000000b713097223 */ /* 0x000fc60000010009 */
[----:B------:R0:W5:Y:S01]  /*c1d0*/  LDL.LU R24, [R1+0x2bc] ;  /* 0x0002bc0001187983 */ /* 0x0001620000300800 */
        /* <DEDUP_REMOVED lines=25> */
[----:B------:R-:W-:-:S03]  /*c370*/  FFMA.FTZ R10, R2, R196, R10 ;  /* 0x000000c4020a7223 */ /* 0x000fc6000001000a */
[----:B------:R-:W2:Y:S01]  /*c380*/  LDL R13, [R1+0xdc] ;  /* 0x0000dc00010d7983 */ /* 0x000ea20000100800 */
[----:B------:R-:W-:-:S03]  /*c390*/  FFMA.FTZ R9, R0, R197, R9 ;  /* 0x000000c500097223 */ /* 0x000fc60000010009 */
[----:B------:R-:W2:Y:S04]  /*c3a0*/  LDL R12, [R1+0xd0] ;  /* 0x0000d000010c7983 */ /* 0x000ea80000100800 */
[----:B------:R-:W2:Y:S04]  /*c3b0*/  LDL R11, [R1+0xd4] ;  /* 0x0000d400010b7983 */ /* 0x000ea80000100800 */
[----:B------:R-:W2:Y:S04]  /*c3c0*/  LDL R8, [R1+0xc8] ;  /* 0x0000c80001087983 */ /* 0x000ea80000100800 */
[----:B------:R-:W2:Y:S04]  /*c3d0*/  LDL R7, [R1+0xcc] ;  /* 0x0000cc0001077983 */ /* 0x000ea80000100800 */
[----:B------:R-:W2:Y:S04]  /*c3e0*/  LDL R2, [R1+0xb0] ;  /* 0x0000b00001027983 */ /* 0x000ea80000100800 */
[----:B------:R-:W2:Y:S01]  /*c3f0*/  LDL R0, [R1+0xb4] ;  /* 0x0000b40001007983 */ /* 0x000ea20000100800 */
[----:B---3--:R-:W-:-:S03]  /*c400*/  FFMA.FTZ R9, R3, R199, R9 ;  /* 0x000000c703097223 */ /* 0x008fc60000010009 */
[----:B------:R-:W3:Y:S01]  /*c410*/  LDL R3, [R1+0xbc] ;  /* 0x0000bc0001037983 */ /* 0x000ee20000100800 */
[----:B----4-:R-:W-:-:S03]  /*c420*/  FFMA.FTZ R10, R4, R198, R10 ;  /* 0x000000c6040a7223 */ /* 0x010fc6000001000a */
[----:B------:R-:W4:Y:S01]  /*c430*/  LDL R4, [R1+0xb8] ;  /* 0x0000b80001047983 */ /* 0x000f220000100800 */
[----:B--2---:R-:W-:-:S03]  /*c440*/  FFMA.FTZ R10, R6, R200, R10 ;  /* 0x000000c8060a7223 */ /* 0x004fc6000001000a */
[----:B------:R-:W2:Y:S01]  /*c450*/  LDL R6, [R1+0xc0] ;  /* 0x0000c00001067983 */ /* 0x000ea20000100800 */
[----:B------:R-:W-:-:S03]  /*c460*/  FFMA.FTZ R9, R5, R201, R9 ;  /* 0x000000c905097223 */ /* 0x000fc60000010009 */
[----:B------:R-:W3:Y:S01]  /*c470*/  LDL R5, [R1+0xc4] ;  /* 0x0000c40001057983 */ /* 0x000ee20000100800 */
        /* <DEDUP_REMOVED lines=32> */
[----:B--2---:R-:W-:-:S03]  /*c680*/  FFMA.FTZ R10, R6, R218, R10 ;  /* 0x000000da060a7223 */ /* 0x004fc6000001000a */
[----:B------:R-:W2:Y:S01]  /*c690*/  LDL R6, [R1+0x90] ;  /* 0x0000900001067983 */ /* 0x000ea20000100800 */
[----:B---3--:R-:W-:-:S03]  /*c6a0*/  FFMA.FTZ R9, R5, R219, R9 ;  /* 0x000000db05097223 */ /* 0x008fc60000010009 */
[----:B------:R-:W3:Y:S01]  /*c6b0*/  LDL R5, [R1+0x94] ;  /* 0x0000940001057983 */ /* 0x000ee20000100800 */
[----:B----4-:R-:W-:Y:S01]  /*c6c0*/  FFMA.FTZ R10, R4, R220, R10 ;  /* 0x000000dc040a7223 */ /* 0x010fe2000001000a */
[----:B------:R-:W-:Y:S02]  /*c6d0*/  FFMA.FTZ R9, R3, R221, R9 ;  /* 0x000000dd03097223 */ /* 0x000fe40000010009 */
[----:B------:R-:W4:Y:S01]  /*c6e0*/  LDL R4, [R1+0x88] ;  /* 0x0000880001047983 */ /* 0x000f220000100800 */
[----:B------:R-:W-:-:S03]  /*c6f0*/  FFMA.FTZ R10, R2, R222, R10 ;  /* 0x000000de020a7223 */ /* 0x000fc6000001000a */
[----:B------:R-:W4:Y:S01]  /*c700*/  LDL R3, [R1+0x8c] ;  /* 0x00008c0001037983 */ /* 0x000f220000100800 */
[----:B------:R-:W-:-:S03]  /*c710*/  FFMA.FTZ R9, R0, R223, R9 ;  /* 0x000000df00097223 */ /* 0x000fc60000010009 */
[----:B------:R-:W4:Y:S04]  /*c720*/  LDL R2, [R1+0x80] ;  /* 0x0000800001027983 */ /* 0x000f280000100800 */
[----:B------:R-:W4:Y:S01]  /*c730*/  LDL R0, [R1+0x84] ;  /* 0x0000840001007983 */ /* 0x000f220000100800 */
[----:B------:R-:W-:-:S03]  /*c740*/  FFMA.FTZ R10, R13, R224, R10 ;  /* 0x000000e00d0a7223 */ /* 0x000fc6000001000a */
[----:B------:R-:W4:Y:S01]  /*c750*/  LDL R13, [R1+0x68] ;  /* 0x00006800010d7983 */ /* 0x000f220000100800 */
[----:B------:R-:W-:-:S03]  /*c760*/  FFMA.FTZ R9, R12, R225, R9 ;  /* 0x000000e10c097223 */ /* 0x000fc60000010009 */
[----:B------:R-:W4:Y:S01]  /*c770*/  LDL R12, [R1+0x6c] ;  /* 0x00006c00010c7983 */ /* 0x000f220000100800 */
[----:B------:R-:W-:-:S03]  /*c780*/  FFMA.FTZ R10, R17, R226, R10 ;  /* 0x000000e2110a7223 */ /* 0x000fc6000001000a */
[----:B------:R0:W5:Y:S01]  /*c790*/  LDL.LU R17, [R1+0x2a0] ;  /* 0x0002a00001117983 */ /* 0x0001620000300800 */
[----:B------:R-:W-:-:S03]  /*c7a0*/  FFMA.FTZ R9, R16, R227, R9 ;  /* 0x000000e310097223 */ /* 0x000fc60000010009 */
[----:B------:R0:W5:Y:S01]  /*c7b0*/  LDL.LU R16, [R1+0x29c] ;  /* 0x00029c0001107983 */ /* 0x0001620000300800 */
[----:B------:R-:W-:-:S03]  /*c7c0*/  FFMA.FTZ R10, R8, R228, R10 ;  /* 0x000000e4080a7223 */ /* 0x000fc6000001000a */
[----:B------:R0:W5:Y:S01]  /*c7d0*/  LDL.LU R8, [R1+0x298] ;  /* 0x0002980001087983 */ /* 0x0001620000300800 */
[----:B------:R-:W-:-:S03]  /*c7e0*/  FFMA.FTZ R9, R7, R229, R9 ;  /* 0x000000e507097223 */ /* 0x000fc60000010009 */
[----:B------:R0:W5:Y:S01]  /*c7f0*/  LDL.LU R7, [R1+0x294] ;  /* 0x0002940001077983 */ /* 0x0001620000300800 */
[----:B--2---:R-:W-:-:S03]  /*c800*/  FFMA.FTZ R10, R6, R230, R10 ;  /* 0x000000e6060a7223 */ /* 0x004fc6000001000a */
[----:B------:R0:W5:Y:S01]  /*c810*/  LDL.LU R6, [R1+0x290] ;  /* 0x0002900001067983 */ /* 0x0001620000300800 */
[----:B---3--:R-:W-:-:S03]  /*c820*/  FFMA.FTZ R9, R5, R231, R9 ;  /* 0x000000e705097223 */ /* 0x008fc60000010009 */
[----:B------:R0:W5:Y:S01]  /*c830*/  LDL.LU R5, [R1+0x28c] ;  /* 0x00028c0001057983 */ /* 0x0001620000300800 */
[----:B----4-:R-:W-:-:S03]  /*c840*/  FFMA.FTZ R10, R4, R232, R10 ;  /* 0x000000e8040a7223 */ /* 0x010fc6000001000a */
[----:B------:R0:W5:Y:S01]  /*c850*/  LDL.LU R4, [R1+0x288] ;  /* 0x0002880001047983 */ /* 0x0001620000300800 */
[----:B------:R-:W-:-:S03]  /*c860*/  FFMA.FTZ R9, R3, R233, R9 ;  /* 0x000000e903097223 */ /* 0x000fc60000010009 */
[----:B------:R0:W5:Y:S01]  /*c870*/  LDL.LU R3, [R1+0x284] ;  /* 0x0002840001037983 */ /* 0x0001620000300800 */
[----:B------:R-:W-:-:S03]  /*c880*/  FFMA.FTZ R10, R2, R234, R10 ;  /* 0x000000ea020a7223 */ /* 0x000fc6000001000a */
[----:B------:R0:W5:Y:S01]  /*c890*/  LDL.LU R2, [R1+0x280] ;  /* 0x0002800001027983 */ /* 0x0001620000300800 */
[----:B------:R-:W-:-:S03]  /*c8a0*/  FFMA.FTZ R9, R0, R235, R9 ;  /* 0x000000eb00097223 */ /* 0x000fc60000010009 */
[----:B------:R0:W5:Y:S01]  /*c8b0*/  LDL.LU R0, [R1+0x27c] ;  /* 0x00027c0001007983 */ /* 0x0001620000300800 */
[----:B------:R-:W-:Y:S02]  /*c8c0*/  FFMA.FTZ R10, R11, R236, R10 ;  /* 0x000000ec0b0a7223 */ /* 0x000fe4000001000a */
[----:B------:R-:W1:Y:S01]  /*c8d0*/  S2R R11, SR_TID.X ;  /* 0x00000000000b7919 */ /* 0x000e620000002100 */
[----:B------:R-:W-:Y:S02]  /*c8e0*/  FFMA.FTZ R9, R251, R237, R9 ;  /* 0x000000edfb097223 */ /* 0x000fe40000010009 */
[----:B------:R-:W2:Y:S01]  /*c8f0*/  S2R R251, SR_CTAID.X ;  /* 0x0000000000fb7919 */ /* 0x000ea20000002500 */
[----:B------:R-:W-:Y:S01]  /*c900*/  FFMA.FTZ R10, R15, R238, R10 ;  /* 0x000000ee0f0a7223 */ /* 0x000fe2000001000a */
[----:B------:R-:W-:Y:S01]  /*c910*/  FFMA.FTZ R9, R14, R239, R9 ;  /* 0x000000ef0e097223 */ /* 0x000fe20000010009 */
[----:B------:R-:W-:Y:S02]  /*c920*/  UMOV UR4, 0xffffffff ;  /* 0xffffffff00047882 */ /* 0x000fe40000000000 */
[----:B------:R-:W-:Y:S01]  /*c930*/  FFMA.FTZ R10, R13, R240, R10 ;  /* 0x000000f00d0a7223 */ /* 0x000fe2000001000a */
[----:B------:R-:W-:-:S04]  /*c940*/  FFMA.FTZ R9, R12, R241, R9 ;  /* 0x000000f10c097223 */ /* 0x000fc80000010009 */
[----:B------:R-:W-:Y:S01]  /*c950*/  FADD.FTZ R9, R10, R9 ;  /* 0x000000090a097221 */ /* 0x000fe20000010000 */
[----:B-1----:R-:W-:Y:S01]  /*c960*/  LOP3.LUT R10, R11, 0x1, RZ, 0xc0, !PT ;  /* 0x000000010b0a7812 */ /* 0x002fe200078ec0ff */
[----:B0-----:R-:W-:Y:S06]  /*c970*/  BRA.DIV UR4, `(.L_x_1435) ;  /* 0x0000003604107947 */ /* 0x001fec000b800000 */
[----:B------:R0:W1:Y:S02]  /*c980*/  SHFL.BFLY PT, R14, R9, 0x1, 0x1f ;  /* 0x0c201f00090e7f89 */ /* 0x00006400000e0000 */
.L_x_1498:
[----:B------:R-:W-:Y:S01]  /*c990*/  ISETP.EQ.U32.OR P1, PT, R10, 0x1, P1 ;  /* 0x000000010a00780c */ /* 0x000fe20000f22470 */
[----:B01----:R-:W-:Y:S01]  /*c9a0*/  FADD.FTZ R9, R9, R14 ;  /* 0x0000000e09097221 */ /* 0x003fe20000010000 */
[----:B------:R-:W-:Y:S03]  /*c9b0*/  BSSY B1, `(.L_x_1436) ;  /* 0x0000021000017945 */ /* 0x000fe60003800000 */
[----:B------:R-:W-:-:S08]  /*c9c0*/  FMUL.FTZ R9, R9, UR14 ;  /* 0x0000000e09097c20 */ /* 0x000fd00008410000 */
[----:B------:R-:W-:Y:S05]  /*c9d0*/  @P1 BRA `(.L_x_1437) ;  /* 0x0000000000781947 */ /* 0x000fea0003800000 */
[----:B------:R-:W-:Y:S01]  /*c9e0*/  ISETP.NE.U32.AND P1, PT, RZ, UR16, PT ;  /* 0x00000010ff007c0c */ /* 0x000fe2000bf25070 */
[----:B------:R-:W3:Y:S01]  /*c9f0*/  LDL R13, [R1+0x268] ;  /* 0x00026800010d7983 */ /* 0x000ee20000100800 */
[----:B------:R-:W0:Y:S01]  /*ca00*/  LDC R15, c[0x0][0x2c0] ;  /* 0x0000b000ff0f7b82 */ /* 0x000e220000000800 */
[----:B------:R-:W-:Y:S01]  /*ca10*/  ULDC UR4, c[0x0][0x298] ;  /* 0x0000a60000047ab9 */ /* 0x000fe20000000800 */
[----:B------:R-:W-:-:S13]  /*ca20*/  ISETP.NE.AND.EX P1, PT, RZ, UR17, PT, P1 ;  /* 0x00000011ff007c0c */ /* 0x000fda000bf25310 */
[----:B------:R-:W2:Y:S02]  /*ca30*/  @P1 LDC R12, c[0x0][0x2d0] ;  /* 0x0000b400ff0c1b82 */ /* 0x000ea40000000800 */
[----:B--2--5:R-:W-:-:S05]  /*ca40*/  @P1 IMAD R10, R251, R12, R2 ;  /* 0x0000000cfb0a1224 */ /* 0x024fca00078e0202 */
[----:B------:R-:W-:-:S05]  /*ca50*/  @P1 IADD3 R10, R10, -0x1, RZ ;  /* 0xffffffff0a0a1810 */ /* 0x000fca0007ffe0ff */
[----:B------:R-:W-:Y:S02]  /*ca60*/  @P1 IMAD R12, R10, R12, R6 ;  /* 0x0000000c0a0c1224 */ /* 0x000fe400078e0206 */
[----:B------:R-:W1:Y:S02]  /*ca70*/  @P1 LDC.64 R10, c[0x0][0x2c8] ;  /* 0x0000b200ff0a1b82 */ /* 0x000e640000000a00 */
[----:B-1----:R-:W-:-:S06]  /*ca80*/  @P1 IMAD.WIDE R10, R12, 0x4, R10 ;  /* 0x000000040c0a1825 */ /* 0x002fcc00078e020a */
[----:B------:R-:W2:Y:S01]  /*ca90*/  @P1 LDG.E R10, desc[UR36][R10.64] ;  /* 0x000000240a0a1981 */ /* 0x000ea2000c1e1900 */
[----:B0-----:R-:W-:Y:S02]  /*caa0*/  VIADD R15, R15, UR4 ;  /* 0x000000040f0f7c36 */ /* 0x001fe40008000000 */
[----:B--2---:R-:W-:Y:S02]  /*cab0*/  @P1 FADD.FTZ R9, R9, R10 ;  /* 0x0000000a09091221 */ /* 0x004fe40000010000 */
[----:B------:R-:W0:Y:S02]  /*cac0*/  LDC.64 R10, c[0x0][0x2d8] ;  /* 0x0000b600ff0a7b82 */ /* 0x000e240000000a00 */
[----:B0-----:R-:W-:-:S04]  /*cad0*/  ISETP.NE.U32.AND P1, PT, R10, RZ, PT ;  /* 0x000000ff0a00720c */ /* 0x001fc80003f25070 */
[----:B------:R-:W-:-:S13]  /*cae0*/  ISETP.NE.AND.EX P1, PT, R11, RZ, PT, P1 ;  /* 0x000000ff0b00720c */ /* 0x000fda0003f25310 */
[C---:B------:R-:W-:Y:S02]  /*caf0*/  @P1 ISETP.GE.AND P2, PT, R6.reuse, R15, PT ;  /* 0x0000000f0600120c */ /* 0x040fe40003f46270 */
[----:B------:R-:W-:Y:S02]  /*cb00*/  @P1 IADD3 R12, R6, 0x1, -R2 ;  /* 0x00000001060c1810 */ /* 0x000fe40007ffe802 */
[----:B---3--:R-:W-:-:S04]  /*cb10*/  @P1 SEL R10, R13, RZ, !P2 ;  /* 0x000000ff0d0a1207 */ /* 0x008fc80005000000 */
[----:B------:R-:W-:Y:S02]  /*cb20*/  @P1 IADD3 R12, R10, R12, RZ ;  /* 0x0000000c0a0c1210 */ /* 0x000fe40007ffe0ff */
[----:B------:R-:W0:Y:S02]  /*cb30*/  @P1 LDC.64 R10, c[0x0][0x2d8] ;  /* 0x0000b600ff0a1b82 */ /* 0x000e240000000a00 */
[----:B0-----:R-:W-:-:S06]  /*cb40*/  @P1 IMAD.WIDE R10, R251, 0x4, R10 ;  /* 0x00000004fb0a1825 */ /* 0x001fcc00078e020a */
[----:B------:R-:W2:Y:S01]  /*cb50*/  @P1 LDG.E R10, desc[UR36][R10.64] ;  /* 0x000000240a0a1981 */ /* 0x000ea2000c1e1900 */
[----:B------:R-:W-:-:S05]  /*cb60*/  @P1 I2FP.F32.S32 R12, R12 ;  /* 0x0000000c000c1245 */ /* 0x000fca0000201400 */
[----:B--2---:R-:W-:Y:S01]  /*cb70*/  @P1 FFMA.FTZ R9, R12, R10, R9 ;  /* 0x0000000a0c091223 */ /* 0x004fe20000010009 */
[----:B------:R-:W-:-:S04]  /*cb80*/  IMAD.IADD R10, R6, 0x1, -R246 ;  /* 0x00000001060a7824 */ /* 0x000fc800078e0af6 */
[----:B------:R-:W-:Y:S02]  /*cb90*/  @!P0 FMNMX.FTZ R250, R250, R9, !PT ;  /* 0x00000009fafa8209 */ /* 0x000fe40007810000 */
[----:B------:R-:W-:-:S05]  /*cba0*/  LEA R10, R10, R247, 0x2 ;  /* 0x000000f70a0a7211 */ /* 0x000fca00078e10ff */
[----:B------:R0:W-:Y:S02]  /*cbb0*/  STS [R10], R9 ;  /* 0x000000090a007388 */ /* 0x0001e40000000800 */
.L_x_1437:
[----:B------:R-:W-:Y:S05]  /*cbc0*/  BSYNC B1 ;  /* 0x0000000000017941 */ /* 0x000fea0003800000 */
.L_x_1436:
[----:B0-----:R-:W3:Y:S01]  /*cbd0*/  LDL R9, [R1+0x26c] ;  /* 0x00026c0001097983 */ /* 0x001ee20000100800 */
[----:B-----5:R-:W-:-:S05]  /*cbe0*/  VIADD R6, R6, 0x40 ;  /* 0x0000004006067836 */ /* 0x020fca0000000000 */
[----:B---3--:R-:W-:-:S13]  /*cbf0*/  ISETP.GE.AND P0, PT, R6, R9, PT ;  /* 0x000000090600720c */ /* 0x008fda0003f06270 */
[----:B------:R-:W-:Y:S05]  /*cc00*/  @!P0 BRA `(.L_x_1438) ;  /* 0xffffff64006c8947 */ /* 0x000fea000383ffff */
.L_x_1306:
[----:B------:R-:W-:Y:S05]  /*cc10*/  BSYNC B0 ;  /* 0x0000000000007941 */ /* 0x000fea0003800000 */
.L_x_1305:
[----:B------:R-:W0:Y:S01]  /*cc20*/  S2R R19, SR_TID.X ;  /* 0x0000000000137919 */ /* 0x000e220000002100 */
[----:B------:R-:W-:-:S03]  /*cc30*/  UMOV UR4, 0xffffffff ;  /* 0xffffffff00047882 */ /* 0x000fc60000000000 */
[----:B------:R-:W-:Y:S05]  /*cc40*/  BRA.DIV UR4, `(.L_x_1439) ;  /* 0x0000003204847947 */ /* 0x000fea000b800000 */
[----:B------:R-:W1:Y:S02]  /*cc50*/  SHFL.BFLY PT, R14, R250, 0x10, 0x1f ;  /* 0x0e001f00fa0e7f89 */ /* 0x000e6400000e0000 */
[----:B-1----:R-:W-:-:S05]  /*cc60*/  FMNMX.FTZ R13, R14, R250, !PT ;  /* 0x000000fa0e0d7209 */ /* 0x002fca0007810000 */
[----:B------:R-:W1:Y:S02]  /*cc70*/  SHFL.BFLY PT, R14, R13, 0x8, 0x1f ;  /* 0x0d001f000d0e7f89 */ /* 0x000e6400000e0000 */
[----:B-1----:R-:W-:-:S05]  /*cc80*/  FMNMX.FTZ R3, R13, R14, !PT ;  /* 0x0000000e0d037209 */ /* 0x002fca0007810000 */
[----:B------:R-:W1:Y:S02]  /*cc90*/  SHFL.BFLY PT, R14, R3, 0x4, 0x1f ;  /* 0x0c801f00030e7f89 */ /* 0x000e6400000e0000 */
[----:B-1----:R-:W-:-:S05]  /*cca0*/  FMNMX.FTZ R4, R3, R14, !PT ;  /* 0x0000000e03047209 */ /* 0x002fca0007810000 */
[----:B------:R1:W3:Y:S02]  /*ccb0*/  SHFL.BFLY PT, R14, R4, 0x2, 0x1f ;  /* 0x0c401f00040e7f89 */ /* 0x0002e400000e0000 */
.L_x_1504:
[----:B0-----:R-:W-:Y:S01]  /*ccc0*/  SHF.R.S32.HI R8, RZ, 0x1f, R19 ;  /* 0x0000001fff087819 */ /* 0x001fe20000011413 */
[----:B------:R-:W-:Y:S05]  /*ccd0*/  WARPSYNC.ALL ;  /* 0x0000000000007948 */ /* 0x000fea0003800000 */
[----:B------:R-:W-:Y:S02]  /*cce0*/  LEA.HI R3, R8, R19, RZ, 0x5 ;  /* 0x0000001308037211 */ /* 0x000fe400078f28ff */
[----:B---3--:R-:W-:Y:S02]  /*ccf0*/  FMNMX.FTZ R14, R4, R14, !PT ;  /* 0x0000000e040e7209 */ /* 0x008fe40007810000 */
[----:B------:R-:W-:-:S04]  /*cd00*/  LOP3.LUT R6, R3, 0xffffffe0, RZ, 0xc0, !PT ;  /* 0xffffffe003067812 */ /* 0x000fc800078ec0ff */
[----:B------:R-:W-:-:S04]  /*cd10*/  IADD3 R6, -R6, R19, RZ ;  /* 0x0000001306067210 */ /* 0x000fc80007ffe1ff */
        /* <DEDUP_REMOVED lines=9> */
[----:B------:R-:W-:Y:S01]  /*cdb0*/  IMAD.MOV.U32 R7, RZ, RZ, RZ ;  /* 0x000000ffff077224 */ /* 0x000fe200078e00ff */
[----:B------:R-:W-:-:S03]  /*cdc0*/  IADD3 R9, R19, R246, RZ ;  /* 0x000000f613097210 */ /* 0x000fc60007ffe0ff */
[----:B------:R-:W-:Y:S01]  /*cdd0*/  BSSY B0, `(.L_x_1440) ;  /* 0x0000082000007945 */ /* 0x000fe20003800000 */
[----:B------:R-:W-:-:S07]  /*cde0*/  ISETP.GE.AND P1, PT, R9, R2, PT ;  /* 0x000000020900720c */ /* 0x000fce0003f26270 */
[----:B-1----:R-:W1:Y:S01]  /*cdf0*/  @!P0 S2R R4, SR_CgaCtaId ;  /* 0x0000000000048919 */ /* 0x002e620000008800 */
[----:B0-----:R-:W-:-:S04]  /*ce00*/  @!P0 MOV R3, 0x400 ;  /* 0x0000040000038802 */ /* 0x001fc80000000f00 */
[----:B-1----:R-:W-:Y:S02]  /*ce10*/  @!P0 LEA R5, R4, R3, 0x18 ;  /* 0x0000000304058211 */ /* 0x002fe400078ec0ff */
[----:B------:R-:W-:-:S03]  /*ce20*/  MOV R3, 0xff7fffff ;  /* 0xff7fffff00037802 */ /* 0x000fc60000000f00 */
[----:B------:R-:W-:-:S05]  /*ce30*/  @!P0 IMAD R6, R6, 0x4, R5 ;  /* 0x0000000406068824 */ /* 0x000fca00078e0205 */
        /* <DEDUP_REMOVED lines=9> */
[----:B------:R-:W-:Y:S01]  /*ced0*/  HFMA2.MMA R7, -RZ, RZ, 0, 0 ;  /* 0x00000000ff077435 */ /* 0x000fe200000001ff */
[----:B------:R-:W-:Y:S01]  /*cee0*/  IMAD.MOV.U32 R11, RZ, RZ, R9 ;  /* 0x000000ffff0b7224 */ /* 0x000fe200078e0009 */
[----:B------:R-:W-:-:S04]  /*cef0*/  IADD3 R3, -R19, R2, R3 ;  /* 0x0000000213037210 */ /* 0x000fc80007ffe103 */
[----:B------:R-:W-:-:S04]  /*cf00*/  LEA.HI R4, R3, 0x1, RZ, 0x19 ;  /* 0x0000000103047811 */ /* 0x000fc800078fc8ff */
[----:B------:R-:W-:-:S13]  /*cf10*/  LOP3.LUT P0, R4, R4, 0x3, RZ, 0xc0, !PT ;  /* 0x0000000304047812 */ /* 0x000fda000780c0ff */
[----:B------:R-:W-:Y:S05]  /*cf20*/  @!P0 BRA `(.L_x_1443) ;  /* 0x0000000000888947 */ /* 0x000fea0003800000 */
[----:B------:R-:W3:Y:S01]  /*cf30*/  S2R R12, SR_CTAID.Y ;  /* 0x00000000000c7919 */ /* 0x000ee20000002600 */
[----:B------:R-:W-:Y:S01]  /*cf40*/  ULDC.64 UR4, c[0x0][0x2b0] ;  /* 0x0000ac0000047ab9 */ /* 0x000fe20000000a00 */
[--C-:B0-----:R-:W-:Y:S01]  /*cf50*/  SHF.R.S32.HI R5, RZ, 0x1f, R9.reuse ;  /* 0x0000001fff057819 */ /* 0x101fe20000011409 */
[----:B------:R-:W-:Y:S01]  /*cf60*/  IMAD.MOV.U32 R11, RZ, RZ, R9 ;  /* 0x000000ffff0b7224 */ /* 0x000fe200078e0009 */
[----:B------:R-:W-:Y:S02]  /*cf70*/  ISETP.NE.U32.AND P0, PT, RZ, UR4, PT ;  /* 0x00000004ff007c0c */ /* 0x000fe4000bf05070 */
[----:B------:R-:W-:Y:S02]  /*cf80*/  MOV R7, RZ ;  /* 0x000000ff00077202 */ /* 0x000fe40000000f00 */
[----:B------:R-:W-:Y:S01]  /*cf90*/  ISETP.NE.AND.EX P0, PT, RZ, UR5, PT, P0 ;  /* 0x00000005ff007c0c */ /* 0x000fe2000bf05300 */
[----:B---3--:R-:W-:-:S05]  /*cfa0*/  IMAD R0, R12, R0, RZ ;  /* 0x000000000c007224 */ /* 0x008fca00078e02ff */
[----:B------:R-:W-:Y:S02]  /*cfb0*/  SHF.R.S32.HI R6, RZ, 0x1f, R0 ;  /* 0x0000001fff067819 */ /* 0x000fe40000011400 */
[----:B------:R-:W-:Y:S02]  /*cfc0*/  IADD3 R12, P2, P3, R0, UR4, R9 ;  /* 0x00000004000c7c10 */ /* 0x000fe4000fb5e009 */
[----:B------:R-:W-:Y:S02]  /*cfd0*/  MOV R0, R4 ;  /* 0x0000000400007202 */ /* 0x000fe40000000f00 */
[----:B------:R-:W-:Y:S01]  /*cfe0*/  IADD3.X R5, R6, UR5, R5, P2, P3 ;  /* 0x0000000506057c10 */ /* 0x000fe200097e6405 */
[----:B------:R-:W-:-:S08]  /*cff0*/  IMAD R6, R19, 0x4, R247 ;  /* 0x0000000413067824 */ /* 0x000fd000078e02f7 */
.L_x_1447:
[----:B------:R-:W-:Y:S04]  /*d000*/  BSSY B2, `(.L_x_1444) ;  /* 0x000000b000027945 */ /* 0x000fe80003800000 */
[----:B0-----:R-:W-:Y:S05]  /*d010*/  @!P0 BRA `(.L_x_1445) ;  /* 0x0000000000148947 */ /* 0x001fea0003800000 */
[----:B------:R-:W-:-:S06]  /*d020*/  MOV R4, R12 ;  /* 0x0000000c00047202 */ /* 0x000fcc0000000f00 */
[----:B------:R-:W3:Y:S01]  /*d030*/  LDG.E.U8 R4, desc[UR36][R4.64] ;  /* 0x0000002404047981 */ /* 0x000ee2000c1e1100 */
[----:B------:R-:W-:Y:S01]  /*d040*/  IMAD.MOV.U32 R10, RZ, RZ, RZ ;  /* 0x000000ffff0a7224 */ /* 0x000fe200078e00ff */
[----:B---3--:R-:W-:-:S13]  /*d050*/  ISETP.NE.AND P2, PT, R4, RZ, PT ;  /* 0x000000ff0400720c */ /* 0x008fda0003f45270 */
[----:B------:R-:W-:Y:S05]  /*d060*/  @P2 BRA `(.L_x_1446) ;  /* 0x0000000000102947 */ /* 0x000fea0003800000 */
.L_x_1445:
[----:B------:R-:W1:Y:S02]  /*d070*/  LDS R4, [R6] ;  /* 0x0000000006047984 */ /* 0x000e640000000800 */
[----:B-1----:R-:W-:-:S04]  /*d080*/  FADD.FTZ R4, -R14, R4 ;  /* 0x000000040e047221 */ /* 0x002fc80000010100 */
[----:B------:R-:W-:-:S04]  /*d090*/  FMUL.FTZ R4, R4, 1.4426950216293334961 ;  /* 0x3fb8aa3b04047820 */ /* 0x000fc80000410000 */
[----:B------:R0:W3:Y:S03]  /*d0a0*/  MUFU.EX2 R10, R4 ;  /* 0x00000004000a7308 */ /* 0x0000e60000000800 */
.L_x_1446:
[----:B------:R-:W-:Y:S05]  /*d0b0*/  BSYNC B2 ;  /* 0x0000000000027941 */ /* 0x000fea0003800000 */
.L_x_1444:
[----:B------:R-:W-:Y:S01]  /*d0c0*/  IADD3 R0, R0, -0x1, RZ ;  /* 0xffffffff00007810 */ /* 0x000fe20007ffe0ff */
[----:B---3--:R3:W-:Y:S01]  /*d0d0*/  STS [R6], R10 ;  /* 0x0000000a06007388 */ /* 0x0087e20000000800 */
[----:B------:R-:W-:Y:S01]  /*d0e0*/  IADD3 R12, P3, R12, 0x80, RZ ;  /* 0x000000800c0c7810 */ /* 0x000fe20007f7e0ff */
[----:B------:R-:W-:Y:S01]  /*d0f0*/  FADD.FTZ R7, R10, R7 ;  /* 0x000000070a077221 */ /* 0x000fe20000010000 */
[----:B------:R-:W-:Y:S01]  /*d100*/  ISETP.NE.AND P2, PT, R0, RZ, PT ;  /* 0x000000ff0000720c */ /* 0x000fe20003f45270 */
[----:B------:R-:W-:Y:S02]  /*d110*/  VIADD R11, R11, 0x80 ;  /* 0x000000800b0b7836 */ /* 0x000fe40000000000 */
[----:B------:R-:W-:Y:S01]  /*d120*/  IMAD.X R5, RZ, RZ, R5, P3 ;  /* 0x000000ffff057224 */ /* 0x000fe200018e0605 */
[----:B---3--:R-:W-:-:S09]  /*d130*/  IADD3 R6, R6, 0x200, RZ ;  /* 0x0000020006067810 */ /* 0x008fd20007ffe0ff */
[----:B------:R-:W-:Y:S05]  /*d140*/  @P2 BRA `(.L_x_1447) ;  /* 0xfffffffc00ac2947 */ /* 0x000fea000383ffff */
.L_x_1443:
[----:B------:R-:W-:Y:S05]  /*d150*/  BSYNC B1 ;  /* 0x0000000000017941 */ /* 0x000fea0003800000 */
.L_x_1442:
[----:B------:R-:W-:-:S13]  /*d160*/  ISETP.GE.U32.AND P0, PT, R3, 0x180, PT ;  /* 0x000001800300780c */ /* 0x000fda0003f06070 */
[----:B------:R-:W-:Y:S05]  /*d170*/  @!P0 BRA `(.L_x_1441) ;  /* 0x00000004001c8947 */ /* 0x000fea0003800000 */
[----:B0-----:R-:W0:Y:S01]  /*d180*/  S2R R4, SR_CTAID.Y ;  /* 0x0000000000047919 */ /* 0x001e220000002600 */
[----:B------:R-:W-:Y:S01]  /*d190*/  ULDC UR4, c[0x0][0x284] ;  /* 0x0000a10000047ab9 */ /* 0x000fe20000000800 */
[----:B------:R-:W-:Y:S01]  /*d1a0*/  LEA R3, R11, 0x400, 0x2 ;  /* 0x000004000b037811 */ /* 0x000fe200078e10ff */
[----:B------:R-:W-:Y:S02]  /*d1b0*/  ULDC.64 UR6, c[0x0][0x2b0] ;  /* 0x0000ac0000067ab9 */ /* 0x000fe40000000a00 */
[----:B------:R-:W-:Y:S02]  /*d1c0*/  ISETP.NE.U32.AND P0, PT, RZ, UR6, PT ;  /* 0x00000006ff007c0c */ /* 0x000fe4000bf05070 */
[----:B------:R-:W-:Y:S01]  /*d1d0*/  IMAD R0, R246, -0x4, R3 ;  /* 0xfffffffcf6007824 */ /* 0x000fe200078e0203 */
[----:B------:R-:W-:Y:S02]  /*d1e0*/  SHF.R.S32.HI R3, RZ, 0x1f, R11 ;  /* 0x0000001fff037819 */ /* 0x000fe4000001140b */
[----:B------:R-:W-:-:S02]  /*d1f0*/  ISETP.NE.AND.EX P0, PT, RZ, UR7, PT, P0 ;  /* 0x00000007ff007c0c */ /* 0x000fc4000bf05300 */
[----:B------:R-:W-:Y:S01]  /*d200*/  IADD3 R0, R247, R0, RZ ;  /* 0x00000000f7007210 */ /* 0x000fe20007ffe0ff */
[----:B0-----:R-:W-:-:S05]  /*d210*/  IMAD R6, R4, UR4, RZ ;  /* 0x0000000404067c24 */ /* 0x001fca000f8e02ff */
[--C-:B------:R-:W-:Y:S02]  /*d220*/  IADD3 R4, P2, P3, R11, UR6, R6.reuse ;  /* 0x000000060b047c10 */ /* 0x100fe4000fb5e006 */
[----:B------:R-:W-:-:S04]  /*d230*/  SHF.R.S32.HI R6, RZ, 0x1f, R6 ;  /* 0x0000001fff067819 */ /* 0x000fc80000011406 */
[----:B------:R-:W-:-:S07]  /*d240*/  IADD3.X R5, R3, UR7, R6, P2, P3 ;  /* 0x0000000703057c10 */ /* 0x000fce00097e6406 */
.L_x_1460:
[----:B------:R-:W-:Y:S04]  /*d250*/  BSSY B1, `(.L_x_1448) ;  /* 0x000000a000017945 */ /* 0x000fe80003800000 */
[----:B------:R-:W-:Y:S05]  /*d260*/  @!P0 BRA `(.L_x_1449) ;  /* 0x0000000000108947 */ /* 0x000fea0003800000 */
[----:B------:R-:W3:Y:S02]  /*d270*/  LDG.E.U8 R3, desc[UR36][R4.64] ;  /* 0x0000002404037981 */ /* 0x000ee4000c1e1100 */
[----:B---3--:R-:W-:-:S13]  /*d280*/  ISETP.NE.AND P2, PT, R3, RZ, PT ;  /* 0x000000ff0300720c */ /* 0x008fda0003f45270 */
[----:B------:R-:W-:Y:S01]  /*d290*/  @P2 IMAD.MOV.U32 R3, RZ, RZ, RZ ;  /* 0x000000ffff032224 */ /* 0x000fe200078e00ff */
[----:B------:R-:W-:Y:S06]  /*d2a0*/  @P2 BRA `(.L_x_1450) ;  /* 0x0000000000102947 */ /* 0x000fec0003800000 */
.L_x_1449:
[----:B------:R-:W1:Y:S02]  /*d2b0*/  LDS R3, [R0+-0x400] ;  /* 0xfffc000000037984 */ /* 0x000e640000000800 */
[----:B-1----:R-:W-:-:S04]  /*d2c0*/  FADD.FTZ R3, -R14, R3 ;  /* 0x000000030e037221 */ /* 0x002fc80000010100 */
[----:B------:R-:W-:-:S06]  /*d2d0*/  FMUL.FTZ R3, R3, 1.4426950216293334961 ;  /* 0x3fb8aa3b03037820 */ /* 0x000fcc0000410000 */
[----:B------:R-:W0:Y:S02]  /*d2e0*/  MUFU.EX2 R3, R3 ;  /* 0x0000000300037308 */ /* 0x000e240000000800 */
.L_x_1450:
[----:B------:R-:W-:Y:S05]  /*d2f0*/  BSYNC B1 ;  /* 0x0000000000017941 */ /* 0x000fea0003800000 */
.L_x_1448:
[----:B0-----:R0:W-:Y:S01]  /*d300*/  STS [R0+-0x400], R3 ;  /* 0xfffc000300007388 */ /* 0x0011e20000000800 */
[----:B------:R-:W-:Y:S01]  /*d310*/  BSSY B1, `(.L_x_1451) ;  /* 0x000000b000017945 */ /* 0x000fe20003800000 */
[----:B------:R-:W-:-:S03]  /*d320*/  FADD.FTZ R6, R3, R7 ;  /* 0x0000000703067221 */ /* 0x000fc60000010000 */
[----:B------:R-:W-:Y:S05]  /*d330*/  @!P0 BRA `(.L_x_1452) ;  /* 0x0000000000108947 */ /* 0x000fea0003800000 */
[----:B0-----:R-:W3:Y:S02]  /*d340*/  LDG.E.U8 R3, desc[UR36][R4.64+0x80] ;  /* 0x0000802404037981 */ /* 0x001ee4000c1e1100 */
[----:B---3--:R-:W-:-:S13]  /*d350*/  ISETP.NE.AND P2, PT, R3, RZ, PT ;  /* 0x000000ff0300720c */ /* 0x008fda0003f45270 */
[----:B------:R-:W-:Y:S01]  /*d360*/  @P2 MOV R3, RZ ;  /* 0x000000ff00032202 */ /* 0x000fe20000000f00 */
[----:B------:R-:W-:Y:S06]  /*d370*/  @P2 BRA `(.L_x_1453) ;  /* 0x0000000000102947 */ /* 0x000fec0003800000 */
.L_x_1452:
[----:B0-----:R-:W1:Y:S02]  /*d380*/  LDS R3, [R0+-0x200] ;  /* 0xfffe000000037984 */ /* 0x001e640000000800 */
[----:B-1----:R-:W-:-:S04]  /*d390*/  FADD.FTZ R3, -R14, R3 ;  /* 0x000000030e037221 */ /* 0x002fc80000010100 */
[----:B------:R-:W-:-:S06]  /*d3a0*/  FMUL.FTZ R3, R3, 1.4426950216293334961 ;  /* 0x3fb8aa3b03037820 */ /* 0x000fcc0000410000 */
[----:B------:R-:W0:Y:S02]  /*d3b0*/  MUFU.EX2 R3, R3 ;  /* 0x0000000300037308 */ /* 0x000e240000000800 */
.L_x_1453:
[----:B------:R-:W-:Y:S05]  /*d3c0*/  BSYNC B1 ;  /* 0x0000000000017941 */ /* 0x000fea0003800000 */
.L_x_1451:
[----:B0-----:R0:W-:Y:S01]  /*d3d0*/  STS [R0+-0x200], R3 ;  /* 0xfffe000300007388 */ /* 0x0011e20000000800 */
[----:B------:R-:W-:Y:S01]  /*d3e0*/  BSSY B1, `(.L_x_1454) ;  /* 0x000000b000017945 */ /* 0x000fe20003800000 */
[----:B------:R-:W-:-:S03]  /*d3f0*/  FADD.FTZ R6, R6, R3 ;  /* 0x0000000306067221 */ /* 0x000fc60000010000 */
[----:B------:R-:W-:Y:S05]  /*d400*/  @!P0 BRA `(.L_x_1455) ;  /* 0x0000000000108947 */ /* 0x000fea0003800000 */
[----:B0-----:R-:W3:Y:S02]  /*d410*/  LDG.E.U8 R3, desc[UR36][R4.64+0x100] ;  /* 0x0001002404037981 */ /* 0x001ee4000c1e1100 */
[----:B---3--:R-:W-:Y:S01]  /*d420*/  ISETP.NE.AND P2, PT, R3, RZ, PT ;  /* 0x000000ff0300720c */ /* 0x008fe20003f45270 */
[----:B------:R-:W-:-:S12]  /*d430*/  IMAD.MOV.U32 R3, RZ, RZ, RZ ;  /* 0x000000ffff037224 */ /* 0x000fd800078e00ff */
[----:B------:R-:W-:Y:S05]  /*d440*/  @P2 BRA `(.L_x_1456) ;  /* 0x0000000000102947 */ /* 0x000fea0003800000 */
.L_x_1455:
[----:B0-----:R-:W1:Y:S02]  /*d450*/  LDS R3, [R0] ;  /* 0x0000000000037984 */ /* 0x001e640000000800 */
[----:B-1----:R-:W-:-:S04]  /*d460*/  FADD.FTZ R3, -R14, R3 ;  /* 0x000000030e037221 */ /* 0x002fc80000010100 */
[----:B------:R-:W-:-:S06]  /*d470*/  FMUL.FTZ R3, R3, 1.4426950216293334961 ;  /* 0x3fb8aa3b03037820 */ /* 0x000fcc0000410000 */
[----:B------:R-:W0:Y:S02]  /*d480*/  MUFU.EX2 R3, R3 ;  /* 0x0000000300037308 */ /* 0x000e240000000800 */
.L_x_1456:
[----:B------:R-:W-:Y:S05]  /*d490*/  BSYNC B1 ;  /* 0x0000000000017941 */ /* 0x000fea0003800000 */
.L_x_1454:
[----:B0-----:R0:W-:Y:S01]  /*d4a0*/  STS [R0], R3 ;  /* 0x0000000300007388 */ /* 0x0011e20000000800 */
[----:B------:R-:W-:Y:S01]  /*d4b0*/  BSSY B1, `(.L_x_1457) ;  /* 0x000000b000017945 */ /* 0x000fe20003800000 */
[----:B------:R-:W-:-:S03]  /*d4c0*/  FADD.FTZ R6, R6, R3 ;  /* 0x0000000306067221 */ /* 0x000fc60000010000 */
[----:B------:R-:W-:Y:S05]  /*d4d0*/  @!P0 BRA `(.L_x_1458) ;  /* 0x0000000000108947 */ /* 0x000fea0003800000 */
[----:B0-----:R-:W3:Y:S02]  /*d4e0*/  LDG.E.U8 R3, desc[UR36][R4.64+0x180] ;  /* 0x0001802404037981 */ /* 0x001ee4000c1e1100 */
[----:B---3--:R-:W-:-:S13]  /*d4f0*/  ISETP.NE.AND P2, PT, R3, RZ, PT ;  /* 0x000000ff0300720c */ /* 0x008fda0003f45270 */
[----:B------:R-:W-:Y:S01]  /*d500*/  @P2 MOV R3, RZ ;  /* 0x000000ff00032202 */ /* 0x000fe20000000f00 */
[----:B------:R-:W-:Y:S06]  /*d510*/  @P2 BRA `(.L_x_1459) ;  /* 0x0000000000102947 */ /* 0x000fec0003800000 */
.L_x_1458:
[----:B0-----:R-:W1:Y:S02]  /*d520*/  LDS R3, [R0+0x200] ;  /* 0x0002000000037984 */ /* 0x001e640000000800 */
[----:B-1----:R-:W-:-:S04]  /*d530*/  FADD.FTZ R3, -R14, R3 ;  /* 0x000000030e037221 */ /* 0x002fc80000010100 */
[----:B------:R-:W-:-:S06]  /*d540*/  FMUL.FTZ R3, R3, 1.4426950216293334961 ;  /* 0x3fb8aa3b03037820 */ /* 0x000fcc0000410000 */
[----:B------:R-:W0:Y:S02]  /*d550*/  MUFU.EX2 R3, R3 ;  /* 0x0000000300037308 */ /* 0x000e240000000800 */
.L_x_1459:
[----:B------:R-:W-:Y:S05]  /*d560*/  BSYNC B1 ;  /* 0x0000000000017941 */ /* 0x000fea0003800000 */
.L_x_1457:
[----:B------:R-:W-:Y:S01]  /*d570*/  VIADD R11, R11, 0x200 ;  /* 0x000002000b0b7836 */ /* 0x000fe20000000000 */
[----:B------:R-:W-:Y:S01]  /*d580*/  IADD3 R4, P3, R4, 0x200, RZ ;  /* 0x0000020004047810 */ /* 0x000fe20007f7e0ff */
[----:B0-----:R0:W-:Y:S01]  /*d590*/  STS [R0+0x200], R3 ;  /* 0x0002000300007388 */ /* 0x0011e20000000800 */
[----:B------:R-:W-:Y:S02]  /*d5a0*/  FADD.FTZ R7, R6, R3 ;  /* 0x0000000306077221 */ /* 0x000fe40000010000 */
[----:B------:R-:W-:Y:S02]  /*d5b0*/  ISETP.GE.AND P2, PT, R11, R2, PT ;  /* 0x000000020b00720c */ /* 0x000fe40003f46270 */
[----:B------:R-:W-:Y:S01]  /*d5c0*/  IADD3.X R5, RZ, R5, RZ, P3, !PT ;  /* 0x00000005ff057210 */ /* 0x000fe20001ffe4ff */
[----:B0-----:R-:W-:-:S10]  /*d5d0*/  VIADD R0, R0, 0x800 ;  /* 0x0000080000007836 */ /* 0x001fd40000000000 */
[----:B------:R-:W-:Y:S05]  /*d5e0*/  @!P2 BRA `(.L_x_1460) ;  /* 0xfffffffc0018a947 */ /* 0x000fea000383ffff */
.L_x_1441:
[----:B------:R-:W-:Y:S05]  /*d5f0*/  BSYNC B0 ;  /* 0x0000000000007941 */ /* 0x000fea0003800000 */
.L_x_1440:
[----:B------:R-:W3:Y:S01]  /*d600*/  SHFL.BFLY PT, R0, R7, 0x10, 0x1f ;  /* 0x0e001f0007007f89 */ /* 0x000ee200000e0000 */
[C---:B------:R-:W-:Y:S01]  /*d610*/  LOP3.LUT P0, RZ, R19.reuse, 0x1f, RZ, 0xc0, !PT ;  /* 0x0000001f13ff7812 */ /* 0x040fe2000780c0ff */
[----:B------:R-:W-:Y:S01]  /*d620*/  ULDC.U8 UR4, c[0x0][0x31c] ;  /* 0x0000c70000047ab9 */ /* 0x000fe20000000000 */
[----:B------:R-:W-:-:S04]  /*d630*/  LOP3.LUT R6, R19, 0x1f, RZ, 0xc0, !PT ;  /* 0x0000001f13067812 */ /* 0x000fc800078ec0ff */
[----:B------:R-:W-:-:S07]  /*d640*/  ISETP.GT.U32.AND P2, PT, R6, 0x3, PT ;  /* 0x000000030600780c */ /* 0x000fce0003f44070 */
[----:B------:R-:W5:Y:S01]  /*d650*/  @!P0 S2R R11, SR_CgaCtaId ;  /* 0x00000000000b8919 */ /* 0x000f620000008800 */
[----:B------:R-:W-:-:S05]  /*d660*/  @!P0 MOV R6, 0x400 ;  /* 0x0000040000068802 */ /* 0x000fca0000000f00 */
[----:B------:R-:W0:Y:S01]  /*d670*/  @!P2 S2R R10, SR_CgaCtaId ;  /* 0x00000000000aa919 */ /* 0x000e220000008800 */
[----:B---3--:R-:W-:Y:S01]  /*d680*/  FADD.FTZ R0, R0, R7 ;  /* 0x0000000700007221 */ /* 0x008fe20000010000 */
[----:B------:R-:W-:-:S04]  /*d690*/  @!P2 MOV R7, 0x400 ;  /* 0x000004000007a802 */ /* 0x000fc80000000f00 */
[----:B------:R-:W3:Y:S01]  /*d6a0*/  SHFL.BFLY PT, R3, R0, 0x8, 0x1f ;  /* 0x0d001f0000037f89 */ /* 0x000ee200000e0000 */
[----:B-----5:R-:W-:Y:S02]  /*d6b0*/  @!P0 LEA R11, R11, R6, 0x18 ;  /* 0x000000060b0b8211 */ /* 0x020fe400078ec0ff */
[----:B------:R-:W-:Y:S02]  /*d6c0*/  @!P2 SHF.L.U32 R6, R19, 0x2, RZ ;  /* 0x000000021306a819 */ /* 0x000fe400000006ff */
[----:B0-----:R-:W-:Y:S01]  /*d6d0*/  @!P2 LEA R10, R10, R7, 0x18 ;  /* 0x000000070a0aa211 */ /* 0x001fe200078ec0ff */
[----:B---3--:R-:W-:-:S05]  /*d6e0*/  FADD.FTZ R3, R0, R3 ;  /* 0x0000000300037221 */ /* 0x008fca0000010000 */
[----:B------:R-:W0:Y:S02]  /*d6f0*/  SHFL.BFLY PT, R4, R3, 0x4, 0x1f ;  /* 0x0c801f0003047f89 */ /* 0x000e2400000e0000 */
[----:B0-----:R-:W-:Y:S01]  /*d700*/  FADD.FTZ R4, R3, R4 ;  /* 0x0000000403047221 */ /* 0x001fe20000010000 */
[----:B------:R-:W-:-:S04]  /*d710*/  @!P0 SHF.R.U32.HI R3, RZ, 0x3, R19 ;  /* 0x00000003ff038819 */ /* 0x000fc80000011613 */
[----:B------:R-:W0:Y:S02]  /*d720*/  SHFL.BFLY PT, R5, R4, 0x2, 0x1f ;  /* 0x0c401f0004057f89 */ /* 0x000e2400000e0000 */
[----:B0-----:R-:W-:Y:S01]  /*d730*/  FADD.FTZ R5, R4, R5 ;  /* 0x0000000504057221 */ /* 0x001fe20000010000 */
[----:B------:R-:W-:Y:S02]  /*d740*/  @!P0 LOP3.LUT R4, R3, 0x1ffffffc, RZ, 0xc0, !PT ;  /* 0x1ffffffc03048812 */ /* 0x000fe400078ec0ff */
[----:B------:R-:W-:Y:S02]  /*d750*/  @!P2 LOP3.LUT R3, R6, 0x7c, RZ, 0xc0, !PT ;  /* 0x0000007c0603a812 */ /* 0x000fe400078ec0ff */
[----:B------:R-:W0:Y:S01]  /*d760*/  SHFL.BFLY PT, R0, R5, 0x1, 0x1f ;  /* 0x0c201f0005007f89 */ /* 0x000e2200000e0000 */
[----:B------:R-:W-:Y:S01]  /*d770*/  @!P0 IMAD.IADD R11, R4, 0x1, R11 ;  /* 0x00000001040b8824 */ /* 0x000fe200078e020b */
[----:B------:R-:W-:Y:S01]  /*d780*/  @!P2 IADD3 R3, R10, R3, RZ ;  /* 0x000000030a03a210 */ /* 0x000fe20007ffe0ff */
        /* <DEDUP_REMOVED lines=8> */
[----:B0-----:R-:W-:Y:S01]  /*d810*/  FADD.FTZ R7, R6, R5 ;  /* 0x0000000506077221 */ /* 0x001fe20000010000 */
[----:B------:R-:W-:-:S05]  /*d820*/  CS2R R4, SRZ ;  /* 0x0000000000047805 */ /* 0x000fca000001ff00 */
[----:B------:R-:W0:Y:S02]  /*d830*/  SHFL.IDX PT, R7, R7, RZ, 0x1f ;  /* 0x00001fff07077589 */ /* 0x000e2400000e0000 */
[----:B0-----:R-:W-:-:S04]  /*d840*/  FADD.FTZ R10, R7, 9.9999999747524270788e-07 ;  /* 0x358637bd070a7421 */ /* 0x001fc80000010000 */
[----:B------:R0:W3:Y:S01]  /*d850*/  MUFU.RCP R13, R10 ;  /* 0x0000000a000d7308 */ /* 0x0000e20000001000 */
[----:B------:R-:W-:Y:S05]  /*d860*/  @!P0 BRA `(.L_x_1461) ;  /* 0x0000000000248947 */ /* 0x000fea0003800000 */
[----:B------:R-:W2:Y:S01]  /*d870*/  S2R R12, SR_CTAID.Y ;  /* 0x00000000000c7919 */ /* 0x000ea20000002600 */
[----:B------:R-:W5:Y:S01]  /*d880*/  LDC R0, c[0x0][0x318] ;  /* 0x0000c600ff007b82 */ /* 0x000f620000000800 */
[----:B------:R-:W-:-:S07]  /*d890*/  ULDC UR5, c[0x0][0x288] ;  /* 0x0000a20000057ab9 */ /* 0x000fce0000000800 */
[----:B------:R-:W5:Y:S08]  /*d8a0*/  LDC R4, c[0x0][0x29c] ;  /* 0x0000a700ff047b82 */ /* 0x000f700000000800 */
[----:B------:R-:W1:Y:S01]  /*d8b0*/  LDC R5, c[0x0][0x284] ;  /* 0x0000a100ff057b82 */ /* 0x000e620000000800 */
[----:B--2---:R-:W-:-:S04]  /*d8c0*/  IMAD R3, R12, UR5, R251 ;  /* 0x000000050c037c24 */ /* 0x004fc8000f8e02fb */
[----:B-----5:R-:W-:-:S04]  /*d8d0*/  IMAD R0, R3, R0, R4 ;  /* 0x0000000003007224 */ /* 0x020fc800078e0204 */
[----:B-1----:R-:W-:-:S05]  /*d8e0*/  IMAD R4, R0, R5, RZ ;  /* 0x0000000500047224 */ /* 0x002fca00078e02ff */
[----:B------:R-:W-:-:S07]  /*d8f0*/  SHF.R.S32.HI R5, RZ, 0x1f, R4 ;  /* 0x0000001fff057819 */ /* 0x000fce0000011404 */
.L_x_1461:
        /* <DEDUP_REMOVED lines=9> */
[----:B------:R-:W-:Y:S01]  /*d990*/  IADD3 R11, P2, R9, R4, RZ ;  /* 0x00000004090b7210 */ /* 0x000fe20007f5e0ff */
[----:B------:R-:W-:Y:S01]  /*d9a0*/  ULDC.64 UR6, c[0x0][0x310] ;  /* 0x0000c40000067ab9 */ /* 0x000fe20000000a00 */
[----:B------:R-:W-:Y:S01]  /*d9b0*/  IMAD.MOV.U32 R0, RZ, RZ, R3 ;  /* 0x000000ffff007224 */ /* 0x000fe200078e0003 */
[----:B------:R-:W-:Y:S02]  /*d9c0*/  LEA R3, R19, R247, 0x2 ;  /* 0x000000f713037211 */ /* 0x000fe400078e10ff */
[----:B0-----:R-:W-:Y:S02]  /*d9d0*/  LEA R10, P3, R11, UR6, 0x2 ;  /* 0x000000060b0a7c11 */ /* 0x001fe4000f8610ff */
[----:B------:R-:W-:-:S04]  /*d9e0*/  LEA.HI.X.SX32 R6, R9, R5, 0x1, P2 ;  /* 0x0000000509067211 */ /* 0x000fc800010f0eff */
[----:B------:R-:W-:-:S07]  /*d9f0*/  LEA.HI.X R11, R11, UR7, R6, 0x2, P3 ;  /* 0x000000070b0b7c11 */ /* 0x000fce00098f1406 */
.L_x_1466:
[----:B---3--:R-:W3:Y:S01]  /*da00*/  LDS R6, [R3] ;  /* 0x0000000003067984 */ /* 0x008ee20000000800 */
[----:B------:R-:W-:Y:S01]  /*da10*/  @P0 MOV R7, R11 ;  /* 0x0000000b00070202 */ /* 0x000fe20000000f00 */
[----:B------:R-:W-:Y:S01]  /*da20*/  VIADD R0, R0, 0xffffffff ;  /* 0xffffffff00007836 */ /* 0x000fe20000000000 */
[----:B------:R-:W-:-:S04]  /*da30*/  IADD3 R9, R9, 0x80, RZ ;  /* 0x0000008009097810 */ /* 0x000fc80007ffe0ff */
[----:B------:R-:W-:Y:S01]  /*da40*/  ISETP.NE.AND P3, PT, R0, RZ, PT ;  /* 0x000000ff0000720c */ /* 0x000fe20003f65270 */
[----:B---3--:R-:W-:Y:S01]  /*da50*/  FMUL.FTZ R12, R6, R13 ;  /* 0x0000000d060c7220 */ /* 0x008fe20000410000 */
[----:B------:R-:W-:Y:S01]  /*da60*/  @P0 IMAD.MOV.U32 R6, RZ, RZ, R10 ;  /* 0x000000ffff060224 */ /* 0x000fe200078e000a */
[----:B------:R-:W-:-:S03]  /*da70*/  IADD3 R10, P2, R10, 0x200, RZ ;  /* 0x000002000a0a7810 */ /* 0x000fc60007f5e0ff */
[----:B------:R0:W-:Y:S02]  /*da80*/  STS [R3], R12 ;  /* 0x0000000c03007388 */ /* 0x0001e40000000800 */
[----:B------:R-:W-:Y:S02]  /*da90*/  IMAD.X R11, RZ, RZ, R11, P2 ;  /* 0x000000ffff0b7224 */ /* 0x000fe400010e060b */
[----:B------:R3:W-:Y:S01]  /*daa0*/  @P0 STG.E desc[UR36][R6.64], R12 ;  /* 0x0000000c06000986 */ /* 0x0007e2000c101924 */
[----:B0-----:R-:W-:Y:S02]  /*dab0*/  IADD3 R3, R3, 0x200, RZ ;  /* 0x0000020003037810 */ /* 0x001fe40007ffe0ff */
[----:B------:R-:W-:Y:S05]  /*dac0*/  @P3 BRA `(.L_x_1466) ;  /* 0xfffffffc00cc3947 */ /* 0x000fea000383ffff */
.L_x_1465:
[----:B------:R-:W-:Y:S05]  /*dad0*/  BSYNC B1 ;  /* 0x0000000000017941 */ /* 0x000fea0003800000 */
.L_x_1464:
[----:B------:R-:W-:Y:S05]  /*dae0*/  @!P1 BRA `(.L_x_1463) ;  /* 0x0000000000849947 */ /* 0x000fea0003800000 */
[C---:B---3--:R-:W-:Y:S01]  /*daf0*/  IADD3 R12, P0, R9.reuse, R4, RZ ;  /* 0x00000004090c7210 */ /* 0x048fe20007f1e0ff */
[----:B------:R-:W-:Y:S01]  /*db00*/  ULDC.64 UR6, c[0x0][0x310] ;  /* 0x0000c40000067ab9 */ /* 0x000fe20000000a00 */
[C---:B------:R-:W-:Y:S02]  /*db10*/  LEA R3, R9.reuse, 0x400, 0x2 ;  /* 0x0000040009037811 */ /* 0x040fe400078e10ff */
[----:B------:R-:W-:Y:S02]  /*db20*/  LEA.HI.X.SX32 R5, R9, R5, 0x1, P0 ;  /* 0x0000000509057211 */ /* 0x000fe400000f0eff */
[----:B------:R-:W-:Y:S01]  /*db30*/  LEA R11, P0, R12, UR6, 0x2 ;  /* 0x000000060c0b7c11 */ /* 0x000fe2000f8010ff */
[----:B------:R-:W-:Y:S01]  /*db40*/  IMAD R0, R246, -0x4, R3 ;  /* 0xfffffffcf6007824 */ /* 0x000fe200078e0203 */
[----:B------:R-:W-:Y:S02]  /*db50*/  ISETP.NE.AND P2, PT, RZ, UR4, PT ;  /* 0x00000004ff007c0c */ /* 0x000fe4000bf45270 */
[----:B------:R-:W-:Y:S01]  /*db60*/  LEA.HI.X R12, R12, UR7, R5, 0x2, P0 ;  /* 0x000000070c0c7c11 */ /* 0x000fe200080f1405 */
[----:B------:R-:W-:-:S10]  /*db70*/  IMAD.IADD R0, R247, 0x1, R0 ;  /* 0x00000001f7007824 */ /* 0x000fd400078e0200 */
.L_x_1467:
[----:B------:R-:W3:Y:S01]  /*db80*/  LDS R3, [R0+-0x400] ;  /* 0xfffc000000037984 */ /* 0x000ee20000000800 */
[----:B------:R-:W-:Y:S01]  /*db90*/  MOV R4, R11 ;  /* 0x0000000b00047202 */ /* 0x000fe20000000f00 */
[----:B------:R-:W-:Y:S01]  /*dba0*/  IMAD.MOV.U32 R5, RZ, RZ, R12 ;  /* 0x000000ffff057224 */ /* 0x000fe200078e000c */
[----:B------:R-:W-:Y:S01]  /*dbb0*/  IADD3 R9, R9, 0x200, RZ ;  /* 0x0000020009097810 */ /* 0x000fe20007ffe0ff */
[----:B------:R-:W5:Y:S01]  /*dbc0*/  LDS R6, [R0+-0x200] ;  /* 0xfffe000000067984 */ /* 0x000f620000000800 */
[----:B------:R-:W-:Y:S02]  /*dbd0*/  IADD3 R11, P1, R4, 0x800, RZ ;  /* 0x00000800040b7810 */ /* 0x000fe40007f3e0ff */
[----:B------:R-:W-:Y:S01]  /*dbe0*/  ISETP.GE.AND P0, PT, R9, R2, PT ;  /* 0x000000020900720c */ /* 0x000fe20003f06270 */
[----:B------:R-:W1:Y:S02]  /*dbf0*/  LDS R7, [R0] ;  /* 0x0000000000077984 */ /* 0x000e640000000800 */
[----:B------:R-:W-:-:S02]  /*dc00*/  IMAD.X R12, RZ, RZ, R5, P1 ;  /* 0x000000ffff0c7224 */ /* 0x000fc400008e0605 */
[----:B0-----:R-:W0:Y:S01]  /*dc10*/  LDS R10, [R0+0x200] ;  /* 0x00020000000a7984 */ /* 0x001e220000000800 */
[-C--:B---3--:R-:W-:Y:S01]  /*dc20*/  FMUL.FTZ R3, R3, R13.reuse ;  /* 0x0000000d03037220 */ /* 0x088fe20000410000 */
[----:B-----5:R-:W-:-:S04]  /*dc30*/  FMUL.FTZ R15, R6, R13 ;  /* 0x0000000d060f7220 */ /* 0x020fc80000410000 */
[----:B------:R-:W-:Y:S01]  /*dc40*/  @P2 STG.E desc[UR36][R4.64], R3 ;  /* 0x0000000304002986 */ /* 0x000fe2000c101924 */
[----:B-1----:R-:W-:-:S03]  /*dc50*/  FMUL.FTZ R7, R7, R13 ;  /* 0x0000000d07077220 */ /* 0x002fc60000410000 */
[----:B------:R-:W-:Y:S01]  /*dc60*/  @P2 STG.E desc[UR36][R4.64+0x200], R15 ;  /* 0x0002000f04002986 */ /* 0x000fe2000c101924 */
[----:B0-----:R-:W-:-:S03]  /*dc70*/  FMUL.FTZ R21, R10, R13 ;  /* 0x0000000d0a157220 */ /* 0x001fc60000410000 */
[----:B------:R-:W-:Y:S04]  /*dc80*/  @P2 STG.E desc[UR36][R4.64+0x400], R7 ;  /* 0x0004000704002986 */ /* 0x000fe8000c101924 */
[----:B------:R-:W-:Y:S04]  /*dc90*/  @P2 STG.E desc[UR36][R4.64+0x600], R21 ;  /* 0x0006001504002986 */ /* 0x000fe8000c101924 */
[----:B------:R-:W-:Y:S04]  /*dca0*/  STS [R0+-0x400], R3 ;  /* 0xfffc000300007388 */ /* 0x000fe80000000800 */
[----:B------:R-:W-:Y:S04]  /*dcb0*/  STS [R0+-0x200], R15 ;  /* 0xfffe000f00007388 */ /* 0x000fe80000000800 */
[----:B------:R-:W-:Y:S04]  /*dcc0*/  STS [R0], R7 ;  /* 0x0000000700007388 */ /* 0x000fe80000000800 */
[----:B------:R0:W-:Y:S02]  /*dcd0*/  STS [R0+0x200], R21 ;  /* 0x0002001500007388 */ /* 0x0001e40000000800 */
[----:B0-----:R-:W-:Y:S01]  /*dce0*/  IADD3 R0, R0, 0x800, RZ ;  /* 0x0000080000007810 */ /* 0x001fe20007ffe0ff */
[----:B------:R-:W-:Y:S06]  /*dcf0*/  @!P0 BRA `(.L_x_1467) ;  /* 0xfffffffc00a08947 */ /* 0x000fec000383ffff */
.L_x_1463:
[----:B------:R-:W-:Y:S05]  /*dd00*/  BSYNC B0 ;  /* 0x0000000000007941 */ /* 0x000fea0003800000 */
.L_x_1462:
[----:B------:R-:W5:Y:S01]  /*dd10*/  LDL.LU R3, [R1+0x274] ;  /* 0x0002740001037983 */ /* 0x000f620000300800 */
[----:B------:R-:W-:Y:S01]  /*dd20*/  VIADD R21, R2, 0xffffffff ;  /* 0xffffffff02157836 */ /* 0x000fe20000000000 */
[----:B------:R-:W0:Y:S01]  /*dd30*/  S2UR UR5, SR_CgaCtaId ;  /* 0x00000000000579c3 */ /* 0x000e220000008800 */
[----:B------:R-:W-:Y:S01]  /*dd40*/  ULDC UR4, c[0x0][0x288] ;  /* 0x0000a20000047ab9 */ /* 0x000fe20000000800 */
[----:B----4-:R-:W4:Y:S01]  /*dd50*/  S2R R34, SR_CTAID.Y ;  /* 0x0000000000227919 */ /* 0x010f220000002600 */
[----:B------:R-:W-:Y:S01]  /*dd60*/  LEA.HI R8, R8, R19, RZ, 0x6 ;  /* 0x0000001308087211 */ /* 0x000fe200078f30ff */
[----:B------:R-:W-:Y:S01]  /*dd70*/  ULDC.64 UR6, c[0x0][0x280] ;  /* 0x0000a00000067ab9 */ /* 0x000fe20000000a00 */
[C---:B------:R-:W-:Y:S01]  /*dd80*/  LEA.HI R0, R21.reuse, R21, RZ, 0x1 ;  /* 0x0000001515007211 */ /* 0x040fe200078f08ff */
[----:B------:R-:W-:Y:S01]  /*dd90*/  BSSY B0, `(.L_x_1468) ;  /* 0x0000029000007945 */ /* 0x000fe20003800000 */
[----:B------:R-:W-:Y:S01]  /*dda0*/  MOV R53, UR4 ;  /* 0x0000000400357c02 */ /* 0x000fe20008000f00 */
[----:B------:R-:W-:Y:S01]  /*ddb0*/  UMOV UR4, 0x400 ;  /* 0x0000040000047882 */ /* 0x000fe20000000000 */
[----:B------:R-:W-:Y:S01]  /*ddc0*/  LOP3.LUT R0, R0, 0xfffffffe, RZ, 0xc0, !PT ;  /* 0xfffffffe00007812 */ /* 0x000fe200078ec0ff */
[----:B------:R-:W-:Y:S01]  /*ddd0*/  UIADD3 UR4, UR4, 0x420, URZ ;  /* 0x0000042004047890 */ /* 0x000fe2000fffe03f */
[----:B---3--:R-:W-:Y:S01]  /*dde0*/  SHF.R.S32.HI R13, RZ, 0x6, R8 ;  /* 0x00000006ff0d7819 */ /* 0x008fe20000011408 */
[----:B------:R-:W-:Y:S01]  /*ddf0*/  HFMA2.MMA R11, -RZ, RZ, 0, 0 ;  /* 0x00000000ff0b7435 */ /* 0x000fe200000001ff */
[----:B------:R-:W-:Y:S01]  /*de00*/  LOP3.LUT R8, R8, 0xffffffc0, RZ, 0xc0, !PT ;  /* 0xffffffc008087812 */ /* 0x000fe200078ec0ff */
[----:B------:R-:W-:Y:S01]  /*de10*/  IMAD.IADD R0, R21, 0x1, -R0 ;  /* 0x0000000115007824 */ /* 0x000fe200078e0a00 */
[----:B------:R-:W-:-:S02]  /*de20*/  MOV R52, UR7 ;  /* 0x0000000700347c02 */ /* 0x000fc40008000f00 */
[----:B------:R-:W-:Y:S01]  /*de30*/  CS2R R6, SRZ ;  /* 0x0000000000067805 */ /* 0x000fe2000001ff00 */
[----:B------:R-:W-:Y:S01]  /*de40*/  IMAD.IADD R8, R19, 0x1, -R8 ;  /* 0x0000000113087824 */ /* 0x000fe200078e0a08 */
[----:B------:R-:W-:-:S04]  /*de50*/  ISETP.NE.AND P1, PT, R13, R0, PT ;  /* 0x000000000d00720c */ /* 0x000fc80003f25270 */
[----:B------:R-:W-:Y:S01]  /*de60*/  SHF.L.U32 R12, R8, 0x2, RZ ;  /* 0x00000002080c7819 */ /* 0x000fe200000006ff */
[----:B0-----:R-:W-:-:S06]  /*de70*/  ULEA UR4, UR5, UR4, 0x18 ;  /* 0x0000000405047291 */ /* 0x001fcc000f8ec03f */
[----:B------:R-:W-:Y:S01]  /*de80*/  LEA R25, R8, UR4, 0x4 ;  /* 0x0000000408197c11 */ /* 0x000fe2000f8e20ff */
[----:B-----5:R-:W-:-:S04]  /*de90*/  IMAD R4, R3, R53, RZ ;  /* 0x0000003503047224 */ /* 0x020fc800078e02ff */
[--C-:B--2---:R-:W-:Y:S01]  /*dea0*/  IMAD R0, R4, UR6, R251.reuse ;  /* 0x0000000604007c24 */ /* 0x104fe2000f8e02fb */
[----:B------:R-:W-:Y:S02]  /*deb0*/  ULDC UR6, c[0x0][0x288] ;  /* 0x0000a20000067ab9 */ /* 0x000fe40000000800 */
[----:B----4-:R-:W-:Y:S01]  /*dec0*/  IMAD R3, R34, UR6, R251 ;  /* 0x0000000622037c24 */ /* 0x010fe2000f8e02fb */
[----:B------:R-:W-:Y:S01]  /*ded0*/  ULDC UR6, c[0x0][0x29c] ;  /* 0x0000a70000067ab9 */ /* 0x000fe20000000800 */
[----:B------:R-:W-:Y:S01]  /*dee0*/  IMAD.SHL.U32 R5, R0, 0x100, RZ ;  /* 0x0000010000057824 */ /* 0x000fe200078e00ff */
[----:B------:R-:W-:Y:S01]  /*def0*/  ISETP.NE.OR P0, PT, RZ, UR6, P1 ;  /* 0x00000006ff007c0c */ /* 0x000fe20008f05670 */
[----:B------:R-:W-:Y:S02]  /*df00*/  IMAD.SHL.U32 R3, R3, 0x100, RZ ;  /* 0x0000010003037824 */ /* 0x000fe400078e00ff */
[-CC-:B------:R-:W-:Y:S01]  /*df10*/  IMAD R24, R5, R52.reuse, R12.reuse ;  /* 0x0000003405187224 */ /* 0x180fe200078e020c */
[----:B------:R-:W-:Y:S01]  /*df20*/  CS2R R4, SRZ ;  /* 0x0000000000047805 */ /* 0x000fe2000001ff00 */
[----:B-1----:R-:W-:-:S03]  /*df30*/  IMAD R14, R3, R52, R12 ;  /* 0x00000034030e7224 */ /* 0x002fc600078e020c */
[----:B------:R-:W-:Y:S02]  /*df40*/  SHF.R.S32.HI R26, RZ, 0x1f, R24 ;  /* 0x0000001fff1a7819 */ /* 0x000fe40000011418 */
[----:B------:R-:W-:-:S03]  /*df50*/  SHF.R.S32.HI R15, RZ, 0x1f, R14 ;  /* 0x0000001fff0f7819 */ /* 0x000fc6000001140e */
[----:B------:R-:W-:Y:S05]  /*df60*/  @P0 BRA `(.L_x_1469) ;  /* 0x00000000002c0947 */ /* 0x000fea0003800000 */
[----:B------:R-:W-:Y:S01]  /*df70*/  ULDC.64 UR4, c[0x0][0x240] ;  /* 0x0000900000047ab9 */ /* 0x000fe20000000a00 */
[----:B------:R-:W-:Y:S02]  /*df80*/  CS2R R6, SRZ ;  /* 0x0000000000067805 */ /* 0x000fe4000001ff00 */
[----:B------:R-:W-:Y:S02]  /*df90*/  ISETP.NE.U32.AND P0, PT, RZ, UR4, PT ;  /* 0x00000004ff007c0c */ /* 0x000fe4000bf05070 */
[----:B------:R-:W-:Y:S02]  /*dfa0*/  CS2R R4, SRZ ;  /* 0x0000000000047805 */ /* 0x000fe4000001ff00 */
[----:B------:R-:W-:-:S13]  /*dfb0*/  ISETP.NE.AND.EX P0, PT, RZ, UR5, PT, P0 ;  /* 0x00000005ff007c0c */ /* 0x000fda000bf05300 */
[----:B------:R-:W-:Y:S05]  /*dfc0*/  @!P0 BRA `(.L_x_1470) ;  /* 0x0000000000108947 */ /* 0x000fea0003800000 */
[----:B------:R-:W0:Y:S01]  /*dfd0*/  LDC.64 R4, c[0x0][0x240] ;  /* 0x00009000ff047b82 */ /* 0x000e220000000a00 */
[----:B------:R-:W-:-:S05]  /*dfe0*/  LEA R7, R251, R12, 0x8 ;  /* 0x0000000cfb077211 */ /* 0x000fca00078e40ff */
[----:B0-----:R-:W-:-:S06]  /*dff0*/  IMAD.WIDE R4, R7, 0x4, R4 ;  /* 0x0000000407047825 */ /* 0x001fcc00078e0204 */
[----:B------:R-:W5:Y:S02]  /*e000*/  LDG.E.128 R4, desc[UR36][R4.64] ;  /* 0x0000002404047981 */ /* 0x000f64000c1e1d00 */
.L_x_1470:
[----:B-----5:R0:W-:Y:S02]  /*e010*/  STS.128 [R25], R4 ;  /* 0x0000000419007388 */ /* 0x0201e40000000c00 */
.L_x_1469:
[----:B------:R-:W-:Y:S05]  /*e020*/  BSYNC B0 ;  /* 0x0000000000007941 */ /* 0x000fea0003800000 */
.L_x_1468:
        /* <DEDUP_REMOVED lines=10> */
[----:B------:R-:W-:Y:S01]  /*e0d0*/  BAR.SYNC.DEFER_BLOCKING 0x0 ;  /* 0x0000000000007b1d */ /* 0x000fe20000010000 */
[----:B------:R-:W-:Y:S01]  /*e0e0*/  IADD3 R9, P0, R14, R0, RZ ;  /* 0x000000000e097210 */ /* 0x000fe20007f1e0ff */
[----:B------:R-:W-:Y:S01]  /*e0f0*/  IMAD R29, R13, 0x4, R247 ;  /* 0x000000040d1d7824 */ /* 0x000fe200078e02f7 */
[----:B------:R-:W-:-:S02]  /*e100*/  MOV R10, RZ ;  /* 0x000000ff000a7202 */ /* 0x000fc40000000f00 */
[----:B------:R-:W-:Y:S01]  /*e110*/  LEA.HI.X.SX32 R0, R0, R15, 0x1, P0 ;  /* 0x0000000f00007211 */ /* 0x000fe200000f0eff */
[----:B------:R-:W-:Y:S01]  /*e120*/  BSSY B0, `(.L_x_1471) ;  /* 0x0000086000007945 */ /* 0x000fe20003800000 */
[----:B------:R-:W-:-:S04]  /*e130*/  LEA R22, P0, R9, R20, 0x2 ;  /* 0x0000001409167211 */ /* 0x000fc800078010ff */
[----:B------:R-:W-:Y:S02]  /*e140*/  LEA.HI.X R23, R9, R18, R0, 0x2, P0 ;  /* 0x0000001209177211 */ /* 0x000fe400000f1400 */
[----:B------:R-:W-:Y:S02]  /*e150*/  CS2R R8, SRZ ;  /* 0x0000000000087805 */ /* 0x000fe4000001ff00 */
[----:B------:R-:W-:-:S13]  /*e160*/  ISETP.GE.AND P0, PT, R28, R27, PT ;  /* 0x0000001b1c00720c */ /* 0x000fda0003f06270 */
[----:B------:R-:W-:Y:S05]  /*e170*/  @P0 BRA `(.L_x_1472) ;  /* 0x0000000800000947 */ /* 0x000fea0003800000 */
[----:B------:R-:W-:Y:S01]  /*e180*/  IMAD.MOV R11, RZ, RZ, -R2 ;  /* 0x000000ffff0b7224 */ /* 0x000fe200078e0a02 */
[----:B------:R-:W-:Y:S01]  /*e190*/  LOP3.LUT R10, RZ, R52, RZ, 0x33, !PT ;  /* 0x00000034ff0a7212 */ /* 0x000fe200078e33ff */
[----:B------:R-:W1:Y:S01]  /*e1a0*/  LDC.64 R8, c[0x0][0x2e8] ;  /* 0x0000ba00ff087b82 */ /* 0x000e620000000a00 */
[----:B------:R-:W-:Y:S01]  /*e1b0*/  IADD3 R0, -R246, -0x2, -R13 ;  /* 0xfffffffef6007810 */ /* 0x000fe20007ffe90d */
[----:B------:R-:W-:Y:S01]  /*e1c0*/  IMAD R33, R16, R53, R251 ;  /* 0x0000003510217224 */ /* 0x000fe200078e02fb */
[----:B------:R-:W-:Y:S01]  /*e1d0*/  VIMNMX R11, R10, R11, !PT ;  /* 0x0000000b0a0b7248 */ /* 0x000fe20007fe0100 */
[----:B------:R-:W-:Y:S02]  /*e1e0*/  BSSY B1, `(.L_x_1473) ;  /* 0x000002d000017945 */ /* 0x000fe40003800000 */
[----:B------:R-:W-:Y:S01]  /*e1f0*/  IMAD R33, R33, 0x100, R12 ;  /* 0x0000010021217824 */ /* 0x000fe200078e020c */
[----:B------:R-:W-:Y:S02]  /*e200*/  IADD3 R30, R0, -R11, RZ ;  /* 0x8000000b001e7210 */ /* 0x000fe40007ffe0ff */
[----:B------:R-:W-:-:S02]  /*e210*/  CS2R R10, SRZ ;  /* 0x00000000000a7805 */ /* 0x000fc4000001ff00 */
        /* <DEDUP_REMOVED lines=11> */
[----:B------:R-:W-:Y:S02]  /*e2d0*/  LEA.HI.X R9, R9, UR5, R0, 0x2, P0 ;  /* 0x0000000509097c11 */ /* 0x000fe400080f1400 */
[----:B------:R1:W2:Y:S04]  /*e2e0*/  LDS R0, [R29] ;  /* 0x000000001d007984 */ /* 0x0002a80000000800 */
[----:B------:R-:W3:Y:S02]  /*e2f0*/  LDG.E R8, desc[UR36][R8.64] ;  /* 0x0000002408087981 */ /* 0x000ee4000c1e1900 */
[----:B---3--:R-:W-:-:S04]  /*e300*/  IMAD R11, R8, R53, RZ ;  /* 0x00000035080b7224 */ /* 0x008fc800078e02ff */
[----:B------:R-:W-:-:S04]  /*e310*/  IMAD R11, R11, R52, R28 ;  /* 0x000000340b0b7224 */ /* 0x000fc800078e021c */
[----:B------:R-:W-:-:S05]  /*e320*/  IMAD.SHL.U32 R11, R11, 0x100, RZ ;  /* 0x000001000b0b7824 */ /* 0x000fca00078e00ff */
        /* <DEDUP_REMOVED lines=8> */
[----:B------:R-:W1:-:S12]  /*e3b0*/  LDS.128 R8, [R25] ;  /* 0x0000000019087984 */ /* 0x000e580000000c00 */
[----:B------:R-:W2:Y:S01]  /*e3c0*/  @P2 LDG.E.128 R40, desc[UR36][R32.64] ;  /* 0x0000002420282981 */ /* 0x000ea2000c1e1d00 */
[----:B-1---5:R-:W-:Y:S01]  /*e3d0*/  FADD.FTZ R36, R36, R8 ;  /* 0x0000000824247221 */ /* 0x022fe20000010000 */
        /* <DEDUP_REMOVED lines=8> */
.L_x_1475:
[C---:B-----5:R-:W-:Y:S01]  /*e460*/  FFMA.FTZ R8, R0.reuse, R36, RZ ;  /* 0x0000002400087223 */ /* 0x060fe200000100ff */
[C---:B------:R-:W-:Y:S01]  /*e470*/  FFMA.FTZ R9, R0.reuse, R37, RZ ;  /* 0x0000002500097223 */ /* 0x040fe200000100ff */
[C---:B------:R-:W-:Y:S01]  /*e480*/  FFMA.FTZ R10, R0.reuse, R38, RZ ;  /* 0x00000026000a7223 */ /* 0x040fe200000100ff */
[----:B------:R-:W-:Y:S01]  /*e490*/  FFMA.FTZ R11, R0, R39, RZ ;  /* 0x00000027000b7223 */ /* 0x000fe200000100ff */
[----:B------:R-:W-:-:S07]  /*e4a0*/  IADD3 R0, R28, 0x2, RZ ;  /* 0x000000021c007810 */ /* 0x000fce0007ffe0ff */
.L_x_1474:
[----:B------:R-:W-:Y:S05]  /*e4b0*/  BSYNC B1 ;  /* 0x0000000000017941 */ /* 0x000fea0003800000 */
.L_x_1473:
[----:B------:R-:W-:-:S13]  /*e4c0*/  LOP3.LUT P0, RZ, R30, 0xfffffffe, RZ, 0xc0, !PT ;  /* 0xfffffffe1eff7812 */ /* 0x000fda000780c0ff */
[----:B------:R-:W-:Y:S05]  /*e4d0*/  @!P0 BRA `(.L_x_1472) ;  /* 0x0000000400288947 */ /* 0x000fea0003800000 */
[----:B------:R-:W-:Y:S01]  /*e4e0*/  ISETP.NE.AND P0, PT, RZ, UR6, PT ;  /* 0x00000006ff007c0c */ /* 0x000fe2000bf05270 */
[----:B------:R-:W-:-:S12]  /*e4f0*/  IMAD R55, R34, R52, RZ ;  /* 0x0000003422377224 */ /* 0x000fd800078e02ff */
.L_x_1478:
[----:B------:R-:W-:Y:S02]  /*e500*/  SHF.R.S32.HI R18, RZ, 0x1f, R0 ;  /* 0x0000001fff127819 */ /* 0x000fe40000011400 */
[----:B------:R-:W-:Y:S02]  /*e510*/  IADD3 R20, P2, R55, R0, RZ ;  /* 0x0000000037147210 */ /* 0x000fe40007f5e0ff */
[----:B------:R-:W-:Y:S02]  /*e520*/  LOP3.LUT P4, RZ, R17, 0x10, RZ, 0xc0, !PT ;  /* 0x0000001011ff7812 */ /* 0x000fe4000788c0ff */
[----:B-1----:R-:W-:Y:S02]  /*e530*/  LEA.HI.X.SX32 R31, R55, R18, 0x1, P2 ;  /* 0x00000012371f7211 */ /* 0x002fe400010f0eff */
[----:B------:R-:W-:-:S04]  /*e540*/  LEA R34, P2, R20, UR8, 0x2 ;  /* 0x0000000814227c11 */ /* 0x000fc8000f8410ff */
[----:B------:R-:W-:-:S05]  /*e550*/  LEA.HI.X R35, R20, UR9, R31, 0x2, P2 ;  /* 0x0000000914237c11 */ /* 0x000fca00090f141f */
[----:B--2---:R-:W2:Y:S01]  /*e560*/  LDG.E R18, desc[UR36][R34.64] ;  /* 0x0000002422127981 */ /* 0x004ea2000c1e1900 */
[----:B------:R-:W-:Y:S01]  /*e570*/  IMAD.U32 R53, RZ, RZ, UR7 ;  /* 0x00000007ff357e24 */ /* 0x000fe2000f8e00ff */
[----:B------:R-:W-:Y:S01]  /*e580*/  MOV R52, UR10 ;  /* 0x0000000a00347c02 */ /* 0x000fe20008000f00 */
[----:B------:R-:W-:Y:S02]  /*e590*/  IMAD.SHL.U32 R30, R0, 0x100, RZ ;  /* 0x00000100001e7824 */ /* 0x000fe400078e00ff */
[----:B------:R-:W-:-:S03]  /*e5a0*/  IMAD.U32 R20, RZ, RZ, UR12 ;  /* 0x0000000cff147e24 */ /* 0x000fc6000f8e00ff */
[----:B-1----:R-:W-:-:S04]  /*e5b0*/  IADD3 R37, P3, R14, R30, RZ ;  /* 0x0000001e0e257210 */ /* 0x002fc80007f7e0ff */
[----:B------:R-:W-:Y:S02]  /*e5c0*/  LEA.HI.X.SX32 R38, R30, R15, 0x1, P3 ;  /* 0x0000000f1e267211 */ /* 0x000fe400018f0eff */
[----:B------:R-:W-:Y:S01]  /*e5d0*/  LEA R36, P3, R37, R20, 0x2 ;  /* 0x0000001425247211 */ /* 0x000fe200078610ff */
[----:B--2---:R-:W-:Y:S01]  /*e5e0*/  IMAD R31, R18, R53, RZ ;  /* 0x00000035121f7224 */ /* 0x004fe200078e02ff */
[----:B------:R-:W-:-:S03]  /*e5f0*/  MOV R18, UR13 ;  /* 0x0000000d00127c02 */ /* 0x000fc60008000f00 */
[----:B------:R-:W-:Y:S01]  /*e600*/  IMAD R31, R31, R52, R0 ;  /* 0x000000341f1f7224 */ /* 0x000fe200078e0200 */
[----:B------:R-:W-:-:S04]  /*e610*/  LEA.HI.X R37, R37, R18, R38, 0x2, P3 ;  /* 0x0000001225257211 */ /* 0x000fc800018f1426 */
[----:B------:R-:W-:-:S04]  /*e620*/  SHF.L.U32 R31, R31, 0x8, RZ ;  /* 0x000000081f1f7819 */ /* 0x000fc800000006ff */
[----:B------:R-:W-:-:S04]  /*e630*/  IADD3 R39, P2, R24, R31, RZ ;  /* 0x0000001f18277210 */ /* 0x000fc80007f5e0ff */
[----:B------:R-:W-:Y:S02]  /*e640*/  LEA.HI.X.SX32 R31, R31, R26, 0x1, P2 ;  /* 0x0000001a1f1f7211 */ /* 0x000fe400010f0eff */
[----:B------:R-:W-:-:S04]  /*e650*/  LEA R30, P2, R39, R20, 0x2 ;  /* 0x00000014271e7211 */ /* 0x000fc800078410ff */
[----:B------:R-:W-:-:S05]  /*e660*/  LEA.HI.X R31, R39, R18, R31, 0x2, P2 ;  /* 0x00000012271f7211 */ /* 0x000fca00010f141f */
        /* <DEDUP_REMOVED lines=13> */
.L_x_1476:
[----:B------:R3:W1:Y:S01]  /*e740*/  LDG.E R34, desc[UR36][R34.64+0x8] ;  /* 0x0000082422227981 */ /* 0x000662000c1e1900 */
[----:B------:R-:W-:-:S05]  /*e750*/  IMAD.IADD R38, R0, 0x1, -R246 ;  /* 0x0000000100267824 */ /* 0x000fca00078e0af6 */
[----:B------:R-:W-:-:S05]  /*e760*/  LEA R38, R38, R247, 0x2 ;  /* 0x000000f726267211 */ /* 0x000fca00078e10ff */
[----:B---3--:R-:W3:Y:S01]  /*e770*/  LDS R35, [R38] ;  /* 0x0000000026237984 */ /* 0x008ee20000000800 */
[----:B-1----:R-:W-:-:S04]  /*e780*/  IMAD R31, R34, R53, RZ ;  /* 0x00000035221f7224 */ /* 0x002fc800078e02ff */
[----:B------:R-:W-:-:S05]  /*e790*/  IMAD R31, R31, R52, R0 ;  /* 0x000000341f1f7224 */ /* 0x000fca00078e0200 */
[----:B------:R-:W-:-:S04]  /*e7a0*/  LEA R31, R31, 0x200, 0x8 ;  /* 0x000002001f1f7811 */ /* 0x000fc800078e40ff */
[----:B------:R-:W-:-:S04]  /*e7b0*/  IADD3 R39, P2, R24, R31, RZ ;  /* 0x0000001f18277210 */ /* 0x000fc80007f5e0ff */
[----:B------:R-:W-:Y:S02]  /*e7c0*/  LEA.HI.X.SX32 R31, R31, R26, 0x1, P2 ;  /* 0x0000001a1f1f7211 */ /* 0x000fe400010f0eff */
[----:B------:R-:W-:-:S04]  /*e7d0*/  LEA R30, P2, R39, R20, 0x2 ;  /* 0x00000014271e7211 */ /* 0x000fc800078410ff */
[----:B------:R-:W-:-:S05]  /*e7e0*/  LEA.HI.X R31, R39, R18, R31, 0x2, P2 ;  /* 0x00000012271f7211 */ /* 0x000fca00010f141f */
[----:B------:R1:W5:Y:S02]  /*e7f0*/  LDG.E.128 R44, desc[UR36][R30.64] ;  /* 0x000000241e2c7981 */ /* 0x000364000c1e1d00 */
[C---:B---3-5:R-:W-:Y:S01]  /*e800*/  FFMA.FTZ R39, R35.reuse, R42, R10 ;  /* 0x0000002a23277223 */ /* 0x068fe2000001000a */
[C---:B--2---:R-:W-:Y:S01]  /*e810*/  FFMA.FTZ R40, R35.reuse, R40, R8 ;  /* 0x0000002823287223 */ /* 0x044fe20000010008 */
[C---:B------:R-:W-:Y:S01]  /*e820*/  FFMA.FTZ R34, R35.reuse, R41, R9 ;  /* 0x0000002923227223 */ /* 0x040fe20000010009 */
[----:B------:R-:W-:Y:S01]  /*e830*/  FFMA.FTZ R42, R35, R43, R11 ;  /* 0x0000002b232a7223 */ /* 0x000fe2000001000b */
[----:B------:R-:W-:Y:S06]  /*e840*/  @P0 BRA `(.L_x_1477) ;  /* 0x00000000002c0947 */ /* 0x000fec0003800000 */
[----:B------:R-:W2:Y:S04]  /*e850*/  @P4 LDG.E.128 R8, desc[UR36][R32.64] ;  /* 0x0000002420084981 */ /* 0x000ea8000c1e1d00 */
[----:B------:R-:W3:Y:S02]  /*e860*/  LDS.128 R48, [R25] ;  /* 0x0000000019307984 */ /* 0x000ee40000000c00 */
[----:B---3--:R-:W-:Y:S01]  /*e870*/  FADD.FTZ R44, R48, R44 ;  /* 0x0000002c302c7221 */ /* 0x008fe20000010000 */
        /* <DEDUP_REMOVED lines=8> */
.L_x_1477:
[----:B------:R-:W3:Y:S01]  /*e900*/  LDS R11, [R38+0x8] ;  /* 0x00000800260b7984 */ /* 0x000ee20000000800 */
[----:B------:R-:W-:-:S05]  /*e910*/  VIADD R0, R0, 0x4 ;  /* 0x0000000400007836 */ /* 0x000fca0000000000 */
[----:B------:R-:W-:Y:S01]  /*e920*/  ISETP.GE.AND P2, PT, R0, R27, PT ;  /* 0x0000001b0000720c */ /* 0x000fe20003f46270 */
[C---:B---3--:R-:W-:Y:S01]  /*e930*/  FFMA.FTZ R8, R11.reuse, R44, R40 ;  /* 0x0000002c0b087223 */ /* 0x048fe20000010028 */
[C---:B------:R-:W-:Y:S01]  /*e940*/  FFMA.FTZ R9, R11.reuse, R45, R34 ;  /* 0x0000002d0b097223 */ /* 0x040fe20000010022 */
[C---:B------:R-:W-:Y:S01]  /*e950*/  FFMA.FTZ R10, R11.reuse, R46, R39 ;  /* 0x0000002e0b0a7223 */ /* 0x040fe20000010027 */
[----:B------:R-:W-:-:S09]  /*e960*/  FFMA.FTZ R11, R11, R47, R42 ;  /* 0x0000002f0b0b7223 */ /* 0x000fd2000001002a */
[----:B------:R-:W-:Y:S05]  /*e970*/  @!P2 BRA `(.L_x_1478) ;  /* 0xfffffff800e0a947 */ /* 0x000fea000383ffff */
.L_x_1472:
[----:B------:R-:W-:Y:S05]  /*e980*/  BSYNC B0 ;  /* 0x0000000000007941 */ /* 0x000fea0003800000 */
.L_x_1471:
[----:B------:R-:W-:Y:S01]  /*e990*/  ISETP.GE.AND P0, PT, R28, R21, PT ;  /* 0x000000151c00720c */ /* 0x000fe20003f06270 */
[----:B------:R-:W-:Y:S01]  /*e9a0*/  ULDC UR6, c[0x0][0x29c] ;  /* 0x0000a70000067ab9 */ /* 0x000fe20000000800 */
[----:B------:R-:W-:Y:S01]  /*e9b0*/  ULDC UR7, c[0x0][0x288] ;  /* 0x0000a20000077ab9 */ /* 0x000fe20000000800 */
[----:B------:R-:W-:Y:S01]  /*e9c0*/  ULDC.64 UR8, c[0x0][0x258] ;  /* 0x0000960000087ab9 */ /* 0x000fe20000000a00 */
[----:B------:R-:W-:Y:S01]  /*e9d0*/  ULDC.64 UR10, c[0x0][0x250] ;  /* 0x00009400000a7ab9 */ /* 0x000fe20000000a00 */
[----:B------:R-:W-:Y:S08]  /*e9e0*/  BSSY B0, `(.L_x_1479) ;  /* 0x00000db000007945 */ /* 0x000ff00003800000 */
[----:B------:R-:W-:Y:S05]  /*e9f0*/  @P0 BRA `(.L_x_1480) ;  /* 0x0000000c00640947 */ /* 0x000fea0003800000 */
[----:B-1----:R-:W1:Y:S01]  /*ea00*/  LDC.64 R30, c[0x0][0x2e8] ;  /* 0x0000ba00ff1e7b82 */ /* 0x002e620000000a00 */
[----:B------:R-:W-:Y:S01]  /*ea10*/  IADD3 R27, -R13, -0x2, R2 ;  /* 0xfffffffe0d1b7810 */ /* 0x000fe20007ffe102 */
[----:B------:R-:W-:Y:S01]  /*ea20*/  IMAD R33, R16, R53, R251 ;  /* 0x0000003510217224 */ /* 0x000fe200078e02fb */
[----:B------:R-:W-:Y:S02]  /*ea30*/  BSSY B1, `(.L_x_1481) ;  /* 0x0000045000017945 */ /* 0x000fe40003800000 */
[----:B------:R-:W-:Y:S01]  /*ea40*/  IADD3 R27, R27, -R246, RZ ;  /* 0x800000f61b1b7210 */ /* 0x000fe20007ffe0ff */
[----:B------:R-:W-:-:S03]  /*ea50*/  IMAD R33, R33, 0x100, R12 ;  /* 0x0000010021217824 */ /* 0x000fc600078e020c */
[----:B------:R-:W-:Y:S01]  /*ea60*/  LOP3.LUT P0, RZ, R27, 0x2, RZ, 0xc0, !PT ;  /* 0x000000021bff7812 */ /* 0x000fe2000780c0ff */
[----:B-1----:R-:W-:-:S12]  /*ea70*/  IMAD.WIDE R30, R33, 0x4, R30 ;  /* 0x00000004211e7825 */ /* 0x002fd800078e021e */
[----:B------:R-:W-:Y:S05]  /*ea80*/  @P0 BRA `(.L_x_1482) ;  /* 0x0000000000fc0947 */ /* 0x000fea0003800000 */
[----:B------:R-:W-:Y:S01]  /*ea90*/  ISETP.GE.AND P0, PT, R28, R52, PT ;  /* 0x000000341c00720c */ /* 0x000fe20003f06270 */
[----:B------:R-:W-:-:S12]  /*eaa0*/  BSSY B2, `(.L_x_1483) ;  /* 0x000003c000027945 */ /* 0x000fd80003800000 */
[----:B------:R-:W-:Y:S05]  /*eab0*/  @!P0 BRA `(.L_x_1484) ;  /* 0x0000000000e88947 */ /* 0x000fea0003800000 */
[----:B------:R-:W-:Y:S01]  /*eac0*/  IABS R35, R52 ;  /* 0x0000003400237213 */ /* 0x000fe20000000000 */
[----:B--2---:R-:W1:Y:S01]  /*ead0*/  S2R R36, SR_CTAID.Y ;  /* 0x0000000000247919 */ /* 0x004e620000002600 */
[----:B------:R-:W-:Y:S01]  /*eae0*/  IABS R2, R28 ;  /* 0x0000001c00027213 */ /* 0x000fe20000000000 */
[----:B------:R-:W-:Y:S01]  /*eaf0*/  ULDC.64 UR4, c[0x0][0x258] ;  /* 0x0000960000047ab9 */ /* 0x000fe20000000a00 */
[----:B------:R-:W2:Y:S01]  /*eb00*/  I2F.RP R34, R35 ;  /* 0x0000002300227306 */ /* 0x000ea20000209400 */
[----:B------:R-:W-:Y:S01]  /*eb10*/  ISETP.GE.AND P2, PT, R28, RZ, PT ;  /* 0x000000ff1c00720c */ /* 0x000fe20003f46270 */
[----:B------:R-:W3:Y:S01]  /*eb20*/  LDS R29, [R29] ;  /* 0x000000001d1d7984 */ /* 0x000ee20000000800 */
[----:B------:R-:W-:-:S05]  /*eb30*/  ISETP.NE.AND P3, PT, R52, RZ, PT ;  /* 0x000000ff3400720c */ /* 0x000fca0003f65270 */
[----:B--2---:R-:W2:Y:S02]  /*eb40*/  MUFU.RCP R34, R34 ;  /* 0x0000002200227308 */ /* 0x004ea40000001000 */
[----:B--2---:R-:W-:-:S06]  /*eb50*/  IADD3 R32, R34, 0xffffffe, RZ ;  /* 0x0ffffffe22207810 */ /* 0x004fcc0007ffe0ff */
[----:B------:R2:W4:Y:S02]  /*eb60*/  F2I.FTZ.U32.TRUNC.NTZ R33, R32 ;  /* 0x0000002000217305 */ /* 0x000524000021f000 */
[----:B--2---:R-:W-:Y:S01]  /*eb70*/  HFMA2.MMA R32, -RZ, RZ, 0, 0 ;  /* 0x00000000ff207435 */ /* 0x004fe200000001ff */
[----:B----4-:R-:W-:-:S04]  /*eb80*/  IMAD.MOV R0, RZ, RZ, -R33 ;  /* 0x000000ffff007224 */ /* 0x010fc800078e0a21 */
[----:B------:R-:W-:-:S05]  /*eb90*/  IMAD R37, R0, R35, RZ ;  /* 0x0000002300257224 */ /* 0x000fca00078e02ff */
[----:B------:R-:W-:-:S06]  /*eba0*/  IMAD.HI.U32 R37, R33, R37, R32 ;  /* 0x0000002521257227 */ /* 0x000fcc00078e0020 */
[----:B------:R-:W-:-:S04]  /*ebb0*/  IMAD.HI.U32 R0, R37, R2, RZ ;  /* 0x0000000225007227 */ /* 0x000fc800078e00ff */
[----:B------:R-:W-:-:S04]  /*ebc0*/  IMAD.MOV R33, RZ, RZ, -R0 ;  /* 0x000000ffff217224 */ /* 0x000fc800078e0a00 */
[----:B------:R-:W-:-:S05]  /*ebd0*/  IMAD R0, R35, R33, R2 ;  /* 0x0000002123007224 */ /* 0x000fca00078e0202 */
[----:B------:R-:W-:-:S13]  /*ebe0*/  ISETP.GT.U32.AND P0, PT, R35, R0, PT ;  /* 0x000000002300720c */ /* 0x000fda0003f04070 */
[----:B------:R-:W-:-:S04]  /*ebf0*/  @!P0 IADD3 R0, R0, -R35, RZ ;  /* 0x8000002300008210 */ /* 0x000fc80007ffe0ff */
[----:B------:R-:W-:-:S13]  /*ec00*/  ISETP.GT.U32.AND P0, PT, R35, R0, PT ;  /* 0x000000002300720c */ /* 0x000fda0003f04070 */
[----:B------:R-:W-:Y:S02]  /*ec10*/  @!P0 IMAD.IADD R0, R0, 0x1, -R35 ;  /* 0x0000000100008824 */ /* 0x000fe400078e0a23 */
[----:B-1----:R-:W-:-:S03]  /*ec20*/  IMAD R35, R36, R52, RZ ;  /* 0x0000003424237224 */ /* 0x002fc600078e02ff */
        /* <DEDUP_REMOVED lines=31> */
.L_x_1485:
[C---:B-----5:R-:W-:Y:S01]  /*ee20*/  FFMA.FTZ R8, R29.reuse, R36, R8 ;  /* 0x000000241d087223 */ /* 0x060fe20000010008 */
[C---:B------:R-:W-:Y:S01]  /*ee30*/  FFMA.FTZ R9, R29.reuse, R37, R9 ;  /* 0x000000251d097223 */ /* 0x040fe20000010009 */
[C---:B------:R-:W-:Y:S01]  /*ee40*/  FFMA.FTZ R10, R29.reuse, R38, R10 ;  /* 0x000000261d0a7223 */ /* 0x040fe2000001000a */
[----:B------:R-:W-:-:S07]  /*ee50*/  FFMA.FTZ R11, R29, R39, R11 ;  /* 0x000000271d0b7223 */ /* 0x000fce000001000b */
.L_x_1484:
[----:B------:R-:W-:Y:S05]  /*ee60*/  BSYNC B2 ;  /* 0x0000000000027941 */ /* 0x000fea0003800000 */
.L_x_1483:
[----:B------:R-:W-:-:S07]  /*ee70*/  IADD3 R28, R28, 0x2, RZ ;  /* 0x000000021c1c7810 */ /* 0x000fce0007ffe0ff */
.L_x_1482:
[----:B------:R-:W-:Y:S05]  /*ee80*/  BSYNC B1 ;  /* 0x0000000000017941 */ /* 0x000fea0003800000 */
.L_x_1481:
[----:B------:R-:W-:-:S13]  /*ee90*/  LOP3.LUT P0, RZ, R27, 0xfffffffe, RZ, 0xc0, !PT ;  /* 0xfffffffe1bff7812 */ /* 0x000fda000780c0ff */
[----:B------:R-:W-:Y:S05]  /*eea0*/  @!P0 BRA `(.L_x_1480) ;  /* 0x0000000800388947 */ /* 0x000fea0003800000 */
[----:B-1----:R-:W-:Y:S01]  /*eeb0*/  IMAD.SHL.U32 R23, R246, 0x4, RZ ;  /* 0x00000004f6177824 */ /* 0x002fe200078e00ff */
[----:B------:R-:W-:Y:S01]  /*eec0*/  LEA R51, R28, 0x200, 0x8 ;  /* 0x000002001c337811 */ /* 0x000fe200078e40ff */
[----:B------:R-:W-:-:S03]  /*eed0*/  IMAD.MOV.U32 R2, RZ, RZ, RZ ;  /* 0x000000ffff027224 */ /* 0x000fc600078e00ff */
[----:B------:R-:W-:-:S04]  /*eee0*/  LEA R0, R28, -R23, 0x2 ;  /* 0x800000171c007211 */ /* 0x000fc800078e10ff */
[----:B------:R-:W-:-:S07]  /*eef0*/  IADD3 R49, R247, R0, RZ ;  /* 0x00000000f7317210 */ /* 0x000fce0007ffe0ff */
.L_x_1492:
[----:B-1----:R-:W1:Y:S01]  /*ef00*/  LDC R50, c[0x0][0x284] ;  /* 0x0000a100ff327b82 */ /* 0x002e620000000800 */
        /* <DEDUP_REMOVED lines=9> */
[----:B-1----:R-:W-:-:S13]  /*efa0*/  ISETP.GE.AND P0, PT, R28, R50, PT ;  /* 0x000000321c00720c */ /* 0x002fda0003f06270 */
[----:B------:R-:W-:Y:S05]  /*efb0*/  @!P0 BRA `(.L_x_1487) ;  /* 0x0000000000e48947 */ /* 0x000fea0003800000 */
[----:B------:R-:W-:Y:S01]  /*efc0*/  IABS R27, R50 ;  /* 0x00000032001b7213 */ /* 0x000fe20000000000 */
[----:B------:R-:W-:Y:S01]  /*efd0*/  IMAD.MOV.U32 R22, RZ, RZ, RZ ;  /* 0x000000ffff167224 */ /* 0x000fe200078e00ff */
[----:B--2---:R-:W1:Y:S01]  /*efe0*/  S2R R36, SR_CTAID.Y ;  /* 0x0000000000247919 */ /* 0x004e620000002600 */
[----:B------:R-:W-:Y:S01]  /*eff0*/  ISETP.GE.AND P2, PT, R28, RZ, PT ;  /* 0x000000ff1c00720c */ /* 0x000fe20003f46270 */
[----:B------:R-:W2:Y:S01]  /*f000*/  I2F.RP R29, R27 ;  /* 0x0000001b001d7306 */ /* 0x000ea20000209400 */
[----:B------:R-:W-:-:S07]  /*f010*/  ISETP.NE.AND P3, PT, R50, RZ, PT ;  /* 0x000000ff3200720c */ /* 0x000fce0003f65270 */
[----:B--2---:R-:W2:Y:S02]  /*f020*/  MUFU.RCP R29, R29 ;  /* 0x0000001d001d7308 */ /* 0x004ea40000001000 */
[----:B--2---:R-:W-:-:S06]  /*f030*/  VIADD R32, R29, 0xffffffe ;  /* 0x0ffffffe1d207836 */ /* 0x004fcc0000000000 */
[----:B------:R-:W2:Y:S02]  /*f040*/  F2I.FTZ.U32.TRUNC.NTZ R23, R32 ;  /* 0x0000002000177305 */ /* 0x000ea4000021f000 */
[----:B--2---:R-:W-:-:S05]  /*f050*/  IADD3 R0, RZ, -R23, RZ ;  /* 0x80000017ff007210 */ /* 0x004fca0007ffe0ff */
[----:B------:R-:W-:Y:S01]  /*f060*/  IMAD R33, R0, R27, RZ ;  /* 0x0000001b00217224 */ /* 0x000fe200078e02ff */
[----:B------:R-:W-:-:S03]  /*f070*/  IABS R0, R28 ;  /* 0x0000001c00007213 */ /* 0x000fc60000000000 */
        /* <DEDUP_REMOVED lines=41> */
.L_x_1488:
[C---:B--2--5:R-:W-:Y:S01]  /*f310*/  FFMA.FTZ R8, R27.reuse, R36, R8 ;  /* 0x000000241b087223 */ /* 0x064fe20000010008 */
[C---:B------:R-:W-:Y:S01]  /*f320*/  FFMA.FTZ R9, R27.reuse, R37, R9 ;  /* 0x000000251b097223 */ /* 0x040fe20000010009 */
[C---:B------:R-:W-:Y:S01]  /*f330*/  FFMA.FTZ R10, R27.reuse, R38, R10 ;  /* 0x000000261b0a7223 */ /* 0x040fe2000001000a */
[----:B------:R-:W-:-:S07]  /*f340*/  FFMA.FTZ R11, R27, R39, R11 ;  /* 0x000000271b0b7223 */ /* 0x000fce000001000b */
.L_x_1487:
[----:B------:R-:W-:Y:S05]  /*f350*/  BSYNC B1 ;  /* 0x0000000000017941 */ /* 0x000fea0003800000 */
.L_x_1486:
[----:B------:R-:W-:Y:S01]  /*f360*/  IADD3 R27, R28, 0x2, RZ ;  /* 0x000000021c1b7810 */ /* 0x000fe20007ffe0ff */
[----:B------:R-:W-:Y:S03]  /*f370*/  BSSY B1, `(.L_x_1489) ;  /* 0x000003c000017945 */ /* 0x000fe60003800000 */
[----:B------:R-:W-:-:S13]  /*f380*/  ISETP.GE.AND P0, PT, R27, R50, PT ;  /* 0x000000321b00720c */ /* 0x000fda0003f06270 */
[----:B------:R-:W-:Y:S05]  /*f390*/  @!P0 BRA `(.L_x_1490) ;  /* 0x0000000000e48947 */ /* 0x000fea0003800000 */
[----:B------:R-:W-:Y:S01]  /*f3a0*/  IABS R29, R50 ;  /* 0x00000032001d7213 */ /* 0x000fe20000000000 */
[----:B------:R-:W-:Y:S01]  /*f3b0*/  IMAD.MOV.U32 R22, RZ, RZ, RZ ;  /* 0x000000ffff167224 */ /* 0x000fe200078e00ff */
[----:B-12---:R-:W1:Y:S01]  /*f3c0*/  S2R R36, SR_CTAID.Y ;  /* 0x0000000000247919 */ /* 0x006e620000002600 */
        /* <DEDUP_REMOVED lines=8> */
[----:B------:R-:W-:Y:S01]  /*f450*/  IABS R0, R27 ;  /* 0x0000001b00007213 */ /* 0x000fe20000000000 */
[----:B-1----:R-:W-:Y:S02]  /*f460*/  IMAD R27, R36, R50, RZ ;  /* 0x00000032241b7224 */ /* 0x002fe400078e02ff */
        /* <DEDUP_REMOVED lines=24> */
[----:B------:R1:W2:Y:S04]  /*f5f0*/  LDS R27, [R48+0x8] ;  /* 0x00000800301b7984 */ /* 0x0002a80000000800 */
        /* <DEDUP_REMOVED lines=15> */
.L_x_1491:
[C---:B--2--5:R-:W-:Y:S01]  /*f6f0*/  FFMA.FTZ R8, R27.reuse, R36, R8 ;  /* 0x000000241b087223 */ /* 0x064fe20000010008 */
[C---:B------:R-:W-:Y:S01]  /*f700*/  FFMA.FTZ R9, R27.reuse, R37, R9 ;  /* 0x000000251b097223 */ /* 0x040fe20000010009 */
[C---:B------:R-:W-:Y:S01]  /*f710*/  FFMA.FTZ R10, R27.reuse, R38, R10 ;  /* 0x000000261b0a7223 */ /* 0x040fe2000001000a */
[----:B------:R-:W-:-:S07]  /*f720*/  FFMA.FTZ R11, R27, R39, R11 ;  /* 0x000000271b0b7223 */ /* 0x000fce000001000b */
.L_x_1490:
[----:B------:R-:W-:Y:S05]  /*f730*/  BSYNC B1 ;  /* 0x0000000000017941 */ /* 0x000fea0003800000 */
.L_x_1489:
[----:B------:R-:W-:Y:S01]  /*f740*/  IADD3 R28, R28, 0x4, RZ ;  /* 0x000000041c1c7810 */ /* 0x000fe20007ffe0ff */
[----:B------:R-:W-:Y:S01]  /*f750*/  VIADD R2, R2, 0x10 ;  /* 0x0000001002027836 */ /* 0x000fe20000000000 */
[----:B------:R-:W-:Y:S02]  /*f760*/  IADD3 R51, R51, 0x400, RZ ;  /* 0x0000040033337810 */ /* 0x000fe40007ffe0ff */
[----:B------:R-:W-:-:S13]  /*f770*/  ISETP.GE.AND P0, PT, R28, R21, PT ;  /* 0x000000151c00720c */ /* 0x000fda0003f06270 */
[----:B------:R-:W-:Y:S05]  /*f780*/  @!P0 BRA `(.L_x_1492) ;  /* 0xfffffff400dc8947 */ /* 0x000fea000383ffff */
.L_x_1480:
[----:B------:R-:W-:Y:S05]  /*f790*/  BSYNC B0 ;  /* 0x0000000000007941 */ /* 0x000fea0003800000 */
.L_x_1479:
[----:B------:R-:W-:Y:S04]  /*f7a0*/  BSSY B0, `(.L_x_1493) ;  /* 0x000002d000007945 */ /* 0x000fe80003800000 */
[----:B------:R-:W-:Y:S05]  /*f7b0*/  @P1 BRA `(.L_x_1494) ;  /* 0x0000000000ac1947 */ /* 0x000fea0003800000 */
[----:B------:R-:W-:-:S05]  /*f7c0*/  IMAD.SHL.U32 R0, R21, 0x100, RZ ;  /* 0x0000010015007824 */ /* 0x000fca00078e00ff */
[----:B-1----:R-:W-:-:S04]  /*f7d0*/  IADD3 R23, P0, R14, R0, RZ ;  /* 0x000000000e177210 */ /* 0x002fc80007f1e0ff */
[----:B------:R-:W-:Y:S02]  /*f7e0*/  LEA.HI.X.SX32 R0, R0, R15, 0x1, P0 ;  /* 0x0000000f00007211 */ /* 0x000fe400000f0eff */
[----:B------:R-:W-:-:S04]  /*f7f0*/  LEA R22, P0, R23, R20, 0x2 ;  /* 0x0000001417167211 */ /* 0x000fc800078010ff */
[----:B------:R-:W-:-:S05]  /*f800*/  LEA.HI.X R23, R23, R18, R0, 0x2, P0 ;  /* 0x0000001217177211 */ /* 0x000fca00000f1400 */
[----:B0-----:R0:W5:Y:S01]  /*f810*/  LDG.E.128 R24, desc[UR36][R22.64] ;  /* 0x0000002416187981 */ /* 0x001162000c1e1d00 */
[----:B------:R-:W1:Y:S01]  /*f820*/  S2UR UR5, SR_CgaCtaId ;  /* 0x00000000000579c3 */ /* 0x000e620000008800 */
[----:B------:R-:W-:Y:S01]  /*f830*/  UMOV UR4, 0x400 ;  /* 0x0000040000047882 */ /* 0x000fe20000000000 */
[----:B------:R-:W-:Y:S01]  /*f840*/  IADD3 R246, R21, -R246, RZ ;  /* 0x800000f615f67210 */ /* 0x000fe20007ffe0ff */
[----:B------:R-:W-:-:S04]  /*f850*/  UIADD3 UR4, UR4, 0x820, URZ ;  /* 0x0000082004047890 */ /* 0x000fc8000fffe03f */
[----:B-1----:R-:W-:-:S06]  /*f860*/  ULEA UR4, UR5, UR4, 0x18 ;  /* 0x0000000405047291 */ /* 0x002fcc000f8ec03f */
[----:B------:R-:W-:Y:S01]  /*f870*/  IMAD.U32 R247, RZ, RZ, UR4 ;  /* 0x00000004fff77e24 */ /* 0x000fe2000f8e00ff */
[----:B------:R-:W-:Y:S02]  /*f880*/  ULDC UR4, c[0x0][0x29c] ;  /* 0x0000a70000047ab9 */ /* 0x000fe40000000800 */
[----:B------:R-:W-:Y:S02]  /*f890*/  ISETP.NE.AND P0, PT, RZ, UR4, PT ;  /* 0x00000004ff007c0c */ /* 0x000fe4000bf05270 */
[----:B------:R-:W-:-:S06]  /*f8a0*/  LEA R33, R246, R247, 0x2 ;  /* 0x000000f7f6217211 */ /* 0x000fcc00078e10ff */
[----:B------:R-:W1:Y:S05]  /*f8b0*/  LDS R33, [R33] ;  /* 0x0000000021217984 */ /* 0x000e6a0000000800 */
[----:B0-----:R-:W-:Y:S05]  /*f8c0*/  @P0 BRA `(.L_x_1495) ;  /* 0x0000000000580947 */ /* 0x001fea0003800000 */
[----:B------:R-:W-:Y:S01]  /*f8d0*/  LOP3.LUT P2, RZ, R17, 0x10, RZ, 0xc0, !PT ;  /* 0x0000001011ff7812 */ /* 0x000fe2000784c0ff */
[----:B------:R-:W3:-:S12]  /*f8e0*/  LDL.LU R32, [R1+0x278] ;  /* 0x0002780001207983 */ /* 0x000ed80000300800 */
[----:B------:R-:W0:Y:S08]  /*f8f0*/  @P2 LDC R0, c[0x0][0x288] ;  /* 0x0000a200ff002b82 */ /* 0x000e300000000800 */
[----:B------:R-:W4:Y:S01]  /*f900*/  @P2 LDC.64 R22, c[0x0][0x2e8] ;  /* 0x0000ba00ff162b82 */ /* 0x000f220000000a00 */
[----:B0-----:R-:W-:-:S04]  /*f910*/  @P2 IMAD R251, R16, R0, R251 ;  /* 0x0000000010fb2224 */ /* 0x001fc800078e02fb */
[----:B------:R-:W-:-:S04]  /*f920*/  @P2 IMAD R251, R251, 0x100, R12 ;  /* 0x00000100fbfb2824 */ /* 0x000fc800078e020c */
[----:B----4-:R-:W-:-:S05]  /*f930*/  @P2 IMAD.WIDE R22, R251, 0x4, R22 ;  /* 0x00000004fb162825 */ /* 0x010fca00078e0216 */
[----:B------:R-:W4:Y:S01]  /*f940*/  @P2 LDG.E.128 R28, desc[UR36][R22.64] ;  /* 0x00000024161c2981 */ /* 0x000f22000c1e1d00 */
[----:B-----5:R-:W-:Y:S01]  /*f950*/  FADD.FTZ R24, R24, R4 ;  /* 0x0000000418187221 */ /* 0x020fe20000010000 */
[----:B------:R-:W-:Y:S01]  /*f960*/  FADD.FTZ R25, R25, R5 ;  /* 0x0000000519197221 */ /* 0x000fe20000010000 */
[----:B------:R-:W-:Y:S01]  /*f970*/  FADD.FTZ R26, R26, R6 ;  /* 0x000000061a1a7221 */ /* 0x000fe20000010000 */
[----:B------:R-:W-:Y:S01]  /*f980*/  FADD.FTZ R27, R27, R7 ;  /* 0x000000071b1b7221 */ /* 0x000fe20000010000 */
[----:B---3--:R-:W-:-:S04]  /*f990*/  SHF.L.U32 R0, R32, 0x8, RZ ;  /* 0x0000000820007819 */ /* 0x008fc800000006ff */
[----:B------:R-:W-:-:S04]  /*f9a0*/  IADD3 R17, P0, R14, R0, RZ ;  /* 0x000000000e117210 */ /* 0x000fc80007f1e0ff */
[----:B------:R-:W-:Y:S02]  /*f9b0*/  LEA.HI.X.SX32 R0, R0, R15, 0x1, P0 ;  /* 0x0000000f00007211 */ /* 0x000fe400000f0eff */
[----:B------:R-:W-:-:S04]  /*f9c0*/  LEA R20, P0, R17, R20, 0x2 ;  /* 0x0000001411147211 */ /* 0x000fc800078010ff */
[----:B------:R-:W-:Y:S01]  /*f9d0*/  LEA.HI.X R21, R17, R18, R0, 0x2, P0 ;  /* 0x0000001211157211 */ /* 0x000fe200000f1400 */
[----:B----4-:R-:W-:Y:S01]  /*f9e0*/  @P2 FMUL.FTZ R24, R24, R28 ;  /* 0x0000001c18182220 */ /* 0x010fe20000410000 */
[----:B------:R-:W-:Y:S01]  /*f9f0*/  @P2 FMUL.FTZ R25, R25, R29 ;  /* 0x0000001d19192220 */ /* 0x000fe20000410000 */
[----:B------:R-:W-:Y:S01]  /*fa00*/  @P2 FMUL.FTZ R26, R26, R30 ;  /* 0x0000001e1a1a2220 */ /* 0x000fe20000410000 */
[----:B------:R-:W-:-:S05]  /*fa10*/  @P2 FMUL.FTZ R27, R27, R31 ;  /* 0x0000001f1b1b2220 */ /* 0x000fca0000410000 */
[----:B------:R0:W-:Y:S02]  /*fa20*/  STG.E.128 desc[UR36][R20.64], R24 ;  /* 0x0000001814007986 */ /* 0x0001e4000c101d24 */
.L_x_1495:
[C---:B-1---5:R-:W-:Y:S01]  /*fa30*/  FFMA.FTZ R8, R33.reuse, R24, R8 ;  /* 0x0000001821087223 */ /* 0x062fe20000010008 */
[C---:B------:R-:W-:Y:S01]  /*fa40*/  FFMA.FTZ R9, R33.reuse, R25, R9 ;  /* 0x0000001921097223 */ /* 0x040fe20000010009 */
[C---:B------:R-:W-:Y:S01]  /*fa50*/  FFMA.FTZ R10, R33.reuse, R26, R10 ;  /* 0x0000001a210a7223 */ /* 0x040fe2000001000a */
[----:B------:R-:W-:-:S07]  /*fa60*/  FFMA.FTZ R11, R33, R27, R11 ;  /* 0x0000001b210b7223 */ /* 0x000fce000001000b */
.L_x_1494:
[----:B------:R-:W-:Y:S05]  /*fa70*/  BSYNC B0 ;  /* 0x0000000000007941 */ /* 0x000fea0003800000 */
.L_x_1493:
[----:B------:R-:W-:Y:S01]  /*fa80*/  BAR.SYNC.DEFER_BLOCKING 0x0 ;  /* 0x0000000000007b1d */ /* 0x000fe20000010000 */
[C---:B------:R-:W-:Y:S02]  /*fa90*/  LOP3.LUT R0, R19.reuse, 0xffffffc0, RZ, 0xc0, !PT ;  /* 0xffffffc013007812 */ /* 0x040fe400078ec0ff */
[----:B------:R-:W-:Y:S02]  /*faa0*/  ISETP.GT.AND P2, PT, R19, 0x3f, PT ;  /* 0x0000003f1300780c */ /* 0x000fe40003f44270 */
[----:B------:R-:W-:Y:S01]  /*fab0*/  ISETP.NE.AND P0, PT, R0, 0x40, PT ;  /* 0x000000400000780c */ /* 0x000fe20003f05270 */
[----:B------:R-:W-:Y:S01]  /*fac0*/  IMAD R0, R13, 0x100, R12 ;  /* 0x000001000d007824 */ /* 0x000fe200078e020c */
[----:B------:R-:W-:-:S03]  /*fad0*/  IADD3 R19, R19, 0x3f, RZ ;  /* 0x0000003f13137810 */ /* 0x000fc60007ffe0ff */
[----:B------:R-:W-:Y:S01]  /*fae0*/  IMAD R0, R0, 0x4, R247 ;  /* 0x0000000400007824 */ /* 0x000fe200078e02f7 */
[----:B------:R-:W-:-:S07]  /*faf0*/  ISETP.GT.U32.AND P1, PT, R19, 0x7e, PT ;  /* 0x0000007e1300780c */ /* 0x000fce0003f24070 */
[----:B------:R3:W-:Y:S01]  /*fb00*/  @!P0 STS.128 [R0+-0x400], R8 ;  /* 0xfffc000800008388 */ /* 0x0007e20000000c00 */
[----:B------:R-:W-:Y:S06]  /*fb10*/  BAR.SYNC.DEFER_BLOCKING 0x0 ;  /* 0x0000000000007b1d */ /* 0x000fec0000010000 */
[----:B------:R3:W4:Y:S02]  /*fb20*/  @!P2 LDS.128 R16, [R0] ;  /* 0x000000000010a984 */ /* 0x0007240000000c00 */
[----:B------:R-:W-:Y:S06]  /*fb30*/  BAR.SYNC.DEFER_BLOCKING 0x0 ;  /* 0x0000000000007b1d */ /* 0x000fec0000010000 */
[----:B------:R-:W-:Y:S05]  /*fb40*/  @P1 EXIT ;  /* 0x000000000000194d */ /* 0x000fea0003800000 */
[----:B---3--:R-:W3:Y:S01]  /*fb50*/  LDC R0, c[0x0][0x308] ;  /* 0x0000c200ff007b82 */ /* 0x008ee20000000800 */
[----:B----4-:R-:W-:Y:S01]  /*fb60*/  @!P2 FADD.FTZ R8, R8, R16 ;  /* 0x000000100808a221 */ /* 0x010fe20000010000 */
[----:B------:R-:W-:Y:S01]  /*fb70*/  @!P2 FADD.FTZ R9, R9, R17 ;  /* 0x000000110909a221 */ /* 0x000fe20000010000 */
[----:B------:R-:W-:Y:S01]  /*fb80*/  @!P2 FADD.FTZ R10, R10, R18 ;  /* 0x000000120a0aa221 */ /* 0x000fe20000010000 */
[----:B------:R-:W-:Y:S01]  /*fb90*/  @!P2 FADD.FTZ R11, R11, R19 ;  /* 0x000000130b0ba221 */ /* 0x000fe20000010000 */
[----:B---3--:R-:W-:-:S13]  /*fba0*/  ISETP.NE.AND P0, PT, R0, 0x2, PT ;  /* 0x000000020000780c */ /* 0x008fda0003f05270 */
[----:B0-----:R-:W0:Y:S01]  /*fbb0*/  @P0 LDC.64 R4, c[0x0][0x210] ;  /* 0x00008400ff040b82 */ /* 0x001e220000000a00 */
[----:B------:R-:W-:-:S05]  /*fbc0*/  @P0 IADD3 R7, R3, R12, RZ ;  /* 0x0000000c03070210 */ /* 0x000fca0007ffe0ff */
[----:B0-----:R-:W-:-:S05]  /*fbd0*/  @P0 IMAD.WIDE R4, R7, 0x4, R4 ;  /* 0x0000000407040825 */ /* 0x001fca00078e0204 */
[----:B------:R0:W-:Y:S01]  /*fbe0*/  @P0 STG.E.128 desc[UR36][R4.64], R8 ;  /* 0x0000000804000986 */ /* 0x0001e2000c101d24 */
[----:B------:R-:W-:Y:S05]  /*fbf0*/  @P0 EXIT ;  /* 0x000000000000094d */ /* 0x000fea0003800000 */
[----:B0-----:R-:W0:Y:S01]  /*fc00*/  LDC.64 R4, c[0x0][0x300] ;  /* 0x0000c000ff047b82 */ /* 0x001e220000000a00 */
[----:B------:R-:W-:Y:S01]  /*fc10*/  IMAD.IADD R3, R3, 0x1, R12 ;  /* 0x0000000103037824 */ /* 0x000fe200078e020c */
[----:B------:R-:W-:Y:S01]  /*fc20*/  ULDC.64 UR4, c[0x0][0x210] ;  /* 0x0000840000047ab9 */ /* 0x000fe20000000a00 */
[----:B0-----:R-:W3:Y:S02]  /*fc30*/  LDG.E R4, desc[UR36][R4.64] ;  /* 0x0000002404047981 */ /* 0x001ee4000c1e1900 */
[C---:B---3--:R-:W-:Y:S01]  /*fc40*/  FMUL.FTZ R8, R4.reuse, R8 ;  /* 0x0000000804087220 */ /* 0x048fe20000410000 */
[C---:B------:R-:W-:Y:S01]  /*fc50*/  FMUL.FTZ R9, R4.reuse, R9 ;  /* 0x0000000904097220 */ /* 0x040fe20000410000 */
[C---:B------:R-:W-:Y:S01]  /*fc60*/  FMUL.FTZ R10, R4.reuse, R10 ;  /* 0x0000000a040a7220 */ /* 0x040fe20000410000 */
[----:B------:R-:W-:-:S03]  /*fc70*/  FMUL.FTZ R11, R4, R11 ;  /* 0x0000000b040b7220 */ /* 0x000fc60000410000 */
[----:B------:R-:W0:Y:S08]  /*fc80*/  F2I.S8.NTZ R8, R8 ;  /* 0x0000000800087305 */ /* 0x000e300000202100 */
[----:B------:R-:W3:Y:S01]  /*fc90*/  F2I.S8.NTZ R9, R9 ;  /* 0x0000000900097305 */ /* 0x000ee20000202100 */
[----:B0-----:R-:W-:-:S07]  /*fca0*/  PRMT R0, R8, 0x8880, RZ ;  /* 0x0000888008007816 */ /* 0x001fce00000000ff */
[----:B------:R-:W0:Y:S01]  /*fcb0*/  F2I.S8.NTZ R10, R10 ;  /* 0x0000000a000a7305 */ /* 0x000e220000202100 */
[----:B------:R-:W-:Y:S02]  /*fcc0*/  PRMT R0, R0, 0x7710, RZ ;  /* 0x0000771000007816 */ /* 0x000fe400000000ff */
[----:B---3--:R-:W-:-:S05]  /*fcd0*/  PRMT R2, R9, 0x8880, RZ ;  /* 0x0000888009027816 */ /* 0x008fca00000000ff */
[----:B------:R-:W3:Y:S01]  /*fce0*/  F2I.S8.NTZ R11, R11 ;  /* 0x0000000b000b7305 */ /* 0x000ee20000202100 */
[----:B------:R-:W-:Y:S02]  /*fcf0*/  LOP3.LUT R5, R0, 0xff, RZ, 0xc0, !PT ;  /* 0x000000ff00057812 */ /* 0x000fe400078ec0ff */
[----:B------:R-:W-:Y:S02]  /*fd00*/  PRMT R2, R2, 0x7710, RZ ;  /* 0x0000771002027816 */ /* 0x000fe400000000ff */
[----:B0-----:R-:W-:Y:S02]  /*fd10*/  PRMT R0, R10, 0x8880, RZ ;  /* 0x000088800a007816 */ /* 0x001fe400000000ff */
[----:B------:R-:W-:Y:S02]  /*fd20*/  PRMT R5, R2, 0x7604, R5 ;  /* 0x0000760402057816 */ /* 0x000fe40000000005 */
[----:B------:R-:W-:Y:S02]  /*fd30*/  PRMT R0, R0, 0x7710, RZ ;  /* 0x0000771000007816 */ /* 0x000fe400000000ff */
[----:B------:R-:W-:-:S02]  /*fd40*/  IADD3 R2, P0, R3, UR4, RZ ;  /* 0x0000000403027c10 */ /* 0x000fc4000ff1e0ff */
[----:B---3--:R-:W-:Y:S02]  /*fd50*/  PRMT R4, R11, 0x8880, RZ ;  /* 0x000088800b047816 */ /* 0x008fe400000000ff */
[----:B------:R-:W-:Y:S02]  /*fd60*/  PRMT R5, R0, 0x7054, R5 ;  /* 0x0000705400057816 */ /* 0x000fe40000000005 */
[----:B------:R-:W-:Y:S02]  /*fd70*/  PRMT R4, R4, 0x7710, RZ ;  /* 0x0000771004047816 */ /* 0x000fe400000000ff */
[----:B------:R-:W-:Y:S02]  /*fd80*/  LEA.HI.X.SX32 R3, R3, UR5, 0x1, P0 ;  /* 0x0000000503037c11 */ /* 0x000fe400080f0eff */
[----:B------:R-:W-:-:S05]  /*fd90*/  PRMT R5, R4, 0x654, R5 ;  /* 0x0000065404057816 */ /* 0x000fca0000000005 */
[----:B------:R-:W-:Y:S01]  /*fda0*/  STG.E desc[UR36][R2.64], R5 ;  /* 0x0000000502007986 */ /* 0x000fe2000c101924 */
[----:B------:R-:W-:Y:S05]  /*fdb0*/  EXIT ;  /* 0x000000000000794d */ /* 0x000fea0003800000 */
.L_x_1435:
[----:B------:R-:W-:Y:S01]  /*fdc0*/  HFMA2.MMA R11, -RZ, RZ, 0, 1.847743988037109375e-06 ;  /* 0x0000001fff0b7435 */ /* 0x000fe200000001ff */
[----:B------:R-:W-:Y:S01]  /*fdd0*/  BSSY B1, `(.L_x_1496) ;  /* 0x0000007000017945 */ /* 0x000fe20003800000 */
[----:B------:R-:W-:Y:S01]  /*fde0*/  MOV R13, R9 ;  /* 0x00000009000d7202 */ /* 0x000fe20000000f00 */
[----:B------:R-:W-:Y:S02]  /*fdf0*/  IMAD.MOV.U32 R12, RZ, RZ, 0x1 ;  /* 0x00000001ff0c7424 */ /* 0x000fe400078e00ff */
[----:B------:R-:W-:-:S07]  /*fe00*/  IMAD.MOV.U32 R15, RZ, RZ, -0x1 ;  /* 0xffffffffff0f7424 */ /* 0x000fce00078e00ff */
[----:B--2--5:R-:W-:Y:S05]  /*fe10*/  WARPSYNC.COLLECTIVE R15, `(.L_x_1497) ;  /* 0x000000000f087348 */ /* 0x024fea0003c00000 */
[----:B------:R0:W1:Y:S02]  /*fe20*/  SHFL.BFLY P6, R14, R13, R12, R11 ;  /* 0x0c00000c0d0e7389 */ /* 0x00006400000c000b */
[----:B012--5:R-:W-:Y:S01]  /*fe30*/  ENDCOLLECTIVE ;  /* 0x000000000000791b */ /* 0x027fe20003800000 */
.L_x_1497:
[----:B------:R-:W-:Y:S05]  /*fe40*/  BSYNC B1 ;  /* 0x0000000000017941 */ /* 0x000fea0003800000 */
.L_x_1496:
[----:B------:R-:W-:Y:S05]  /*fe50*/  BRA `(.L_x_1498) ;  /* 0xffffffc800cc7947 */ /* 0x000fea000383ffff */
.L_x_1439:
[----:B------:R-:W-:Y:S01]  /*fe60*/  HFMA2.MMA R11, -RZ, RZ, 0, 1.847743988037109375e-06 ;  /* 0x0000001fff0b7435 */ /* 0x000fe200000001ff */
[----:B------:R-:W-:Y:S01]  /*fe70*/  BSSY B0, `(.L_x_1499) ;  /* 0x0000007000007945 */ /* 0x000fe20003800000 */
[----:B------:R-:W-:Y:S01]  /*fe80*/  MOV R13, R250 ;  /* 0x000000fa000d7202 */ /* 0x000fe20000000f00 */
[----:B------:R-:W-:Y:S02]  /*fe90*/  IMAD.MOV.U32 R12, RZ, RZ, 0x10 ;  /* 0x00000010ff0c7424 */ /* 0x000fe400078e00ff */
[----:B------:R-:W-:-:S07]  /*fea0*/  IMAD.MOV.U32 R15, RZ, RZ, -0x1 ;  /* 0xffffffffff0f7424 */ /* 0x000fce00078e00ff */
[----:B0-2-4-:R-:W-:Y:S05]  /*feb0*/  WARPSYNC.COLLECTIVE R15, `(.L_x_1500) ;  /* 0x000000000f087348 */ /* 0x015fea0003c00000 */
[----:B------:R1:W3:Y:S02]  /*fec0*/  SHFL.BFLY P6, R14, R13, R12, R11 ;  /* 0x0c00000c0d0e7389 */ /* 0x0002e400000c000b */
[----:B01234-:R-:W-:Y:S01]  /*fed0*/  ENDCOLLECTIVE ;  /* 0x000000000000791b */ /* 0x01ffe20003800000 */
.L_x_1500:
[----:B------:R-:W-:Y:S05]  /*fee0*/  BSYNC B0 ;  /* 0x0000000000007941 */ /* 0x000fea0003800000 */
.L_x_1499:
[----:B------:R-:W-:Y:S01]  /*fef0*/  FMNMX.FTZ R13, R14, R250, !PT ;  /* 0x000000fa0e0d7209 */ /* 0x000fe20007810000 */
[----:B------:R-:W-:Y:S01]  /*ff00*/  IMAD.MOV.U32 R11, RZ, RZ, 0x1f ;  /* 0x0000001fff0b7424 */ /* 0x000fe200078e00ff */
[----:B------:R-:W-:Y:S02]  /*ff10*/  MOV R12, 0x8 ;  /* 0x00000008000c7802 */ /* 0x000fe40000000f00 */
[----:B------:R-:W-:-:S07]  /*ff20*/  MOV R15, 0xffffffff ;  /* 0xffffffff000f7802 */ /* 0x000fce0000000f00 */
[----:B------:R-:W-:Y:S05]  /*ff30*/  WARPSYNC.COLLECTIVE R15, `(.L_x_1501) ;  /* 0x000000000f087348 */ /* 0x000fea0003c00000 */
[----:B------:R0:W1:Y:S02]  /*ff40*/  SHFL.BFLY P6, R14, R13, R12, R11 ;  /* 0x0c00000c0d0e7389 */ /* 0x00006400000c000b */
[----:B01----:R-:W-:Y:S01]  /*ff50*/  ENDCOLLECTIVE ;  /* 0x000000000000791b */ /* 0x003fe20003800000 */
.L_x_1501:
[----:B------:R-:W-:Y:S01]  /*ff60*/  HFMA2.MMA R12, -RZ, RZ, 0, 2.384185791015625e-07 ;  /* 0x00000004ff0c7435 */ /* 0x000fe200000001ff */
[----:B------:R-:W-:-:S05]  /*ff70*/  FMNMX.FTZ R3, R13, R14, !PT ;  /* 0x0000000e0d037209 */ /* 0x000fca0007810000 */
[----:B------:R-:W-:-:S07]  /*ff80*/  IMAD.MOV.U32 R13, RZ, RZ, R3 ;  /* 0x000000ffff0d7224 */ /* 0x000fce00078e0003 */
[----:B------:R-:W-:Y:S05]  /*ff90*/  WARPSYNC.COLLECTIVE R15, `(.L_x_1502) ;  /* 0x000000000f087348 */ /* 0x000fea0003c00000 */
[----:B------:R0:W1:Y:S02]  /*ffa0*/  SHFL.BFLY P6, R14, R13, R12, R11 ;  /* 0x0c00000c0d0e7389 */ /* 0x00006400000c000b */
[----:B01----:R-:W-:Y:S01]  /*ffb0*/  ENDCOLLECTIVE ;  /* 0x000000000000791b */ /* 0x003fe20003800000 */
.L_x_1502:
[----:B------:R-:W-:Y:S02]  /*ffc0*/  MOV R12, 0x2 ;  /* 0x00000002000c7802 */ /* 0x000fe40000000f00 */
[----:B------:R-:W-:-:S05]  /*ffd0*/  FMNMX.FTZ R4, R3, R14, !PT ;  /* 0x0000000e03047209 */ /* 0x000fca0007810000 */
[----:B------:R-:W-:-:S07]  /*ffe0*/  IMAD.MOV.U32 R13, RZ, RZ, R4 ;  /* 0x000000ffff0d7224 */ /* 0x000fce00078e0004 */
[----:B------:R-:W-:Y:S05]  /*fff0*/  WARPSYNC.COLLECTIVE R15, `(.L_x_1503) ;  /* 0x000000000f087348 */ /* 0x000fea0003c00000 */
[----:B------:R0:W1:Y:S02]  /*10000*/  SHFL.BFLY P6, R14, R13, R12, R11 ;  /* 0x0c00000c0d0e7389 */ /* 0x00006400000c000b */
[----:B01----:R-:W-:Y:S01]  /*10010*/  ENDCOLLECTIVE ;  /* 0x000000000000791b */ /* 0x003fe20003800000 */
.L_x_1503:
[----:B------:R-:W-:Y:S05]  /*10020*/  BRA `(.L_x_1504) ;  /* 0xffffffcc00247947 */ /* 0x000fea000383ffff */
.L_x_1505:
        /* <DEDUP_REMOVED lines=13> */
.L_x_3299:


//--------------------- .text._ZN4mmha33masked_multihead_attention_kernelIfLi256ELi256ELi4ELi64ELi64ELb1ELb1EEEv26Multihead_attention_paramsIT_XT5_EE --------------------------
	.section	.text._ZN4mmha33masked_multihead_attention_kernelIfLi256ELi256ELi4ELi64ELi64ELb1ELb1EEEv26Multihead_attention_paramsIT_XT5_EE,"ax",@progbits
	.align	128
        .global         _ZN4mmha33masked_multihead_attention_kernelIfLi256ELi256ELi4ELi64ELi64ELb1ELb1EEEv26Multihead_attention_paramsIT_XT5_EE
        .type           _ZN4mmha33masked_multihead_attention_kernelIfLi256ELi256ELi4ELi64ELi64ELb1ELb1EEEv26Multihead_attention_paramsIT_XT5_EE,@function
        .size           _ZN4mmha33masked_multihead_attention_kernelIfLi256ELi256ELi4ELi64ELi64ELb1ELb1EEEv26Multihead_attention_paramsIT_XT5_EE,(.L_x_3300 - _ZN4mmha33masked_multihead_attention_kernelIfLi256ELi256ELi4ELi64ELi64ELb1ELb1EEEv26Multihead_attention_paramsIT_XT5_EE)
        .other          _ZN4mmha33masked_multihead_attention_kernelIfLi256ELi256ELi4ELi64ELi64ELb1ELb1EEEv26Multihead_attention_paramsIT_XT5_EE,@"STO_CUDA_ENTRY STV_DEFAULT"
_ZN4mmha33masked_multihead_attention_kernelIfLi256ELi256ELi4ELi64ELi64ELb1ELb1EEEv26Multihead_attention_paramsIT_XT5_EE:
.text._ZN4mmha33masked_multihead_attention_kernelIfLi256ELi256ELi4ELi64ELi64ELb1ELb1EEEv26Multihead_attention_paramsIT_XT5_EE:
        /* <DEDUP_REMOVED lines=12> */
.L_x_1506:
        /* <DEDUP_REMOVED lines=22> */
[----:B-1----:R-:W-:Y:S02]  /*0220*/  IMAD.MOV.U32 R4, RZ, RZ, RZ ;  /* 0x000000ffff047224 */ /* 0x002fe400078e00ff */
[----:B--2---:R-:W-:-:S04]  /*0230*/  IMAD.MOV R6, RZ, RZ, -R5 ;  /* 0x000000ffff067224 */ /* 0x004fc800078e0a05 */
[----:B------:R-:W-:Y:S01]  /*0240*/  IMAD R7, R6, R3, RZ ;  /* 0x0000000306077224 */ /* 0x000fe200078e02ff */
[----:B------:R-:W-:-:S03]  /*0250*/  IABS R6, R28 ;  /* 0x0000001c00067213 */ /* 0x000fc60000000000 */
[----:B------:R-:W-:-:S06]  /*0260*/  IMAD.HI.U32 R5, R5, R7, R4 ;  /* 0x0000000705057227 */ /* 0x000fcc00078e0004 */
[----:B------:R-:W-:Y:S02]  /*0270*/  IMAD.HI.U32 R26, R5, R6, RZ ;  /* 0x00000006051a7227 */ /* 0x000fe400078e00ff */
[----:B------:R-:W1:Y:S03]  /*0280*/  LDC.64 R4, c[0x0][0x328] ;  /* 0x0000ca00ff047b82 */ /* 0x000e660000000a00 */
[----:B------:R-:W-:-:S05]  /*0290*/  IADD3 R0, -R26, RZ, RZ ;  /* 0x000000ff1a007210 */ /* 0x000fca0007ffe1ff */
[C---:B------:R-:W-:Y:S02]  /*02a0*/  IMAD R0, R3.reuse, R0, R6 ;  /* 0x0000000003007224 */ /* 0x040fe400078e0206 */
[----:B------:R-:W2:Y:S03]  /*02b0*/  @P3 LDC.64 R6, c[0x0][0x2f0] ;  /* 0x0000bc00ff063b82 */ /* 0x000ea60000000a00 */
[----:B------:R-:W-:Y:S01]  /*02c0*/  ISETP.GT.U32.AND P1, PT, R3, R0, PT ;  /* 0x000000000300720c */ /* 0x000fe20003f24070 */
[----:B0-----:R-:W-:Y:S01]  /*02d0*/  IMAD R19, R28, UR4, R23 ;  /* 0x000000041c137c24 */ /* 0x001fe2000f8e0217 */
[----:B------:R-:W-:Y:S01]  /*02e0*/  SHF.L.U32 R14, R22, 0x2, RZ ;  /* 0x00000002160e7819 */ /* 0x000fe200000006ff */
[----:B-1----:R-:W-:-:S10]  /*02f0*/  IMAD.WIDE R4, R28, 0x4, R4 ;  /* 0x000000041c047825 */ /* 0x002fd400078e0204 */
[----:B------:R-:W-:Y:S01]  /*0300*/  @!P1 IMAD.IADD R0, R0, 0x1, -R3 ;  /* 0x0000000100009824 */ /* 0x000fe200078e0a03 */
[----:B------:R0:W5:Y:S01]  /*0310*/  LDG.E R25, desc[UR36][R4.64] ;  /* 0x0000002404197981 */ /* 0x000162000c1e1900 */
[----:B------:R-:W-:Y:S01]  /*0320*/  @!P1 VIADD R26, R26, 0x1 ;  /* 0x000000011a1a9836 */ /* 0x000fe20000000000 */
[----:B------:R-:W-:Y:S02]  /*0330*/  ISETP.NE.AND P1, PT, R9, RZ, PT ;  /* 0x000000ff0900720c */ /* 0x000fe40003f25270 */
[----:B------:R-:W-:Y:S02]  /*0340*/  ISETP.GE.U32.AND P0, PT, R0, R3, PT ;  /* 0x000000030000720c */ /* 0x000fe40003f06070 */
[----:B------:R-:W-:-:S04]  /*0350*/  LOP3.LUT R0, R28, R9, RZ, 0x3c, !PT ;  /* 0x000000091c007212 */ /* 0x000fc800078e3cff */
[----:B------:R-:W-:Y:S02]  /*0360*/  ISETP.GE.AND P2, PT, R0, RZ, PT ;  /* 0x000000ff0000720c */ /* 0x000fe40003f46270 */
[----:B------:R-:W1:Y:S05]  /*0370*/  LDC R0, c[0x0][0x278] ;  /* 0x00009e00ff007b82 */ /* 0x000e6a0000000800 */
[----:B------:R-:W-:-:S06]  /*0380*/  @P0 VIADD R26, R26, 0x1 ;  /* 0x000000011a1a0836 */ /* 0x000fcc0000000000 */
[----:B------:R-:W-:Y:S02]  /*0390*/  @!P2 IADD3 R26, -R26, RZ, RZ ;  /* 0x000000ff1a1aa210 */ /* 0x000fe40007ffe1ff */
[----:B------:R-:W-:-:S05]  /*03a0*/  @!P1 LOP3.LUT R26, RZ, R9, RZ, 0x33, !PT ;  /* 0x00000009ff1a9212 */ /* 0x000fca00078e33ff */
[----:B--2---:R-:W-:-:S05]  /*03b0*/  @P3 IMAD.WIDE R6, R26, 0x4, R6 ;  /* 0x000000041a063825 */ /* 0x004fca00078e0206 */
[----:B------:R2:W5:Y:S01]  /*03c0*/  @P3 LDG.E R24, desc[UR36][R6.64] ;  /* 0x0000002406183981 */ /* 0x000562000c1e1900 */
[----:B------:R-:W-:Y:S01]  /*03d0*/  IMAD.SHL.U32 R3, R23, 0x100, RZ ;  /* 0x0000010017037824 */ /* 0x000fe200078e00ff */
[----:B-1----:R-:W-:Y:S01]  /*03e0*/  ISETP.NE.AND P0, PT, R0, RZ, PT ;  /* 0x000000ff0000720c */ /* 0x002fe20003f05270 */
[----:B------:R-:W-:Y:S02]  /*03f0*/  IMAD.SHL.U32 R19, R19, 0x100, RZ ;  /* 0x0000010013137824 */ /* 0x000fe400078e00ff */
[----:B------:R-:W-:Y:S01]  /*0400*/  IMAD R0, R28, R0, R3 ;  /* 0x000000001c007224 */ /* 0x000fe200078e0203 */
[----:B0-----:R-:W-:-:S04]  /*0410*/  P2R R4, PR, RZ, 0x20 ;  /* 0x00000020ff047803 */ /* 0x001fc80000000000 */
[----:B------:R-:W-:Y:S01]  /*0420*/  SEL R0, R19, R0, !P0 ;  /* 0x0000000013007207 */ /* 0x000fe20004000000 */
[----:B--2-4-:R-:W-:Y:S06]  /*0430*/  @P5 BRA `(.L_x_1508) ;  /* 0x0000000000605947 */ /* 0x014fec0003800000 */
        /* <DEDUP_REMOVED lines=24> */
.L_x_1508:
[----:B------:R-:W-:Y:S05]  /*05c0*/  BSYNC B0 ;  /* 0x0000000000007941 */ /* 0x000fea0003800000 */
.L_x_1507:
[----:B------:R-:W0:Y:S01]  /*05d0*/  LDC R20, c[0x0][0x284] ;  /* 0x0000a100ff147b82 */ /* 0x000e220000000800 */
[----:B------:R-:W-:Y:S01]  /*05e0*/  ISETP.LT.AND P2, PT, R22, 0x40, P3 ;  /* 0x000000401600780c */ /* 0x000fe20001f41270 */
[----:B-----5:R-:W-:Y:S01]  /*05f0*/  VIADD R18, R25, 0xffffffff ;  /* 0xffffffff19127836 */ /* 0x020fe20000000000 */
[----:B------:R-:W-:Y:S01]  /*0600*/  ISETP.NE.U32.AND P1, PT, R12, RZ, PT ;  /* 0x000000ff0c00720c */ /* 0x000fe20003f25070 */
[----:B------:R-:W-:Y:S01]  /*0610*/  IMAD.IADD R27, R19, 0x1, R14 ;  /* 0x00000001131b7824 */ /* 0x000fe200078e020e */
[----:B------:R-:W-:Y:S01]  /*0620*/  SHF.R.S32.HI R15, RZ, 0x1f, R28 ;  /* 0x0000001fff0f7819 */ /* 0x000fe2000001141c */
[----:B------:R-:W-:Y:S01]  /*0630*/  ULDC.64 UR6, c[0x0][0x220] ;  /* 0x0000880000067ab9 */ /* 0x000fe20000000a00 */
[----:B------:R-:W-:Y:S01]  /*0640*/  ISETP.NE.AND.EX P1, PT, R13, RZ, PT, P1 ;  /* 0x000000ff0d00720c */ /* 0x000fe20003f25310 */
[----:B------:R-:W1:Y:S01]  /*0650*/  @!P5 LDC.64 R4, c[0x0][0x248] ;  /* 0x00009200ff04db82 */ /* 0x000e620000000a00 */
[----:B------:R-:W-:Y:S01]  /*0660*/  @!P5 SHF.L.U32 R0, R18, 0x2, RZ ;  /* 0x000000021200d819 */ /* 0x000fe200000006ff */
[----:B------:R-:W-:Y:S01]  /*0670*/  IMAD.MOV.U32 R17, RZ, RZ, RZ ;  /* 0x000000ffff117224 */ /* 0x000fe200078e00ff */
[----:B------:R-:W-:-:S02]  /*0680*/  ISETP.EQ.U32.AND P0, PT, RZ, UR6, PT ;  /* 0x00000006ff007c0c */ /* 0x000fc4000bf02070 */
[----:B------:R-:W-:Y:S02]  /*0690*/  CS2R R32, SRZ ;  /* 0x0000000000207805 */ /* 0x000fe4000001ff00 */
[----:B------:R-:W-:Y:S01]  /*06a0*/  CS2R R34, SRZ ;  /* 0x0000000000227805 */ /* 0x000fe2000001ff00 */
[----:B------:R-:W-:Y:S01]  /*06b0*/  IMAD.IADD R3, R3, 0x1, R14 ;  /* 0x0000000103037824 */ /* 0x000fe200078e020e */
[----:B------:R-:W-:Y:S01]  /*06c0*/  ISETP.EQ.OR.EX P0, PT, RZ, UR7, P5, P0 ;  /* 0x00000007ff007c0c */ /* 0x000fe2000af02700 */
[----:B------:R-:W2:Y:S01]  /*06d0*/  @P2 LDC.64 R8, c[0x0][0x2e0] ;  /* 0x0000b800ff082b82 */ /* 0x000ea20000000a00 */
[----:B------:R-:W-:Y:S02]  /*06e0*/  CS2R R44, SRZ ;  /* 0x00000000002c7805 */ /* 0x000fe4000001ff00 */
[----:B------:R-:W-:Y:S02]  /*06f0*/  CS2R R46, SRZ ;  /* 0x00000000002e7805 */ /* 0x000fe4000001ff00 */
[----:B------:R-:W-:Y:S01]  /*0700*/  @P1 LEA R10, P3, R28, R12, 0x2 ;  /* 0x0000000c1c0a1211 */ /* 0x000fe200078610ff */
[----:B0-----:R-:W-:-:S06]  /*0710*/  @!P5 IMAD R11, R27, R20, R0 ;  /* 0x000000141b0bd224 */ /* 0x001fcc00078e0200 */
[----:B------:R-:W0:Y:S01]  /*0720*/  @!P0 LDC.64 R6, c[0x0][0x220] ;  /* 0x00008800ff068b82 */ /* 0x000e220000000a00 */
[----:B-1----:R-:W-:Y:S01]  /*0730*/  @!P5 IMAD.WIDE R4, R11, 0x4, R4 ;  /* 0x000000040b04d825 */ /* 0x002fe200078e0204 */
[----:B------:R-:W-:-:S03]  /*0740*/  @P1 LEA.HI.X R11, R28, R13, R15, 0x2, P3 ;  /* 0x0000000d1c0b1211 */ /* 0x000fc600018f140f */
[----:B------:R-:W-:Y:S01]  /*0750*/  @P2 IMAD R13, R24, UR4, R23 ;  /* 0x00000004180d2c24 */ /* 0x000fe2000f8e0217 */
[----:B------:R-:W-:Y:S01]  /*0760*/  IABS R15, R20 ;  /* 0x00000014000f7213 */ /* 0x000fe20000000000 */
[----:B------:R-:W5:Y:S02]  /*0770*/  @P1 LDG.E R17, desc[UR36][R10.64] ;  /* 0x000000240a111981 */ /* 0x000f64000c1e1900 */
[----:B------:R-:W-:Y:S02]  /*0780*/  @P2 IMAD R13, R13, 0x100, R14 ;  /* 0x000001000d0d2824 */ /* 0x000fe400078e020e */
[----:B------:R-:W5:Y:S02]  /*0790*/  @!P5 LDG.E.128 R32, desc[UR36][R4.64] ;  /* 0x000000240420d981 */ /* 0x000f64000c1e1d00 */
[----:B--2---:R-:W-:-:S05]  /*07a0*/  @P2 IMAD.WIDE R8, R13, 0x4, R8 ;  /* 0x000000040d082825 */ /* 0x004fca00078e0208 */
[----:B------:R-:W5:Y:S01]  /*07b0*/  @P2 LDG.E.128 R48, desc[UR36][R8.64] ;  /* 0x0000002408302981 */ /* 0x000f62000c1e1d00 */
[----:B------:R-:W1:Y:S01]  /*07c0*/  I2F.RP R0, R15 ;  /* 0x0000000f00007306 */ /* 0x000e620000209400 */
[----:B------:R-:W-:Y:S01]  /*07d0*/  IABS R16, R18 ;  /* 0x0000001200107213 */ /* 0x000fe20000000000 */
[----:B0-----:R-:W-:-:S05]  /*07e0*/  @!P0 IMAD.WIDE R6, R3, 0x4, R6 ;  /* 0x0000000403068825 */ /* 0x001fca00078e0206 */
[----:B------:R0:W5:Y:S01]  /*07f0*/  @!P0 LDG.E.128 R44, desc[UR36][R6.64] ;  /* 0x00000024062c8981 */ /* 0x000162000c1e1d00 */
[----:B-1----:R-:W1:Y:S01]  /*0800*/  MUFU.RCP R0, R0 ;  /* 0x0000000000007308 */ /* 0x002e620000001000 */
[----:B0-----:R-:W0:Y:S01]  /*0810*/  LDC R7, c[0x0][0x290] ;  /* 0x0000a400ff077b82 */ /* 0x001e220000000800 */
[----:B-1----:R-:W-:-:S06]  /*0820*/  IADD3 R12, R0, 0xffffffe, RZ ;  /* 0x0ffffffe000c7810 */ /* 0x002fcc0007ffe0ff */
[----:B------:R1:W2:Y:S02]  /*0830*/  F2I.FTZ.U32.TRUNC.NTZ R13, R12 ;  /* 0x0000000c000d7305 */ /* 0x0002a4000021f000 */
[----:B-1----:R-:W-:Y:S02]  /*0840*/  IMAD.MOV.U32 R12, RZ, RZ, RZ ;  /* 0x000000ffff0c7224 */ /* 0x002fe400078e00ff */
[----:B--2---:R-:W-:-:S04]  /*0850*/  IMAD.MOV R10, RZ, RZ, -R13 ;  /* 0x000000ffff0a7224 */ /* 0x004fc800078e0a0d */
[----:B------:R-:W-:-:S04]  /*0860*/  IMAD R5, R10, R15, RZ ;  /* 0x0000000f0a057224 */ /* 0x000fc800078e02ff */
[----:B------:R-:W-:-:S06]  /*0870*/  IMAD.HI.U32 R13, R13, R5, R12 ;  /* 0x000000050d0d7227 */ /* 0x000fcc00078e000c */
[----:B------:R-:W-:-:S04]  /*0880*/  IMAD.HI.U32 R13, R13, R16, RZ ;  /* 0x000000100d0d7227 */ /* 0x000fc800078e00ff */
[----:B------:R-:W-:-:S04]  /*0890*/  IMAD.MOV R13, RZ, RZ, -R13 ;  /* 0x000000ffff0d7224 */ /* 0x000fc800078e0a0d */
[----:B------:R-:W-:-:S05]  /*08a0*/  IMAD R16, R15, R13, R16 ;  /* 0x0000000d0f107224 */ /* 0x000fca00078e0210 */
[----:B------:R-:W-:Y:S02]  /*08b0*/  ISETP.GT.U32.AND P0, PT, R15, R16, PT ;  /* 0x000000100f00720c */ /* 0x000fe40003f04070 */
[----:B------:R-:W-:Y:S02]  /*08c0*/  ISETP.NE.AND P4, PT, R30, RZ, PT ;  /* 0x000000ff1e00720c */ /* 0x000fe40003f85270 */
[----:B------:R-:W-:-:S09]  /*08d0*/  ISETP.GE.AND P3, PT, R18, RZ, PT ;  /* 0x000000ff1200720c */ /* 0x000fd20003f66270 */
[----:B------:R-:W-:-:S04]  /*08e0*/  @!P0 IADD3 R16, R16, -R15, RZ ;  /* 0x8000000f10108210 */ /* 0x000fc80007ffe0ff */
[----:B------:R-:W-:Y:S02]  /*08f0*/  ISETP.GT.U32.AND P1, PT, R15, R16, PT ;  /* 0x000000100f00720c */ /* 0x000fe40003f24070 */
[----:B------:R-:W-:Y:S02]  /*0900*/  ISETP.NE.AND P0, PT, R20, RZ, PT ;  /* 0x000000ff1400720c */ /* 0x000fe40003f05270 */
[----:B------:R-:W-:Y:S02]  /*0910*/  CS2R R38, SRZ ;  /* 0x0000000000267805 */ /* 0x000fe4000001ff00 */
[----:B------:R-:W-:Y:S02]  /*0920*/  P2R R0, PR, RZ, 0x10 ;  /* 0x00000010ff007803 */ /* 0x000fe40000000000 */
[----:B------:R-:W-:-:S05]  /*0930*/  CS2R R36, SRZ ;  /* 0x0000000000247805 */ /* 0x000fca000001ff00 */
[----:B------:R-:W-:-:S04]  /*0940*/  @!P1 IMAD.IADD R16, R16, 0x1, -R15 ;  /* 0x0000000110109824 */ /* 0x000fc800078e0a0f */
[----:B------:R-:W-:Y:S01]  /*0950*/  @!P3 IMAD.MOV R16, RZ, RZ, -R16 ;  /* 0x000000ffff10b224 */ /* 0x000fe200078e0a10 */
[----:B------:R-:W-:Y:S01]  /*0960*/  @!P0 LOP3.LUT R16, RZ, R20, RZ, 0x33, !PT ;  /* 0x00000014ff108212 */ /* 0x000fe200078e33ff */
        /* <DEDUP_REMOVED lines=11> */
.L_x_1510:
[----:B------:R-:W-:Y:S05]  /*0a20*/  BSYNC B0 ;  /* 0x0000000000007941 */ /* 0x000fea0003800000 */
.L_x_1509:
[----:B-----5:R-:W-:Y:S01]  /*0a30*/  @!P4 FADD.FTZ R32, R32, R36 ;  /* 0x000000242020c221 */ /* 0x020fe20000010000 */
[----:B------:R-:W-:Y:S01]  /*0a40*/  @!P4 FADD.FTZ R33, R33, R37 ;  /* 0x000000252121c221 */ /* 0x000fe20000010000 */
[----:B------:R-:W-:Y:S01]  /*0a50*/  @!P4 FADD.FTZ R34, R34, R38 ;  /* 0x000000262222c221 */ /* 0x000fe20000010000 */
[----:B------:R-:W-:Y:S01]  /*0a60*/  @!P4 FADD.FTZ R35, R35, R39 ;  /* 0x000000272323c221 */ /* 0x000fe20000010000 */
[----:B------:R-:W-:Y:S01]  /*0a70*/  ISETP.NE.AND P1, PT, R30, RZ, PT ;  /* 0x000000ff1e00720c */ /* 0x000fe20003f25270 */
[----:B------:R-:W-:Y:S01]  /*0a80*/  ULDC.U8 UR5, c[0x0][0x294] ;  /* 0x0000a50000057ab9 */ /* 0x000fe20000000000 */
[----:B------:R-:W-:Y:S01]  /*0a90*/  @P2 FMUL.FTZ R32, R32, R48 ;  /* 0x0000003020202220 */ /* 0x000fe20000410000 */
[----:B------:R-:W-:Y:S01]  /*0aa0*/  @P2 FMUL.FTZ R33, R33, R49 ;  /* 0x0000003121212220 */ /* 0x000fe20000410000 */
[----:B------:R-:W-:Y:S01]  /*0ab0*/  @P2 FMUL.FTZ R34, R34, R50 ;  /* 0x0000003222222220 */ /* 0x000fe20000410000 */
[----:B------:R-:W-:Y:S01]  /*0ac0*/  @P2 FMUL.FTZ R35, R35, R51 ;  /* 0x0000003323232220 */ /* 0x000fe20000410000 */
[----:B------:R-:W-:Y:S01]  /*0ad0*/  P2R R0, PR, RZ, 0x2 ;  /* 0x00000002ff007803 */ /* 0x000fe20000000000 */
        /* <DEDUP_REMOVED lines=49> */
[----:B------:R0:W1:Y:S01]  /*0df0*/  LDC.64 R14, c[0x4][R0] ;  /* 0x01000000000e7b82 */ /* 0x0000620000000a00 */
[----:B------:R-:W-:Y:S01]  /*0e00*/  IMAD.U32 R5, RZ, RZ, UR5 ;  /* 0x00000005ff057e24 */ /* 0x000fe2000f8e00ff */
[----:B------:R-:W-:Y:S01]  /*0e10*/  ULDC.64 UR4, c[0x4][0xd0] ;  /* 0x0100340000047ab9 */ /* 0x000fe20000000a00 */
[----:B------:R-:W-:Y:S01]  /*0e20*/  HFMA2.MMA R8, -RZ, RZ, 0, 8.0049037933349609375e-05 ;  /* 0x0000053fff087435 */ /* 0x000fe200000001ff */
[----:B------:R-:W-:Y:S01]  /*0e30*/  MOV R6, UR4 ;  /* 0x0000000400067c02 */ /* 0x000fe20008000f00 */
[----:B------:R-:W-:Y:S02]  /*0e40*/  IMAD.U32 R7, RZ, RZ, UR5 ;  /* 0x00000005ff077e24 */ /* 0x000fe4000f8e00ff */
[----:B------:R-:W-:-:S02]  /*0e50*/  IMAD.U32 R10, RZ, RZ, UR6 ;  /* 0x00000006ff0a7e24 */ /* 0x000fc4000f8e00ff */
[----:B------:R-:W-:Y:S02]  /*0e60*/  IMAD.U32 R11, RZ, RZ, UR7 ;  /* 0x00000007ff0b7e24 */ /* 0x000fe4000f8e00ff */
[----:B------:R-:W-:Y:S02]  /*0e70*/  IMAD.MOV.U32 R12, RZ, RZ, 0x1 ;  /* 0x00000001ff0c7424 */ /* 0x000fe400078e00ff */
[----:B0-----:R-:W-:-:S07]  /*0e80*/  IMAD.MOV.U32 R13, RZ, RZ, RZ ;  /* 0x000000ffff0d7224 */ /* 0x001fce00078e00ff */
[----:B------:R-:W-:-:S07]  /*0e90*/  LEPC R20, `(.L_x_1513) ;  /* 0x000000001014794e */ /* 0x000fce0000000000 */
[----:B-1----:R-:W-:Y:S05]  /*0ea0*/  CALL.ABS.NOINC R14 ;  /* 0x000000000e007343 */ /* 0x002fea0003c00000 */
.L_x_1513:
[----:B------:R-:W0:Y:S01]  /*0eb0*/  S2R R4, SR_CgaCtaId ;  /* 0x0000000000047919 */ /* 0x000e220000008800 */
[----:B------:R-:W1:Y:S01]  /*0ec0*/  LDC R6, c[0x0][0x290] ;  /* 0x0000a400ff067b82 */ /* 0x000e620000000800 */
[----:B------:R-:W-:Y:S02]  /*0ed0*/  MOV R0, 0x400 ;  /* 0x0000040000007802 */ /* 0x000fe40000000f00 */
[----:B------:R-:W-:-:S03]  /*0ee0*/  ISETP.NE.AND P6, PT, R45, RZ, PT ;  /* 0x000000ff2d00720c */ /* 0x000fc60003fc5270 */
[----:B------:R-:W-:Y:S02]  /*0ef0*/  VIADD R3, R0, 0x810 ;  /* 0x0000081000037836 */ /* 0x000fe40000000000 */
[----:B------:R-:W-:-:S03]  /*0f00*/  IMAD R0, R29, R44, R31 ;  /* 0x0000002c1d007224 */ /* 0x000fc600078e021f */
[----:B0-----:R-:W-:-:S04]  /*0f10*/  LEA R3, R4, R3, 0x18 ;  /* 0x0000000304037211 */ /* 0x001fc800078ec0ff */
[----:B------:R-:W-:-:S05]  /*0f20*/  LEA R13, R0, R3, 0x2 ;  /* 0x00000003000d7211 */ /* 0x000fca00078e10ff */
[----:B-1----:R-:W-:Y:S01]  /*0f30*/  IMAD R14, R6, 0x4, R13 ;  /* 0x00000004060e7824 */ /* 0x002fe200078e020d */
[----:B------:R-:W-:Y:S06]  /*0f40*/  @!P6 BRA `(.L_x_1514) ;  /* 0x00000000000ce947 */ /* 0x000fec0003800000 */
[----:B------:R-:W-:Y:S01]  /*0f50*/  ISETP.NE.AND P5, PT, R30, RZ, PT ;  /* 0x000000ff1e00720c */ /* 0x000fe20003fa5270 */
[----:B------:R0:W-:-:S12]  /*0f60*/  STS.128 [R13], R40 ;  /* 0x000000280d007388 */ /* 0x0001d80000000c00 */
[----:B------:R0:W-:Y:S02]  /*0f70*/  @!P5 STS.128 [R14], R32 ;  /* 0x000000200e00d388 */ /* 0x0001e40000000c00 */
.L_x_1514:
        /* <DEDUP_REMOVED lines=13> */
[----:B------:R-:W-:Y:S02]  /*1050*/  BSSY B1, `(.L_x_1517) ;  /* 0x0000063000017945 */ /* 0x000fe40003800000 */
[----:B------:R-:W-:Y:S01]  /*1060*/  IMAD R20, R29, 0x4, R15 ;  /* 0x000000041d147824 */ /* 0x000fe200078e020f */
        /* <DEDUP_REMOVED lines=40> */
.L_x_1518:
[C---:B------:R-:W-:Y:S01]  /*12f0*/  IMAD R21, R6.reuse, 0x4, R15 ;  /* 0x0000000406157824 */ /* 0x040fe200078e020f */
[----:B------:R-:W-:Y:S01]  /*1300*/  LEA R44, R6, R20, 0x2 ;  /* 0x00000014062c7211 */ /* 0x000fe200078e10ff */
[----:B------:R-:W-:Y:S01]  /*1310*/  BSSY B2, `(.L_x_1520) ;  /* 0x0000032000027945 */ /* 0x000fe20003800000 */
[----:B------:R-:W-:Y:S02]  /*1320*/  LEA.HI R0, R0, R0, RZ, 0x1 ;  /* 0x0000000000007211 */ /* 0x000fe400078f08ff */
[----:B------:R0:W0:Y:S03]  /*1330*/  LDS R32, [R21] ;  /* 0x0000000015207984 */ /* 0x0000260000000800 */
[----:B------:R-:W-:Y:S01]  /*1340*/  IMAD.SHL.U32 R0, R0, 0x2, RZ ;  /* 0x0000000200007824 */ /* 0x000fe200078e00ff */
[----:B------:R0:W0:Y:S04]  /*1350*/  LDS R34, [R21+0x4] ;  /* 0x0000040015227984 */ /* 0x0000280000000800 */
[----:B------:R0:W0:Y:S01]  /*1360*/  LDS R33, [R44] ;  /* 0x000000002c217984 */ /* 0x0000220000000800 */
[----:B------:R-:W-:-:S03]  /*1370*/  LOP3.LUT R5, R0, 0xfffffffc, RZ, 0xc0, !PT ;  /* 0xfffffffc00057812 */ /* 0x000fc600078ec0ff */
[----:B------:R0:W0:Y:S01]  /*1380*/  LDS R35, [R44+0x4] ;  /* 0x000004002c237984 */ /* 0x0000220000000800 */
[----:B------:R-:W-:-:S13]  /*1390*/  ISETP.GE.AND P0, PT, R5, R6, PT ;  /* 0x000000060500720c */ /* 0x000fda0003f06270 */
[----:B------:R-:W-:Y:S05]  /*13a0*/  @P0 BRA `(.L_x_1521) ;  /* 0x0000000000a00947 */ /* 0x000fea0003800000 */
[----:B------:R-:W-:Y:S01]  /*13b0*/  I2FP.F32.S32 R6, R6 ;  /* 0x0000000600067245 */ /* 0x000fe20000201400 */
[----:B------:R-:W-:Y:S01]  /*13c0*/  VIADD R0, R5, 0x2 ;  /* 0x0000000205007836 */ /* 0x000fe20000000000 */
[----:B------:R-:W-:Y:S02]  /*13d0*/  ULDC UR4, c[0x0][0x29c] ;  /* 0x0000a70000047ab9 */ /* 0x000fe40000000800 */
        /* <DEDUP_REMOVED lines=37> */
.L_x_1521:
[----:B------:R-:W-:Y:S05]  /*1630*/  BSYNC B2 ;  /* 0x0000000000027941 */ /* 0x000fea0003800000 */
.L_x_1520:
[----:B0-----:R0:W-:Y:S04]  /*1640*/  STS [R21], R32 ;  /* 0x0000002015007388 */ /* 0x0011e80000000800 */
[----:B------:R0:W-:Y:S04]  /*1650*/  STS [R21+0x4], R34 ;  /* 0x0000042215007388 */ /* 0x0001e80000000800 */
[----:B------:R0:W-:Y:S04]  /*1660*/  STS [R44], R33 ;  /* 0x000000212c007388 */ /* 0x0001e80000000800 */
[----:B------:R0:W-:Y:S02]  /*1670*/  STS [R44+0x4], R35 ;  /* 0x000004232c007388 */ /* 0x0001e40000000800 */
.L_x_1519:
[----:B------:R-:W-:Y:S05]  /*1680*/  BSYNC B1 ;  /* 0x0000000000017941 */ /* 0x000fea0003800000 */
.L_x_1517:
[----:B-1----:R1:W-:Y:S04]  /*1690*/  STS [R15], R40 ;  /* 0x000000280f007388 */ /* 0x0023e80000000800 */
[----:B--2---:R1:W-:Y:S04]  /*16a0*/  STS [R15+0x4], R42 ;  /* 0x0000042a0f007388 */ /* 0x0043e80000000800 */
[----:B---3--:R1:W-:Y:S04]  /*16b0*/  STS [R20], R41 ;  /* 0x0000002914007388 */ /* 0x0083e80000000800 */
[----:B----4-:R1:W-:Y:S02]  /*16c0*/  STS [R20+0x4], R43 ;  /* 0x0000042b14007388 */ /* 0x0103e40000000800 */
.L_x_1516:
[----:B------:R-:W-:Y:S05]  /*16d0*/  BSYNC B0 ;  /* 0x0000000000007941 */ /* 0x000fea0003800000 */
.L_x_1515:
[----:B------:R-:W-:Y:S06]  /*16e0*/  BAR.SYNC.DEFER_BLOCKING 0x0 ;  /* 0x0000000000007b1d */ /* 0x000fec0000010000 */
[----:B------:R-:W-:Y:S04]  /*16f0*/  BSSY B0, `(.L_x_1522) ;  /* 0x0000005000007945 */ /* 0x000fe80003800000 */
[----:B------:R-:W-:Y:S05]  /*1700*/  @!P6 BRA `(.L_x_1523) ;  /* 0x00000000000ce947 */ /* 0x000fea0003800000 */
[----:B------:R-:W-:Y:S01]  /*1710*/  ISETP.NE.AND P0, PT, R30, RZ, PT ;  /* 0x000000ff1e00720c */ /* 0x000fe20003f05270 */
[----:B01----:R2:W3:-:S12]  /*1720*/  LDS.128 R40, [R13] ;  /* 0x000000000d287984 */ /* 0x0034d80000000c00 */
[----:B------:R2:W4:Y:S02]  /*1730*/  @!P0 LDS.128 R32, [R14] ;  /* 0x000000000e208984 */ /* 0x0005240000000c00 */
.L_x_1523:
[----:B------:R-:W-:Y:S05]  /*1740*/  BSYNC B0 ;  /* 0x0000000000007941 */ /* 0x000fea0003800000 */
.L_x_1522:
[----:B------:R-:W-:Y:S06]  /*1750*/  BAR.SYNC.DEFER_BLOCKING 0x0 ;  /* 0x0000000000007b1d */ /* 0x000fec0000010000 */
[----:B------:R-:W-:Y:S05]  /*1760*/  BRA `(.L_x_1512) ;  /* 0x0000000400307947 */ /* 0x000fea0003800000 */
.L_x_1511:
        /* <DEDUP_REMOVED lines=15> */
[----:B------:R-:W-:-:S03]  /*1860*/  I2FP.F32.S32 R0, R30 ;  /* 0x0000001e00007245 */ /* 0x000fc60000201400 */
[----:B------:R-:W-:Y:S08]  /*1870*/  MUFU.EX2 R5, -R14 ;  /* 0x8000000e00057308 */ /* 0x000ff00000000800 */
[----:B------:R-:W0:Y:S02]  /*1880*/  MUFU.EX2 R3, -R3 ;  /* 0x8000000300037308 */ /* 0x000e240000000800 */
[C---:B0-----:R-:W-:Y:S01]  /*1890*/  FMUL.FTZ R4, R0.reuse, R3 ;  /* 0x0000000300047220 */ /* 0x041fe20000410000 */
[----:B------:R-:W-:-:S03]  /*18a0*/  FMUL.FTZ R0, R0, R5 ;  /* 0x0000000500007220 */ /* 0x000fc60000410000 */
[----:B------:R-:W-:Y:S01]  /*18b0*/  FMUL.RZ R10, R4, 0.15915493667125701904 ;  /* 0x3e22f983040a7820 */ /* 0x000fe2000040c000 */
[----:B------:R-:W-:-:S03]  /*18c0*/  FMUL.RZ R9, R0, 0.15915493667125701904 ;  /* 0x3e22f98300097820 */ /* 0x000fc6000040c000 */
[----:B------:R-:W0:Y:S08]  /*18d0*/  MUFU.SIN R4, R10 ;  /* 0x0000000a00047308 */ /* 0x000e300000000400 */
        /* <DEDUP_REMOVED lines=12> */
.L_x_1524:
        /* <DEDUP_REMOVED lines=25> */
[----:B------:R0:W3:Y:S01]  /*1b30*/  MUFU.COS R5, R0 ;  /* 0x0000000000057308 */ /* 0x0000e20000000000 */
[-C--:B-1----:R-:W-:Y:S01]  /*1b40*/  FFMA.FTZ R11, R42, R9.reuse, -R7 ;  /* 0x000000092a0b7223 */ /* 0x082fe20000010807 */
[-C--:B------:R-:W-:Y:S01]  /*1b50*/  FFMA.FTZ R34, R34, R9.reuse, -R3 ;  /* 0x0000000922227223 */ /* 0x080fe20000010803 */
[-C--:B------:R-:W-:Y:S01]  /*1b60*/  FFMA.FTZ R43, R43, R9.reuse, R12 ;  /* 0x000000092b2b7223 */ /* 0x080fe2000001000c */
[----:B------:R-:W-:Y:S01]  /*1b70*/  FFMA.FTZ R35, R35, R9, R4 ;  /* 0x0000000923237223 */ /* 0x000fe20000010004 */
[----:B------:R-:W-:Y:S02]  /*1b80*/  IMAD.MOV.U32 R42, RZ, RZ, R11 ;  /* 0x000000ffff2a7224 */ /* 0x000fe400078e000b */
[-C--:B--2---:R-:W-:Y:S01]  /*1b90*/  FMUL.FTZ R7, R41, R6.reuse ;  /* 0x0000000629077220 */ /* 0x084fe20000410000 */
[-C--:B------:R-:W-:Y:S01]  /*1ba0*/  FMUL.FTZ R3, R33, R6.reuse ;  /* 0x0000000621037220 */ /* 0x080fe20000410000 */
[-C--:B------:R-:W-:Y:S01]  /*1bb0*/  FMUL.FTZ R8, R40, R6.reuse ;  /* 0x0000000628087220 */ /* 0x080fe20000410000 */
[----:B0-----:R-:W-:Y:S01]  /*1bc0*/  FMUL.FTZ R0, R32, R6 ;  /* 0x0000000620007220 */ /* 0x001fe20000410000 */
[-C--:B---3--:R-:W-:Y:S01]  /*1bd0*/  FFMA.FTZ R7, R40, R5.reuse, -R7 ;  /* 0x0000000528077223 */ /* 0x088fe20000010807 */
[-C--:B------:R-:W-:Y:S01]  /*1be0*/  FFMA.FTZ R32, R32, R5.reuse, -R3 ;  /* 0x0000000520207223 */ /* 0x080fe20000010803 */
[-C--:B------:R-:W-:Y:S01]  /*1bf0*/  FFMA.FTZ R41, R41, R5.reuse, R8 ;  /* 0x0000000529297223 */ /* 0x080fe20000010008 */
[----:B------:R-:W-:-:S02]  /*1c00*/  FFMA.FTZ R33, R33, R5, R0 ;  /* 0x0000000521217223 */ /* 0x000fc40000010000 */
[----:B------:R-:W-:-:S07]  /*1c10*/  MOV R40, R7 ;  /* 0x0000000700287202 */ /* 0x000fce0000000f00 */
.L_x_1525:
[----:B------:R-:W-:Y:S05]  /*1c20*/  BSYNC B0 ;  /* 0x0000000000007941 */ /* 0x000fea0003800000 */
.L_x_1512:
        /* <DEDUP_REMOVED lines=18> */
[----:B---3--:R-:W-:Y:S02]  /*1d50*/  IMAD.SHL.U32 R0, R16, 0x4, RZ ;  /* 0x0000000410007824 */ /* 0x008fe400078e00ff */
[----:B------:R-:W-:Y:S01]  /*1d60*/  ULDC UR5, c[0x0][0x284] ;  /* 0x0000a10000057ab9 */ /* 0x000fe20000000800 */
[----:B------:R-:W-:Y:S01]  /*1d70*/  ULEA UR4, UR6, UR4, 0x18 ;  /* 0x0000000406047291 */ /* 0x000fe2000f8ec03f */
[----:B------:R-:W-:-:S05]  /*1d80*/  IMAD R27, R27, UR5, R0 ;  /* 0x000000051b1b7c24 */ /* 0x000fca000f8e0200 */
[----:B------:R-:W-:-:S05]  /*1d90*/  LEA R0, R22, UR4, 0x4 ;  /* 0x0000000416007c11 */ /* 0x000fca000f8e20ff */
[----:B------:R3:W-:Y:S01]  /*1da0*/  STS.128 [R0], R36 ;  /* 0x0000002400007388 */ /* 0x0007e20000000c00 */
[----:B----4-:R-:W-:-:S05]  /*1db0*/  IMAD.WIDE R4, R27, 0x4, R4 ;  /* 0x000000041b047825 */ /* 0x010fca00078e0204 */
[----:B------:R3:W-:Y:S02]  /*1dc0*/  STG.E.128 desc[UR36][R4.64], R32 ;  /* 0x0000002004007986 */ /* 0x0007e4000c101d24 */
.L_x_1528:
[----:B---3--:R-:W-:-:S07]  /*1dd0*/  FFMA.FTZ R0, R43, R35, R6 ;  /* 0x000000232b007223 */ /* 0x008fce0000010006 */
.L_x_1527:
[----:B------:R-:W-:Y:S05]  /*1de0*/  BSYNC B0 ;  /* 0x0000000000007941 */ /* 0x000fea0003800000 */
.L_x_1526:
[----:B------:R-:W5:Y:S01]  /*1df0*/  SHFL.BFLY PT, R3, R0, 0x10, 0x1f ;  /* 0x0e001f0000037f89 */ /* 0x000f6200000e0000 */
[----:B------:R-:W-:Y:S01]  /*1e00*/  LOP3.LUT P0, R8, R22, 0x1f, RZ, 0xc0, !PT ;  /* 0x0000001f16087812 */ /* 0x000fe2000780c0ff */
[----:B------:R-:W0:Y:S01]  /*1e10*/  S2UR UR6, SR_CgaCtaId ;  /* 0x00000000000679c3 */ /* 0x000e220000008800 */
[----:B------:R-:W-:Y:S01]  /*1e20*/  UMOV UR5, 0x400 ;  /* 0x0000040000057882 */ /* 0x000fe20000000000 */
[----:B------:R-:W-:Y:S01]  /*1e30*/  ULDC UR7, c[0x0][0x284] ;  /* 0x0000a10000077ab9 */ /* 0x000fe20000000800 */
[----:B------:R-:W-:Y:S01]  /*1e40*/  ISETP.GT.U32.AND P1, PT, R8, 0x1, PT ;  /* 0x000000010800780c */ /* 0x000fe20003f24070 */
[----:B------:R-:W-:Y:S08]  /*1e50*/  BSSY B0, `(.L_x_1529) ;  /* 0x0000030000007945 */ /* 0x000ff00003800000 */
        /* <DEDUP_REMOVED lines=10> */
[----:B-1----:R-:W-:-:S05]  /*1f00*/  @!P1 LEA R3, R10, R3, 0x18 ;  /* 0x000000030a039211 */ /* 0x002fca00078ec0ff */
[----:B------:R-:W-:Y:S01]  /*1f10*/  @!P1 IMAD R8, R8, 0x4, R3 ;  /* 0x0000000408089824 */ /* 0x000fe200078e0203 */
[----:B------:R-:W-:Y:S01]  /*1f20*/  MOV R3, UR7 ;  /* 0x0000000700037c02 */ /* 0x000fe20008000f00 */
[----:B0-----:R-:W-:-:S05]  /*1f30*/  FADD.FTZ R5, R4, R5 ;  /* 0x0000000504057221 */ /* 0x001fca0000010000 */
[----:B------:R-:W0:Y:S02]  /*1f40*/  SHFL.BFLY PT, R6, R5, 0x2, 0x1f ;  /* 0x0c401f0005067f89 */ /* 0x000e2400000e0000 */
[----:B0-----:R-:W-:Y:S01]  /*1f50*/  FADD.FTZ R6, R5, R6 ;  /* 0x0000000605067221 */ /* 0x001fe20000010000 */
[----:B------:R-:W-:-:S04]  /*1f60*/  VIADDMNMX R5, R25, -R3, RZ, !PT ;  /* 0x8000000319057246 */ /* 0x000fc800078001ff */
[----:B------:R-:W0:Y:S01]  /*1f70*/  SHFL.BFLY PT, R7, R6, 0x1, 0x1f ;  /* 0x0c201f0006077f89 */ /* 0x000e2200000e0000 */
[----:B------:R-:W-:Y:S02]  /*1f80*/  IMAD.IADD R11, R18, 0x1, -R5 ;  /* 0x00000001120b7824 */ /* 0x000fe400078e0a05 */
[----:B0-----:R-:W-:-:S05]  /*1f90*/  FADD.FTZ R7, R6, R7 ;  /* 0x0000000706077221 */ /* 0x001fca0000010000 */
[----:B------:R0:W-:Y:S01]  /*1fa0*/  @!P0 STS [R0+UR4+0x8], R7 ;  /* 0x0000080700008988 */ /* 0x0001e20008000804 */
[----:B------:R-:W-:Y:S01]  /*1fb0*/  BAR.SYNC.DEFER_BLOCKING 0x0 ;  /* 0x0000000000007b1d */ /* 0x000fe20000010000 */
[----:B------:R-:W-:Y:S01]  /*1fc0*/  ISETP.NE.AND P0, PT, R22, RZ, PT ;  /* 0x000000ff1600720c */ /* 0x000fe20003f05270 */
[----:B------:R-:W-:-:S04]  /*1fd0*/  UIADD3 UR4, UR5, 0x810, URZ ;  /* 0x0000081005047890 */ /* 0x000fc8000fffe03f */
[----:B------:R-:W-:Y:S01]  /*1fe0*/  ULEA UR4, UR6, UR4, 0x18 ;  /* 0x0000000406047291 */ /* 0x000fe2000f8ec03f */
[----:B0-----:R-:W-:Y:S01]  /*1ff0*/  IMAD.MOV.U32 R0, RZ, RZ, -0x800001 ;  /* 0xff7fffffff007424 */ /* 0x001fe200078e00ff */
[----:B------:R-:W0:Y:S04]  /*2000*/  @!P1 LDS R7, [R8+0x8] ;  /* 0x0000080008079984 */ /* 0x000e280000000800 */
[----:B0-----:R-:W0:Y:S02]  /*2010*/  SHFL.BFLY PT, R4, R7, 0x1, 0x1f ;  /* 0x0c201f0007047f89 */ /* 0x001e2400000e0000 */
[----:B0-----:R-:W-:-:S06]  /*2020*/  FADD.FTZ R4, R4, R7 ;  /* 0x0000000704047221 */ /* 0x001fcc0000010000 */
[----:B------:R-:W0:Y:S01]  /*2030*/  SHFL.IDX PT, R4, R4, RZ, 0x1f ;  /* 0x00001fff04047589 */ /* 0x000e2200000e0000 */
[----:B------:R-:W-:Y:S05]  /*2040*/  @P0 BRA `(.L_x_1530) ;  /* 0x0000000000400947 */ /* 0x000fea0003800000 */
[----:B------:R-:W-:Y:S01]  /*2050*/  ULDC.64 UR8, c[0x0][0x2c8] ;  /* 0x0000b20000087ab9 */ /* 0x000fe20000000a00 */
[----:B------:R-:W-:Y:S01]  /*2060*/  ULDC UR7, c[0x0][0x2a0] ;  /* 0x0000a80000077ab9 */ /* 0x000fe20000000800 */
[----:B------:R-:W-:Y:S01]  /*2070*/  ISETP.NE.U32.AND P0, PT, RZ, UR8, PT ;  /* 0x00000008ff007c0c */ /* 0x000fe2000bf05070 */
[----:B0-----:R-:W-:Y:S01]  /*2080*/  FMUL.FTZ R0, R4, UR7 ;  /* 0x0000000704007c20 */ /* 0x001fe20008410000 */
[----:B------:R-:W-:Y:S02]  /*2090*/  LEA R9, R11, UR4, 0x2 ;  /* 0x000000040b097c11 */ /* 0x000fe4000f8e10ff */
[----:B------:R-:W-:-:S13]  /*20a0*/  ISETP.NE.AND.EX P0, PT, RZ, UR9, PT, P0 ;  /* 0x00000009ff007c0c */ /* 0x000fda000bf05300 */
[----:B------:R-:W-:Y:S05]  /*20b0*/  @!P0 BRA `(.L_x_1531) ;  /* 0x0000000000208947 */ /* 0x000fea0003800000 */
[----:B------:R-:W0:Y:S01]  /*20c0*/  LDC.64 R6, c[0x0][0x2c8] ;  /* 0x0000b200ff067b82 */ /* 0x000e220000000a00 */
[----:B------:R-:W-:Y:S01]  /*20d0*/  IMAD.IADD R4, R18, 0x1, -R17 ;  /* 0x0000000112047824 */ /* 0x000fe200078e0a11 */
[----:B------:R-:W-:-:S03]  /*20e0*/  ULDC UR7, c[0x0][0x2d0] ;  /* 0x0000b40000077ab9 */ /* 0x000fc60000000800 */
[----:B--2---:R-:W-:-:S04]  /*20f0*/  IMAD R13, R23, UR7, R4 ;  /* 0x00000007170d7c24 */ /* 0x004fc8000f8e0204 */
[----:B------:R-:W-:-:S04]  /*2100*/  IMAD R13, R13, UR7, R4 ;  /* 0x000000070d0d7c24 */ /* 0x000fc8000f8e0204 */
[----:B0-----:R-:W-:-:S06]  /*2110*/  IMAD.WIDE R6, R13, 0x4, R6 ;  /* 0x000000040d067825 */ /* 0x001fcc00078e0206 */
[----:B------:R-:W2:Y:S02]  /*2120*/  LDG.E R7, desc[UR36][R6.64] ;  /* 0x0000002406077981 */ /* 0x000ea4000c1e1900 */
[----:B--2---:R-:W-:-:S07]  /*2130*/  FADD.FTZ R0, R0, R7 ;  /* 0x0000000700007221 */ /* 0x004fce0000010000 */
.L_x_1531:
[----:B------:R1:W-:Y:S02]  /*2140*/  STS [R9], R0 ;  /* 0x0000000009007388 */ /* 0x0003e40000000800 */
.L_x_1530:
[----:B------:R-:W-:Y:S05]  /*2150*/  BSYNC B0 ;  /* 0x0000000000007941 */ /* 0x000fea0003800000 */
.L_x_1529:
[----:B------:R-:W-:Y:S01]  /*2160*/  BAR.SYNC.DEFER_BLOCKING 0x0 ;  /* 0x0000000000007b1d */ /* 0x000fe20000010000 */
[----:B------:R-:W-:Y:S01]  /*2170*/  SHF.R.S32.HI R7, RZ, 0x1f, R22 ;  /* 0x0000001fff077819 */ /* 0x000fe20000011416 */
[----:B------:R-:W-:Y:S01]  /*2180*/  UIADD3 UR7, UR5, 0x10, URZ ;  /* 0x0000001005077890 */ /* 0x000fe2000fffe03f */
[----:B------:R-:W-:Y:S02]  /*2190*/  VIADD R11, R11, 0x7 ;  /* 0x000000070b0b7836 */ /* 0x000fe40000000000 */
[-C--:B------:R-:W-:Y:S01]  /*21a0*/  LEA.HI R12, R7, R22.reuse, RZ, 0x2 ;  /* 0x00000016070c7211 */ /* 0x080fe200078f10ff */
[----:B------:R-:W-:Y:S02]  /*21b0*/  ULEA UR7, UR6, UR7, 0x18 ;  /* 0x0000000706077291 */ /* 0x000fe4000f8ec03f */
[----:B--2---:R-:W-:Y:S01]  /*21c0*/  SHF.R.S32.HI R14, RZ, 0x1f, R11 ;  /* 0x0000001fff0e7819 */ /* 0x004fe2000001140b */
[----:B------:R-:W-:Y:S01]  /*21d0*/  ULDC UR13, c[0x0][0x29c] ;  /* 0x0000a700000d7ab9 */ /* 0x000fe20000000800 */
[----:B------:R-:W-:Y:S01]  /*21e0*/  LOP3.LUT R7, R12, 0xfffffffc, RZ, 0xc0, !PT ;  /* 0xfffffffc0c077812 */ /* 0x000fe200078ec0ff */
[----:B------:R-:W-:Y:S01]  /*21f0*/  ULDC UR12, c[0x0][0x288] ;  /* 0x0000a200000c7ab9 */ /* 0x000fe20000000800 */
[----:B------:R-:W-:Y:S01]  /*2200*/  LEA.HI R14, R14, R11, RZ, 0x3 ;  /* 0x0000000b0e0e7211 */ /* 0x000fe200078f18ff */
[----:B------:R-:W-:Y:S01]  /*2210*/  ULDC UR15, c[0x0][0x284] ;  /* 0x0000a100000f7ab9 */ /* 0x000fe20000000800 */
[----:B0-----:R-:W-:Y:S01]  /*2220*/  IADD3 R4, -R7, R22, RZ ;  /* 0x0000001607047210 */ /* 0x001fe20007ffe1ff */
[----:B------:R-:W-:Y:S01]  /*2230*/  ULDC UR14, c[0x0][0x2a0] ;  /* 0x0000a800000e7ab9 */ /* 0x000fe20000000800 */
[----:B------:R-:W-:Y:S01]  /*2240*/  LOP3.LUT R14, R14, 0xfffffff8, RZ, 0xc0, !PT ;  /* 0xfffffff80e0e7812 */ /* 0x000fe200078ec0ff */
[----:B------:R-:W-:Y:S01]  /*2250*/  ULDC.64 UR10, c[0x0][0x248] ;  /* 0x00009200000a7ab9 */ /* 0x000fe20000000a00 */
[----:B------:R-:W-:Y:S01]  /*2260*/  LEA R13, R4, UR7, 0x2 ;  /* 0x00000007040d7c11 */ /* 0x000fe2000f8e10ff */
[----:B------:R-:W-:Y:S01]  /*2270*/  ULDC UR7, c[0x0][0x29c] ;  /* 0x0000a70000077ab9 */ /* 0x000fe20000000800 */
[----:B------:R-:W-:Y:S01]  /*2280*/  LEA.HI.SX32 R154, R12, R5, 0x1e ;  /* 0x000000050c9a7211 */ /* 0x000fe200078ff2ff */
[----:B------:R-:W-:Y:S01]  /*2290*/  IMAD.IADD R85, R14, 0x1, R5 ;  /* 0x000000010e557824 */ /* 0x000fe200078e0205 */
[----:B------:R-:W-:Y:S01]  /*22a0*/  ISETP.NE.AND P1, PT, RZ, UR7, PT ;  /* 0x00000007ff007c0c */ /* 0x000fe2000bf25270 */
[----:B------:R-:W-:Y:S01]  /*22b0*/  ULDC UR7, c[0x0][0x280] ;  /* 0x0000a00000077ab9 */ /* 0x000fe20000000800 */
[----:B------:R0:W2:Y:S02]  /*22c0*/  LDS R6, [R13] ;  /* 0x000000000d067984 */ /* 0x0000a40000000800 */
[----:B------:R-:W-:-:S02]  /*22d0*/  ISETP.GE.AND P0, PT, R154, R85, PT ;  /* 0x000000559a00720c */ /* 0x000fc40003f06270 */
[----:B------:R0:W0:Y:S04]  /*22e0*/  LDS R7, [R13+0x10] ;  /* 0x000010000d077984 */ /* 0x0000280000000800 */
[----:B------:R0:W0:Y:S04]  /*22f0*/  LDS R8, [R13+0x20] ;  /* 0x000020000d087984 */ /* 0x0000280000000800 */
[----:B-1----:R1:W0:Y:S04]  /*2300*/  LDS R9, [R13+0x30] ;  /* 0x000030000d097984 */ /* 0x0022280000000800 */
        /* <DEDUP_REMOVED lines=128> */
.L_x_1532:
[----:B--2---:R-:W-:Y:S01]  /*2b10*/  IMAD R11, R150, UR7, R23 ;  /* 0x00000007960b7c24 */ /* 0x004fe2000f8e0217 */
[----:B------:R-:W-:Y:S01]  /*2b20*/  ULDC.64 UR8, c[0x0][0x258] ;  /* 0x0000960000087ab9 */ /* 0x000fe20000000a00 */
[----:B------:R-:W-:Y:S01]  /*2b30*/  ULDC.64 UR6, c[0x0][0x2b0] ;  /* 0x0000ac0000067ab9 */ /* 0x000fe20000000a00 */
[----:B------:R-:W-:Y:S01]  /*2b40*/  ULDC.64 UR16, c[0x0][0x2c8] ;  /* 0x0000b20000107ab9 */ /* 0x000fe20000000a00 */
[----:B------:R-:W-:Y:S04]  /*2b50*/  BSSY B0, `(.L_x_1533) ;  /* 0x0000818000007945 */ /* 0x000fe80003800000 */
[----:B------:R-:W-:Y:S05]  /*2b60*/  @P0 BRA `(.L_x_1534) ;  /* 0x0000008000580947 */ /* 0x000fea0003800000 */
[-C--:B------:R-:W-:Y:S01]  /*2b70*/  IABS R150, R3.reuse ;  /* 0x0000000300967213 */ /* 0x080fe20000000000 */
[----:B------:R-:W2:Y:S01]  /*2b80*/  LDC R157, c[0x0][0x2c0] ;  /* 0x0000b000ff9d7b82 */ /* 0x000ea20000000800 */
[----:B------:R-:W-:Y:S01]  /*2b90*/  IMAD.SHL.U32 R11, R11, 0x100, RZ ;  /* 0x000001000b0b7824 */ /* 0x000fe200078e00ff */
[----:B------:R-:W-:Y:S01]  /*2ba0*/  ULDC UR5, c[0x0][0x298] ;  /* 0x0000a60000057ab9 */ /* 0x000fe20000000800 */
[----:B------:R-:W3:Y:S01]  /*2bb0*/  I2F.RP R14, R150 ;  /* 0x00000096000e7306 */ /* 0x000ee20000209400 */
[-CC-:B------:R-:W-:Y:S02]  /*2bc0*/  IMAD R152, R19, R3.reuse, R4.reuse ;  /* 0x0000000313987224 */ /* 0x180fe400078e0204 */
[----:B------:R-:W-:-:S03]  /*2bd0*/  IMAD R151, R11, R3, R4 ;  /* 0x000000030b977224 */ /* 0x000fc600078e0204 */
[----:B------:R-:W-:Y:S02]  /*2be0*/  SHF.R.S32.HI R155, RZ, 0x1f, R152 ;  /* 0x0000001fff9b7819 */ /* 0x000fe40000011498 */
[----:B------:R-:W-:Y:S01]  /*2bf0*/  SHF.R.S32.HI R156, RZ, 0x1f, R151 ;  /* 0x0000001fff9c7819 */ /* 0x000fe20000011497 */
[----:B---3--:R-:W3:Y:S01]  /*2c00*/  MUFU.RCP R14, R14 ;  /* 0x0000000e000e7308 */ /* 0x008ee20000001000 */
[----:B--2---:R-:W-:Y:S02]  /*2c10*/  VIADD R157, R157, UR5 ;  /* 0x000000059d9d7c36 */ /* 0x004fe40008000000 */
[----:B---3--:R-:W-:-:S05]  /*2c20*/  VIADD R12, R14, 0xffffffe ;  /* 0x0ffffffe0e0c7836 */ /* 0x008fca0000000000 */
[----:B01----:R0:W1:Y:S02]  /*2c30*/  F2I.FTZ.U32.TRUNC.NTZ R13, R12 ;  /* 0x0000000c000d7305 */ /* 0x003064000021f000 */
[----:B0-----:R-:W-:Y:S01]  /*2c40*/  IMAD.MOV.U32 R12, RZ, RZ, RZ ;  /* 0x000000ffff0c7224 */ /* 0x001fe200078e00ff */
[----:B-1----:R-:W-:-:S05]  /*2c50*/  IADD3 R153, RZ, -R13, RZ ;  /* 0x8000000dff997210 */ /* 0x002fca0007ffe0ff */
[----:B------:R-:W-:-:S04]  /*2c60*/  IMAD R153, R153, R150, RZ ;  /* 0x0000009699997224 */ /* 0x000fc800078e02ff */
[----:B------:R-:W-:-:S07]  /*2c70*/  IMAD.HI.U32 R153, R13, R153, R12 ;  /* 0x000000990d997227 */ /* 0x000fce00078e000c */
.L_x_1666:
[----:B------:R-:W-:Y:S02]  /*2c80*/  IABS R222, R154 ;  /* 0x0000009a00de7213 */ /* 0x000fe40000000000 */
[----:B------:R-:W-:Y:S02]  /*2c90*/  MOV R3, UR15 ;  /* 0x0000000f00037c02 */ /* 0x000fe40008000f00 */
[----:B------:R-:W-:Y:S01]  /*2ca0*/  ISETP.GE.AND P2, PT, R154, RZ, PT ;  /* 0x000000ff9a00720c */ /* 0x000fe20003f46270 */
[----:B-1----:R-:W-:Y:S01]  /*2cb0*/  IMAD.HI.U32 R11, R153, R222, RZ ;  /* 0x000000de990b7227 */ /* 0x002fe200078e00ff */
[-C--:B0-----:R-:W-:Y:S02]  /*2cc0*/  IABS R13, R3.reuse ;  /* 0x00000003000d7213 */ /* 0x081fe40000000000 */
[----:B------:R-:W-:Y:S01]  /*2cd0*/  ISETP.NE.AND P3, PT, R3, RZ, PT ;  /* 0x000000ff0300720c */ /* 0x000fe20003f65270 */
[----:B------:R-:W-:Y:S02]  /*2ce0*/  IMAD.MOV R11, RZ, RZ, -R11 ;  /* 0x000000ffff0b7224 */ /* 0x000fe400078e0a0b */
[----:B------:R-:W-:-:S02]  /*2cf0*/  IMAD R223, R28, R3, RZ ;  /* 0x000000031cdf7224 */ /* 0x000fc400078e02ff */
[----:B------:R-:W-:-:S05]  /*2d00*/  IMAD R222, R13, R11, R222 ;  /* 0x0000000b0dde7224 */ /* 0x000fca00078e02de */
[----:B------:R-:W-:-:S13]  /*2d10*/  ISETP.GT.U32.AND P0, PT, R150, R222, PT ;  /* 0x000000de9600720c */ /* 0x000fda0003f04070 */
[----:B------:R-:W-:Y:S01]  /*2d20*/  @!P0 IMAD.IADD R222, R222, 0x1, -R13 ;  /* 0x00000001dede8824 */ /* 0x000fe200078e0a0d */
[----:B------:R-:W-:-:S04]  /*2d30*/  ISETP.NE.U32.AND P0, PT, RZ, UR6, PT ;  /* 0x00000006ff007c0c */ /* 0x000fc8000bf05070 */
[----:B------:R-:W-:Y:S02]  /*2d40*/  ISETP.GT.U32.AND P1, PT, R150, R222, PT ;  /* 0x000000de9600720c */ /* 0x000fe40003f24070 */
[----:B------:R-:W-:-:S11]  /*2d50*/  ISETP.NE.AND.EX P0, PT, RZ, UR7, PT, P0 ;  /* 0x00000007ff007c0c */ /* 0x000fd6000bf05300 */
[----:B------:R-:W-:Y:S02]  /*2d60*/  @!P1 IMAD.IADD R222, R222, 0x1, -R13 ;  /* 0x00000001dede9824 */ /* 0x000fe400078e0a0d */
[-C--:B------:R-:W-:Y:S01]  /*2d70*/  @P0 IMAD R15, R28, R3.reuse, RZ ;  /* 0x000000031c0f0224 */ /* 0x080fe200078e02ff */
[----:B------:R-:W-:Y:S02]  /*2d80*/  @P0 SHF.R.S32.HI R11, RZ, 0x1f, R154 ;  /* 0x0000001fff0b0819 */ /* 0x000fe4000001149a */
[----:B------:R-:W-:Y:S02]  /*2d90*/  @!P2 IADD3 R222, -R222, RZ, RZ ;  /* 0x000000ffdedea210 */ /* 0x000fe40007ffe1ff */
[----:B------:R-:W-:Y:S02]  /*2da0*/  @!P3 LOP3.LUT R222, RZ, R3, RZ, 0x33, !PT ;  /* 0x00000003ffdeb212 */ /* 0x000fe400078e33ff */
[--C-:B------:R-:W-:Y:S02]  /*2db0*/  @P0 SHF.R.S32.HI R224, RZ, 0x1f, R15.reuse ;  /* 0x0000001fffe00819 */ /* 0x100fe4000001140f */
[----:B------:R-:W-:-:S02]  /*2dc0*/  @P0 IADD3 R14, P2, P3, R154, UR6, R15 ;  /* 0x000000069a0e0c10 */ /* 0x000fc4000fb5e00f */
[----:B------:R-:W-:Y:S02]  /*2dd0*/  SHF.R.S32.HI R12, RZ, 0x1f, R222 ;  /* 0x0000001fff0c7819 */ /* 0x000fe400000114de */
[----:B------:R-:W-:Y:S02]  /*2de0*/  @P0 IADD3.X R15, R11, UR7, R224, P2, P3 ;  /* 0x000000070b0f0c10 */ /* 0x000fe400097e64e0 */
[----:B------:R-:W-:-:S03]  /*2df0*/  IADD3 R13, P1, R222, R223, RZ ;  /* 0x000000dfde0d7210 */ /* 0x000fc60007f3e0ff */
[----:B------:R0:W5:Y:S01]  /*2e00*/  @P0 LDG.E.U8 R11, desc[UR36][R14.64] ;  /* 0x000000240e0b0981 */ /* 0x000162000c1e1100 */
[----:B------:R-:W-:Y:S02]  /*2e10*/  LEA.HI.X.SX32 R226, R223, R12, 0x1, P1 ;  /* 0x0000000cdfe27211 */ /* 0x000fe400008f0eff */
[----:B------:R-:W-:Y:S01]  /*2e20*/  ISETP.GE.AND P1, PT, R154, R18, PT ;  /* 0x000000129a00720c */ /* 0x000fe20003f26270 */
[----:B------:R-:W-:Y:S01]  /*2e30*/  BSSY B1, `(.L_x_1535) ;  /* 0x000001d000017945 */ /* 0x000fe20003800000 */
[----:B------:R-:W-:-:S04]  /*2e40*/  LEA R12, P4, R13, UR8, 0x2 ;  /* 0x000000080d0c7c11 */ /* 0x000fc8000f8810ff */
[----:B------:R-:W-:-:S07]  /*2e50*/  LEA.HI.X R13, R13, UR9, R226, 0x2, P4 ;  /* 0x000000090d0d7c11 */ /* 0x000fce000a0f14e2 */
[----:B0-----:R-:W-:Y:S05]  /*2e60*/  @P1 BRA `(.L_x_1536) ;  /* 0x0000000000641947 */ /* 0x001fea0003800000 */
        /* <DEDUP_REMOVED lines=10> */
[----:B------:R-:W-:-:S13]  /*2f10*/  ISETP.NE.AND P2, PT, RZ, UR13, PT ;  /* 0x0000000dff007c0c */ /* 0x000fda000bf45270 */
[----:B0-----:R-:W-:Y:S05]  /*2f20*/  @P2 BRA `(.L_x_1536) ;  /* 0x0000000000342947 */ /* 0x001fea0003800000 */
[----:B------:R-:W-:-:S13]  /*2f30*/  LOP3.LUT P5, RZ, R2, 0x10, RZ, 0xc0, !PT ;  /* 0x0000001002ff7812 */ /* 0x000fda00078ac0ff */
[----:B------:R-:W0:Y:S01]  /*2f40*/  @P5 LDC.64 R14, c[0x0][0x2e0] ;  /* 0x0000b800ff0e5b82 */ /* 0x000e220000000a00 */
[----:B------:R-:W-:-:S04]  /*2f50*/  @P5 IMAD R225, R24, UR12, R23 ;  /* 0x0000000c18e15c24 */ /* 0x000fc8000f8e0217 */
[----:B------:R-:W-:-:S04]  /*2f60*/  @P5 IMAD R225, R225, 0x100, R4 ;  /* 0x00000100e1e15824 */ /* 0x000fc800078e0204 */
[----:B0-----:R-:W-:-:S06]  /*2f70*/  @P5 IMAD.WIDE R224, R225, 0x4, R14 ;  /* 0x00000004e1e05825 */ /* 0x001fcc00078e020e */
[----:B------:R-:W2:Y:S01]  /*2f80*/  @P5 LDG.E R224, desc[UR36][R224.64] ;  /* 0x00000024e0e05981 */ /* 0x000ea2000c1e1900 */
[----:B------:R-:W-:Y:S01]  /*2f90*/  IADD3 R15, P2, R152, R226, RZ ;  /* 0x000000e2980f7210 */ /* 0x000fe20007f5e0ff */
[----:B-----5:R-:W-:-:S03]  /*2fa0*/  FADD.FTZ R159, R86, R159 ;  /* 0x0000009f569f7221 */ /* 0x020fc60000010000 */
[----:B------:R-:W-:Y:S02]  /*2fb0*/  LEA.HI.X.SX32 R226, R226, R155, 0x1, P2 ;  /* 0x0000009be2e27211 */ /* 0x000fe400010f0eff */
[----:B------:R-:W-:-:S04]  /*2fc0*/  LEA R14, P2, R15, UR10, 0x2 ;  /* 0x0000000a0f0e7c11 */ /* 0x000fc8000f8410ff */
[----:B------:R-:W-:Y:S01]  /*2fd0*/  LEA.HI.X R15, R15, UR11, R226, 0x2, P2 ;  /* 0x0000000b0f0f7c11 */ /* 0x000fe200090f14e2 */
[----:B--2---:R-:W-:-:S05]  /*2fe0*/  @P5 FMUL.FTZ R159, R159, R224 ;  /* 0x000000e09f9f5220 */ /* 0x004fca0000410000 */
[----:B------:R0:W-:Y:S03]  /*2ff0*/  STG.E desc[UR36][R14.64], R159 ;  /* 0x0000009f0e007986 */ /* 0x0001e6000c101924 */
.L_x_1536:
[----:B------:R-:W-:Y:S05]  /*3000*/  BSYNC B1 ;  /* 0x0000000000017941 */ /* 0x000fea0003800000 */
.L_x_1535:
        /* <DEDUP_REMOVED lines=14> */
[----:B-1----:R-:W-:Y:S05]  /*30f0*/  @P2 BRA `(.L_x_1538) ;  /* 0x0000000000382947 */ /* 0x002fea0003800000 */
[----:B------:R-:W-:-:S13]  /*3100*/  LOP3.LUT P3, RZ, R2, 0x10, RZ, 0xc0, !PT ;  /* 0x0000001002ff7812 */ /* 0x000fda000786c0ff */
[----:B------:R-:W0:Y:S01]  /*3110*/  @P3 LDC.64 R14, c[0x0][0x2e0] ;  /* 0x0000b800ff0e3b82 */ /* 0x000e220000000a00 */
[----:B------:R-:W-:-:S04]  /*3120*/  @P3 IMAD R223, R24, UR12, R23 ;  /* 0x0000000c18df3c24 */ /* 0x000fc8000f8e0217 */
[----:B------:R-:W-:-:S05]  /*3130*/  @P3 IMAD R223, R223, 0x100, R4 ;  /* 0x00000100dfdf3824 */ /* 0x000fca00078e0204 */
[----:B------:R-:W-:-:S05]  /*3140*/  @P3 IADD3 R225, R223, 0x4, RZ ;  /* 0x00000004dfe13810 */ /* 0x000fca0007ffe0ff */
        /* <DEDUP_REMOVED lines=9> */
.L_x_1538:
[----:B------:R-:W-:Y:S05]  /*31e0*/  BSYNC B1 ;  /* 0x0000000000017941 */ /* 0x000fea0003800000 */
.L_x_1537:
[----:B------:R-:W-:Y:S04]  /*31f0*/  BSSY B1, `(.L_x_1539) ;  /* 0x000001d000017945 */ /* 0x000fe80003800000 */
[----:B------:R-:W-:Y:S05]  /*3200*/  @P1 BRA `(.L_x_1540) ;  /* 0x00000000006c1947 */ /* 0x000fea0003800000 */
[----:B01----:R-:W2:Y:S01]  /*3210*/  LDG.E R14, desc[UR36][R12.64] ;  /* 0x000000240c0e7981 */ /* 0x003ea2000c1e1900 */
        /* <DEDUP_REMOVED lines=11> */
[----:B--2---:R-:W-:Y:S05]  /*32d0*/  @P2 BRA `(.L_x_1540) ;  /* 0x0000000000382947 */ /* 0x004fea0003800000 */
[----:B------:R-:W-:-:S13]  /*32e0*/  LOP3.LUT P3, RZ, R2, 0x10, RZ, 0xc0, !PT ;  /* 0x0000001002ff7812 */ /* 0x000fda000786c0ff */
[----:B------:R-:W0:Y:S01]  /*32f0*/  @P3 LDC.64 R14, c[0x0][0x2e0] ;  /* 0x0000b800ff0e3b82 */ /* 0x000e220000000a00 */
[----:B------:R-:W-:-:S05]  /*3300*/  @P3 IMAD R223, R24, UR12, R23 ;  /* 0x0000000c18df3c24 */ /* 0x000fca000f8e0217 */
[----:B------:R-:W-:-:S05]  /*3310*/  @P3 LEA R223, R223, R4, 0x8 ;  /* 0x00000004dfdf3211 */ /* 0x000fca00078e40ff */
[----:B------:R-:W-:-:S04]  /*3320*/  @P3 VIADD R225, R223, 0x8 ;  /* 0x00000008dfe13836 */ /* 0x000fc80000000000 */
        /* <DEDUP_REMOVED lines=9> */
.L_x_1540:
[----:B------:R-:W-:Y:S05]  /*33c0*/  BSYNC B1 ;  /* 0x0000000000017941 */ /* 0x000fea0003800000 */
.L_x_1539:
[----:B------:R-:W-:Y:S04]  /*33d0*/  BSSY B1, `(.L_x_1541) ;  /* 0x000001d000017945 */ /* 0x000fe80003800000 */
[----:B------:R-:W-:Y:S05]  /*33e0*/  @P1 BRA `(.L_x_1542) ;  /* 0x00000000006c1947 */ /* 0x000fea0003800000 */
[----:B012---:R-:W2:Y:S01]  /*33f0*/  LDG.E R14, desc[UR36][R12.64] ;  /* 0x000000240c0e7981 */ /* 0x007ea2000c1e1900 */
        /* <DEDUP_REMOVED lines=11> */
[----:B---3--:R-:W-:Y:S05]  /*34b0*/  @P2 BRA `(.L_x_1542) ;  /* 0x0000000000382947 */ /* 0x008fea0003800000 */
        /* <DEDUP_REMOVED lines=14> */
.L_x_1542:
[----:B------:R-:W-:Y:S05]  /*35a0*/  BSYNC B1 ;  /* 0x0000000000017941 */ /* 0x000fea0003800000 */
.L_x_1541:
        /* <DEDUP_REMOVED lines=13> */
[----:B------:R-:W-:-:S13]  /*3680*/  ISETP.NE.AND P2, PT, RZ, UR13, PT ;  /* 0x0000000dff007c0c */ /* 0x000fda000bf45270 */
[----:B----4-:R-:W-:Y:S05]  /*3690*/  @P2 BRA `(.L_x_1544) ;  /* 0x0000000000382947 */ /* 0x010fea0003800000 */
[----:B------:R-:W-:-:S13]  /*36a0*/  LOP3.LUT P3, RZ, R2, 0x10, RZ, 0xc0, !PT ;  /* 0x0000001002ff7812 */ /* 0x000fda000786c0ff */
[----:B------:R-:W0:Y:S01]  /*36b0*/  @P3 LDC.64 R14, c[0x0][0x2e0] ;  /* 0x0000b800ff0e3b82 */ /* 0x000e220000000a00 */
[----:B------:R-:W-:-:S04]  /*36c0*/  @P3 IMAD R223, R24, UR12, R23 ;  /* 0x0000000c18df3c24 */ /* 0x000fc8000f8e0217 */
[----:B------:R-:W-:-:S04]  /*36d0*/  @P3 IMAD R223, R223, 0x100, R4 ;  /* 0x00000100dfdf3824 */ /* 0x000fc800078e0204 */
        /* <DEDUP_REMOVED lines=10> */
.L_x_1544:
[----:B------:R-:W-:Y:S05]  /*3780*/  BSYNC B1 ;  /* 0x0000000000017941 */ /* 0x000fea0003800000 */
.L_x_1543:
        /* <DEDUP_REMOVED lines=29> */
.L_x_1546:
[----:B------:R-:W-:Y:S05]  /*3960*/  BSYNC B1 ;  /* 0x0000000000017941 */ /* 0x000fea0003800000 */
.L_x_1545:
        /* <DEDUP_REMOVED lines=29> */
.L_x_1548:
[----:B------:R-:W-:Y:S05]  /*3b40*/  BSYNC B1 ;  /* 0x0000000000017941 */ /* 0x000fea0003800000 */
.L_x_1547:
        /* <DEDUP_REMOVED lines=29> */
.L_x_1550:
[----:B------:R-:W-:Y:S05]  /*3d20*/  BSYNC B1 ;  /* 0x0000000000017941 */ /* 0x000fea0003800000 */
.L_x_1549:
        /* <DEDUP_REMOVED lines=29> */
.L_x_1552:
[----:B------:R-:W-:Y:S05]  /*3f00*/  BSYNC B1 ;  /* 0x0000000000017941 */ /* 0x000fea0003800000 */
.L_x_1551:
        /* <DEDUP_REMOVED lines=29> */
.L_x_1554:
[----:B------:R-:W-:Y:S05]  /*40e0*/  BSYNC B1 ;  /* 0x0000000000017941 */ /* 0x000fea0003800000 */
.L_x_1553:
        /* <DEDUP_REMOVED lines=29> */
.L_x_1556:
[----:B------:R-:W-:Y:S05]  /*42c0*/  BSYNC B1 ;  /* 0x0000000000017941 */ /* 0x000fea0003800000 */
.L_x_1555:
        /* <DEDUP_REMOVED lines=29> */
.L_x_1558:
[----:B------:R-:W-:Y:S05]  /*44a0*/  BSYNC B1 ;  /* 0x0000000000017941 */ /* 0x000fea0003800000 */
.L_x_1557:
        /* <DEDUP_REMOVED lines=29> */
.L_x_1560:
[----:B------:R-:W-:Y:S05]  /*4680*/  BSYNC B1 ;  /* 0x0000000000017941 */ /* 0x000fea0003800000 */
.L_x_1559:
        /* <DEDUP_REMOVED lines=29> */
.L_x_1562:
[----:B------:R-:W-:Y:S05]  /*4860*/  BSYNC B1 ;  /* 0x0000000000017941 */ /* 0x000fea0003800000 */
.L_x_1561:
        /* <DEDUP_REMOVED lines=29> */
.L_x_1564:
[----:B------:R-:W-:Y:S05]  /*4a40*/  BSYNC B1 ;  /* 0x0000000000017941 */ /* 0x000fea0003800000 */
.L_x_1563:
        /* <DEDUP_REMOVED lines=29> */
.L_x_1566:
[----:B------:R-:W-:Y:S05]  /*4c20*/  BSYNC B1 ;  /* 0x0000000000017941 */ /* 0x000fea0003800000 */
.L_x_1565:
[----:B------:R-:W-:Y:S04]  /*4c30*/  BSSY B1, `(.L_x_1567) ;  /* 0x000001d000017945 */ /* 0x000fe80003800000 */
[----:B------:R-:W-:Y:S05]  /*4c40*/  @P1 BRA `(.L_x_1568) ;  /* 0x00000000006c1947 */ /* 0x000fea0003800000 */
[----:B01234-:R-:W2:Y:S01]  /*4c50*/  LDG.E R14, desc[UR36][R12.64] ;  /* 0x000000240c0e7981 */ /* 0x01fea2000c1e1900 */
        /* <DEDUP_REMOVED lines=26> */
.L_x_1568:
[----:B------:R-:W-:Y:S05]  /*4e00*/  BSYNC B1 ;  /* 0x0000000000017941 */ /* 0x000fea0003800000 */
.L_x_1567:
        /* <DEDUP_REMOVED lines=29> */
.L_x_1570:
[----:B------:R-:W-:Y:S05]  /*4fe0*/  BSYNC B1 ;  /* 0x0000000000017941 */ /* 0x000fea0003800000 */
.L_x_1569:
        /* <DEDUP_REMOVED lines=29> */
.L_x_1572:
[----:B------:R-:W-:Y:S05]  /*51c0*/  BSYNC B1 ;  /* 0x0000000000017941 */ /* 0x000fea0003800000 */
.L_x_1571:
        /* <DEDUP_REMOVED lines=29> */
.L_x_1574:
[----:B------:R-:W-:Y:S05]  /*53a0*/  BSYNC B1 ;  /* 0x0000000000017941 */ /* 0x000fea0003800000 */
.L_x_1573:
        /* <DEDUP_REMOVED lines=29> */
.L_x_1576:
[----:B------:R-:W-:Y:S05]  /*5580*/  BSYNC B1 ;  /* 0x0000000000017941 */ /* 0x000fea0003800000 */
.L_x_1575:
        /* <DEDUP_REMOVED lines=29> */
.L_x_1578:
[----:B------:R-:W-:Y:S05]  /*5760*/  BSYNC B1 ;  /* 0x0000000000017941 */ /* 0x000fea0003800000 */
.L_x_1577:
        /* <DEDUP_REMOVED lines=29> */
.L_x_1580:
[----:B------:R-:W-:Y:S05]  /*5940*/  BSYNC B1 ;  /* 0x0000000000017941 */ /* 0x000fea0003800000 */
.L_x_1579:
        /* <DEDUP_REMOVED lines=29> */
.L_x_1582:
[----:B------:R-:W-:Y:S05]  /*5b20*/  BSYNC B1 ;  /* 0x0000000000017941 */ /* 0x000fea0003800000 */
.L_x_1581:
        /* <DEDUP_REMOVED lines=29> */
.L_x_1584:
[----:B------:R-:W-:Y:S05]  /*5d00*/  BSYNC B1 ;  /* 0x0000000000017941 */ /* 0x000fea0003800000 */
.L_x_1583:
        /* <DEDUP_REMOVED lines=29> */
.L_x_1586:
[----:B------:R-:W-:Y:S05]  /*5ee0*/  BSYNC B1 ;  /* 0x0000000000017941 */ /* 0x000fea0003800000 */
.L_x_1585:
        /* <DEDUP_REMOVED lines=29> */
.L_x_1588:
[----:B------:R-:W-:Y:S05]  /*60c0*/  BSYNC B1 ;  /* 0x0000000000017941 */ /* 0x000fea0003800000 */
.L_x_1587:
        /* <DEDUP_REMOVED lines=29> */
.L_x_1590:
[----:B------:R-:W-:Y:S05]  /*62a0*/  BSYNC B1 ;  /* 0x0000000000017941 */ /* 0x000fea0003800000 */
.L_x_1589:
        /* <DEDUP_REMOVED lines=29> */
.L_x_1592:
[----:B------:R-:W-:Y:S05]  /*6480*/  BSYNC B1 ;  /* 0x0000000000017941 */ /* 0x000fea0003800000 */
.L_x_1591:
        /* <DEDUP_REMOVED lines=29> */
.L_x_1594:
[----:B------:R-:W-:Y:S05]  /*6660*/  BSYNC B1 ;  /* 0x0000000000017941 */ /* 0x000fea0003800000 */
.L_x_1593:
        /* <DEDUP_REMOVED lines=29> */
.L_x_1596:
[----:B------:R-:W-:Y:S05]  /*6840*/  BSYNC B1 ;  /* 0x0000000000017941 */ /* 0x000fea0003800000 */
.L_x_1595:
        /* <DEDUP_REMOVED lines=29> */
.L_x_1598:
[----:B------:R-:W-:Y:S05]  /*6a20*/  BSYNC B1 ;  /* 0x0000000000017941 */ /* 0x000fea0003800000 */
.L_x_1597:
        /* <DEDUP_REMOVED lines=29> */
.L_x_1600:
[----:B------:R-:W-:Y:S05]  /*6c00*/  BSYNC B1 ;  /* 0x0000000000017941 */ /* 0x000fea0003800000 */
.L_x_1599:
        /* <DEDUP_REMOVED lines=29> */
.L_x_1602:
[----:B------:R-:W-:Y:S05]  /*6de0*/  BSYNC B1 ;  /* 0x0000000000017941 */ /* 0x000fea0003800000 */
.L_x_1601:
        /* <DEDUP_REMOVED lines=29> */
.L_x_1604:
[----:B------:R-:W-:Y:S05]  /*6fc0*/  BSYNC B1 ;  /* 0x0000000000017941 */ /* 0x000fea0003800000 */
.L_x_1603:
        /* <DEDUP_REMOVED lines=29> */
.L_x_1606:
[----:B------:R-:W-:Y:S05]  /*71a0*/  BSYNC B1 ;  /* 0x0000000000017941 */ /* 0x000fea0003800000 */
.L_x_1605:
        /* <DEDUP_REMOVED lines=29> */
.L_x_1608:
[----:B------:R-:W-:Y:S05]  /*7380*/  BSYNC B1 ;  /* 0x0000000000017941 */ /* 0x000fea0003800000 */
.L_x_1607:
        /* <DEDUP_REMOVED lines=29> */
.L_x_1610:
[----:B------:R-:W-:Y:S05]  /*7560*/  BSYNC B1 ;  /* 0x0000000000017941 */ /* 0x000fea0003800000 */
.L_x_1609:
        /* <DEDUP_REMOVED lines=29> */
.L_x_1612:
[----:B------:R-:W-:Y:S05]  /*7740*/  BSYNC B1 ;  /* 0x0000000000017941 */ /* 0x000fea0003800000 */
.L_x_1611:
        /* <DEDUP_REMOVED lines=29> */
.L_x_1614:
[----:B------:R-:W-:Y:S05]  /*7920*/  BSYNC B1 ;  /* 0x0000000000017941 */ /* 0x000fea0003800000 */
.L_x_1613:
        /* <DEDUP_REMOVED lines=29> */
.L_x_1616:
[----:B------:R-:W-:Y:S05]  /*7b00*/  BSYNC B1 ;  /* 0x0000000000017941 */ /* 0x000fea0003800000 */
.L_x_1615:
        /* <DEDUP_REMOVED lines=29> */
.L_x_1618:
[----:B------:R-:W-:Y:S05]  /*7ce0*/  BSYNC B1 ;  /* 0x0000000000017941 */ /* 0x000fea0003800000 */
.L_x_1617:
        /* <DEDUP_REMOVED lines=29> */
.L_x_1620:
[----:B------:R-:W-:Y:S05]  /*7ec0*/  BSYNC B1 ;  /* 0x0000000000017941 */ /* 0x000fea0003800000 */
.L_x_1619:
        /* <DEDUP_REMOVED lines=29> */
.L_x_1622:
[----:B------:R-:W-:Y:S05]  /*80a0*/  BSYNC B1 ;  /* 0x0000000000017941 */ /* 0x000fea0003800000 */
.L_x_1621:
        /* <DEDUP_REMOVED lines=29> */
.L_x_1624:
[----:B------:R-:W-:Y:S05]  /*8280*/  BSYNC B1 ;  /* 0x0000000000017941 */ /* 0x000fea0003800000 */
.L_x_1623:
        /* <DEDUP_REMOVED lines=29> */
.L_x_1626:
[----:B------:R-:W-:Y:S05]  /*8460*/  BSYNC B1 ;  /* 0x0000000000017941 */ /* 0x000fea0003800000 */
.L_x_1625:
        /* <DEDUP_REMOVED lines=29> */
.L_x_1628:
[----:B------:R-:W-:Y:S05]  /*8640*/  BSYNC B1 ;  /* 0x0000000000017941 */ /* 0x000fea0003800000 */
.L_x_1627:
        /* <DEDUP_REMOVED lines=29> */
.L_x_1630:
[----:B------:R-:W-:Y:S05]  /*8820*/  BSYNC B1 ;  /* 0x0000000000017941 */ /* 0x000fea0003800000 */
.L_x_1629:
        /* <DEDUP_REMOVED lines=29> */
.L_x_1632:
[----:B------:R-:W-:Y:S05]  /*8a00*/  BSYNC B1 ;  /* 0x0000000000017941 */ /* 0x000fea0003800000 */
.L_x_1631:
        /* <DEDUP_REMOVED lines=29> */
.L_x_1634:
[----:B------:R-:W-:Y:S05]  /*8be0*/  BSYNC B1 ;  /* 0x0000000000017941 */ /* 0x000fea0003800000 */
.L_x_1633:
        /* <DEDUP_REMOVED lines=29> */
.L_x_1636:
[----:B------:R-:W-:Y:S05]  /*8dc0*/  BSYNC B1 ;  /* 0x0000000000017941 */ /* 0x000fea0003800000 */
.L_x_1635:
        /* <DEDUP_REMOVED lines=29> */
.L_x_1638:
[----:B------:R-:W-:Y:S05]  /*8fa0*/  BSYNC B1 ;  /* 0x0000000000017941 */ /* 0x000fea0003800000 */
.L_x_1637:
        /* <DEDUP_REMOVED lines=29> */
.L_x_1640:
[----:B------:R-:W-:Y:S05]  /*9180*/  BSYNC B1 ;  /* 0x0000000000017941 */ /* 0x000fea0003800000 */
.L_x_1639:
        /* <DEDUP_REMOVED lines=29> */
.L_x_1642:
[----:B------:R-:W-:Y:S05]  /*9360*/  BSYNC B1 ;  /* 0x0000000000017941 */ /* 0x000fea0003800000 */
.L_x_1641:
        /* <DEDUP_REMOVED lines=29> */
.L_x_1644:
[----:B------:R-:W-:Y:S05]  /*9540*/  BSYNC B1 ;  /* 0x0000000000017941 */ /* 0x000fea0003800000 */
.L_x_1643:
        /* <DEDUP_REMOVED lines=29> */
.L_x_1646:
[----:B------:R-:W-:Y:S05]  /*9720*/  BSYNC B1 ;  /* 0x0000000000017941 */ /* 0x000fea0003800000 */
.L_x_1645:
        /* <DEDUP_REMOVED lines=29> */
.L_x_1648:
[----:B------:R-:W-:Y:S05]  /*9900*/  BSYNC B1 ;  /* 0x0000000000017941 */ /* 0x000fea0003800000 */
.L_x_1647:
        /* <DEDUP_REMOVED lines=29> */
.L_x_1650:
[----:B------:R-:W-:Y:S05]  /*9ae0*/  BSYNC B1 ;  /* 0x0000000000017941 */ /* 0x000fea0003800000 */
.L_x_1649:
        /* <DEDUP_REMOVED lines=29> */
.L_x_1652:
[----:B------:R-:W-:Y:S05]  /*9cc0*/  BSYNC B1 ;  /* 0x0000000000017941 */ /* 0x000fea0003800000 */
.L_x_1651:
        /* <DEDUP_REMOVED lines=29> */
.L_x_1654:
[----:B------:R-:W-:Y:S05]  /*9ea0*/  BSYNC B1 ;  /* 0x0000000000017941 */ /* 0x000fea0003800000 */
.L_x_1653:
        /* <DEDUP_REMOVED lines=29> */
.L_x_1656:
[----:B------:R-:W-:Y:S05]  /*a080*/  BSYNC B1 ;  /* 0x0000000000017941 */ /* 0x000fea0003800000 */
.L_x_1655:
        /* <DEDUP_REMOVED lines=29> */
.L_x_1658:
[----:B------:R-:W-:Y:S05]  /*a260*/  BSYNC B1 ;  /* 0x0000000000017941 */ /* 0x000fea0003800000 */
.L_x_1657:
        /* <DEDUP_REMOVED lines=29> */
.L_x_1660:
[----:B------:R-:W-:Y:S05]  /*a440*/  BSYNC B1 ;  /* 0x0000000000017941 */ /* 0x000fea0003800000 */
.L_x_1659:
[----:B------:R-:W-:Y:S04]  /*a450*/  BSSY B1, `(.L_x_1661) ;  /* 0x000001d000017945 */ /* 0x000fe80003800000 */
[----:B------:R-:W-:Y:S05]  /*a460*/  @P1 BRA `(.L_x_1662) ;  /* 0x00000000006c1947 */ /* 0x000fea0003800000 */
[----:B------:R-:W0:Y:S01]  /*a470*/  LDG.E R12, desc[UR36][R12.64] ;  /* 0x000000240c0c7981 */ /* 0x000e22000c1e1900 */
[----:B------:R-:W-:-:S04]  /*a480*/  IMAD R222, R3, 0x3f, R222 ;  /* 0x0000003f03de7824 */ /* 0x000fc800078e02de */
[----:B------:R-:W-:Y:S02]  /*a490*/  IMAD.SHL.U32 R222, R222, 0x4, RZ ;  /* 0x00000004dede7824 */ /* 0x000fe400078e00ff */
[----:B01234-:R-:W-:-:S04]  /*a4a0*/  IMAD R14, R12, UR12, RZ ;  /* 0x0000000c0c0e7c24 */ /* 0x01ffc8000f8e02ff */
        /* <DEDUP_REMOVED lines=23> */
.L_x_1662:
[----:B------:R-:W-:Y:S05]  /*a620*/  BSYNC B1 ;  /* 0x0000000000017941 */ /* 0x000fea0003800000 */
.L_x_1661:
[----:B0----5:R-:W-:Y:S01]  /*a630*/  FMUL.FTZ R13, R7, R158 ;  /* 0x0000009e070d7220 */ /* 0x021fe20000410000 */
[----:B------:R-:W-:Y:S01]  /*a640*/  UMOV UR5, 0xffffffff ;  /* 0xffffffff00057882 */ /* 0x000fe20000000000 */
[----:B------:R-:W-:Y:S02]  /*a650*/  LOP3.LUT P1, RZ, R22, 0x3, RZ, 0xc0, !PT ;  /* 0x0000000316ff7812 */ /* 0x000fe4000782c0ff */
[----:B------:R-:W-:Y:S01]  /*a660*/  FFMA.FTZ R13, R6, R159, R13 ;  /* 0x0000009f060d7223 */ /* 0x000fe2000001000d */
[----:B------:R-:W-:-:S03]  /*a670*/  ISETP.NE.AND P0, PT, R11, RZ, P0 ;  /* 0x000000ff0b00720c */ /* 0x000fc60000705270 */
[----:B------:R-:W-:-:S04]  /*a680*/  FFMA.FTZ R12, R8, R161, R13 ;  /* 0x000000a1080c7223 */ /* 0x000fc8000001000d */
        /* <DEDUP_REMOVED lines=60> */
[----:B------:R-:W-:Y:S01]  /*aa50*/  FFMA.FTZ R13, R84, R220, R13 ;  /* 0x000000dc540d7223 */ /* 0x000fe2000001000d */
[----:B------:R-:W-:Y:S06]  /*aa60*/  BRA.DIV UR5, `(.L_x_1663) ;  /* 0x0000003205847947 */ /* 0x000fec000b800000 */
[----:B-1234-:R-:W0:Y:S02]  /*aa70*/  SHFL.BFLY PT, R14, R13, 0x2, 0x1f ;  /* 0x0c401f000d0e7f89 */ /* 0x01ee2400000e0000 */
[----:B0-----:R-:W-:-:S05]  /*aa80*/  FADD.FTZ R13, R13, R14 ;  /* 0x0000000e0d0d7221 */ /* 0x001fca0000010000 */
[----:B------:R0:W1:Y:S02]  /*aa90*/  SHFL.BFLY PT, R14, R13, 0x1, 0x1f ;  /* 0x0c201f000d0e7f89 */ /* 0x00006400000e0000 */
.L_x_1727:
[----:B------:R-:W-:Y:S01]  /*aaa0*/  ISETP.GE.OR P1, PT, R154, R18, P1 ;  /* 0x000000129a00720c */ /* 0x000fe20000f26670 */
[----:B-1----:R-:W-:Y:S01]  /*aab0*/  FADD.FTZ R14, R13, R14 ;  /* 0x0000000e0d0e7221 */ /* 0x002fe20000010000 */
[----:B------:R-:W-:Y:S03]  /*aac0*/  BSSY B1, `(.L_x_1664) ;  /* 0x000001d000017945 */ /* 0x000fe60003800000 */
[----:B------:R-:W-:-:S08]  /*aad0*/  FMUL.FTZ R11, R14, UR14 ;  /* 0x0000000e0e0b7c20 */ /* 0x000fd00008410000 */
[----:B------:R-:W-:Y:S05]  /*aae0*/  @P1 BRA `(.L_x_1665) ;  /* 0x0000000000681947 */ /* 0x000fea0003800000 */
[----:B0-----:R-:W0:Y:S01]  /*aaf0*/  LDC.64 R12, c[0x0][0x2d8] ;  /* 0x0000b600ff0c7b82 */ /* 0x001e220000000a00 */
[----:B------:R-:W-:-:S04]  /*ab00*/  ISETP.NE.U32.AND P1, PT, RZ, UR16, PT ;  /* 0x00000010ff007c0c */ /* 0x000fc8000bf25070 */
[----:B------:R-:W-:-:S13]  /*ab10*/  ISETP.NE.AND.EX P2, PT, RZ, UR17, PT, P1 ;  /* 0x00000011ff007c0c */ /* 0x000fda000bf45310 */
[----:B------:R-:W1:Y:S01]  /*ab20*/  @P2 LDC R224, c[0x0][0x2d0] ;  /* 0x0000b400ffe02b82 */ /* 0x000e620000000800 */
[----:B0-----:R-:W-:-:S04]  /*ab30*/  ISETP.NE.U32.AND P1, PT, R12, RZ, PT ;  /* 0x000000ff0c00720c */ /* 0x001fc80003f25070 */
[----:B------:R-:W-:-:S03]  /*ab40*/  ISETP.NE.AND.EX P1, PT, R13, RZ, PT, P1 ;  /* 0x000000ff0d00720c */ /* 0x000fc60003f25310 */
[----:B------:R-:W0:Y:S10]  /*ab50*/  @P2 LDC.64 R12, c[0x0][0x2c8] ;  /* 0x0000b200ff0c2b82 */ /* 0x000e340000000a00 */
[----:B------:R-:W2:Y:S01]  /*ab60*/  @P1 LDC.64 R14, c[0x0][0x2d8] ;  /* 0x0000b600ff0e1b82 */ /* 0x000ea20000000a00 */
[----:B-1----:R-:W-:-:S04]  /*ab70*/  @P2 IMAD R222, R23, R224, R25 ;  /* 0x000000e017de2224 */ /* 0x002fc800078e0219 */
[----:B------:R-:W-:-:S04]  /*ab80*/  @P2 VIADD R223, R222, 0xffffffff ;  /* 0xffffffffdedf2836 */ /* 0x000fc80000000000 */
[----:B------:R-:W-:-:S04]  /*ab90*/  @P2 IMAD R223, R223, R224, R154 ;  /* 0x000000e0dfdf2224 */ /* 0x000fc800078e029a */
[----:B0-----:R-:W-:-:S06]  /*aba0*/  @P2 IMAD.WIDE R12, R223, 0x4, R12 ;  /* 0x00000004df0c2825 */ /* 0x001fcc00078e020c */
[----:B------:R-:W3:Y:S01]  /*abb0*/  @P2 LDG.E R12, desc[UR36][R12.64] ;  /* 0x000000240c0c2981 */ /* 0x000ee2000c1e1900 */
[----:B--2---:R-:W-:-:S06]  /*abc0*/  @P1 IMAD.WIDE R14, R23, 0x4, R14 ;  /* 0x00000004170e1825 */ /* 0x004fcc00078e020e */
[----:B------:R-:W2:Y:S01]  /*abd0*/  @P1 LDG.E R14, desc[UR36][R14.64] ;  /* 0x000000240e0e1981 */ /* 0x000ea2000c1e1900 */
[C---:B------:R-:W-:Y:S02]  /*abe0*/  @P1 ISETP.GE.AND P3, PT, R154.reuse, R157, PT ;  /* 0x0000009d9a00120c */ /* 0x040fe40003f66270 */
[----:B------:R-:W-:Y:S02]  /*abf0*/  @P1 IADD3 R223, R154, 0x1, -R25 ;  /* 0x000000019adf1810 */ /* 0x000fe40007ffe819 */
[----:B------:R-:W-:-:S05]  /*ac00*/  @P1 SEL R222, R17, RZ, !P3 ;  /* 0x000000ff11de1207 */ /* 0x000fca0005800000 */
[----:B------:R-:W-:Y:S01]  /*ac10*/  @P1 IMAD.IADD R222, R222, 0x1, R223 ;  /* 0x00000001dede1824 */ /* 0x000fe200078e02df */
[----:B------:R-:W-:-:S04]  /*ac20*/  IADD3 R223, R154, -R5, RZ ;  /* 0x800000059adf7210 */ /* 0x000fc80007ffe0ff */
[----:B------:R-:W-:Y:S02]  /*ac30*/  @P1 I2FP.F32.S32 R222, R222 ;  /* 0x000000de00de1245 */ /* 0x000fe40000201400 */
[----:B------:R-:W-:Y:S01]  /*ac40*/  LEA R224, R223, UR4, 0x2 ;  /* 0x00000004dfe07c11 */ /* 0x000fe2000f8e10ff */
[----:B---3--:R-:W-:-:S04]  /*ac50*/  @P2 FADD.FTZ R11, R11, R12 ;  /* 0x0000000c0b0b2221 */ /* 0x008fc80000010000 */
[----:B--2---:R-:W-:-:S05]  /*ac60*/  @P1 FFMA.FTZ R11, R222, R14, R11 ;  /* 0x0000000ede0b1223 */ /* 0x004fca000001000b */
[----:B------:R1:W-:Y:S01]  /*ac70*/  STS [R224], R11 ;  /* 0x0000000be0007388 */ /* 0x0003e20000000800 */
[----:B------:R-:W-:-:S07]  /*ac80*/  @!P0 FMNMX.FTZ R0, R0, R11, !PT ;  /* 0x0000000b00008209 */ /* 0x000fce0007810000 */
.L_x_1665:
[----:B------:R-:W-:Y:S05]  /*ac90*/  BSYNC B1 ;  /* 0x0000000000017941 */ /* 0x000fea0003800000 */
.L_x_1664:
[----:B------:R-:W-:-:S05]  /*aca0*/  VIADD R154, R154, 0x10 ;  /* 0x000000109a9a7836 */ /* 0x000fca0000000000 */
[----:B------:R-:W-:-:S13]  /*acb0*/  ISETP.GE.AND P0, PT, R154, R85, PT ;  /* 0x000000559a00720c */ /* 0x000fda0003f06270 */
[----:B------:R-:W-:Y:S05]  /*acc0*/  @!P0 BRA `(.L_x_1666) ;  /* 0xffffff7c00ec8947 */ /* 0x000fea000383ffff */
.L_x_1534:
[----:B------:R-:W-:Y:S05]  /*acd0*/  BSYNC B0 ;  /* 0x0000000000007941 */ /* 0x000fea0003800000 */
.L_x_1533:
        /* <DEDUP_REMOVED lines=8> */
.L_x_1732:
[----:B------:R-:W-:Y:S01]  /*ad60*/  LEA.HI R0, R7, R22, RZ, 0x5 ;  /* 0x0000001607007211 */ /* 0x000fe200078f28ff */
[----:B------:R-:W-:Y:S05]  /*ad70*/  WARPSYNC.ALL ;  /* 0x0000000000007948 */ /* 0x000fea0003800000 */
[----:B------:R-:W-:-:S05]  /*ad80*/  LOP3.LUT R7, R0, 0xffffffe0, RZ, 0xc0, !PT ;  /* 0xffffffe000077812 */ /* 0x000fca00078ec0ff */
[----:B------:R-:W-:-:S05]  /*ad90*/  IMAD.IADD R7, R22, 0x1, -R7 ;  /* 0x0000000116077824 */ /* 0x000fca00078e0a07 */
[----:B------:R-:W-:-:S13]  /*ada0*/  ISETP.NE.AND P0, PT, R7, RZ, PT ;  /* 0x000000ff0700720c */ /* 0x000fda0003f05270 */
[----:B------:R-:W2:Y:S01]  /*adb0*/  @!P0 S2R R9, SR_CgaCtaId ;  /* 0x0000000000098919 */ /* 0x000ea20000008800 */
[----:B------:R-:W-:Y:S02]  /*adc0*/  @!P0 MOV R6, 0x400 ;  /* 0x0000040000068802 */ /* 0x000fe40000000f00 */
[----:B------:R-:W-:Y:S02]  /*add0*/  @!P0 SHF.R.S32.HI R0, RZ, 0x5, R0 ;  /* 0x00000005ff008819 */ /* 0x000fe40000011400 */
[----:B--2---:R-:W-:Y:S02]  /*ade0*/  @!P0 LEA R11, R9, R6, 0x18 ;  /* 0x00000006090b8211 */ /* 0x004fe400078ec0ff */
[----:B-1----:R-:W-:-:S03]  /*adf0*/  FMNMX.FTZ R9, R4, R14, !PT ;  /* 0x0000000e04097209 */ /* 0x002fc60007810000 */
[----:B------:R-:W-:-:S05]  /*ae00*/  @!P0 IMAD R0, R0, 0x4, R11 ;  /* 0x0000000400008824 */ /* 0x000fca00078e020b */
[----:B------:R1:W-:Y:S01]  /*ae10*/  @!P0 STS [R0], R9 ;  /* 0x0000000900008388 */ /* 0x0003e20000000800 */
[----:B------:R-:W-:Y:S01]  /*ae20*/  BAR.SYNC.DEFER_BLOCKING 0x0 ;  /* 0x0000000000007b1d */ /* 0x000fe20000010000 */
[----:B------:R-:W-:Y:S01]  /*ae30*/  ISETP.GT.AND P0, PT, R7, 0x1, PT ;  /* 0x000000010700780c */ /* 0x000fe20003f04270 */
[----:B------:R-:W-:-:S04]  /*ae40*/  IMAD.IADD R11, R22, 0x1, R5 ;  /* 0x00000001160b7824 */ /* 0x000fc800078e0205 */
[----:B------:R-:W-:Y:S01]  /*ae50*/  BSSY B0, `(.L_x_1668) ;  /* 0x000007f000007945 */ /* 0x000fe20003800000 */
[----:B------:R-:W-:-:S07]  /*ae60*/  ISETP.GE.AND P1, PT, R11, R25, PT ;  /* 0x000000190b00720c */ /* 0x000fce0003f26270 */
[----:B-1----:R-:W0:Y:S01]  /*ae70*/  @!P0 S2R R9, SR_CgaCtaId ;  /* 0x0000000000098919 */ /* 0x002e220000008800 */
[----:B------:R-:W-:-:S04]  /*ae80*/  @!P0 MOV R0, 0x400 ;  /* 0x0000040000008802 */ /* 0x000fc80000000f00 */
[----:B0-----:R-:W-:Y:S02]  /*ae90*/  @!P0 LEA R4, R9, R0, 0x18 ;  /* 0x0000000009048211 */ /* 0x001fe400078ec0ff */
[----:B------:R-:W-:-:S03]  /*aea0*/  MOV R0, 0xff7fffff ;  /* 0xff7fffff00007802 */ /* 0x000fc60000000f00 */
[----:B------:R-:W-:Y:S02]  /*aeb0*/  @!P0 IMAD R7, R7, 0x4, R4 ;  /* 0x0000000407078824 */ /* 0x000fe400078e0204 */
[----:B------:R-:W-:-:S03]  /*aec0*/  IMAD.MOV.U32 R4, RZ, RZ, RZ ;  /* 0x000000ffff047224 */ /* 0x000fc600078e00ff */
[----:B------:R-:W0:Y:S04]  /*aed0*/  @!P0 LDS R0, [R7] ;  /* 0x0000000007008984 */ /* 0x000e280000000800 */
[----:B0-----:R-:W0:Y:S02]  /*aee0*/  SHFL.BFLY PT, R9, R0, 0x1, 0x1f ;  /* 0x0c201f0000097f89 */ /* 0x001e2400000e0000 */
[----:B0-----:R-:W-:-:S05]  /*aef0*/  FMNMX.FTZ R9, R9, R0, !PT ;  /* 0x0000000009097209 */ /* 0x001fca0007810000 */
[----:B------:R0:W1:Y:S01]  /*af00*/  SHFL.IDX PT, R14, R9, RZ, 0x1f ;  /* 0x00001fff090e7589 */ /* 0x00006200000e0000 */
[----:B------:R-:W-:Y:S05]  /*af10*/  @P1 BRA `(.L_x_1669) ;  /* 0x0000000400c81947 */ /* 0x000fea0003800000 */
[----:B------:R-:W-:Y:S01]  /*af20*/  LOP3.LUT R0, RZ, R5, RZ, 0x33, !PT ;  /* 0x00000005ff007212 */ /* 0x000fe200078e33ff */
[----:B------:R-:W-:Y:S01]  /*af30*/  BSSY B1, `(.L_x_1670) ;  /* 0x0000028000017945 */ /* 0x000fe20003800000 */
[----:B------:R-:W-:Y:S02]  /*af40*/  IMAD.MOV.U32 R8, RZ, RZ, R11 ;  /* 0x000000ffff087224 */ /* 0x000fe400078e000b */
[----:B------:R-:W-:-:S04]  /*af50*/  IADD3 R0, -R22, R25, R0 ;  /* 0x0000001916007210 */ /* 0x000fc80007ffe100 */
[----:B------:R-:W-:-:S04]  /*af60*/  LEA.HI R4, R0, 0x1, RZ, 0x1a ;  /* 0x0000000100047811 */ /* 0x000fc800078fd0ff */
[----:B------:R-:W-:Y:S01]  /*af70*/  LOP3.LUT P0, R6, R4, 0x3, RZ, 0xc0, !PT ;  /* 0x0000000304067812 */ /* 0x000fe2000780c0ff */
[----:B------:R-:W-:-:S12]  /*af80*/  HFMA2.MMA R4, -RZ, RZ, 0, 0 ;  /* 0x00000000ff047435 */ /* 0x000fd800000001ff */
[----:B------:R-:W-:Y:S05]  /*af90*/  @!P0 BRA `(.L_x_1671) ;  /* 0x0000000000848947 */ /* 0x000fea0003800000 */
[----:B------:R-:W-:Y:S01]  /*afa0*/  IMAD R12, R28, R3, RZ ;  /* 0x000000031c0c7224 */ /* 0x000fe200078e02ff */
[----:B------:R-:W-:Y:S01]  /*afb0*/  ULDC.64 UR6, c[0x0][0x2b0] ;  /* 0x0000ac0000067ab9 */ /* 0x000fe20000000a00 */
[--C-:B------:R-:W-:Y:S01]  /*afc0*/  SHF.R.S32.HI R4, RZ, 0x1f, R11.reuse ;  /* 0x0000001fff047819 */ /* 0x100fe2000001140b */
[----:B------:R-:W-:Y:S01]  /*afd0*/  IMAD.MOV.U32 R3, RZ, RZ, R6 ;  /* 0x000000ffff037224 */ /* 0x000fe200078e0006 */
[----:B------:R-:W-:Y:S02]  /*afe0*/  ISETP.NE.U32.AND P0, PT, RZ, UR6, PT ;  /* 0x00000006ff007c0c */ /* 0x000fe4000bf05070 */
[----:B------:R-:W-:Y:S02]  /*aff0*/  SHF.R.S32.HI R7, RZ, 0x1f, R12 ;  /* 0x0000001fff077819 */ /* 0x000fe4000001140c */
[----:B------:R-:W-:Y:S02]  /*b000*/  IADD3 R12, P2, P3, R12, UR6, R11 ;  /* 0x000000060c0c7c10 */ /* 0x000fe4000fb5e00b */
[----:B------:R-:W-:-:S02]  /*b010*/  ISETP.NE.AND.EX P0, PT, RZ, UR7, PT, P0 ;  /* 0x00000007ff007c0c */ /* 0x000fc4000bf05300 */
[----:B------:R-:W-:Y:S01]  /*b020*/  IADD3.X R7, R7, UR7, R4, P2, P3 ;  /* 0x0000000707077c10 */ /* 0x000fe200097e6404 */
[----:B------:R-:W-:Y:S01]  /*b030*/  IMAD.MOV.U32 R4, RZ, RZ, RZ ;  /* 0x000000ffff047224 */ /* 0x000fe200078e00ff */
[----:B0-----:R-:W-:Y:S02]  /*b040*/  LEA R9, R22, UR4, 0x2 ;  /* 0x0000000416097c11 */ /* 0x001fe4000f8e10ff */
[----:B------:R-:W-:-:S07]  /*b050*/  MOV R8, R11 ;  /* 0x0000000b00087202 */ /* 0x000fce0000000f00 */
.L_x_1675:
[----:B------:R-:W-:Y:S04]  /*b060*/  BSSY B2, `(.L_x_1672) ;  /* 0x000000b000027945 */ /* 0x000fe80003800000 */
[----:B0-----:R-:W-:Y:S05]  /*b070*/  @!P0 BRA `(.L_x_1673) ;  /* 0x0000000000148947 */ /* 0x001fea0003800000 */
[----:B------:R-:W-:-:S06]  /*b080*/  IMAD.MOV.U32 R6, RZ, RZ, R12 ;  /* 0x000000ffff067224 */ /* 0x000fcc00078e000c */
[----:B------:R-:W2:Y:S01]  /*b090*/  LDG.E.U8 R6, desc[UR36][R6.64] ;  /* 0x0000002406067981 */ /* 0x000ea2000c1e1100 */
[----:B------:R-:W-:Y:S01]  /*b0a0*/  IMAD.MOV.U32 R10, RZ, RZ, RZ ;  /* 0x000000ffff0a7224 */ /* 0x000fe200078e00ff */
[----:B--2---:R-:W-:-:S13]  /*b0b0*/  ISETP.NE.AND P2, PT, R6, RZ, PT ;  /* 0x000000ff0600720c */ /* 0x004fda0003f45270 */
[----:B------:R-:W-:Y:S05]  /*b0c0*/  @P2 BRA `(.L_x_1674) ;  /* 0x0000000000102947 */ /* 0x000fea0003800000 */
.L_x_1673:
[----:B------:R-:W1:Y:S02]  /*b0d0*/  LDS R6, [R9] ;  /* 0x0000000009067984 */ /* 0x000e640000000800 */
[----:B-1----:R-:W-:-:S04]  /*b0e0*/  FADD.FTZ R6, -R14, R6 ;  /* 0x000000060e067221 */ /* 0x002fc80000010100 */
[----:B------:R-:W-:-:S04]  /*b0f0*/  FMUL.FTZ R6, R6, 1.4426950216293334961 ;  /* 0x3fb8aa3b06067820 */ /* 0x000fc80000410000 */
[----:B------:R0:W2:Y:S03]  /*b100*/  MUFU.EX2 R10, R6 ;  /* 0x00000006000a7308 */ /* 0x0000a60000000800 */
.L_x_1674:
[----:B------:R-:W-:Y:S05]  /*b110*/  BSYNC B2 ;  /* 0x0000000000027941 */ /* 0x000fea0003800000 */
.L_x_1672:
[----:B------:R-:W-:Y:S01]  /*b120*/  VIADD R3, R3, 0xffffffff ;  /* 0xffffffff03037836 */ /* 0x000fe20000000000 */
[----:B------:R-:W-:Y:S01]  /*b130*/  IADD3 R12, P3, R12, 0x40, RZ ;  /* 0x000000400c0c7810 */ /* 0x000fe20007f7e0ff */
[----:B--2---:R2:W-:Y:S01]  /*b140*/  STS [R9], R10 ;  /* 0x0000000a09007388 */ /* 0x0045e20000000800 */
[----:B------:R-:W-:Y:S01]  /*b150*/  FADD.FTZ R4, R10, R4 ;  /* 0x000000040a047221 */ /* 0x000fe20000010000 */
[----:B------:R-:W-:Y:S02]  /*b160*/  IADD3 R8, R8, 0x40, RZ ;  /* 0x0000004008087810 */ /* 0x000fe40007ffe0ff */
[----:B------:R-:W-:Y:S01]  /*b170*/  ISETP.NE.AND P2, PT, R3, RZ, PT ;  /* 0x000000ff0300720c */ /* 0x000fe20003f45270 */
[----:B------:R-:W-:Y:S02]  /*b180*/  IMAD.X R7, RZ, RZ, R7, P3 ;  /* 0x000000ffff077224 */ /* 0x000fe400018e0607 */
[----:B--2---:R-:W-:-:S10]  /*b190*/  VIADD R9, R9, 0x100 ;  /* 0x0000010009097836 */ /* 0x004fd40000000000 */
[----:B------:R-:W-:Y:S05]  /*b1a0*/  @P2 BRA `(.L_x_1675) ;  /* 0xfffffffc00ac2947 */ /* 0x000fea000383ffff */
.L_x_1671:
[----:B------:R-:W-:Y:S05]  /*b1b0*/  BSYNC B1 ;  /* 0x0000000000017941 */ /* 0x000fea0003800000 */
.L_x_1670:
[----:B------:R-:W-:-:S13]  /*b1c0*/  ISETP.GE.U32.AND P0, PT, R0, 0xc0, PT ;  /* 0x000000c00000780c */ /* 0x000fda0003f06070 */
[----:B------:R-:W-:Y:S05]  /*b1d0*/  @!P0 BRA `(.L_x_1669) ;  /* 0x0000000400188947 */ /* 0x000fea0003800000 */
[----:B------:R-:W-:Y:S01]  /*b1e0*/  ULDC UR5, c[0x0][0x284] ;  /* 0x0000a10000057ab9 */ /* 0x000fe20000000800 */
[----:B------:R-:W-:Y:S01]  /*b1f0*/  LEA R0, R8, 0x200, 0x2 ;  /* 0x0000020008007811 */ /* 0x000fe200078e10ff */
[----:B------:R-:W-:Y:S01]  /*b200*/  IMAD R7, R28, UR5, RZ ;  /* 0x000000051c077c24 */ /* 0x000fe2000f8e02ff */
[----:B------:R-:W-:Y:S01]  /*b210*/  ULDC.64 UR6, c[0x0][0x2b0] ;  /* 0x0000ac0000067ab9 */ /* 0x000fe20000000a00 */
[----:B------:R-:W-:Y:S02]  /*b220*/  SHF.R.S32.HI R3, RZ, 0x1f, R8 ;  /* 0x0000001fff037819 */ /* 0x000fe40000011408 */
[----:B------:R-:W-:Y:S01]  /*b230*/  ISETP.NE.U32.AND P0, PT, RZ, UR6, PT ;  /* 0x00000006ff007c0c */ /* 0x000fe2000bf05070 */
[----:B------:R-:W-:Y:S01]  /*b240*/  IMAD R0, R5, -0x4, R0 ;  /* 0xfffffffc05007824 */ /* 0x000fe200078e0200 */
[--C-:B0-----:R-:W-:Y:S02]  /*b250*/  IADD3 R6, P2, P3, R8, UR6, R7.reuse ;  /* 0x0000000608067c10 */ /* 0x101fe4000fb5e007 */
[----:B------:R-:W-:Y:S01]  /*b260*/  SHF.R.S32.HI R10, RZ, 0x1f, R7 ;  /* 0x0000001fff0a7819 */ /* 0x000fe20000011407 */
[----:B------:R-:W-:Y:S01]  /*b270*/  VIADD R0, R0, UR4 ;  /* 0x0000000400007c36 */ /* 0x000fe20008000000 */
[----:B------:R-:W-:-:S02]  /*b280*/  ISETP.NE.AND.EX P0, PT, RZ, UR7, PT, P0 ;  /* 0x00000007ff007c0c */ /* 0x000fc4000bf05300 */
[----:B------:R-:W-:-:S11]  /*b290*/  IADD3.X R7, R3, UR7, R10, P2, P3 ;  /* 0x0000000703077c10 */ /* 0x000fd600097e640a */
.L_x_1688:
[----:B------:R-:W-:Y:S04]  /*b2a0*/  BSSY B1, `(.L_x_1676) ;  /* 0x000000a000017945 */ /* 0x000fe80003800000 */
[----:B------:R-:W-:Y:S05]  /*b2b0*/  @!P0 BRA `(.L_x_1677) ;  /* 0x0000000000108947 */ /* 0x000fea0003800000 */
[----:B------:R-:W2:Y:S02]  /*b2c0*/  LDG.E.U8 R3, desc[UR36][R6.64] ;  /* 0x0000002406037981 */ /* 0x000ea4000c1e1100 */
[----:B--2---:R-:W-:-:S13]  /*b2d0*/  ISETP.NE.AND P2, PT, R3, RZ, PT ;  /* 0x000000ff0300720c */ /* 0x004fda0003f45270 */
[----:B------:R-:W-:Y:S01]  /*b2e0*/  @P2 MOV R3, RZ ;  /* 0x000000ff00032202 */ /* 0x000fe20000000f00 */
[----:B------:R-:W-:Y:S06]  /*b2f0*/  @P2 BRA `(.L_x_1678) ;  /* 0x0000000000102947 */ /* 0x000fec0003800000 */
.L_x_1677:
[----:B------:R-:W1:Y:S02]  /*b300*/  LDS R3, [R0+-0x200] ;  /* 0xfffe000000037984 */ /* 0x000e640000000800 */
[----:B-1----:R-:W-:-:S04]  /*b310*/  FADD.FTZ R3, -R14, R3 ;  /* 0x000000030e037221 */ /* 0x002fc80000010100 */
[----:B------:R-:W-:-:S06]  /*b320*/  FMUL.FTZ R3, R3, 1.4426950216293334961 ;  /* 0x3fb8aa3b03037820 */ /* 0x000fcc0000410000 */
[----:B------:R-:W0:Y:S02]  /*b330*/  MUFU.EX2 R3, R3 ;  /* 0x0000000300037308 */ /* 0x000e240000000800 */
.L_x_1678:
[----:B------:R-:W-:Y:S05]  /*b340*/  BSYNC B1 ;  /* 0x0000000000017941 */ /* 0x000fea0003800000 */
.L_x_1676:
[----:B0-----:R0:W-:Y:S01]  /*b350*/  STS [R0+-0x200], R3 ;  /* 0xfffe000300007388 */ /* 0x0011e20000000800 */
[----:B------:R-:W-:Y:S01]  /*b360*/  BSSY B1, `(.L_x_1679) ;  /* 0x000000b000017945 */ /* 0x000fe20003800000 */
[----:B------:R-:W-:-:S03]  /*b370*/  FADD.FTZ R4, R3, R4 ;  /* 0x0000000403047221 */ /* 0x000fc60000010000 */
[----:B------:R-:W-:Y:S05]  /*b380*/  @!P0 BRA `(.L_x_1680) ;  /* 0x0000000000108947 */ /* 0x000fea0003800000 */
[----:B0-----:R-:W2:Y:S02]  /*b390*/  LDG.E.U8 R3, desc[UR36][R6.64+0x40] ;  /* 0x0000402406037981 */ /* 0x001ea4000c1e1100 */
[----:B--2---:R-:W-:-:S13]  /*b3a0*/  ISETP.NE.AND P2, PT, R3, RZ, PT ;  /* 0x000000ff0300720c */ /* 0x004fda0003f45270 */
[----:B------:R-:W-:Y:S01]  /*b3b0*/  @P2 IMAD.MOV.U32 R3, RZ, RZ, RZ ;  /* 0x000000ffff032224 */ /* 0x000fe200078e00ff */
[----:B------:R-:W-:Y:S06]  /*b3c0*/  @P2 BRA `(.L_x_1681) ;  /* 0x0000000000102947 */ /* 0x000fec0003800000 */
.L_x_1680:
[----:B0-----:R-:W1:Y:S02]  /*b3d0*/  LDS R3, [R0+-0x100] ;  /* 0xffff000000037984 */ /* 0x001e640000000800 */
[----:B-1----:R-:W-:-:S04]  /*b3e0*/  FADD.FTZ R3, -R14, R3 ;  /* 0x000000030e037221 */ /* 0x002fc80000010100 */
[----:B------:R-:W-:-:S06]  /*b3f0*/  FMUL.FTZ R3, R3, 1.4426950216293334961 ;  /* 0x3fb8aa3b03037820 */ /* 0x000fcc0000410000 */
[----:B------:R-:W0:Y:S02]  /*b400*/  MUFU.EX2 R3, R3 ;  /* 0x0000000300037308 */ /* 0x000e240000000800 */
.L_x_1681:
[----:B------:R-:W-:Y:S05]  /*b410*/  BSYNC B1 ;  /* 0x0000000000017941 */ /* 0x000fea0003800000 */
.L_x_1679:
[----:B0-----:R0:W-:Y:S01]  /*b420*/  STS [R0+-0x100], R3 ;  /* 0xffff000300007388 */ /* 0x0011e20000000800 */
[----:B------:R-:W-:Y:S01]  /*b430*/  BSSY B1, `(.L_x_1682) ;  /* 0x000000b000017945 */ /* 0x000fe20003800000 */
[----:B------:R-:W-:-:S03]  /*b440*/  FADD.FTZ R4, R4, R3 ;  /* 0x0000000304047221 */ /* 0x000fc60000010000 */
[----:B------:R-:W-:Y:S05]  /*b450*/  @!P0 BRA `(.L_x_1683) ;  /* 0x0000000000108947 */ /* 0x000fea0003800000 */
[----:B0-----:R-:W2:Y:S02]  /*b460*/  LDG.E.U8 R3, desc[UR36][R6.64+0x80] ;  /* 0x0000802406037981 */ /* 0x001ea4000c1e1100 */
[----:B--2---:R-:W-:Y:S01]  /*b470*/  ISETP.NE.AND P2, PT, R3, RZ, PT ;  /* 0x000000ff0300720c */ /* 0x004fe20003f45270 */
[----:B------:R-:W-:-:S12]  /*b480*/  IMAD.MOV.U32 R3, RZ, RZ, RZ ;  /* 0x000000ffff037224 */ /* 0x000fd800078e00ff */
[----:B------:R-:W-:Y:S05]  /*b490*/  @P2 BRA `(.L_x_1684) ;  /* 0x0000000000102947 */ /* 0x000fea0003800000 */
.L_x_1683:
[----:B0-----:R-:W1:Y:S02]  /*b4a0*/  LDS R3, [R0] ;  /* 0x0000000000037984 */ /* 0x001e640000000800 */
[----:B-1----:R-:W-:-:S04]  /*b4b0*/  FADD.FTZ R3, -R14, R3 ;  /* 0x000000030e037221 */ /* 0x002fc80000010100 */
[----:B------:R-:W-:-:S06]  /*b4c0*/  FMUL.FTZ R3, R3, 1.4426950216293334961 ;  /* 0x3fb8aa3b03037820 */ /* 0x000fcc0000410000 */
[----:B------:R-:W0:Y:S02]  /*b4d0*/  MUFU.EX2 R3, R3 ;  /* 0x0000000300037308 */ /* 0x000e240000000800 */
.L_x_1684:
[----:B------:R-:W-:Y:S05]  /*b4e0*/  BSYNC B1 ;  /* 0x0000000000017941 */ /* 0x000fea0003800000 */
.L_x_1682:
        /* <DEDUP_REMOVED lines=8> */
.L_x_1686:
[----:B0-----:R-:W1:Y:S02]  /*b570*/  LDS R3, [R0+0x100] ;  /* 0x0001000000037984 */ /* 0x001e640000000800 */
[----:B-1----:R-:W-:-:S04]  /*b580*/  FADD.FTZ R3, -R14, R3 ;  /* 0x000000030e037221 */ /* 0x002fc80000010100 */
[----:B------:R-:W-:-:S06]  /*b590*/  FMUL.FTZ R3, R3, 1.4426950216293334961 ;  /* 0x3fb8aa3b03037820 */ /* 0x000fcc0000410000 */
[----:B------:R-:W0:Y:S02]  /*b5a0*/  MUFU.EX2 R3, R3 ;  /* 0x0000000300037308 */ /* 0x000e240000000800 */
.L_x_1687:
[----:B------:R-:W-:Y:S05]  /*b5b0*/  BSYNC B1 ;  /* 0x0000000000017941 */ /* 0x000fea0003800000 */
.L_x_1685:
[----:B------:R-:W-:Y:S01]  /*b5c0*/  IADD3 R8, R8, 0x100, RZ ;  /* 0x0000010008087810 */ /* 0x000fe20007ffe0ff */
[----:B0-----:R0:W-:Y:S01]  /*b5d0*/  STS [R0+0x100], R3 ;  /* 0x0001000300007388 */ /* 0x0011e20000000800 */
[----:B------:R-:W-:Y:S01]  /*b5e0*/  IADD3 R6, P3, R6, 0x100, RZ ;  /* 0x0000010006067810 */ /* 0x000fe20007f7e0ff */
[----:B------:R-:W-:Y:S01]  /*b5f0*/  FADD.FTZ R4, R4, R3 ;  /* 0x0000000304047221 */ /* 0x000fe20000010000 */
[----:B------:R-:W-:-:S03]  /*b600*/  ISETP.GE.AND P2, PT, R8, R25, PT ;  /* 0x000000190800720c */ /* 0x000fc60003f46270 */
[----:B------:R-:W-:Y:S02]  /*b610*/  IMAD.X R7, RZ, RZ, R7, P3 ;  /* 0x000000ffff077224 */ /* 0x000fe400018e0607 */
[----:B0-----:R-:W-:-:S08]  /*b620*/  VIADD R0, R0, 0x400 ;  /* 0x0000040000007836 */ /* 0x001fd00000000000 */
[----:B------:R-:W-:Y:S05]  /*b630*/  @!P2 BRA `(.L_x_1688) ;  /* 0xfffffffc0018a947 */ /* 0x000fea000383ffff */
.L_x_1669:
[----:B------:R-:W-:Y:S05]  /*b640*/  BSYNC B0 ;  /* 0x0000000000007941 */ /* 0x000fea0003800000 */
.L_x_1668:
[----:B------:R-:W2:Y:S01]  /*b650*/  SHFL.BFLY PT, R3, R4, 0x10, 0x1f ;  /* 0x0e001f0004037f89 */ /* 0x000ea200000e0000 */
[C---:B------:R-:W-:Y:S01]  /*b660*/  LOP3.LUT P0, RZ, R22.reuse, 0x1f, RZ, 0xc0, !PT ;  /* 0x0000001f16ff7812 */ /* 0x040fe2000780c0ff */
[----:B------:R-:W-:Y:S01]  /*b670*/  ULDC.U8 UR5, c[0x0][0x31c] ;  /* 0x0000c70000057ab9 */ /* 0x000fe20000000000 */
[----:B------:R-:W-:-:S04]  /*b680*/  LOP3.LUT R8, R22, 0x1f, RZ, 0xc0, !PT ;  /* 0x0000001f16087812 */ /* 0x000fc800078ec0ff */
[----:B------:R-:W-:-:S07]  /*b690*/  ISETP.GT.U32.AND P2, PT, R8, 0x1, PT ;  /* 0x000000010800780c */ /* 0x000fce0003f44070 */
[----:B0-----:R-:W0:Y:S06]  /*b6a0*/  @!P0 S2R R9, SR_CgaCtaId ;  /* 0x0000000000098919 */ /* 0x001e2c0000008800 */
[----:B------:R-:W3:Y:S01]  /*b6b0*/  @!P2 S2R R13, SR_CgaCtaId ;  /* 0x00000000000da919 */ /* 0x000ee20000008800 */
[----:B------:R-:W-:Y:S01]  /*b6c0*/  @!P2 MOV R8, 0x400 ;  /* 0x000004000008a802 */ /* 0x000fe20000000f00 */
[----:B--2---:R-:W-:Y:S01]  /*b6d0*/  FADD.FTZ R3, R3, R4 ;  /* 0x0000000403037221 */ /* 0x004fe20000010000 */
[----:B------:R-:W-:-:S04]  /*b6e0*/  @!P0 MOV R4, 0x400 ;  /* 0x0000040000048802 */ /* 0x000fc80000000f00 */
[----:B------:R-:W2:Y:S01]  /*b6f0*/  SHFL.BFLY PT, R0, R3, 0x8, 0x1f ;  /* 0x0d001f0003007f89 */ /* 0x000ea200000e0000 */
[----:B0-----:R-:W-:Y:S02]  /*b700*/  @!P0 LEA R9, R9, R4, 0x18 ;  /* 0x0000000409098211 */ /* 0x001fe400078ec0ff */
[----:B---3--:R-:W-:Y:S01]  /*b710*/  @!P2 LEA R13, R13, R8, 0x18 ;  /* 0x000000080d0da211 */ /* 0x008fe200078ec0ff */
[----:B--2---:R-:W-:-:S05]  /*b720*/  FADD.FTZ R0, R3, R0 ;  /* 0x0000000003007221 */ /* 0x004fca0000010000 */
[----:B------:R-:W0:Y:S02]  /*b730*/  SHFL.BFLY PT, R7, R0, 0x4, 0x1f ;  /* 0x0c801f0000077f89 */ /* 0x000e2400000e0000 */
[----:B0-----:R-:W-:Y:S01]  /*b740*/  FADD.FTZ R7, R0, R7 ;  /* 0x0000000700077221 */ /* 0x001fe20000010000 */
[----:B------:R-:W-:-:S04]  /*b750*/  @!P0 SHF.R.U32.HI R0, RZ, 0x3, R22 ;  /* 0x00000003ff008819 */ /* 0x000fc80000011616 */
[----:B------:R-:W0:Y:S01]  /*b760*/  SHFL.BFLY PT, R6, R7, 0x2, 0x1f ;  /* 0x0c401f0007067f89 */ /* 0x000e2200000e0000 */
[----:B------:R-:W-:-:S04]  /*b770*/  @!P0 LOP3.LUT R4, R0, 0x1ffffffc, RZ, 0xc0, !PT ;  /* 0x1ffffffc00048812 */ /* 0x000fc800078ec0ff */
[----:B------:R-:W-:Y:S01]  /*b780*/  @!P0 IADD3 R10, R4, R9, RZ ;  /* 0x00000009040a8210 */ /* 0x000fe20007ffe0ff */
[----:B0-----:R-:W-:Y:S01]  /*b790*/  FADD.FTZ R6, R7, R6 ;  /* 0x0000000607067221 */ /* 0x001fe20000010000 */
[----:B------:R-:W-:-:S04]  /*b7a0*/  @!P2 IMAD.SHL.U32 R7, R22, 0x4, RZ ;  /* 0x000000041607a824 */ /* 0x000fc800078e00ff */
[----:B------:R-:W0:Y:S01]  /*b7b0*/  SHFL.BFLY PT, R3, R6, 0x1, 0x1f ;  /* 0x0c201f0006037f89 */ /* 0x000e2200000e0000 */
[----:B------:R-:W-:-:S05]  /*b7c0*/  @!P2 LOP3.LUT R0, R7, 0x7c, RZ, 0xc0, !PT ;  /* 0x0000007c0700a812 */ /* 0x000fca00078ec0ff */
[----:B------:R-:W-:Y:S02]  /*b7d0*/  @!P2 IMAD.IADD R0, R13, 0x1, R0 ;  /* 0x000000010d00a824 */ /* 0x000fe400078e0200 */
        /* <DEDUP_REMOVED lines=12> */
[----:B------:R-:W3:Y:S01]  /*b8a0*/  LDC R0, c[0x0][0x318] ;  /* 0x0000c600ff007b82 */ /* 0x000ee20000000800 */
[----:B------:R-:W-:Y:S02]  /*b8b0*/  ULDC UR6, c[0x0][0x288] ;  /* 0x0000a20000067ab9 */ /* 0x000fe40000000800 */
[----:B------:R-:W-:-:S05]  /*b8c0*/  IMAD R3, R28, UR6, R23 ;  /* 0x000000061c037c24 */ /* 0x000fca000f8e0217 */
[----:B------:R-:W3:Y:S08]  /*b8d0*/  LDC R4, c[0x0][0x29c] ;  /* 0x0000a700ff047b82 */ /* 0x000ef00000000800 */
[----:B------:R-:W4:Y:S01]  /*b8e0*/  LDC R7, c[0x0][0x284] ;  /* 0x0000a100ff077b82 */ /* 0x000f220000000800 */
[----:B---3--:R-:W-:-:S04]  /*b8f0*/  IMAD R0, R3, R0, R4 ;  /* 0x0000000003007224 */ /* 0x008fc800078e0204 */
[----:B----4-:R-:W-:-:S05]  /*b900*/  IMAD R6, R0, R7, RZ ;  /* 0x0000000700067224 */ /* 0x010fca00078e02ff */
[----:B------:R-:W-:-:S07]  /*b910*/  SHF.R.S32.HI R7, RZ, 0x1f, R6 ;  /* 0x0000001fff077819 */ /* 0x000fce0000011406 */
.L_x_1689:
        /* <DEDUP_REMOVED lines=12> */
[----:B------:R-:W-:Y:S02]  /*b9e0*/  LEA R3, R22, UR4, 0x2 ;  /* 0x0000000416037c11 */ /* 0x000fe4000f8e10ff */
[----:B------:R-:W-:Y:S02]  /*b9f0*/  LEA R10, P3, R13, UR6, 0x2 ;  /* 0x000000060d0a7c11 */ /* 0x000fe4000f8610ff */
[----:B------:R-:W-:-:S04]  /*ba00*/  LEA.HI.X.SX32 R4, R11, R7, 0x1, P2 ;  /* 0x000000070b047211 */ /* 0x000fc800010f0eff */
[----:B------:R-:W-:-:S07]  /*ba10*/  LEA.HI.X R13, R13, UR7, R4, 0x2, P3 ;  /* 0x000000070d0d7c11 */ /* 0x000fce00098f1404 */
.L_x_1694:
[----:B------:R-:W2:Y:S01]  /*ba20*/  LDS R4, [R3] ;  /* 0x0000000003047984 */ /* 0x000ea20000000800 */
[----:B0-----:R-:W-:Y:S01]  /*ba30*/  @P0 IMAD.MOV.U32 R8, RZ, RZ, R10 ;  /* 0x000000ffff080224 */ /* 0x001fe200078e000a */
[----:B------:R-:W-:Y:S01]  /*ba40*/  @P0 MOV R9, R13 ;  /* 0x0000000d00090202 */ /* 0x000fe20000000f00 */
[----:B------:R-:W-:Y:S01]  /*ba50*/  VIADD R0, R0, 0xffffffff ;  /* 0xffffffff00007836 */ /* 0x000fe20000000000 */
[----:B------:R-:W-:Y:S01]  /*ba60*/  IADD3 R10, P2, R10, 0x100, RZ ;  /* 0x000001000a0a7810 */ /* 0x000fe20007f5e0ff */
[----:B------:R-:W-:-:S03]  /*ba70*/  VIADD R11, R11, 0x40 ;  /* 0x000000400b0b7836 */ /* 0x000fc60000000000 */
[----:B------:R-:W-:Y:S01]  /*ba80*/  ISETP.NE.AND P3, PT, R0, RZ, PT ;  /* 0x000000ff0000720c */ /* 0x000fe20003f65270 */
[----:B------:R-:W-:Y:S02]  /*ba90*/  IMAD.X R13, RZ, RZ, R13, P2 ;  /* 0x000000ffff0d7224 */ /* 0x000fe400010e060d */
[----:B--2---:R-:W-:-:S05]  /*baa0*/  FMUL.FTZ R4, R4, R15 ;  /* 0x0000000f04047220 */ /* 0x004fca0000410000 */
[----:B------:R-:W-:Y:S04]  /*bab0*/  @P0 STG.E desc[UR36][R8.64], R4 ;  /* 0x0000000408000986 */ /* 0x000fe8000c101924 */
[----:B------:R0:W-:Y:S02]  /*bac0*/  STS [R3], R4 ;  /* 0x0000000403007388 */ /* 0x0001e40000000800 */
[----:B0-----:R-:W-:Y:S01]  /*bad0*/  IADD3 R3, R3, 0x100, RZ ;  /* 0x0000010003037810 */ /* 0x001fe20007ffe0ff */
[----:B------:R-:W-:Y:S06]  /*bae0*/  @P3 BRA `(.L_x_1694) ;  /* 0xfffffffc00cc3947 */ /* 0x000fec000383ffff */
.L_x_1693:
[----:B------:R-:W-:Y:S05]  /*baf0*/  BSYNC B1 ;  /* 0x0000000000017941 */ /* 0x000fea0003800000 */
.L_x_1692:
[----:B------:R-:W-:Y:S05]  /*bb00*/  @!P1 BRA `(.L_x_1691) ;  /* 0x0000000000889947 */ /* 0x000fea0003800000 */
[----:B------:R-:W-:Y:S01]  /*bb10*/  IADD3 R10, P0, R11, R6, RZ ;  /* 0x000000060b0a7210 */ /* 0x000fe20007f1e0ff */
[----:B------:R-:W-:Y:S01]  /*bb20*/  IMAD.SHL.U32 R0, R5, 0x4, RZ ;  /* 0x0000000405007824 */ /* 0x000fe200078e00ff */
[----:B------:R-:W-:Y:S01]  /*bb30*/  ULDC.64 UR6, c[0x0][0x310] ;  /* 0x0000c40000067ab9 */ /* 0x000fe20000000a00 */
[----:B------:R-:W-:Y:S02]  /*bb40*/  ISETP.NE.AND P2, PT, RZ, UR5, PT ;  /* 0x00000005ff007c0c */ /* 0x000fe4000bf45270 */
[----:B------:R-:W-:Y:S01]  /*bb50*/  LEA R9, P1, R10, UR6, 0x2 ;  /* 0x000000060a097c11 */ /* 0x000fe2000f8210ff */
[C---:B------:R-:W-:Y:S01]  /*bb60*/  IMAD R0, R11.reuse, 0x4, -R0 ;  /* 0x000000040b007824 */ /* 0x040fe200078e0a00 */
[----:B------:R-:W-:-:S03]  /*bb70*/  LEA.HI.X.SX32 R7, R11, R7, 0x1, P0 ;  /* 0x000000070b077211 */ /* 0x000fc600000f0eff */
[----:B------:R-:W-:Y:S01]  /*bb80*/  VIADD R0, R0, UR4 ;  /* 0x0000000400007c36 */ /* 0x000fe20008000000 */
[----:B------:R-:W-:-:S07]  /*bb90*/  LEA.HI.X R10, R10, UR7, R7, 0x2, P1 ;  /* 0x000000070a0a7c11 */ /* 0x000fce00088f1407 */
.L_x_1695:
[----:B------:R-:W2:Y:S01]  /*bba0*/  LDS R6, [R0+0x300] ;  /* 0x0003000000067984 */ /* 0x000ea20000000800 */
[----:B------:R-:W-:Y:S02]  /*bbb0*/  IMAD.MOV.U32 R7, RZ, RZ, R10 ;  /* 0x000000ffff077224 */ /* 0x000fe400078e000a */
[----:B------:R-:W-:Y:S01]  /*bbc0*/  VIADD R11, R11, 0x100 ;  /* 0x000001000b0b7836 */ /* 0x000fe20000000000 */
[----:B------:R-:W3:Y:S04]  /*bbd0*/  LDS R3, [R0] ;  /* 0x0000000000037984 */ /* 0x000ee80000000800 */
[----:B------:R-:W4:Y:S01]  /*bbe0*/  LDS R4, [R0+0x100] ;  /* 0x0001000000047984 */ /* 0x000f220000000800 */
[----:B------:R-:W-:-:S03]  /*bbf0*/  ISETP.GE.AND P0, PT, R11, R25, PT ;  /* 0x000000190b00720c */ /* 0x000fc60003f06270 */
[----:B0-----:R-:W0:Y:S01]  /*bc00*/  LDS R8, [R0+0x200] ;  /* 0x0002000000087984 */ /* 0x001e220000000800 */
[----:B--2---:R-:W-:Y:S01]  /*bc10*/  FMUL.FTZ R27, R6, R15 ;  /* 0x0000000f061b7220 */ /* 0x004fe20000410000 */
[----:B------:R-:W-:Y:S01]  /*bc20*/  MOV R6, R9 ;  /* 0x0000000900067202 */ /* 0x000fe20000000f00 */
[----:B---3--:R-:W-:-:S03]  /*bc30*/  FMUL.FTZ R13, R3, R15 ;  /* 0x0000000f030d7220 */ /* 0x008fc60000410000 */
[----:B------:R-:W-:Y:S01]  /*bc40*/  IADD3 R9, P1, R6, 0x400, RZ ;  /* 0x0000040006097810 */ /* 0x000fe20007f3e0ff */
[----:B------:R-:W-:Y:S01]  /*bc50*/  @P2 STG.E desc[UR36][R6.64+0x300], R27 ;  /* 0x0003001b06002986 */ /* 0x000fe2000c101924 */
[----:B------:R-:W-:Y:S02]  /*bc60*/  VIADD R3, R0, 0x400 ;  /* 0x0000040000037836 */ /* 0x000fe40000000000 */
[----:B----4-:R-:W-:Y:S01]  /*bc70*/  FMUL.FTZ R17, R4, R15 ;  /* 0x0000000f04117220 */ /* 0x010fe20000410000 */
[----:B------:R-:W-:Y:S01]  /*bc80*/  IADD3.X R10, RZ, R7, RZ, P1, !PT ;  /* 0x00000007ff0a7210 */ /* 0x000fe20000ffe4ff */
[----:B------:R-:W-:Y:S01]  /*bc90*/  @P2 STG.E desc[UR36][R6.64], R13 ;  /* 0x0000000d06002986 */ /* 0x000fe2000c101924 */
[----:B0-----:R-:W-:-:S03]  /*bca0*/  FMUL.FTZ R21, R8, R15 ;  /* 0x0000000f08157220 */ /* 0x001fc60000410000 */
[----:B------:R-:W-:Y:S04]  /*bcb0*/  @P2 STG.E desc[UR36][R6.64+0x100], R17 ;  /* 0x0001001106002986 */ /* 0x000fe8000c101924 */
[----:B------:R-:W-:Y:S04]  /*bcc0*/  @P2 STG.E desc[UR36][R6.64+0x200], R21 ;  /* 0x0002001506002986 */ /* 0x000fe8000c101924 */
[----:B------:R-:W-:Y:S04]  /*bcd0*/  STS [R0+0x300], R27 ;  /* 0x0003001b00007388 */ /* 0x000fe80000000800 */
[----:B------:R-:W-:Y:S04]  /*bce0*/  STS [R0], R13 ;  /* 0x0000000d00007388 */ /* 0x000fe80000000800 */
[----:B------:R-:W-:Y:S04]  /*bcf0*/  STS [R0+0x100], R17 ;  /* 0x0001001100007388 */ /* 0x000fe80000000800 */
[----:B------:R0:W-:Y:S02]  /*bd00*/  STS [R0+0x200], R21 ;  /* 0x0002001500007388 */ /* 0x0001e40000000800 */
[----:B0-----:R-:W-:Y:S01]  /*bd10*/  IMAD.MOV.U32 R0, RZ, RZ, R3 ;  /* 0x000000ffff007224 */ /* 0x001fe200078e0003 */
[----:B------:R-:W-:Y:S06]  /*bd20*/  @!P0 BRA `(.L_x_1695) ;  /* 0xfffffffc009c8947 */ /* 0x000fec000383ffff */
.L_x_1691:
[----:B------:R-:W-:Y:S05]  /*bd30*/  BSYNC B0 ;  /* 0x0000000000007941 */ /* 0x000fea0003800000 */
.L_x_1690:
[----:B------:R-:W3:Y:S01]  /*bd40*/  S2UR UR6, SR_CgaCtaId ;  /* 0x00000000000679c3 */ /* 0x000ee20000008800 */
[----:B------:R-:W-:Y:S01]  /*bd50*/  SHF.R.S32.HI R3, RZ, 0x1f, R22 ;  /* 0x0000001fff037819 */ /* 0x000fe20000011416 */
[----:B------:R-:W-:Y:S01]  /*bd60*/  ULDC UR5, c[0x0][0x29c] ;  /* 0x0000a70000057ab9 */ /* 0x000fe20000000800 */
[----:B------:R-:W-:Y:S01]  /*bd70*/  ULDC UR7, c[0x0][0x288] ;  /* 0x0000a20000077ab9 */ /* 0x000fe20000000800 */
[----:B------:R-:W-:Y:S01]  /*bd80*/  VIADD R0, R22, 0x3f ;  /* 0x0000003f16007836 */ /* 0x000fe20000000000 */
[----:B------:R-:W-:Y:S01]  /*bd90*/  ISETP.NE.AND P1, PT, RZ, UR5, PT ;  /* 0x00000005ff007c0c */ /* 0x000fe2000bf25270 */
[----:B------:R-:W-:Y:S01]  /*bda0*/  IMAD.U32 R57, RZ, RZ, UR7 ;  /* 0x00000007ff397e24 */ /* 0x000fe2000f8e00ff */
[-C--:B------:R-:W-:Y:S01]  /*bdb0*/  LEA.HI R6, R3, R22.reuse, RZ, 0x6 ;  /* 0x0000001603067211 */ /* 0x080fe200078f30ff */
[----:B------:R-:W-:Y:S01]  /*bdc0*/  ULDC.64 UR8, c[0x0][0x280] ;  /* 0x0000a00000087ab9 */ /* 0x000fe20000000a00 */
[C---:B------:R-:W-:Y:S01]  /*bdd0*/  ISETP.GT.U32.AND P2, PT, R0.reuse, 0x7e, PT ;  /* 0x0000007e0000780c */ /* 0x040fe20003f44070 */
[----:B------:R-:W-:Y:S01]  /*bde0*/  UMOV UR5, 0x400 ;  /* 0x0000040000057882 */ /* 0x000fe20000000000 */
[----:B------:R-:W-:Y:S01]  /*bdf0*/  ISETP.GT.U32.OR P0, PT, R0, 0x7e, P1 ;  /* 0x0000007e0000780c */ /* 0x000fe20000f04470 */
[----:B------:R-:W-:Y:S01]  /*be00*/  IMAD R0, R26, R57, RZ ;  /* 0x000000391a007224 */ /* 0x000fe200078e02ff */
[----:B------:R-:W-:Y:S01]  /*be10*/  LOP3.LUT R3, R6, 0xffffffc0, RZ, 0xc0, !PT ;  /* 0xffffffc006037812 */ /* 0x000fe200078ec0ff */
[----:B------:R-:W-:Y:S01]  /*be20*/  UIADD3 UR5, UR5, 0x410, URZ ;  /* 0x0000041005057890 */ /* 0x000fe2000fffe03f */
[----:B------:R-:W-:Y:S01]  /*be30*/  IMAD.U32 R59, RZ, RZ, UR9 ;  /* 0x00000009ff3b7e24 */ /* 0x000fe2000f8e00ff */
[----:B------:R-:W-:Y:S01]  /*be40*/  BSSY B0, `(.L_x_1696) ;  /* 0x000001b000007945 */ /* 0x000fe20003800000 */
[----:B------:R-:W-:Y:S01]  /*be50*/  IMAD R0, R0, UR8, R23 ;  /* 0x0000000800007c24 */ /* 0x000fe2000f8e0217 */
[----:B------:R-:W-:Y:S01]  /*be60*/  IADD3 R26, -R3, R22, RZ ;  /* 0x00000016031a7210 */ /* 0x000fe20007ffe1ff */
[----:B--2---:R-:W-:Y:S01]  /*be70*/  IMAD.MOV.U32 R15, RZ, RZ, RZ ;  /* 0x000000ffff0f7224 */ /* 0x004fe200078e00ff */
[----:B------:R-:W-:-:S02]  /*be80*/  SHF.R.S32.HI R38, RZ, 0x6, R6 ;  /* 0x00000006ff267819 */ /* 0x000fc40000011406 */
[----:B------:R-:W-:Y:S02]  /*be90*/  CS2R R10, SRZ ;  /* 0x00000000000a7805 */ /* 0x000fe4000001ff00 */
[----:B------:R-:W-:Y:S01]  /*bea0*/  SHF.L.U32 R7, R0, 0x8, RZ ;  /* 0x0000000800077819 */ /* 0x000fe200000006ff */
[C---:B------:R-:W-:Y:S01]  /*beb0*/  IMAD.SHL.U32 R4, R26.reuse, 0x4, RZ ;  /* 0x000000041a047824 */ /* 0x040fe200078e00ff */
[----:B---3--:R-:W-:Y:S01]  /*bec0*/  ULEA UR5, UR6, UR5, 0x18 ;  /* 0x0000000506057291 */ /* 0x008fe2000f8ec03f */
[----:B0-----:R-:W-:Y:S02]  /*bed0*/  CS2R R8, SRZ ;  /* 0x0000000000087805 */ /* 0x001fe4000001ff00 */
[-CC-:B------:R-:W-:Y:S02]  /*bee0*/  IMAD R3, R19, R59.reuse, R4.reuse ;  /* 0x0000003b13037224 */ /* 0x180fe400078e0204 */
[----:B------:R-:W-:Y:S01]  /*bef0*/  IMAD R22, R7, R59, R4 ;  /* 0x0000003b07167224 */ /* 0x000fe200078e0204 */
[----:B------:R-:W-:-:S02]  /*bf00*/  LEA R26, R26, UR5, 0x4 ;  /* 0x000000051a1a7c11 */ /* 0x000fc4000f8e20ff */
        /* <DEDUP_REMOVED lines=13> */
.L_x_1698:
[----:B-----5:R0:W-:Y:S02]  /*bfe0*/  STS.128 [R26], R8 ;  /* 0x000000081a007388 */ /* 0x0201e40000000c00 */
.L_x_1697:
[----:B------:R-:W-:Y:S05]  /*bff0*/  BSYNC B0 ;  /* 0x0000000000007941 */ /* 0x000fea0003800000 */
.L_x_1696:
[----:B------:R-:W-:Y:S01]  /*c000*/  IMAD.IADD R29, R38, 0x1, R5 ;  /* 0x00000001261d7824 */ /* 0x000fe200078e0205 */
[----:B------:R-:W-:Y:S01]  /*c010*/  ULDC.64 UR6, c[0x0][0x250] ;  /* 0x0000940000067ab9 */ /* 0x000fe20000000a00 */
[----:B------:R-:W-:Y:S01]  /*c020*/  VIMNMX R40, R18, R59, PT ;  /* 0x0000003b12287248 */ /* 0x000fe20003fe0100 */
[----:B------:R-:W-:Y:S01]  /*c030*/  IMAD.U32 R7, RZ, RZ, UR7 ;  /* 0x00000007ff077e24 */ /* 0x000fe2000f8e00ff */
[----:B------:R-:W-:Y:S01]  /*c040*/  MOV R17, UR6 ;  /* 0x0000000600117c02 */ /* 0x000fe20008000f00 */
[----:B------:R-:W-:Y:S01]  /*c050*/  IMAD.SHL.U32 R0, R29, 0x100, RZ ;  /* 0x000001001d007824 */ /* 0x000fe200078e00ff */
[----:B------:R-:W-:Y:S01]  /*c060*/  ULDC UR5, c[0x0][0x288] ;  /* 0x0000a20000057ab9 */ /* 0x000fe20000000800 */
[----:B------:R-:W-:Y:S01]  /*c070*/  ULDC UR10, c[0x0][0x284] ;  /* 0x0000a100000a7ab9 */ /* 0x000fe20000000800 */
[----:B------:R-:W-:Y:S01]  /*c080*/  ULDC.64 UR8, c[0x0][0x258] ;  /* 0x0000960000087ab9 */ /* 0x000fe20000000a00 */
[----:B------:R-:W-:Y:S01]  /*c090*/  ULDC.64 UR12, c[0x0][0x250] ;  /* 0x00009400000c7ab9 */ /* 0x000fe20000000a00 */
[----:B------:R-:W-:Y:S01]  /*c0a0*/  BAR.SYNC.DEFER_BLOCKING 0x0 ;  /* 0x0000000000007b1d */ /* 0x000fe20000010000 */
[----:B------:R-:W-:Y:S01]  /*c0b0*/  IADD3 R12, P0, R3, R0, RZ ;  /* 0x00000000030c7210 */ /* 0x000fe20007f1e0ff */
[----:B-1----:R-:W-:Y:S01]  /*c0c0*/  IMAD.MOV.U32 R14, RZ, RZ, RZ ;  /* 0x000000ffff0e7224 */ /* 0x002fe200078e00ff */
[----:B------:R-:W-:-:S02]  /*c0d0*/  LEA R39, R38, UR4, 0x2 ;  /* 0x0000000426277c11 */ /* 0x000fc4000f8e10ff */
[----:B------:R-:W-:Y:S01]  /*c0e0*/  LEA.HI.X.SX32 R0, R0, R6, 0x1, P0 ;  /* 0x0000000600007211 */ /* 0x000fe200000f0eff */
[----:B------:R-:W-:Y:S01]  /*c0f0*/  BSSY B0, `(.L_x_1699) ;  /* 0x0000086000007945 */ /* 0x000fe20003800000 */
[----:B------:R-:W-:-:S04]  /*c100*/  LEA R20, P0, R12, R17, 0x2 ;  /* 0x000000110c147211 */ /* 0x000fc800078010ff */
[----:B------:R-:W-:Y:S02]  /*c110*/  LEA.HI.X R21, R12, R7, R0, 0x2, P0 ;  /* 0x000000070c157211 */ /* 0x000fe400000f1400 */
[----:B------:R-:W-:Y:S02]  /*c120*/  CS2R R12, SRZ ;  /* 0x00000000000c7805 */ /* 0x000fe4000001ff00 */
[----:B------:R-:W-:-:S13]  /*c130*/  ISETP.GE.AND P0, PT, R29, R40, PT ;  /* 0x000000281d00720c */ /* 0x000fda0003f06270 */
[----:B------:R-:W-:Y:S05]  /*c140*/  @P0 BRA `(.L_x_1700) ;  /* 0x0000000800000947 */ /* 0x000fea0003800000 */
[----:B------:R-:W-:Y:S01]  /*c150*/  LOP3.LUT R15, RZ, R59, RZ, 0x33, !PT ;  /* 0x0000003bff0f7212 */ /* 0x000fe200078e33ff */
[----:B------:R-:W1:Y:S01]  /*c160*/  LDC.64 R12, c[0x0][0x2e8] ;  /* 0x0000ba00ff0c7b82 */ /* 0x000e620000000a00 */
[----:B------:R-:W-:Y:S01]  /*c170*/  IADD3 R30, -R25, RZ, RZ ;  /* 0x000000ff191e7210 */ /* 0x000fe20007ffe1ff */
[----:B------:R-:W-:Y:S01]  /*c180*/  IMAD R33, R24, R57, R23 ;  /* 0x0000003918217224 */ /* 0x000fe200078e0217 */
[----:B------:R-:W-:Y:S01]  /*c190*/  LOP3.LUT R0, RZ, R38, RZ, 0x33, !PT ;  /* 0x00000026ff007212 */ /* 0x000fe200078e33ff */
[----:B------:R-:W-:Y:S01]  /*c1a0*/  BSSY B1, `(.L_x_1701) ;  /* 0x000002e000017945 */ /* 0x000fe20003800000 */
[----:B------:R-:W-:Y:S01]  /*c1b0*/  VIMNMX R30, R15, R30, !PT ;  /* 0x0000001e0f1e7248 */ /* 0x000fe20007fe0100 */
[----:B------:R-:W-:Y:S01]  /*c1c0*/  IMAD R33, R33, 0x100, R4 ;  /* 0x0000010021217824 */ /* 0x000fe200078e0204 */
[----:B------:R-:W-:Y:S02]  /*c1d0*/  CS2R R14, SRZ ;  /* 0x00000000000e7805 */ /* 0x000fe4000001ff00 */
[----:B------:R-:W-:-:S04]  /*c1e0*/  IADD3 R0, -R30, R0, -R5 ;  /* 0x000000001e007210 */ /* 0x000fc80007ffe905 */
[----:B------:R-:W-:-:S04]  /*c1f0*/  LOP3.LUT R0, R0, 0x1, RZ, 0xc0, !PT ;  /* 0x0000000100007812 */ /* 0x000fc800078ec0ff */
[----:B------:R-:W-:Y:S01]  /*c200*/  ISETP.NE.U32.AND P0, PT, R0, 0x1, PT ;  /* 0x000000010000780c */ /* 0x000fe20003f05070 */
[----:B------:R-:W-:Y:S02]  /*c210*/  IMAD.MOV.U32 R0, RZ, RZ, R29 ;  /* 0x000000ffff007224 */ /* 0x000fe400078e001d */
[----:B-1----:R-:W-:Y:S01]  /*c220*/  IMAD.WIDE R32, R33, 0x4, R12 ;  /* 0x0000000421207825 */ /* 0x002fe200078e020c */
[----:B------:R-:W-:-:S09]  /*c230*/  CS2R R12, SRZ ;  /* 0x00000000000c7805 */ /* 0x000fd2000001ff00 */
        /* <DEDUP_REMOVED lines=16> */
[----:B------:R1:W2:Y:S04]  /*c340*/  LDS R0, [R39] ;  /* 0x0000000027007984 */ /* 0x0002a80000000800 */
[----:B------:R1:W5:Y:S01]  /*c350*/  LDG.E.128 R44, desc[UR36][R14.64] ;  /* 0x000000240e2c7981 */ /* 0x000362000c1e1d00 */
[----:B------:R-:W-:Y:S05]  /*c360*/  @P1 BRA `(.L_x_1703) ;  /* 0x0000000000301947 */ /* 0x000fea0003800000 */
[----:B------:R-:W-:Y:S01]  /*c370*/  LOP3.LUT P3, RZ, R2, 0x10, RZ, 0xc0, !PT ;  /* 0x0000001002ff7812 */ /* 0x000fe2000786c0ff */
[----:B-1----:R-:W1:-:S12]  /*c380*/  LDS.128 R12, [R26] ;  /* 0x000000001a0c7984 */ /* 0x002e580000000c00 */
        /* <DEDUP_REMOVED lines=10> */
.L_x_1703:
[C---:B--2--5:R-:W-:Y:S01]  /*c430*/  FFMA.FTZ R12, R0.reuse, R44, RZ ;  /* 0x0000002c000c7223 */ /* 0x064fe200000100ff */
[C---:B------:R-:W-:Y:S01]  /*c440*/  FFMA.FTZ R13, R0.reuse, R45, RZ ;  /* 0x0000002d000d7223 */ /* 0x040fe200000100ff */
[C---:B-1----:R-:W-:Y:S01]  /*c450*/  FFMA.FTZ R14, R0.reuse, R46, RZ ;  /* 0x0000002e000e7223 */ /* 0x042fe200000100ff */
[----:B------:R-:W-:Y:S01]  /*c460*/  FFMA.FTZ R15, R0, R47, RZ ;  /* 0x0000002f000f7223 */ /* 0x000fe200000100ff */
[----:B------:R-:W-:-:S07]  /*c470*/  VIADD R0, R29, 0x1 ;  /* 0x000000011d007836 */ /* 0x000fce0000000000 */
.L_x_1702:
[----:B------:R-:W-:Y:S05]  /*c480*/  BSYNC B1 ;  /* 0x0000000000017941 */ /* 0x000fea0003800000 */
.L_x_1701:
[----:B------:R-:W-:-:S04]  /*c490*/  IADD3 R31, -R5, -0x2, -R38 ;  /* 0xfffffffe051f7810 */ /* 0x000fc80007ffe926 */
[----:B------:R-:W-:-:S13]  /*c4a0*/  ISETP.NE.AND P0, PT, R31, R30, PT ;  /* 0x0000001e1f00720c */ /* 0x000fda0003f05270 */
[----:B------:R-:W-:Y:S05]  /*c4b0*/  @!P0 BRA `(.L_x_1700) ;  /* 0x0000000400248947 */ /* 0x000fea0003800000 */
[----:B------:R-:W-:-:S07]  /*c4c0*/  IMAD R56, R28, R59, RZ ;  /* 0x0000003b1c387224 */ /* 0x000fce00078e02ff */
.L_x_1706:
        /* <DEDUP_REMOVED lines=9> */
[----:B------:R-:W-:Y:S01]  /*c560*/  IMAD.SHL.U32 R31, R0, 0x100, RZ ;  /* 0x00000100001f7824 */ /* 0x000fe200078e00ff */
[----:B------:R-:W-:-:S04]  /*c570*/  MOV R17, UR12 ;  /* 0x0000000c00117c02 */ /* 0x000fc80008000f00 */
[----:B------:R-:W-:-:S04]  /*c580*/  IADD3 R42, P3, R3, R31, RZ ;  /* 0x0000001f032a7210 */ /* 0x000fc80007f7e0ff */
[----:B------:R-:W-:Y:S02]  /*c590*/  LEA.HI.X.SX32 R31, R31, R6, 0x1, P3 ;  /* 0x000000061f1f7211 */ /* 0x000fe400018f0eff */
[----:B------:R-:W-:Y:S01]  /*c5a0*/  LEA R36, P3, R42, R17, 0x2 ;  /* 0x000000112a247211 */ /* 0x000fe200078610ff */
[----:B--2---:R-:W-:-:S04]  /*c5b0*/  IMAD R7, R7, R57, RZ ;  /* 0x0000003907077224 */ /* 0x004fc800078e02ff */
[----:B------:R-:W-:-:S04]  /*c5c0*/  IMAD R7, R7, R59, R0 ;  /* 0x0000003b07077224 */ /* 0x000fc800078e0200 */
[----:B------:R-:W-:Y:S02]  /*c5d0*/  IMAD.SHL.U32 R30, R7, 0x100, RZ ;  /* 0x00000100071e7824 */ /* 0x000fe400078e00ff */
[----:B------:R-:W-:-:S03]  /*c5e0*/  IMAD.U32 R7, RZ, RZ, UR13 ;  /* 0x0000000dff077e24 */ /* 0x000fc6000f8e00ff */
[----:B---3--:R-:W-:Y:S02]  /*c5f0*/  IADD3 R44, P0, R22, R30, RZ ;  /* 0x0000001e162c7210 */ /* 0x008fe40007f1e0ff */
[----:B------:R-:W-:Y:S02]  /*c600*/  LEA.HI.X R37, R42, R7, R31, 0x2, P3 ;  /* 0x000000072a257211 */ /* 0x000fe400018f141f */
        /* <DEDUP_REMOVED lines=16> */
.L_x_1704:
[----:B------:R3:W1:Y:S01]  /*c710*/  LDG.E R34, desc[UR36][R34.64+0x4] ;  /* 0x0000042422227981 */ /* 0x000662000c1e1900 */
[----:B------:R-:W-:-:S05]  /*c720*/  IMAD.IADD R41, R0, 0x1, -R5 ;  /* 0x0000000100297824 */ /* 0x000fca00078e0a05 */
[----:B------:R-:W-:-:S05]  /*c730*/  LEA R41, R41, UR4, 0x2 ;  /* 0x0000000429297c11 */ /* 0x000fca000f8e10ff */
[----:B---3--:R-:W2:Y:S01]  /*c740*/  LDS R35, [R41] ;  /* 0x0000000029237984 */ /* 0x008ea20000000800 */
        /* <DEDUP_REMOVED lines=8> */
[C---:B--2--5:R-:W-:Y:S01]  /*c7d0*/  FFMA.FTZ R44, R35.reuse, R44, R12 ;  /* 0x0000002c232c7223 */ /* 0x064fe2000001000c */
[C---:B------:R-:W-:Y:S01]  /*c7e0*/  FFMA.FTZ R34, R35.reuse, R45, R13 ;  /* 0x0000002d23227223 */ /* 0x040fe2000001000d */
        /* <DEDUP_REMOVED lines=14> */
.L_x_1705:
[----:B------:R-:W3:Y:S01]  /*c8d0*/  LDS R15, [R41+0x4] ;  /* 0x00000400290f7984 */ /* 0x000ee20000000800 */
[----:B------:R-:W-:-:S04]  /*c8e0*/  IADD3 R0, R0, 0x2, RZ ;  /* 0x0000000200007810 */ /* 0x000fc80007ffe0ff */
[----:B------:R-:W-:Y:S01]  /*c8f0*/  ISETP.GE.AND P0, PT, R0, R40, PT ;  /* 0x000000280000720c */ /* 0x000fe20003f06270 */
[C---:B---3--:R-:W-:Y:S01]  /*c900*/  FFMA.FTZ R12, R15.reuse, R48, R44 ;  /* 0x000000300f0c7223 */ /* 0x048fe2000001002c */
[C---:B------:R-:W-:Y:S01]  /*c910*/  FFMA.FTZ R13, R15.reuse, R49, R34 ;  /* 0x000000310f0d7223 */ /* 0x040fe20000010022 */
[C---:B------:R-:W-:Y:S01]  /*c920*/  FFMA.FTZ R14, R15.reuse, R50, R43 ;  /* 0x000000320f0e7223 */ /* 0x040fe2000001002b */
[----:B------:R-:W-:-:S09]  /*c930*/  FFMA.FTZ R15, R15, R51, R42 ;  /* 0x000000330f0f7223 */ /* 0x000fd2000001002a */
[----:B------:R-:W-:Y:S05]  /*c940*/  @!P0 BRA `(.L_x_1706) ;  /* 0xfffffff800e08947 */ /* 0x000fea000383ffff */
.L_x_1700:
[----:B------:R-:W-:Y:S05]  /*c950*/  BSYNC B0 ;  /* 0x0000000000007941 */ /* 0x000fea0003800000 */
.L_x_1699:
[----:B------:R-:W-:Y:S01]  /*c960*/  ISETP.GE.AND P0, PT, R29, R18, PT ;  /* 0x000000121d00720c */ /* 0x000fe20003f06270 */
[----:B------:R-:W-:Y:S01]  /*c970*/  ULDC UR8, c[0x0][0x29c] ;  /* 0x0000a70000087ab9 */ /* 0x000fe20000000800 */
[----:B------:R-:W-:Y:S01]  /*c980*/  ULDC UR9, c[0x0][0x288] ;  /* 0x0000a20000097ab9 */ /* 0x000fe20000000800 */
[----:B------:R-:W-:Y:S01]  /*c990*/  ULDC.64 UR10, c[0x0][0x258] ;  /* 0x00009600000a7ab9 */ /* 0x000fe20000000a00 */
[----:B------:R-:W-:Y:S01]  /*c9a0*/  ULDC.64 UR12, c[0x0][0x250] ;  /* 0x00009400000c7ab9 */ /* 0x000fe20000000a00 */
[----:B------:R-:W-:Y:S08]  /*c9b0*/  BSSY B0, `(.L_x_1707) ;  /* 0x00000db000007945 */ /* 0x000ff00003800000 */
[----:B------:R-:W-:Y:S05]  /*c9c0*/  @P0 BRA `(.L_x_1708) ;  /* 0x0000000c00640947 */ /* 0x000fea0003800000 */
[----:B------:R-:W-:Y:S01]  /*c9d0*/  LOP3.LUT R0, RZ, R38, RZ, 0x33, !PT ;  /* 0x00000026ff007212 */ /* 0x000fe200078e33ff */
[----:B-1----:R-:W1:Y:S01]  /*c9e0*/  LDC.64 R30, c[0x0][0x2e8] ;  /* 0x0000ba00ff1e7b82 */ /* 0x002e620000000a00 */
[----:B------:R-:W-:Y:S01]  /*c9f0*/  IMAD R33, R24, R57, R23 ;  /* 0x0000003918217224 */ /* 0x000fe200078e0217 */
[----:B------:R-:W-:Y:S01]  /*ca00*/  BSSY B1, `(.L_x_1709) ;  /* 0x0000047000017945 */ /* 0x000fe20003800000 */
[----:B------:R-:W-:Y:S02]  /*ca10*/  IADD3 R0, -R5, R25, R0 ;  /* 0x0000001905007210 */ /* 0x000fe40007ffe100 */
[----:B------:R-:W-:Y:S01]  /*ca20*/  IMAD R33, R33, 0x100, R4 ;  /* 0x0000010021217824 */ /* 0x000fe200078e0204 */
[----:B------:R-:W-:Y:S02]  /*ca30*/  IADD3 R38, -R38, -0x2, R25 ;  /* 0xfffffffe26267810 */ /* 0x000fe40007ffe119 */
[----:B------:R-:W-:-:S04]  /*ca40*/  LOP3.LUT R0, R0, 0x1, RZ, 0xc0, !PT ;  /* 0x0000000100007812 */ /* 0x000fc800078ec0ff */
[----:B------:R-:W-:Y:S01]  /*ca50*/  ISETP.NE.U32.AND P0, PT, R0, 0x1, PT ;  /* 0x000000010000780c */ /* 0x000fe20003f05070 */
[----:B-1----:R-:W-:-:S12]  /*ca60*/  IMAD.WIDE R30, R33, 0x4, R30 ;  /* 0x00000004211e7825 */ /* 0x002fd800078e021e */
[----:B------:R-:W-:Y:S05]  /*ca70*/  @P0 BRA `(.L_x_1710) ;  /* 0x0000000000fc0947 */ /* 0x000fea0003800000 */
[----:B------:R-:W-:Y:S01]  /*ca80*/  ISETP.GE.AND P0, PT, R29, R59, PT ;  /* 0x0000003b1d00720c */ /* 0x000fe20003f06270 */
[----:B------:R-:W-:-:S12]  /*ca90*/  BSSY B2, `(.L_x_1711) ;  /* 0x000003c000027945 */ /* 0x000fd80003800000 */
[----:B------:R-:W-:Y:S05]  /*caa0*/  @!P0 BRA `(.L_x_1712) ;  /* 0x0000000000e88947 */ /* 0x000fea0003800000 */
[----:B------:R-:W-:Y:S01]  /*cab0*/  IABS R35, R59 ;  /* 0x0000003b00237213 */ /* 0x000fe20000000000 */
[----:B------:R-:W-:Y:S01]  /*cac0*/  ULDC.64 UR6, c[0x0][0x258] ;  /* 0x0000960000067ab9 */ /* 0x000fe20000000a00 */
[----:B--2---:R-:W-:Y:S01]  /*cad0*/  IABS R36, R29 ;  /* 0x0000001d00247213 */ /* 0x004fe20000000000 */
[----:B------:R-:W1:Y:S01]  /*cae0*/  LDS R39, [R39] ;  /* 0x0000000027277984 */ /* 0x000e620000000800 */
[----:B------:R-:W2:Y:S01]  /*caf0*/  I2F.RP R34, R35 ;  /* 0x0000002300227306 */ /* 0x000ea20000209400 */
[----:B------:R-:W-:Y:S01]  /*cb00*/  ISETP.GE.AND P1, PT, R29, RZ, PT ;  /* 0x000000ff1d00720c */ /* 0x000fe20003f26270 */
[----:B------:R-:W-:Y:S01]  /*cb10*/  ULDC UR5, c[0x0][0x29c] ;  /* 0x0000a70000057ab9 */ /* 0x000fe20000000800 */
[----:B------:R-:W-:-:S05]  /*cb20*/  ISETP.NE.AND P3, PT, R59, RZ, PT ;  /* 0x000000ff3b00720c */ /* 0x000fca0003f65270 */
[----:B--2---:R-:W2:Y:S02]  /*cb30*/  MUFU.RCP R34, R34 ;  /* 0x0000002200227308 */ /* 0x004ea40000001000 */
[----:B--2---:R-:W-:Y:S02]  /*cb40*/  VIADD R32, R34, 0xffffffe ;  /* 0x0ffffffe22207836 */ /* 0x004fe40000000000 */
[----:B------:R-:W-:-:S04]  /*cb50*/  IMAD R34, R28, R59, RZ ;  /* 0x0000003b1c227224 */ /* 0x000fc800078e02ff */
[----:B------:R2:W4:Y:S02]  /*cb60*/  F2I.FTZ.U32.TRUNC.NTZ R33, R32 ;  /* 0x0000002000217305 */ /* 0x000524000021f000 */
[----:B--2---:R-:W-:Y:S01]  /*cb70*/  IMAD.MOV.U32 R32, RZ, RZ, RZ ;  /* 0x000000ffff207224 */ /* 0x004fe200078e00ff */
[----:B----4-:R-:W-:-:S05]  /*cb80*/  IADD3 R0, RZ, -R33, RZ ;  /* 0x80000021ff007210 */ /* 0x010fca0007ffe0ff */
[----:B------:R-:W-:-:S04]  /*cb90*/  IMAD R25, R0, R35, RZ ;  /* 0x0000002300197224 */ /* 0x000fc800078e02ff */
        /* <DEDUP_REMOVED lines=28> */
[----:B---3--:R-:W1:-:S12]  /*cd60*/  LDS.128 R44, [R26] ;  /* 0x000000001a2c7984 */ /* 0x008e580000000c00 */
        /* <DEDUP_REMOVED lines=10> */
.L_x_1713:
[C---:B-----5:R-:W-:Y:S01]  /*ce10*/  FFMA.FTZ R12, R39.reuse, R40, R12 ;  /* 0x00000028270c7223 */ /* 0x060fe2000001000c */
[C---:B------:R-:W-:Y:S01]  /*ce20*/  FFMA.FTZ R13, R39.reuse, R41, R13 ;  /* 0x00000029270d7223 */ /* 0x040fe2000001000d */
[C---:B------:R-:W-:Y:S01]  /*ce30*/  FFMA.FTZ R14, R39.reuse, R42, R14 ;  /* 0x0000002a270e7223 */ /* 0x040fe2000001000e */
[----:B------:R-:W-:-:S07]  /*ce40*/  FFMA.FTZ R15, R39, R43, R15 ;  /* 0x0000002b270f7223 */ /* 0x000fce000001000f */
.L_x_1712:
[----:B------:R-:W-:Y:S05]  /*ce50*/  BSYNC B2 ;  /* 0x0000000000027941 */ /* 0x000fea0003800000 */
.L_x_1711:
[----:B------:R-:W-:-:S07]  /*ce60*/  VIADD R29, R29, 0x1 ;  /* 0x000000011d1d7836 */ /* 0x000fce0000000000 */
.L_x_1710:
[----:B------:R-:W-:Y:S05]  /*ce70*/  BSYNC B1 ;  /* 0x0000000000017941 */ /* 0x000fea0003800000 */
.L_x_1709:
[----:B------:R-:W-:-:S13]  /*ce80*/  ISETP.NE.AND P0, PT, R38, R5, PT ;  /* 0x000000052600720c */ /* 0x000fda0003f05270 */
[----:B------:R-:W-:Y:S05]  /*ce90*/  @!P0 BRA `(.L_x_1708) ;  /* 0x0000000800308947 */ /* 0x000fea0003800000 */
[----:B------:R-:W-:Y:S01]  /*cea0*/  SHF.L.U32 R0, R5, 0x2, RZ ;  /* 0x0000000205007819 */ /* 0x000fe200000006ff */
[----:B------:R-:W-:Y:S01]  /*ceb0*/  IMAD.MOV.U32 R25, RZ, RZ, RZ ;  /* 0x000000ffff197224 */ /* 0x000fe200078e00ff */
[----:B------:R-:W-:-:S03]  /*cec0*/  LEA R56, R29, 0x100, 0x8 ;  /* 0x000001001d387811 */ /* 0x000fc600078e40ff */
[----:B------:R-:W-:-:S05]  /*ced0*/  IMAD R0, R29, 0x4, -R0 ;  /* 0x000000041d007824 */ /* 0x000fca00078e0a00 */
[----:B--2---:R-:W-:-:S07]  /*cee0*/  IADD3 R48, R0, UR4, RZ ;  /* 0x0000000400307c10 */ /* 0x004fce000fffe0ff */
.L_x_1720:
[----:B------:R-:W2:Y:S01]  /*cef0*/  LDC R51, c[0x0][0x284] ;  /* 0x0000a100ff337b82 */ /* 0x000ea20000000800 */
[----:B------:R-:W-:Y:S01]  /*cf00*/  VIADD R0, R56, 0xffffff00 ;  /* 0xffffff0038007836 */ /* 0x000fe20000000000 */
[----:B------:R-:W-:Y:S01]  /*cf10*/  MOV R7, UR13 ;  /* 0x0000000d00077c02 */ /* 0x000fe20008000f00 */
[----:B------:R-:W-:Y:S01]  /*cf20*/  IMAD.U32 R17, RZ, RZ, UR12 ;  /* 0x0000000cff117e24 */ /* 0x000fe2000f8e00ff */
[----:B------:R-:W-:Y:S01]  /*cf30*/  BSSY B1, `(.L_x_1714) ;  /* 0x0000040000017945 */ /* 0x000fe20003800000 */
[----:B------:R-:W-:Y:S01]  /*cf40*/  IMAD.IADD R50, R48, 0x1, R25 ;  /* 0x0000000130327824 */ /* 0x000fe200078e0219 */
[----:B-1-3--:R-:W-:-:S04]  /*cf50*/  IADD3 R20, P0, R3, R0, RZ ;  /* 0x0000000003147210 */ /* 0x00afc80007f1e0ff */
[----:B------:R-:W-:Y:S02]  /*cf60*/  LEA.HI.X.SX32 R0, R0, R6, 0x1, P0 ;  /* 0x0000000600007211 */ /* 0x000fe400000f0eff */
[----:B------:R-:W-:-:S04]  /*cf70*/  LEA R34, P1, R20, R17, 0x2 ;  /* 0x0000001114227211 */ /* 0x000fc800078210ff */
[----:B------:R-:W-:Y:S02]  /*cf80*/  LEA.HI.X R35, R20, R7, R0, 0x2, P1 ;  /* 0x0000000714237211 */ /* 0x000fe400008f1400 */
[----:B--2---:R-:W-:-:S13]  /*cf90*/  ISETP.GE.AND P0, PT, R29, R51, PT ;  /* 0x000000331d00720c */ /* 0x004fda0003f06270 */
[----:B------:R-:W-:Y:S05]  /*cfa0*/  @!P0 BRA `(.L_x_1715) ;  /* 0x0000000000e08947 */ /* 0x000fea0003800000 */
[----:B------:R-:W-:Y:S01]  /*cfb0*/  IABS R33, R51 ;  /* 0x0000003300217213 */ /* 0x000fe20000000000 */
[----:B------:R-:W-:Y:S01]  /*cfc0*/  IMAD.MOV.U32 R20, RZ, RZ, RZ ;  /* 0x000000ffff147224 */ /* 0x000fe200078e00ff */
[----:B------:R-:W-:Y:S01]  /*cfd0*/  ISETP.GE.AND P1, PT, R29, RZ, PT ;  /* 0x000000ff1d00720c */ /* 0x000fe20003f26270 */
[----:B------:R1:W2:Y:S01]  /*cfe0*/  LDS R49, [R50] ;  /* 0x0000000032317984 */ /* 0x0002a20000000800 */
[----:B------:R-:W3:Y:S01]  /*cff0*/  I2F.RP R32, R33 ;  /* 0x0000002100207306 */ /* 0x000ee20000209400 */
[----:B------:R-:W-:-:S07]  /*d000*/  ISETP.NE.AND P3, PT, R51, RZ, PT ;  /* 0x000000ff3300720c */ /* 0x000fce0003f65270 */
[----:B---3--:R-:W3:Y:S02]  /*d010*/  MUFU.RCP R32, R32 ;  /* 0x0000002000207308 */ /* 0x008ee40000001000 */
[----:B---3--:R-:W-:-:S06]  /*d020*/  VIADD R36, R32, 0xffffffe ;  /* 0x0ffffffe20247836 */ /* 0x008fcc0000000000 */
        /* <DEDUP_REMOVED lines=44> */
.L_x_1716:
[C---:B-----5:R-:W-:Y:S01]  /*d2f0*/  FFMA.FTZ R12, R49.reuse, R36, R12 ;  /* 0x00000024310c7223 */ /* 0x060fe2000001000c */
[C---:B------:R-:W-:Y:S01]  /*d300*/  FFMA.FTZ R13, R49.reuse, R37, R13 ;  /* 0x00000025310d7223 */ /* 0x040fe2000001000d */
[C---:B------:R-:W-:Y:S01]  /*d310*/  FFMA.FTZ R14, R49.reuse, R38, R14 ;  /* 0x00000026310e7223 */ /* 0x040fe2000001000e */
[----:B------:R-:W-:-:S07]  /*d320*/  FFMA.FTZ R15, R49, R39, R15 ;  /* 0x00000027310f7223 */ /* 0x000fce000001000f */
.L_x_1715:
[----:B------:R-:W-:Y:S05]  /*d330*/  BSYNC B1 ;  /* 0x0000000000017941 */ /* 0x000fea0003800000 */
.L_x_1714:
[----:B------:R-:W-:Y:S01]  /*d340*/  VIADD R32, R29, 0x1 ;  /* 0x000000011d207836 */ /* 0x000fe20000000000 */
[----:B------:R-:W-:Y:S04]  /*d350*/  BSSY B1, `(.L_x_1717) ;  /* 0x000003b000017945 */ /* 0x000fe80003800000 */
[----:B------:R-:W-:-:S13]  /*d360*/  ISETP.GE.AND P0, PT, R32, R51, PT ;  /* 0x000000332000720c */ /* 0x000fda0003f06270 */
[----:B------:R-:W-:Y:S05]  /*d370*/  @!P0 BRA `(.L_x_1718) ;  /* 0x0000000000e08947 */ /* 0x000fea0003800000 */
[----:B------:R-:W-:Y:S01]  /*d380*/  IABS R33, R51 ;  /* 0x0000003300217213 */ /* 0x000fe20000000000 */
[----:B------:R-:W-:Y:S01]  /*d390*/  IMAD.MOV.U32 R20, RZ, RZ, RZ ;  /* 0x000000ffff147224 */ /* 0x000fe200078e00ff */
[----:B------:R-:W-:Y:S01]  /*d3a0*/  ISETP.GE.AND P1, PT, R32, RZ, PT ;  /* 0x000000ff2000720c */ /* 0x000fe20003f26270 */
[----:B------:R2:W3:Y:S01]  /*d3b0*/  LDS R45, [R50+0x4] ;  /* 0x00000400322d7984 */ /* 0x0004e20000000800 */
[----:B-1----:R-:W1:Y:S01]  /*d3c0*/  I2F.RP R36, R33 ;  /* 0x0000002100247306 */ /* 0x002e620000209400 */
[----:B------:R-:W-:-:S07]  /*d3d0*/  ISETP.NE.AND P3, PT, R51, RZ, PT ;  /* 0x000000ff3300720c */ /* 0x000fce0003f65270 */
[----:B-1----:R-:W1:Y:S02]  /*d3e0*/  MUFU.RCP R36, R36 ;  /* 0x0000002400247308 */ /* 0x002e640000001000 */
[----:B-1----:R-:W-:-:S06]  /*d3f0*/  IADD3 R37, R36, 0xffffffe, RZ ;  /* 0x0ffffffe24257810 */ /* 0x002fcc0007ffe0ff */
[----:B------:R-:W1:Y:S02]  /*d400*/  F2I.FTZ.U32.TRUNC.NTZ R21, R37 ;  /* 0x0000002500157305 */ /* 0x000e64000021f000 */
[----:B-1----:R-:W-:-:S04]  /*d410*/  IMAD.MOV R0, RZ, RZ, -R21 ;  /* 0x000000ffff007224 */ /* 0x002fc800078e0a15 */
        /* <DEDUP_REMOVED lines=8> */
[----:B------:R-:W-:-:S05]  /*d4a0*/  @!P0 IMAD.IADD R0, R0, 0x1, -R33 ;  /* 0x0000000100008824 */ /* 0x000fca00078e0a21 */
[----:B------:R-:W-:-:S13]  /*d4b0*/  ISETP.GT.U32.AND P0, PT, R33, R0, PT ;  /* 0x000000002100720c */ /* 0x000fda0003f04070 */
[----:B------:R-:W-:Y:S01]  /*d4c0*/  @!P0 IADD3 R0, R0, -R33, RZ ;  /* 0x8000002100008210 */ /* 0x000fe20007ffe0ff */
[----:B------:R-:W-:-:S04]  /*d4d0*/  IMAD R33, R28, R51, RZ ;  /* 0x000000331c217224 */ /* 0x000fc800078e02ff */
[----:B------:R-:W-:Y:S01]  /*d4e0*/  @!P1 IMAD.MOV R0, RZ, RZ, -R0 ;  /* 0x000000ffff009224 */ /* 0x000fe200078e0a00 */
[----:B------:R-:W-:-:S04]  /*d4f0*/  @!P3 LOP3.LUT R0, RZ, R51, RZ, 0x33, !PT ;  /* 0x00000033ff00b212 */ /* 0x000fc800078e33ff */
[----:B------:R-:W-:Y:S02]  /*d500*/  SHF.R.S32.HI R20, RZ, 0x1f, R0 ;  /* 0x0000001fff147819 */ /* 0x000fe40000011400 */
[----:B------:R-:W-:-:S04]  /*d510*/  IADD3 R21, P0, R33, R0, RZ ;  /* 0x0000000021157210 */ /* 0x000fc80007f1e0ff */
[----:B------:R-:W-:Y:S02]  /*d520*/  LEA.HI.X.SX32 R32, R33, R20, 0x1, P0 ;  /* 0x0000001421207211 */ /* 0x000fe400000f0eff */
[----:B------:R-:W-:-:S04]  /*d530*/  LEA R20, P0, R21, UR10, 0x2 ;  /* 0x0000000a15147c11 */ /* 0x000fc8000f8010ff */
[----:B------:R-:W-:-:S05]  /*d540*/  LEA.HI.X R21, R21, UR11, R32, 0x2, P0 ;  /* 0x0000000b15157c11 */ /* 0x000fca00080f1420 */
[----:B------:R-:W4:Y:S02]  /*d550*/  LDG.E R20, desc[UR36][R20.64] ;  /* 0x0000002414147981 */ /* 0x000f24000c1e1900 */
[----:B----4-:R-:W-:-:S04]  /*d560*/  IMAD R33, R20, UR9, RZ ;  /* 0x0000000914217c24 */ /* 0x010fc8000f8e02ff */
        /* <DEDUP_REMOVED lines=8> */
[----:B--23--:R-:W-:Y:S05]  /*d5f0*/  @P0 BRA `(.L_x_1719) ;  /* 0x0000000000300947 */ /* 0x00cfea0003800000 */
        /* <DEDUP_REMOVED lines=12> */
.L_x_1719:
[C---:B-----5:R-:W-:Y:S01]  /*d6c0*/  FFMA.FTZ R12, R45.reuse, R36, R12 ;  /* 0x000000242d0c7223 */ /* 0x060fe2000001000c */
[C---:B------:R-:W-:Y:S01]  /*d6d0*/  FFMA.FTZ R13, R45.reuse, R37, R13 ;  /* 0x000000252d0d7223 */ /* 0x040fe2000001000d */
[C---:B------:R-:W-:Y:S01]  /*d6e0*/  FFMA.FTZ R14, R45.reuse, R38, R14 ;  /* 0x000000262d0e7223 */ /* 0x040fe2000001000e */
[----:B------:R-:W-:-:S07]  /*d6f0*/  FFMA.FTZ R15, R45, R39, R15 ;  /* 0x000000272d0f7223 */ /* 0x000fce000001000f */
.L_x_1718:
[----:B------:R-:W-:Y:S05]  /*d700*/  BSYNC B1 ;  /* 0x0000000000017941 */ /* 0x000fea0003800000 */
.L_x_1717:
[----:B------:R-:W-:Y:S01]  /*d710*/  IADD3 R29, R29, 0x2, RZ ;  /* 0x000000021d1d7810 */ /* 0x000fe20007ffe0ff */
[----:B------:R-:W-:Y:S02]  /*d720*/  VIADD R25, R25, 0x8 ;  /* 0x0000000819197836 */ /* 0x000fe40000000000 */
[----:B------:R-:W-:Y:S01]  /*d730*/  VIADD R56, R56, 0x200 ;  /* 0x0000020038387836 */ /* 0x000fe20000000000 */
[----:B------:R-:W-:-:S13]  /*d740*/  ISETP.GE.AND P0, PT, R29, R18, PT ;  /* 0x000000121d00720c */ /* 0x000fda0003f06270 */
[----:B------:R-:W-:Y:S05]  /*d750*/  @!P0 BRA `(.L_x_1720) ;  /* 0xfffffff400e48947 */ /* 0x000fea000383ffff */
.L_x_1708:
[----:B------:R-:W-:Y:S05]  /*d760*/  BSYNC B0 ;  /* 0x0000000000007941 */ /* 0x000fea0003800000 */
.L_x_1707:
[----:B------:R-:W-:Y:S04]  /*d770*/  BSSY B0, `(.L_x_1721) ;  /* 0x000002b000007945 */ /* 0x000fe80003800000 */
[----:B------:R-:W-:Y:S05]  /*d780*/  @P2 BRA `(.L_x_1722) ;  /* 0x0000000000a42947 */ /* 0x000fea0003800000 */
[C---:B------:R-:W-:Y:S01]  /*d790*/  SHF.L.U32 R0, R18.reuse, 0x8, RZ ;  /* 0x0000000812007819 */ /* 0x040fe200000006ff */
[----:B------:R-:W4:Y:S01]  /*d7a0*/  S2R R25, SR_CgaCtaId ;  /* 0x0000000000197919 */ /* 0x000f220000008800 */
[----:B------:R-:W-:Y:S01]  /*d7b0*/  IMAD.IADD R5, R18, 0x1, -R5 ;  /* 0x0000000112057824 */ /* 0x000fe200078e0a05 */
[----:B------:R-:W-:Y:S01]  /*d7c0*/  ULDC UR4, c[0x0][0x29c] ;  /* 0x0000a70000047ab9 */ /* 0x000fe20000000800 */
[----:B------:R-:W-:-:S04]  /*d7d0*/  IADD3 R22, P0, R3, R0, RZ ;  /* 0x0000000003167210 */ /* 0x000fc80007f1e0ff */
[----:B------:R-:W-:Y:S02]  /*d7e0*/  LEA.HI.X.SX32 R0, R0, R6, 0x1, P0 ;  /* 0x0000000600007211 */ /* 0x000fe400000f0eff */
[----:B-1-3--:R-:W-:-:S04]  /*d7f0*/  LEA R20, P0, R22, R17, 0x2 ;  /* 0x0000001116147211 */ /* 0x00afc800078010ff */
[----:B------:R-:W-:-:S05]  /*d800*/  LEA.HI.X R21, R22, R7, R0, 0x2, P0 ;  /* 0x0000000716157211 */ /* 0x000fca00000f1400 */
[----:B------:R1:W5:Y:S01]  /*d810*/  LDG.E.128 R28, desc[UR36][R20.64] ;  /* 0x00000024141c7981 */ /* 0x000362000c1e1d00 */
[----:B------:R-:W-:Y:S02]  /*d820*/  MOV R0, 0x400 ;  /* 0x0000040000007802 */ /* 0x000fe40000000f00 */
[----:B------:R-:W-:-:S03]  /*d830*/  ISETP.NE.AND P0, PT, RZ, UR4, PT ;  /* 0x00000004ff007c0c */ /* 0x000fc6000bf05270 */
[----:B------:R-:W-:-:S05]  /*d840*/  VIADD R0, R0, 0x810 ;  /* 0x0000081000007836 */ /* 0x000fca0000000000 */
[----:B----4-:R-:W-:-:S04]  /*d850*/  LEA R0, R25, R0, 0x18 ;  /* 0x0000000019007211 */ /* 0x010fc800078ec0ff */
[----:B------:R-:W-:-:S06]  /*d860*/  LEA R5, R5, R0, 0x2 ;  /* 0x0000000005057211 */ /* 0x000fcc00078e10ff */
[----:B------:R-:W3:Y:S01]  /*d870*/  LDS R5, [R5] ;  /* 0x0000000005057984 */ /* 0x000ee20000000800 */
[----:B-1----:R-:W-:Y:S05]  /*d880*/  @P0 BRA `(.L_x_1723) ;  /* 0x0000000000540947 */ /* 0x002fea0003800000 */
[----:B------:R-:W-:-:S13]  /*d890*/  LOP3.LUT P1, RZ, R2, 0x10, RZ, 0xc0, !PT ;  /* 0x0000001002ff7812 */ /* 0x000fda000782c0ff */
[----:B------:R-:W1:Y:S08]  /*d8a0*/  @P1 LDC R0, c[0x0][0x288] ;  /* 0x0000a200ff001b82 */ /* 0x000e700000000800 */
[----:B------:R-:W4:Y:S01]  /*d8b0*/  @P1 LDC.64 R20, c[0x0][0x2e8] ;  /* 0x0000ba00ff141b82 */ /* 0x000f220000000a00 */
[----:B-1----:R-:W-:-:S04]  /*d8c0*/  @P1 IMAD R23, R24, R0, R23 ;  /* 0x0000000018171224 */ /* 0x002fc800078e0217 */
[----:B------:R-:W-:-:S04]  /*d8d0*/  @P1 IMAD R23, R23, 0x100, R4 ;  /* 0x0000010017171824 */ /* 0x000fc800078e0204 */
[----:B----4-:R-:W-:-:S06]  /*d8e0*/  @P1 IMAD.WIDE R20, R23, 0x4, R20 ;  /* 0x0000000417141825 */ /* 0x010fcc00078e0214 */
[----:B------:R-:W4:Y:S01]  /*d8f0*/  @P1 LDG.E.128 R20, desc[UR36][R20.64] ;  /* 0x0000002414141981 */ /* 0x000f22000c1e1d00 */
[----:B------:R-:W-:Y:S02]  /*d900*/  IMAD.SHL.U32 R16, R16, 0x100, RZ ;  /* 0x0000010010107824 */ /* 0x000fe400078e00ff */
[----:B-----5:R-:W-:Y:S01]  /*d910*/  FADD.FTZ R28, R28, R8 ;  /* 0x000000081c1c7221 */ /* 0x020fe20000010000 */
[----:B------:R-:W-:Y:S01]  /*d920*/  FADD.FTZ R29, R29, R9 ;  /* 0x000000091d1d7221 */ /* 0x000fe20000010000 */
[----:B------:R-:W-:Y:S01]  /*d930*/  FADD.FTZ R30, R30, R10 ;  /* 0x0000000a1e1e7221 */ /* 0x000fe20000010000 */
[----:B------:R-:W-:Y:S01]  /*d940*/  FADD.FTZ R31, R31, R11 ;  /* 0x0000000b1f1f7221 */ /* 0x000fe20000010000 */
        /* <DEDUP_REMOVED lines=9> */
.L_x_1723:
[C---:B---3-5:R-:W-:Y:S01]  /*d9e0*/  FFMA.FTZ R12, R5.reuse, R28, R12 ;  /* 0x0000001c050c7223 */ /* 0x068fe2000001000c */
[C---:B------:R-:W-:Y:S01]  /*d9f0*/  FFMA.FTZ R13, R5.reuse, R29, R13 ;  /* 0x0000001d050d7223 */ /* 0x040fe2000001000d */
[C---:B------:R-:W-:Y:S01]  /*da00*/  FFMA.FTZ R14, R5.reuse, R30, R14 ;  /* 0x0000001e050e7223 */ /* 0x040fe2000001000e */
[----:B------:R-:W-:-:S07]  /*da10*/  FFMA.FTZ R15, R5, R31, R15 ;  /* 0x0000001f050f7223 */ /* 0x000fce000001000f */
.L_x_1722:
[----:B------:R-:W-:Y:S05]  /*da20*/  BSYNC B0 ;  /* 0x0000000000007941 */ /* 0x000fea0003800000 */
.L_x_1721:
[----:B------:R-:W-:Y:S06]  /*da30*/  BAR.SYNC.DEFER_BLOCKING 0x0 ;  /* 0x0000000000007b1d */ /* 0x000fec0000010000 */
[----:B------:R-:W-:Y:S05]  /*da40*/  @P2 EXIT ;  /* 0x000000000000294d */ /* 0x000fea0003800000 */
[----:B------:R-:W4:Y:S02]  /*da50*/  LDC R0, c[0x0][0x308] ;  /* 0x0000c200ff007b82 */ /* 0x000f240000000800 */
[----:B----4-:R-:W-:-:S13]  /*da60*/  ISETP.NE.AND P0, PT, R0, 0x2, PT ;  /* 0x000000020000780c */ /* 0x010fda0003f05270 */
[----:B-1----:R-:W1:Y:S01]  /*da70*/  @P0 LDC.64 R2, c[0x0][0x210] ;  /* 0x00008400ff020b82 */ /* 0x002e620000000a00 */
[----:B------:R-:W-:-:S05]  /*da80*/  @P0 IADD3 R5, R19, R4, RZ ;  /* 0x0000000413050210 */ /* 0x000fca0007ffe0ff */
[----:B-1----:R-:W-:-:S05]  /*da90*/  @P0 IMAD.WIDE R2, R5, 0x4, R2 ;  /* 0x0000000405020825 */ /* 0x002fca00078e0202 */
[----:B------:R1:W-:Y:S01]  /*daa0*/  @P0 STG.E.128 desc[UR36][R2.64], R12 ;  /* 0x0000000c02000986 */ /* 0x0003e2000c101d24 */
[----:B------:R-:W-:Y:S05]  /*dab0*/  @P0 EXIT ;  /* 0x000000000000094d */ /* 0x000fea0003800000 */
[----:B-1----:R-:W1:Y:S01]  /*dac0*/  LDC.64 R2, c[0x0][0x300] ;  /* 0x0000c000ff027b82 */ /* 0x002e620000000a00 */
[----:B------:R-:W-:Y:S01]  /*dad0*/  IMAD.IADD R19, R19, 0x1, R4 ;  /* 0x0000000113137824 */ /* 0x000fe200078e0204 */
[----:B------:R-:W-:Y:S01]  /*dae0*/  ULDC.64 UR4, c[0x0][0x210] ;  /* 0x0000840000047ab9 */ /* 0x000fe20000000a00 */
[----:B-1----:R-:W4:Y:S02]  /*daf0*/  LDG.E R2, desc[UR36][R2.64] ;  /* 0x0000002402027981 */ /* 0x002f24000c1e1900 */
[C---:B----4-:R-:W-:Y:S01]  /*db00*/  FMUL.FTZ R12, R2.reuse, R12 ;  /* 0x0000000c020c7220 */ /* 0x050fe20000410000 */
[C---:B------:R-:W-:Y:S01]  /*db10*/  FMUL.FTZ R13, R2.reuse, R13 ;  /* 0x0000000d020d7220 */ /* 0x040fe20000410000 */
[C---:B------:R-:W-:Y:S01]  /*db20*/  FMUL.FTZ R14, R2.reuse, R14 ;  /* 0x0000000e020e7220 */ /* 0x040fe20000410000 */
[----:B------:R-:W-:-:S03]  /*db30*/  FMUL.FTZ R15, R2, R15 ;  /* 0x0000000f020f7220 */ /* 0x000fc60000410000 */
[----:B------:R-:W1:Y:S08]  /*db40*/  F2I.S8.NTZ R12, R12 ;  /* 0x0000000c000c7305 */ /* 0x000e700000202100 */
[----:B------:R-:W4:Y:S01]  /*db50*/  F2I.S8.NTZ R13, R13 ;  /* 0x0000000d000d7305 */ /* 0x000f220000202100 */
[----:B-1----:R-:W-:-:S07]  /*db60*/  PRMT R0, R12, 0x8880, RZ ;  /* 0x000088800c007816 */ /* 0x002fce00000000ff */
[----:B------:R-:W1:Y:S01]  /*db70*/  F2I.S8.NTZ R14, R14 ;  /* 0x0000000e000e7305 */ /* 0x000e620000202100 */
[----:B------:R-:W-:Y:S02]  /*db80*/  PRMT R0, R0, 0x7710, RZ ;  /* 0x0000771000007816 */ /* 0x000fe400000000ff */
[----:B----4-:R-:W-:-:S05]  /*db90*/  PRMT R5, R13, 0x8880, RZ ;  /* 0x000088800d057816 */ /* 0x010fca00000000ff */
[----:B------:R-:W4:Y:S01]  /*dba0*/  F2I.S8.NTZ R15, R15 ;  /* 0x0000000f000f7305 */ /* 0x000f220000202100 */
[----:B------:R-:W-:Y:S02]  /*dbb0*/  LOP3.LUT R3, R0, 0xff, RZ, 0xc0, !PT ;  /* 0x000000ff00037812 */ /* 0x000fe400078ec0ff */
[----:B------:R-:W-:Y:S02]  /*dbc0*/  PRMT R2, R5, 0x7710, RZ ;  /* 0x0000771005027816 */ /* 0x000fe400000000ff */
[----:B-1----:R-:W-:Y:S02]  /*dbd0*/  PRMT R0, R14, 0x8880, RZ ;  /* 0x000088800e007816 */ /* 0x002fe400000000ff */
[----:B------:R-:W-:Y:S02]  /*dbe0*/  PRMT R3, R2, 0x7604, R3 ;  /* 0x0000760402037816 */ /* 0x000fe40000000003 */
[----:B------:R-:W-:Y:S02]  /*dbf0*/  PRMT R0, R0, 0x7710, RZ ;  /* 0x0000771000007816 */ /* 0x000fe400000000ff */
[----:B------:R-:W-:-:S02]  /*dc00*/  IADD3 R2, P0, R19, UR4, RZ ;  /* 0x0000000413027c10 */ /* 0x000fc4000ff1e0ff */
[----:B----4-:R-:W-:Y:S02]  /*dc10*/  PRMT R4, R15, 0x8880, RZ ;  /* 0x000088800f047816 */ /* 0x010fe400000000ff */
[----:B------:R-:W-:Y:S02]  /*dc20*/  PRMT R5, R0, 0x7054, R3 ;  /* 0x0000705400057816 */ /* 0x000fe40000000003 */
[----:B------:R-:W-:Y:S02]  /*dc30*/  PRMT R4, R4, 0x7710, RZ ;  /* 0x0000771004047816 */ /* 0x000fe400000000ff */
[----:B------:R-:W-:Y:S02]  /*dc40*/  LEA.HI.X.SX32 R3, R19, UR5, 0x1, P0 ;  /* 0x0000000513037c11 */ /* 0x000fe400080f0eff */
[----:B------:R-:W-:-:S05]  /*dc50*/  PRMT R5, R4, 0x654, R5 ;  /* 0x0000065404057816 */ /* 0x000fca0000000005 */
[----:B------:R-:W-:Y:S01]  /*dc60*/  STG.E desc[UR36][R2.64], R5 ;  /* 0x0000000502007986 */ /* 0x000fe2000c101924 */
[----:B------:R-:W-:Y:S05]  /*dc70*/  EXIT ;  /* 0x000000000000794d */ /* 0x000fea0003800000 */
.L_x_1663:
[----:B------:R-:W-:Y:S01]  /*dc80*/  HFMA2.MMA R11, -RZ, RZ, 0, 1.847743988037109375e-06 ;  /* 0x0000001fff0b7435 */ /* 0x000fe200000001ff */
[----:B------:R-:W-:Y:S01]  /*dc90*/  BSSY B1, `(.L_x_1724) ;  /* 0x0000006000017945 */ /* 0x000fe20003800000 */
[----:B------:R-:W-:Y:S02]  /*dca0*/  IMAD.MOV.U32 R12, RZ, RZ, 0x2 ;  /* 0x00000002ff0c7424 */ /* 0x000fe400078e00ff */
[----:B-1234-:R-:W-:-:S07]  /*dcb0*/  IMAD.MOV.U32 R15, RZ, RZ, -0x1 ;  /* 0xffffffffff0f7424 */ /* 0x01efce00078e00ff */
[----:B------:R-:W-:Y:S05]  /*dcc0*/  WARPSYNC.COLLECTIVE R15, `(.L_x_1725) ;  /* 0x000000000f087348 */ /* 0x000fea0003c00000 */
[----:B------:R0:W1:Y:S02]  /*dcd0*/  SHFL.BFLY P6, R14, R13, R12, R11 ;  /* 0x0c00000c0d0e7389 */ /* 0x00006400000c000b */
[----:B01----:R-:W-:Y:S01]  /*dce0*/  ENDCOLLECTIVE ;  /* 0x000000000000791b */ /* 0x003fe20003800000 */
.L_x_1725:
[----:B------:R-:W-:Y:S05]  /*dcf0*/  BSYNC B1 ;  /* 0x0000000000017941 */ /* 0x000fea0003800000 */
.L_x_1724:
[----:B------:R-:W-:Y:S01]  /*dd00*/  FADD.FTZ R13, R13, R14 ;  /* 0x0000000e0d0d7221 */ /* 0x000fe20000010000 */
[----:B------:R-:W-:Y:S01]  /*dd10*/  IMAD.MOV.U32 R12, RZ, RZ, 0x1 ;  /* 0x00000001ff0c7424 */ /* 0x000fe200078e00ff */
[----:B------:R-:W-:Y:S01]  /*dd20*/  MOV R11, 0x1f ;  /* 0x0000001f000b7802 */ /* 0x000fe20000000f00 */
[----:B------:R-:W-:-:S07]  /*dd30*/  IMAD.MOV.U32 R15, RZ, RZ, -0x1 ;  /* 0xffffffffff0f7424 */ /* 0x000fce00078e00ff */
[----:B------:R-:W-:Y:S05]  /*dd40*/  WARPSYNC.COLLECTIVE R15, `(.L_x_1726) ;  /* 0x000000000f087348 */ /* 0x000fea0003c00000 */
[----:B------:R0:W1:Y:S02]  /*dd50*/  SHFL.BFLY P6, R14, R13, R12, R11 ;  /* 0x0c00000c0d0e7389 */ /* 0x00006400000c000b */
[----:B01----:R-:W-:Y:S01]  /*dd60*/  ENDCOLLECTIVE ;  /* 0x000000000000791b */ /* 0x003fe20003800000 */
.L_x_1726:
[----:B------:R-:W-:Y:S05]  /*dd70*/  BRA `(.L_x_1727) ;  /* 0xffffffcc00487947 */ /* 0x000fea000383ffff */
.L_x_1667:
[----:B------:R-:W-:Y:S01]  /*dd80*/  HFMA2.MMA R12, -RZ, RZ, 0, 9.5367431640625e-07 ;  /* 0x00000010ff0c7435 */ /* 0x000fe200000001ff */
[----:B------:R-:W-:Y:S01]  /*dd90*/  BSSY B0, `(.L_x_1728) ;  /* 0x0000007000007945 */ /* 0x000fe20003800000 */
[----:B-1----:R-:W-:Y:S02]  /*dda0*/  IMAD.MOV.U32 R13, RZ, RZ, R0 ;  /* 0x000000ffff0d7224 */ /* 0x002fe400078e0000 */
[----:B------:R-:W-:Y:S02]  /*ddb0*/  IMAD.MOV.U32 R11, RZ, RZ, 0x1f ;  /* 0x0000001fff0b7424 */ /* 0x000fe400078e00ff */
[----:B------:R-:W-:-:S07]  /*ddc0*/  IMAD.MOV.U32 R15, RZ, RZ, -0x1 ;  /* 0xffffffffff0f7424 */ /* 0x000fce00078e00ff */
[----:B------:R-:W-:Y:S05]  /*ddd0*/  WARPSYNC.COLLECTIVE R15, `(.L_x_1729) ;  /* 0x000000000f087348 */ /* 0x000fea0003c00000 */
[----:B------:R0:W1:Y:S02]  /*dde0*/  SHFL.BFLY P6, R14, R13, R12, R11 ;  /* 0x0c00000c0d0e7389 */ /* 0x00006400000c000b */
[----:B01----:R-:W-:Y:S01]  /*ddf0*/  ENDCOLLECTIVE ;  /* 0x000000000000791b */ /* 0x003fe20003800000 */
.L_x_1729:
[----:B------:R-:W-:Y:S05]  /*de00*/  BSYNC B0 ;  /* 0x0000000000007941 */ /* 0x000fea0003800000 */
.L_x_1728:
[----:B------:R-:W-:Y:S01]  /*de10*/  FMNMX.FTZ R13, R14, R0, !PT ;  /* 0x000000000e0d7209 */ /* 0x000fe20007810000 */
[----:B------:R-:W-:Y:S01]  /*de20*/  IMAD.MOV.U32 R11, RZ, RZ, 0x1f ;  /* 0x0000001fff0b7424 */ /* 0x000fe200078e00ff */
[----:B------:R-:W-:Y:S01]  /*de30*/  MOV R12, 0x8 ;  /* 0x00000008000c7802 */ /* 0x000fe20000000f00 */
[----:B------:R-:W-:-:S07]  /*de40*/  IMAD.MOV.U32 R15, RZ, RZ, -0x1 ;  /* 0xffffffffff0f7424 */ /* 0x000fce00078e00ff */
[----:B------:R-:W-:Y:S05]  /*de50*/  WARPSYNC.COLLECTIVE R15, `(.L_x_1730) ;  /* 0x000000000f087348 */ /* 0x000fea0003c00000 */
[----:B------:R0:W1:Y:S02]  /*de60*/  SHFL.BFLY P6, R14, R13, R12, R11 ;  /* 0x0c00000c0d0e7389 */ /* 0x00006400000c000b */
[----:B01----:R-:W-:Y:S01]  /*de70*/  ENDCOLLECTIVE ;  /* 0x000000000000791b */ /* 0x003fe20003800000 */
.L_x_1730:
[----:B------:R-:W-:Y:S01]  /*de80*/  IMAD.MOV.U32 R12, RZ, RZ, 0x4 ;  /* 0x00000004ff0c7424 */ /* 0x000fe200078e00ff */
[----:B------:R-:W-:-:S04]  /*de90*/  FMNMX.FTZ R4, R13, R14, !PT ;  /* 0x0000000e0d047209 */ /* 0x000fc80007810000 */
[----:B------:R-:W-:-:S07]  /*dea0*/  MOV R13, R4 ;  /* 0x00000004000d7202 */ /* 0x000fce0000000f00 */
[----:B------:R-:W-:Y:S05]  /*deb0*/  WARPSYNC.COLLECTIVE R15, `(.L_x_1731) ;  /* 0x000000000f087348 */ /* 0x000fea0003c00000 */
[----:B------:R0:W1:Y:S02]  /*dec0*/  SHFL.BFLY P6, R14, R13, R12, R11 ;  /* 0x0c00000c0d0e7389 */ /* 0x00006400000c000b */
[----:B01----:R-:W-:Y:S01]  /*ded0*/  ENDCOLLECTIVE ;  /* 0x000000000000791b */ /* 0x003fe20003800000 */
.L_x_1731:
[----:B------:R-:W-:Y:S05]  /*dee0*/  BRA `(.L_x_1732) ;  /* 0xffffffcc009c7947 */ /* 0x000fea000383ffff */
.L_x_1733:
        /* <DEDUP_REMOVED lines=9> */
.L_x_3300:


//--------------------- .text._ZN4mmha33masked_multihead_attention_kernelIfLi256ELi256ELi1ELi64ELi256ELb1ELb0EEEv26Multihead_attention_paramsIT_XT5_EE --------------------------
	.section	.text._ZN4mmha33masked_multihead_attention_kernelIfLi256ELi256ELi1ELi64ELi256ELb1ELb0EEEv26Multihead_attention_paramsIT_XT5_EE,"ax",@progbits
	.align	128
        .global         _ZN4mmha33masked_multihead_attention_kernelIfLi256ELi256ELi1ELi64ELi256ELb1ELb0EEEv26Multihead_attention_paramsIT_XT5_EE
        .type           _ZN4mmha33masked_multihead_attention_kernelIfLi256ELi256ELi1ELi64ELi256ELb1ELb0EEEv26Multihead_attention_paramsIT_XT5_EE,@function
        .size           _ZN4mmha33masked_multihead_attention_kernelIfLi256ELi256ELi1ELi64ELi256ELb1ELb0EEEv26Multihead_attention_paramsIT_XT5_EE,(.L_x_3301 - _ZN4mmha33masked_multihead_attention_kernelIfLi256ELi256ELi1ELi64ELi256ELb1ELb0EEEv26Multihead_attention_paramsIT_XT5_EE)
        .other          _ZN4mmha33masked_multihead_attention_kernelIfLi256ELi256ELi1ELi64ELi256ELb1ELb0EEEv26Multihead_attention_paramsIT_XT5_EE,@"STO_CUDA_ENTRY STV_DEFAULT"
_ZN4mmha33masked_multihead_attention_kernelIfLi256ELi256ELi1ELi64ELi256ELb1ELb0EEEv26Multihead_attention_paramsIT_XT5_EE:
.text._ZN4mmha33masked_multihead_attention_kernelIfLi256ELi256ELi1ELi64ELi256ELb1ELb0EEEv26Multihead_attention_paramsIT_XT5_EE:
        /* <DEDUP_REMOVED lines=13> */
.L_x_1734:
[----:B------:R-:W0:Y:S01]  /*00d0*/  LDC.64 R4, c[0x0][0x328] ;  /* 0x0000ca00ff047b82 */ /* 0x000e220000000a00 */
[----:B------:R-:W-:-:S07]  /*00e0*/  ULDC UR8, c[0x0][0x284] ;  /* 0x0000a10000087ab9 */ /* 0x000fce0000000800 */
[----:B------:R-:W1:Y:S08]  /*00f0*/  LDC R21, c[0x0][0x280] ;  /* 0x0000a000ff157b82 */ /* 0x000e700000000800 */
[----:B------:R-:W2:Y:S01]  /*0100*/  LDC.64 R10, c[0x0][0x2f0] ;  /* 0x0000bc00ff0a7b82 */ /* 0x000ea20000000a00 */
[----:B0-----:R-:W-:-:S07]  /*0110*/  IMAD.WIDE R4, R13, 0x4, R4 ;  /* 0x000000040d047825 */ /* 0x001fce00078e0204 */
[----:B------:R-:W0:Y:S01]  /*0120*/  LDC R23, c[0x0][0x29c] ;  /* 0x0000a700ff177b82 */ /* 0x000e220000000800 */
[----:B------:R3:W4:Y:S01]  /*0130*/  LDG.E R12, desc[UR60][R4.64] ;  /* 0x0000003c040c7981 */ /* 0x000722000c1e1900 */
[----:B-1----:R-:W-:Y:S01]  /*0140*/  IABS R3, R21 ;  /* 0x0000001500037213 */ /* 0x002fe20000000000 */
[----:B------:R-:W-:Y:S01]  /*0150*/  HFMA2.MMA R16, -RZ, RZ, 0, 0 ;  /* 0x00000000ff107435 */ /* 0x000fe200000001ff */
[----:B------:R-:W-:Y:S01]  /*0160*/  UMOV UR4, URZ ;  /* 0x0000003f00047c82 */ /* 0x000fe20008000000 */
[----:B------:R-:W1:Y:S01]  /*0170*/  S2R R17, SR_TID.X ;  /* 0x0000000000117919 */ /* 0x000e620000002100 */
[----:B------:R-:W2:Y:S02]  /*0180*/  I2F.RP R0, R3 ;  /* 0x0000000300007306 */ /* 0x000ea40000209400 */
[----:B------:R-:W0:Y:S06]  /*0190*/  LDC.64 R14, c[0x0][0x2a8] ;  /* 0x0000aa00ff0e7b82 */ /* 0x000e2c0000000a00 */
[----:B--2---:R-:W2:Y:S02]  /*01a0*/  MUFU.RCP R0, R0 ;  /* 0x0000000000007308 */ /* 0x004ea40000001000 */
[----:B--2---:R-:W-:-:S06]  /*01b0*/  VIADD R6, R0, 0xffffffe ;  /* 0x0ffffffe00067836 */ /* 0x004fcc0000000000 */
[----:B------:R2:W3:Y:S01]  /*01c0*/  F2I.FTZ.U32.TRUNC.NTZ R7, R6 ;  /* 0x0000000600077305 */ /* 0x0004e2000021f000 */
[----:B------:R-:W-:Y:S01]  /*01d0*/  IABS R0, R13 ;  /* 0x0000000d00007213 */ /* 0x000fe20000000000 */
[----:B--2---:R-:W-:Y:S01]  /*01e0*/  IMAD.MOV.U32 R6, RZ, RZ, RZ ;  /* 0x000000ffff067224 */ /* 0x004fe200078e00ff */
[----:B---3--:R-:W-:-:S05]  /*01f0*/  IADD3 R8, RZ, -R7, RZ ;  /* 0x80000007ff087210 */ /* 0x008fca0007ffe0ff */
[----:B------:R-:W-:-:S04]  /*0200*/  IMAD R9, R8, R3, RZ ;  /* 0x0000000308097224 */ /* 0x000fc800078e02ff */
[----:B------:R-:W-:-:S06]  /*0210*/  IMAD.HI.U32 R7, R7, R9, R6 ;  /* 0x0000000907077227 */ /* 0x000fcc00078e0006 */
[----:B------:R-:W-:-:S05]  /*0220*/  IMAD.HI.U32 R7, R7, R0, RZ ;  /* 0x0000000007077227 */ /* 0x000fca00078e00ff */
[----:B------:R-:W-:-:S05]  /*0230*/  IADD3 R4, -R7, RZ, RZ ;  /* 0x000000ff07047210 */ /* 0x000fca0007ffe1ff */
[----:B------:R-:W-:-:S05]  /*0240*/  IMAD R0, R3, R4, R0 ;  /* 0x0000000403007224 */ /* 0x000fca00078e0200 */
[----:B------:R-:W-:Y:S02]  /*0250*/  ISETP.GT.U32.AND P1, PT, R3, R0, PT ;  /* 0x000000000300720c */ /* 0x000fe40003f24070 */
[----:B------:R-:W-:-:S04]  /*0260*/  ISETP.NE.U32.AND P0, PT, R10, RZ, PT ;  /* 0x000000ff0a00720c */ /* 0x000fc80003f05070 */
[----:B------:R-:W-:-:S07]  /*0270*/  ISETP.NE.AND.EX P0, PT, R11, RZ, PT, P0 ;  /* 0x000000ff0b00720c */ /* 0x000fce0003f05300 */
[----:B------:R-:W-:Y:S01]  /*0280*/  @!P1 IMAD.IADD R0, R0, 0x1, -R3 ;  /* 0x0000000100009824 */ /* 0x000fe200078e0a03 */
[----:B0-----:R-:W-:-:S04]  /*0290*/  ISETP.EQ.AND P3, PT, R23, RZ, P0 ;  /* 0x000000ff1700720c */ /* 0x001fc80000762270 */
[----:B------:R-:W-:Y:S02]  /*02a0*/  ISETP.GE.U32.AND P0, PT, R0, R3, PT ;  /* 0x000000030000720c */ /* 0x000fe40003f06070 */
[----:B------:R-:W-:-:S04]  /*02b0*/  LOP3.LUT R0, R13, R21, RZ, 0x3c, !PT ;  /* 0x000000150d007212 */ /* 0x000fc800078e3cff */
[----:B------:R-:W-:Y:S01]  /*02c0*/  ISETP.GE.AND P2, PT, R0, RZ, PT ;  /* 0x000000ff0000720c */ /* 0x000fe20003f46270 */
[----:B------:R-:W-:Y:S02]  /*02d0*/  IMAD.U32 R0, RZ, RZ, UR8 ;  /* 0x00000008ff007e24 */ /* 0x000fe4000f8e00ff */
[----:B------:R-:W0:Y:S03]  /*02e0*/  @P3 LDC.64 R4, c[0x0][0x2f0] ;  /* 0x0000bc00ff043b82 */ /* 0x000e260000000a00 */
[----:B------:R-:W-:-:S04]  /*02f0*/  IABS R0, R0 ;  /* 0x0000000000007213 */ /* 0x000fc80000000000 */
[----:B------:R-:W-:-:S13]  /*0300*/  R2UR UR7, R0 ;  /* 0x00000000000772ca */ /* 0x000fda00000e0000 */
[----:B------:R-:W2:Y:S01]  /*0310*/  I2F.RP R0, UR7 ;  /* 0x0000000700007d06 */ /* 0x000ea20008209400 */
[----:B------:R-:W-:-:S07]  /*0320*/  @!P1 IADD3 R7, R7, 0x1, RZ ;  /* 0x0000000107079810 */ /* 0x000fce0007ffe0ff */
[----:B--2---:R-:W2:Y:S01]  /*0330*/  MUFU.RCP R0, R0 ;  /* 0x0000000000007308 */ /* 0x004ea20000001000 */
[----:B------:R-:W-:Y:S01]  /*0340*/  ISETP.NE.AND P1, PT, R21, RZ, PT ;  /* 0x000000ff1500720c */ /* 0x000fe20003f25270 */
[----:B------:R-:W-:-:S05]  /*0350*/  @P0 VIADD R7, R7, 0x1 ;  /* 0x0000000107070836 */ /* 0x000fca0000000000 */
[----:B------:R-:W-:Y:S02]  /*0360*/  MOV R18, R7 ;  /* 0x0000000700127202 */ /* 0x000fe40000000f00 */
[----:B--2---:R-:W-:-:S06]  /*0370*/  IADD3 R3, R0, 0xffffffe, RZ ;  /* 0x0ffffffe00037810 */ /* 0x004fcc0007ffe0ff */
[----:B------:R-:W2:Y:S01]  /*0380*/  F2I.FTZ.U32.TRUNC.NTZ R3, R3 ;  /* 0x0000000300037305 */ /* 0x000ea2000021f000 */
[----:B------:R-:W-:Y:S01]  /*0390*/  @!P2 IMAD.MOV R18, RZ, RZ, -R18 ;  /* 0x000000ffff12a224 */ /* 0x000fe200078e0a12 */
[----:B------:R-:W-:-:S05]  /*03a0*/  @!P1 LOP3.LUT R18, RZ, R21, RZ, 0x33, !PT ;  /* 0x00000015ff129212 */ /* 0x000fca00078e33ff */
[----:B0-----:R-:W-:-:S05]  /*03b0*/  @P3 IMAD.WIDE R4, R18, 0x4, R4 ;  /* 0x0000000412043825 */ /* 0x001fca00078e0204 */
[----:B------:R0:W5:Y:S01]  /*03c0*/  @P3 LDG.E R16, desc[UR60][R4.64] ;  /* 0x0000003c04103981 */ /* 0x000162000c1e1900 */
[----:B--2---:R-:W-:Y:S01]  /*03d0*/  R2UR UR5, R3 ;  /* 0x00000000030572ca */ /* 0x004fe200000e0000 */
[----:B------:R-:W2:Y:S01]  /*03e0*/  S2R R44, SR_CTAID.X ;  /* 0x00000000002c7919 */ /* 0x000ea20000002500 */
[----:B------:R-:W3:Y:S11]  /*03f0*/  LDC R3, c[0x0][0x278] ;  /* 0x00009e00ff037b82 */ /* 0x000ef60000000800 */
[----:B------:R-:W-:-:S04]  /*0400*/  UIADD3 UR6, URZ, -UR5, URZ ;  /* 0x800000053f067290 */ /* 0x000fc8000fffe03f */
[----:B------:R-:W-:-:S04]  /*0410*/  UIMAD UR6, UR6, UR7, URZ ;  /* 0x00000007060672a4 */ /* 0x000fc8000f8e023f */
[----:B------:R-:W-:Y:S01]  /*0420*/  UIMAD.WIDE.U32 UR4, UR5, UR6, UR4 ;  /* 0x00000006050472a5 */ /* 0x000fe2000f8e0004 */
[----:B------:R0:W-:Y:S01]  /*0430*/  STL [R1+0x790], R18 ;  /* 0x0007901201007387 */ /* 0x0001e20000100800 */
[----:B-1----:R-:W-:Y:S02]  /*0440*/  ISETP.GT.AND P5, PT, R17, 0x3f, PT ;  /* 0x0000003f1100780c */ /* 0x002fe40003fa4270 */
[----:B----4-:R-:W-:-:S13]  /*0450*/  R2UR UR37, R12 ;  /* 0x000000000c2572ca */ /* 0x010fda00000e0000 */
[----:B------:R-:W-:-:S06]  /*0460*/  UIADD3 UR38, UR37, -0x1, URZ ;  /* 0xffffffff25267890 */ /* 0x000fcc000fffe03f */
[----:B0-----:R-:W-:-:S05]  /*0470*/  IMAD.U32 R4, RZ, RZ, UR38 ;  /* 0x00000026ff047e24 */ /* 0x001fca000f8e00ff */
[----:B------:R-:W-:-:S04]  /*0480*/  IABS R4, R4 ;  /* 0x0000000400047213 */ /* 0x000fc80000000000 */
[----:B------:R-:W-:-:S13]  /*0490*/  R2UR UR36, R4 ;  /* 0x00000000042472ca */ /* 0x000fda00000e0000 */
[----:B------:R-:W-:-:S04]  /*04a0*/  UIMAD.WIDE.U32 UR4, UR5, UR36, URZ ;  /* 0x00000024050472a5 */ /* 0x000fc8000f8e003f */
[----:B------:R-:W-:Y:S01]  /*04b0*/  UIADD3 UR5, -UR5, URZ, URZ ;  /* 0x0000003f05057290 */ /* 0x000fe2000fffe13f */
[----:B--2---:R-:W-:Y:S02]  /*04c0*/  SHF.L.U32 R0, R44, 0x8, RZ ;  /* 0x000000082c007819 */ /* 0x004fe400000006ff */
        /* <DEDUP_REMOVED lines=9> */
[----:B---3--:R-:W-:Y:S01]  /*0560*/  IMAD R4, R13, R3, R0 ;  /* 0x000000030d047224 */ /* 0x008fe200078e0200 */
[----:B------:R-:W-:Y:S01]  /*0570*/  LOP3.LUT R2, R2, 0xffffffef, RZ, 0xc0, !PT ;  /* 0xffffffef02027812 */ /* 0x000fe200078ec0ff */
[----:B------:R-:W-:Y:S01]  /*0580*/  IMAD.SHL.U32 R19, R19, 0x100, RZ ;  /* 0x0000010013137824 */ /* 0x000fe200078e00ff */
[----:B------:R-:W-:Y:S01]  /*0590*/  ISETP.NE.AND P0, PT, R3, RZ, PT ;  /* 0x000000ff0300720c */ /* 0x000fe20003f05270 */
[----:B------:R-:W-:Y:S01]  /*05a0*/  @!UP0 UIADD3 UR36, -UR36, URZ, URZ ;  /* 0x0000003f24248290 */ /* 0x000fe2000fffe13f */
[----:B------:R-:W-:Y:S01]  /*05b0*/  BSSY B0, `(.L_x_1735) ;  /* 0x0000020000007945 */ /* 0x000fe20003800000 */
[----:B------:R-:W-:Y:S02]  /*05c0*/  @P3 LOP3.LUT R2, R2, 0x10, RZ, 0xfc, !PT ;  /* 0x0000001002023812 */ /* 0x000fe400078efcff */
[----:B------:R-:W-:-:S02]  /*05d0*/  CS2R R32, SRZ ;  /* 0x0000000000207805 */ /* 0x000fc4000001ff00 */
[----:B------:R-:W-:Y:S01]  /*05e0*/  @!UP1 ULOP3.LUT UR36, URZ, UR8, URZ, 0x33, !UPT ;  /* 0x000000083f249292 */ /* 0x000fe2000f8e333f */
[----:B------:R-:W-:Y:S02]  /*05f0*/  CS2R R34, SRZ ;  /* 0x0000000000227805 */ /* 0x000fe4000001ff00 */
[----:B------:R-:W-:Y:S02]  /*0600*/  SHF.L.U32 R3, R17, 0x2, RZ ;  /* 0x0000000211037819 */ /* 0x000fe400000006ff */
[----:B------:R-:W-:Y:S01]  /*0610*/  SEL R4, R19, R4, !P0 ;  /* 0x0000000413047207 */ /* 0x000fe20004000000 */
[----:B------:R-:W-:Y:S06]  /*0620*/  @P5 BRA `(.L_x_1736) ;  /* 0x0000000000605947 */ /* 0x000fec0003800000 */
        /* <DEDUP_REMOVED lines=24> */
.L_x_1736:
[----:B------:R-:W-:Y:S05]  /*07b0*/  BSYNC B0 ;  /* 0x0000000000007941 */ /* 0x000fea0003800000 */
.L_x_1735:
[----:B------:R-:W0:Y:S01]  /*07c0*/  @!P5 LDC.64 R4, c[0x0][0x248] ;  /* 0x00009200ff04db82 */ /* 0x000e220000000a00 */
[----:B------:R-:W-:Y:S01]  /*07d0*/  ISETP.NE.U32.AND P1, PT, R14, RZ, PT ;  /* 0x000000ff0e00720c */ /* 0x000fe20003f25070 */
[----:B------:R-:W-:Y:S01]  /*07e0*/  ULDC.64 UR6, c[0x0][0x220] ;  /* 0x0000880000067ab9 */ /* 0x000fe20000000a00 */
[----:B------:R-:W-:Y:S01]  /*07f0*/  MOV R11, UR38 ;  /* 0x00000026000b7c02 */ /* 0x000fe20008000f00 */
[----:B------:R-:W-:Y:S01]  /*0800*/  IMAD.IADD R22, R19, 0x1, R3 ;  /* 0x0000000113167824 */ /* 0x000fe200078e0203 */
[----:B------:R-:W-:Y:S01]  /*0810*/  ISETP.EQ.U32.AND P0, PT, RZ, UR6, PT ;  /* 0x00000006ff007c0c */ /* 0x000fe2000bf02070 */
[----:B------:R-:W-:Y:S01]  /*0820*/  IMAD.MOV.U32 R45, RZ, RZ, RZ ;  /* 0x000000ffff2d7224 */ /* 0x000fe200078e00ff */
[----:B------:R-:W-:Y:S02]  /*0830*/  ISETP.NE.AND.EX P1, PT, R15, RZ, PT, P1 ;  /* 0x000000ff0f00720c */ /* 0x000fe40003f25310 */
[----:B------:R-:W-:Y:S02]  /*0840*/  CS2R R24, SRZ ;  /* 0x0000000000187805 */ /* 0x000fe4000001ff00 */
[----:B------:R-:W-:-:S02]  /*0850*/  ISETP.LT.AND P2, PT, R17, 0x40, P3 ;  /* 0x000000401100780c */ /* 0x000fc40001f41270 */
[----:B------:R-:W-:Y:S02]  /*0860*/  CS2R R26, SRZ ;  /* 0x00000000001a7805 */ /* 0x000fe4000001ff00 */
[----:B------:R-:W-:Y:S02]  /*0870*/  ISETP.EQ.OR.EX P0, PT, RZ, UR7, P5, P0 ;  /* 0x00000007ff007c0c */ /* 0x000fe4000af02700 */
[----:B------:R-:W-:Y:S02]  /*0880*/  CS2R R36, SRZ ;  /* 0x0000000000247805 */ /* 0x000fe4000001ff00 */
[----:B------:R-:W-:Y:S02]  /*0890*/  @!P5 SHF.L.U32 R11, R11, 0x2, RZ ;  /* 0x000000020b0bd819 */ /* 0x000fe400000006ff */
        /* <DEDUP_REMOVED lines=33> */
.L_x_1738:
[----:B------:R-:W-:Y:S05]  /*0ab0*/  BSYNC B0 ;  /* 0x0000000000007941 */ /* 0x000fea0003800000 */
.L_x_1737:
[----:B-----5:R-:W-:Y:S01]  /*0ac0*/  @!P4 FADD.FTZ R24, R24, R28 ;  /* 0x0000001c1818c221 */ /* 0x020fe20000010000 */
[----:B------:R-:W-:Y:S01]  /*0ad0*/  @!P4 FADD.FTZ R25, R25, R29 ;  /* 0x0000001d1919c221 */ /* 0x000fe20000010000 */
[----:B------:R-:W-:Y:S01]  /*0ae0*/  @!P4 FADD.FTZ R26, R26, R30 ;  /* 0x0000001e1a1ac221 */ /* 0x000fe20000010000 */
[----:B------:R-:W-:Y:S01]  /*0af0*/  @!P4 FADD.FTZ R27, R27, R31 ;  /* 0x0000001f1b1bc221 */ /* 0x000fe20000010000 */
[----:B------:R-:W-:Y:S01]  /*0b00*/  IMAD R18, R18, UR4, RZ ;  /* 0x0000000412127c24 */ /* 0x000fe2000f8e02ff */
[----:B------:R-:W-:Y:S01]  /*0b10*/  ULDC.U8 UR4, c[0x0][0x294] ;  /* 0x0000a50000047ab9 */ /* 0x000fe20000000000 */
[----:B------:R-:W-:Y:S01]  /*0b20*/  @P2 FMUL.FTZ R24, R24, R40 ;  /* 0x0000002818182220 */ /* 0x000fe20000410000 */
[----:B------:R-:W-:Y:S01]  /*0b30*/  @P2 FMUL.FTZ R25, R25, R41 ;  /* 0x0000002919192220 */ /* 0x000fe20000410000 */
[----:B------:R-:W-:Y:S01]  /*0b40*/  @P2 FMUL.FTZ R26, R26, R42 ;  /* 0x0000002a1a1a2220 */ /* 0x000fe20000410000 */
[----:B------:R-:W-:Y:S01]  /*0b50*/  @P2 FMUL.FTZ R27, R27, R43 ;  /* 0x0000002b1b1b2220 */ /* 0x000fe20000410000 */
[----:B------:R-:W-:Y:S01]  /*0b60*/  ISETP.NE.AND P1, PT, R23, RZ, PT ;  /* 0x000000ff1700720c */ /* 0x000fe20003f25270 */
[----:B------:R-:W-:Y:S01]  /*0b70*/  IMAD R18, R18, R21, R44 ;  /* 0x0000001512127224 */ /* 0x000fe200078e022c */
[----:B------:R-:W-:Y:S01]  /*0b80*/  ISETP.GT.AND P2, PT, R12, RZ, PT ;  /* 0x000000ff0c00720c */ /* 0x000fe20003f44270 */
[----:B------:R-:W-:Y:S01]  /*0b90*/  FADD.FTZ R32, R36, R32 ;  /* 0x0000002024207221 */ /* 0x000fe20000010000 */
[----:B------:R-:W-:Y:S01]  /*0ba0*/  ISETP.NE.AND P1, PT, RZ, UR4, PT ;  /* 0x00000004ff007c0c */ /* 0x000fe2000bf25270 */
[----:B------:R-:W-:Y:S01]  /*0bb0*/  FADD.FTZ R33, R37, R33 ;  /* 0x0000002125217221 */ /* 0x000fe20000010000 */
[----:B------:R-:W-:Y:S01]  /*0bc0*/  ISETP.GE.AND P0, PT, R17, 0x40, PT ;  /* 0x000000401100780c */ /* 0x000fe20003f06270 */
[----:B------:R-:W-:Y:S01]  /*0bd0*/  FADD.FTZ R34, R38, R34 ;  /* 0x0000002226227221 */ /* 0x000fe20000010000 */
[----:B------:R-:W-:-:S09]  /*0be0*/  FADD.FTZ R35, R39, R35 ;  /* 0x0000002327237221 */ /* 0x000fd20000010000 */
        /* <DEDUP_REMOVED lines=13> */
[----:B0-----:R-:W-:Y:S02]  /*0cc0*/  IMAD.MOV.U32 R4, RZ, RZ, RZ ;  /* 0x000000ffff047224 */ /* 0x001fe400078e00ff */
[----:B-1----:R-:W-:-:S04]  /*0cd0*/  IMAD.MOV R6, RZ, RZ, -R5 ;  /* 0x000000ffff067224 */ /* 0x002fc800078e0a05 */
        /* <DEDUP_REMOVED lines=30> */
[----:B------:R-:W-:Y:S01]  /*0ec0*/  IMAD.U32 R6, RZ, RZ, UR4 ;  /* 0x00000004ff067e24 */ /* 0x000fe2000f8e00ff */
[----:B------:R-:W-:Y:S01]  /*0ed0*/  MOV R7, UR5 ;  /* 0x0000000500077c02 */ /* 0x000fe20008000f00 */
[----:B------:R-:W-:Y:S01]  /*0ee0*/  IMAD.U32 R10, RZ, RZ, UR6 ;  /* 0x00000006ff0a7e24 */ /* 0x000fe2000f8e00ff */
[----:B------:R-:W-:Y:S01]  /*0ef0*/  MOV R11, UR7 ;  /* 0x00000007000b7c02 */ /* 0x000fe20008000f00 */
[----:B------:R-:W-:-:S02]  /*0f00*/  IMAD.MOV.U32 R8, RZ, RZ, 0x53f ;  /* 0x0000053fff087424 */ /* 0x000fc400078e00ff */
[----:B0-----:R-:W-:-:S07]  /*0f10*/  IMAD.MOV.U32 R13, RZ, RZ, RZ ;  /* 0x000000ffff0d7224 */ /* 0x001fce00078e00ff */
[----:B------:R-:W-:-:S07]  /*0f20*/  LEPC R20, `(.L_x_1741) ;  /* 0x000000001014794e */ /* 0x000fce0000000000 */
[----:B-1----:R-:W-:Y:S05]  /*0f30*/  CALL.ABS.NOINC R14 ;  /* 0x000000000e007343 */ /* 0x002fea0003c00000 */
.L_x_1741:
[----:B------:R-:W0:Y:S01]  /*0f40*/  S2R R4, SR_CgaCtaId ;  /* 0x0000000000047919 */ /* 0x000e220000008800 */
[----:B------:R-:W1:Y:S01]  /*0f50*/  LDC R6, c[0x0][0x290] ;  /* 0x0000a400ff067b82 */ /* 0x000e620000000800 */
[----:B------:R-:W-:Y:S02]  /*0f60*/  MOV R0, 0x400 ;  /* 0x0000040000007802 */ /* 0x000fe40000000f00 */
[----:B------:R-:W-:Y:S02]  /*0f70*/  ISETP.NE.AND P6, PT, R39, RZ, PT ;  /* 0x000000ff2700720c */ /* 0x000fe40003fc5270 */
[----:B------:R-:W-:Y:S01]  /*0f80*/  IADD3 R3, R0, 0x840, RZ ;  /* 0x0000084000037810 */ /* 0x000fe20007ffe0ff */
[----:B------:R-:W-:-:S03]  /*0f90*/  IMAD R0, R36, R37, R38 ;  /* 0x0000002524007224 */ /* 0x000fc600078e0226 */
[----:B0-----:R-:W-:-:S05]  /*0fa0*/  LEA R3, R4, R3, 0x18 ;  /* 0x0000000304037211 */ /* 0x001fca00078ec0ff */
[----:B------:R-:W-:-:S05]  /*0fb0*/  IMAD R13, R0, 0x4, R3 ;  /* 0x00000004000d7824 */ /* 0x000fca00078e0203 */
[----:B-1----:R-:W-:Y:S01]  /*0fc0*/  LEA R14, R6, R13, 0x2 ;  /* 0x0000000d060e7211 */ /* 0x002fe200078e10ff */
[----:B------:R-:W-:Y:S06]  /*0fd0*/  @!P6 BRA `(.L_x_1742) ;  /* 0x00000000000ce947 */ /* 0x000fec0003800000 */
[----:B------:R-:W-:Y:S01]  /*0fe0*/  ISETP.NE.AND P5, PT, R23, RZ, PT ;  /* 0x000000ff1700720c */ /* 0x000fe20003fa5270 */
[----:B------:R0:W-:-:S12]  /*0ff0*/  STS.128 [R13], R32 ;  /* 0x000000200d007388 */ /* 0x0001d80000000c00 */
[----:B------:R0:W-:Y:S02]  /*1000*/  @!P5 STS.128 [R14], R24 ;  /* 0x000000180e00d388 */ /* 0x0001e40000000c00 */
.L_x_1742:
        /* <DEDUP_REMOVED lines=20> */
[----:B------:R-:W-:-:S05]  /*1150*/  LEA.HI R0, R0, R0, RZ, 0x1 ;  /* 0x0000000000007211 */ /* 0x000fca00078f08ff */
[----:B------:R-:W-:-:S05]  /*1160*/  IMAD.SHL.U32 R0, R0, 0x2, RZ ;  /* 0x0000000200007824 */ /* 0x000fca00078e00ff */
[----:B------:R-:W-:-:S04]  /*1170*/  LOP3.LUT R5, R0, 0xfffffffc, RZ, 0xc0, !PT ;  /* 0xfffffffc00057812 */ /* 0x000fc800078ec0ff */
[----:B------:R-:W-:-:S13]  /*1180*/  ISETP.GE.AND P0, PT, R5, R6, PT ;  /* 0x000000060500720c */ /* 0x000fda0003f06270 */
[----:B------:R-:W-:Y:S05]  /*1190*/  @P0 BRA `(.L_x_1747) ;  /* 0x00000004005c0947 */ /* 0x000fea0003800000 */
[----:B------:R-:W-:Y:S01]  /*11a0*/  I2FP.F32.S32 R0, R6 ;  /* 0x0000000600007245 */ /* 0x000fe20000201400 */
[----:B------:R-:W-:Y:S01]  /*11b0*/  ULDC UR4, c[0x0][0x29c] ;  /* 0x0000a70000047ab9 */ /* 0x000fe20000000800 */
[----:B------:R-:W-:-:S04]  /*11c0*/  IADD3 R3, R5, 0x2, RZ ;  /* 0x0000000205037810 */ /* 0x000fc80007ffe0ff */
        /* <DEDUP_REMOVED lines=27> */
.L_x_1746:
[C---:B------:R-:W-:Y:S01]  /*1380*/  LEA R21, R6.reuse, R15, 0x2 ;  /* 0x0000000f06157211 */ /* 0x040fe200078e10ff */
[----:B------:R-:W-:Y:S01]  /*1390*/  IMAD R20, R6, 0x4, R36 ;  /* 0x0000000406147824 */ /* 0x000fe200078e0224 */
[----:B------:R-:W-:Y:S01]  /*13a0*/  LEA.HI R0, R0, R0, RZ, 0x1 ;  /* 0x0000000000007211 */ /* 0x000fe200078f08ff */
[----:B------:R-:W-:Y:S02]  /*13b0*/  BSSY B2, `(.L_x_1748) ;  /* 0x0000031000027945 */ /* 0x000fe40003800000 */
[----:B------:R0:W0:Y:S02]  /*13c0*/  LDS R24, [R21] ;  /* 0x0000000015187984 */ /* 0x0000240000000800 */
[----:B------:R-:W-:Y:S02]  /*13d0*/  IMAD.SHL.U32 R0, R0, 0x2, RZ ;  /* 0x0000000200007824 */ /* 0x000fe400078e00ff */
[----:B------:R0:W0:Y:S03]  /*13e0*/  LDS R26, [R21+0x4] ;  /* 0x00000400151a7984 */ /* 0x0000260000000800 */
[----:B------:R-:W-:Y:S01]  /*13f0*/  LOP3.LUT R5, R0, 0xfffffffc, RZ, 0xc0, !PT ;  /* 0xfffffffc00057812 */ /* 0x000fe200078ec0ff */
[----:B------:R0:W0:Y:S03]  /*1400*/  LDS R25, [R20] ;  /* 0x0000000014197984 */ /* 0x0000260000000800 */
[----:B------:R-:W-:Y:S01]  /*1410*/  ISETP.GE.AND P0, PT, R5, R6, PT ;  /* 0x000000060500720c */ /* 0x000fe20003f06270 */
[----:B------:R0:W0:-:S12]  /*1420*/  LDS R27, [R20+0x4] ;  /* 0x00000400141b7984 */ /* 0x0000180000000800 */
        /* <DEDUP_REMOVED lines=21> */
[----:B------:R-:W1:Y:S01]  /*1580*/  MUFU.COS R0, R12 ;  /* 0x0000000c00007308 */ /* 0x000e620000000000 */
[-C--:B----4-:R-:W-:Y:S01]  /*1590*/  FMUL.FTZ R9, R35, R5.reuse ;  /* 0x0000000523097220 */ /* 0x090fe20000410000 */
[-C--:B0-----:R-:W-:Y:S01]  /*15a0*/  FMUL.FTZ R11, R27, R5.reuse ;  /* 0x000000051b0b7220 */ /* 0x081fe20000410000 */
[-C--:B--2---:R-:W-:Y:S01]  /*15b0*/  FMUL.FTZ R8, R34, R5.reuse ;  /* 0x0000000522087220 */ /* 0x084fe20000410000 */
[----:B------:R-:W-:-:S04]  /*15c0*/  FMUL.FTZ R10, R26, R5 ;  /* 0x000000051a0a7220 */ /* 0x000fc80000410000 */
[----:B------:R0:W2:Y:S01]  /*15d0*/  MUFU.COS R7, R6 ;  /* 0x0000000600077308 */ /* 0x0000a20000000000 */
[-C--:B---3--:R-:W-:Y:S01]  /*15e0*/  FMUL.FTZ R3, R33, R4.reuse ;  /* 0x0000000421037220 */ /* 0x088fe20000410000 */
[----:B------:R-:W-:-:S03]  /*15f0*/  FMUL.FTZ R5, R25, R4 ;  /* 0x0000000419057220 */ /* 0x000fc60000410000 */
[C---:B-1----:R-:W-:Y:S01]  /*1600*/  FFMA.FTZ R3, R32.reuse, R0, -R3 ;  /* 0x0000000020037223 */ /* 0x042fe20000010803 */
[-C--:B0-----:R-:W-:Y:S01]  /*1610*/  FMUL.FTZ R6, R32, R4.reuse ;  /* 0x0000000420067220 */ /* 0x081fe20000410000 */
[C---:B------:R-:W-:Y:S01]  /*1620*/  FMUL.FTZ R4, R24.reuse, R4 ;  /* 0x0000000418047220 */ /* 0x040fe20000410000 */
[-C--:B------:R-:W-:Y:S02]  /*1630*/  FFMA.FTZ R24, R24, R0.reuse, -R5 ;  /* 0x0000000018187223 */ /* 0x080fe40000010805 */
[-C--:B------:R-:W-:Y:S01]  /*1640*/  FFMA.FTZ R33, R33, R0.reuse, R6 ;  /* 0x0000000021217223 */ /* 0x080fe20000010006 */
[----:B------:R-:W-:Y:S01]  /*1650*/  FFMA.FTZ R25, R25, R0, R4 ;  /* 0x0000000019197223 */ /* 0x000fe20000010004 */
[----:B------:R-:W-:Y:S01]  /*1660*/  MOV R32, R3 ;  /* 0x0000000300207202 */ /* 0x000fe20000000f00 */
[-C--:B--2---:R-:W-:Y:S01]  /*1670*/  FFMA.FTZ R9, R34, R7.reuse, -R9 ;  /* 0x0000000722097223 */ /* 0x084fe20000010809 */
[-C--:B------:R-:W-:Y:S01]  /*1680*/  FFMA.FTZ R26, R26, R7.reuse, -R11 ;  /* 0x000000071a1a7223 */ /* 0x080fe2000001080b */
[-C--:B------:R-:W-:Y:S01]  /*1690*/  FFMA.FTZ R35, R35, R7.reuse, R8 ;  /* 0x0000000723237223 */ /* 0x080fe20000010008 */
[----:B------:R-:W-:Y:S01]  /*16a0*/  FFMA.FTZ R27, R27, R7, R10 ;  /* 0x000000071b1b7223 */ /* 0x000fe2000001000a */
[----:B------:R-:W-:-:S07]  /*16b0*/  IMAD.MOV.U32 R34, RZ, RZ, R9 ;  /* 0x000000ffff227224 */ /* 0x000fce00078e0009 */
.L_x_1749:
[----:B------:R-:W-:Y:S05]  /*16c0*/  BSYNC B2 ;  /* 0x0000000000027941 */ /* 0x000fea0003800000 */
.L_x_1748:
[----:B0-----:R0:W-:Y:S04]  /*16d0*/  STS [R21], R24 ;  /* 0x0000001815007388 */ /* 0x0011e80000000800 */
[----:B------:R0:W-:Y:S04]  /*16e0*/  STS [R21+0x4], R26 ;  /* 0x0000041a15007388 */ /* 0x0001e80000000800 */
[----:B------:R0:W-:Y:S04]  /*16f0*/  STS [R20], R25 ;  /* 0x0000001914007388 */ /* 0x0001e80000000800 */
[----:B------:R0:W-:Y:S02]  /*1700*/  STS [R20+0x4], R27 ;  /* 0x0000041b14007388 */ /* 0x0001e40000000800 */
.L_x_1747:
[----:B------:R-:W-:Y:S05]  /*1710*/  BSYNC B1 ;  /* 0x0000000000017941 */ /* 0x000fea0003800000 */
.L_x_1745:
[----:B-1----:R1:W-:Y:S04]  /*1720*/  STS [R15], R32 ;  /* 0x000000200f007388 */ /* 0x0023e80000000800 */
[----:B--2---:R1:W-:Y:S04]  /*1730*/  STS [R15+0x4], R34 ;  /* 0x000004220f007388 */ /* 0x0043e80000000800 */
[----:B---3--:R1:W-:Y:S04]  /*1740*/  STS [R36], R33 ;  /* 0x0000002124007388 */ /* 0x0083e80000000800 */
[----:B----4-:R1:W-:Y:S02]  /*1750*/  STS [R36+0x4], R35 ;  /* 0x0000042324007388 */ /* 0x0103e40000000800 */
.L_x_1744:
[----:B------:R-:W-:Y:S05]  /*1760*/  BSYNC B0 ;  /* 0x0000000000007941 */ /* 0x000fea0003800000 */
.L_x_1743:
[----:B------:R-:W-:Y:S06]  /*1770*/  BAR.SYNC.DEFER_BLOCKING 0x0 ;  /* 0x0000000000007b1d */ /* 0x000fec0000010000 */
[----:B------:R-:W-:Y:S04]  /*1780*/  BSSY B0, `(.L_x_1750) ;  /* 0x0000005000007945 */ /* 0x000fe80003800000 */
[----:B------:R-:W-:Y:S05]  /*1790*/  @!P6 BRA `(.L_x_1751) ;  /* 0x00000000000ce947 */ /* 0x000fea0003800000 */
[----:B------:R-:W-:Y:S01]  /*17a0*/  ISETP.NE.AND P0, PT, R23, RZ, PT ;  /* 0x000000ff1700720c */ /* 0x000fe20003f05270 */
[----:B01----:R2:W3:-:S12]  /*17b0*/  LDS.128 R32, [R13] ;  /* 0x000000000d207984 */ /* 0x0034d80000000c00 */
[----:B------:R2:W4:Y:S02]  /*17c0*/  @!P0 LDS.128 R24, [R14] ;  /* 0x000000000e188984 */ /* 0x0005240000000c00 */
.L_x_1751:
[----:B------:R-:W-:Y:S05]  /*17d0*/  BSYNC B0 ;  /* 0x0000000000007941 */ /* 0x000fea0003800000 */
.L_x_1750:
[----:B------:R-:W-:Y:S06]  /*17e0*/  BAR.SYNC.DEFER_BLOCKING 0x0 ;  /* 0x0000000000007b1d */ /* 0x000fec0000010000 */
[----:B------:R-:W-:Y:S05]  /*17f0*/  BRA `(.L_x_1740) ;  /* 0x0000000400307947 */ /* 0x000fea0003800000 */
.L_x_1739:
[C---:B------:R-:W-:Y:S01]  /*1800*/  ISETP.NE.AND P0, PT, R23.reuse, RZ, PT ;  /* 0x000000ff1700720c */ /* 0x040fe20003f05270 */
[----:B------:R-:W-:Y:S01]  /*1810*/  BSSY B0, `(.L_x_1740) ;  /* 0x000004a000007945 */ /* 0x000fe20003800000 */
[----:B------:R-:W-:-:S11]  /*1820*/  IMAD.IADD R23, R23, 0x1, -R45 ;  /* 0x0000000117177824 */ /* 0x000fd600078e0a2d */
        /* <DEDUP_REMOVED lines=32> */
.L_x_1752:
        /* <DEDUP_REMOVED lines=34> */
[----:B0-----:R-:W-:Y:S01]  /*1c50*/  FMUL.FTZ R0, R24, R6 ;  /* 0x0000000618007220 */ /* 0x001fe20000410000 */
[-C--:B---3--:R-:W-:Y:S01]  /*1c60*/  FFMA.FTZ R7, R32, R5.reuse, -R7 ;  /* 0x0000000520077223 */ /* 0x088fe20000010807 */
[-C--:B------:R-:W-:Y:S01]  /*1c70*/  FFMA.FTZ R24, R24, R5.reuse, -R3 ;  /* 0x0000000518187223 */ /* 0x080fe20000010803 */
[-C--:B------:R-:W-:Y:S01]  /*1c80*/  FFMA.FTZ R33, R33, R5.reuse, R8 ;  /* 0x0000000521217223 */ /* 0x080fe20000010008 */
[----:B------:R-:W-:Y:S01]  /*1c90*/  FFMA.FTZ R25, R25, R5, R0 ;  /* 0x0000000519197223 */ /* 0x000fe20000010000 */
[----:B------:R-:W-:-:S07]  /*1ca0*/  IMAD.MOV.U32 R32, RZ, RZ, R7 ;  /* 0x000000ffff207224 */ /* 0x000fce00078e0007 */
.L_x_1753:
[----:B------:R-:W-:Y:S05]  /*1cb0*/  BSYNC B0 ;  /* 0x0000000000007941 */ /* 0x000fea0003800000 */
.L_x_1740:
[----:B------:R-:W-:Y:S01]  /*1cc0*/  ISETP.GT.AND P0, PT, R17, 0x3f, PT ;  /* 0x0000003f1100780c */ /* 0x000fe20003f04270 */
[----:B------:R-:W-:Y:S01]  /*1cd0*/  BSSY B0, `(.L_x_1754) ;  /* 0x000001b000007945 */ /* 0x000fe20003800000 */
[----:B------:R-:W-:-:S11]  /*1ce0*/  HFMA2.MMA R0, -RZ, RZ, 0, 0 ;  /* 0x00000000ff007435 */ /* 0x000fd600000001ff */
        /* <DEDUP_REMOVED lines=17> */
[----:B------:R-:W-:Y:S01]  /*1e00*/  IMAD.U32 R3, RZ, RZ, UR7 ;  /* 0x00000007ff037e24 */ /* 0x000fe2000f8e00ff */
[----:B------:R-:W-:-:S03]  /*1e10*/  ULEA UR4, UR6, UR4, 0x18 ;  /* 0x0000000406047291 */ /* 0x000fc6000f8ec03f */
[----:B------:R-:W-:-:S03]  /*1e20*/  IMAD R3, R22, UR5, R3 ;  /* 0x0000000516037c24 */ /* 0x000fc6000f8e0203 */
[----:B0-----:R-:W-:-:S05]  /*1e30*/  LEA R0, R17, UR4, 0x4 ;  /* 0x0000000411007c11 */ /* 0x001fca000f8e20ff */
[----:B------:R4:W-:Y:S01]  /*1e40*/  STS.128 [R0], R28 ;  /* 0x0000001c00007388 */ /* 0x0009e20000000c00 */
[----:B---3--:R-:W-:-:S05]  /*1e50*/  IMAD.WIDE R4, R3, 0x4, R4 ;  /* 0x0000000403047825 */ /* 0x008fca00078e0204 */
[----:B------:R4:W-:Y:S02]  /*1e60*/  STG.E.128 desc[UR60][R4.64], R24 ;  /* 0x0000001804007986 */ /* 0x0009e4000c101d3c */
.L_x_1756:
[----:B0---4-:R-:W-:-:S07]  /*1e70*/  FFMA.FTZ R0, R35, R27, R6 ;  /* 0x0000001b23007223 */ /* 0x011fce0000010006 */
.L_x_1755:
[----:B------:R-:W-:Y:S05]  /*1e80*/  BSYNC B0 ;  /* 0x0000000000007941 */ /* 0x000fea0003800000 */
.L_x_1754:
        /* <DEDUP_REMOVED lines=31> */
[----:B0-----:R-:W-:Y:S02]  /*2080*/  IMAD.MOV.U32 R0, RZ, RZ, -0x800001 ;  /* 0xff7fffffff007424 */ /* 0x001fe400078e00ff */
[----:B------:R-:W-:-:S04]  /*2090*/  VIADDMNMX R3, R3, UR37, RZ, !PT ;  /* 0x0000002503037c46 */ /* 0x000fc8000f8001ff */
[----:B------:R-:W-:Y:S02]  /*20a0*/  R2UR UR29, R3 ;  /* 0x00000000031d72ca */ /* 0x000fe400000e0000 */
[----:B------:R-:W-:-:S05]  /*20b0*/  MOV R3, UR6 ;  /* 0x0000000600037c02 */ /* 0x000fca0008000f00 */
[----:B------:R-:W-:Y:S04]  /*20c0*/  STL [R1+0x784], R3 ;  /* 0x0007840301007387 */ /* 0x000fe80000100800 */
[----:B------:R-:W0:Y:S02]  /*20d0*/  @!P1 LDS R7, [R8+0x8] ;  /* 0x0000080008079984 */ /* 0x000e240000000800 */
[----:B------:R-:W-:Y:S02]  /*20e0*/  UIADD3 UR4, UR38, -UR29, URZ ;  /* 0x8000001d26047290 */ /* 0x000fe4000fffe03f */
[----:B------:R-:W-:Y:S04]  /*20f0*/  STL [R1+0x780], R0 ;  /* 0x0007800001007387 */ /* 0x000fe80000100800 */
[----:B0-----:R-:W0:Y:S02]  /*2100*/  SHFL.BFLY PT, R4, R7, 0x1, 0x1f ;  /* 0x0c201f0007047f89 */ /* 0x001e2400000e0000 */
[----:B0-----:R-:W-:-:S06]  /*2110*/  FADD.FTZ R4, R4, R7 ;  /* 0x0000000704047221 */ /* 0x001fcc0000010000 */
[----:B------:R-:W0:Y:S01]  /*2120*/  SHFL.IDX PT, R4, R4, RZ, 0x1f ;  /* 0x00001fff04047589 */ /* 0x000e2200000e0000 */
[----:B------:R-:W-:Y:S05]  /*2130*/  @P0 BRA `(.L_x_1758) ;  /* 0x0000000000540947 */ /* 0x000fea0003800000 */
[----:B------:R-:W-:Y:S01]  /*2140*/  IMAD.U32 R0, RZ, RZ, UR4 ;  /* 0x00000004ff007e24 */ /* 0x000fe2000f8e00ff */
[----:B------:R-:W-:Y:S02]  /*2150*/  ULDC.64 UR6, c[0x0][0x2c8] ;  /* 0x0000b20000067ab9 */ /* 0x000fe40000000a00 */
        /* <DEDUP_REMOVED lines=17> */
.L_x_1759:
[----:B0-----:R-:W5:Y:S04]  /*2270*/  LDL R3, [R1+0x780] ;  /* 0x0007800001037983 */ /* 0x001f680000100800 */
[----:B-----5:R0:W-:Y:S02]  /*2280*/  STS [R0], R3 ;  /* 0x0000000300007388 */ /* 0x0201e40000000800 */
.L_x_1758:
[----:B------:R-:W-:Y:S05]  /*2290*/  BSYNC B0 ;  /* 0x0000000000007941 */ /* 0x000fea0003800000 */
.L_x_1757:
        /* <DEDUP_REMOVED lines=40> */
[----:B------:R-:W-:Y:S01]  /*2520*/  R2UR UR58, R0 ;  /* 0x00000000003a72ca */ /* 0x000fe200000e0000 */
[----:B------:R-:W-:Y:S01]  /*2530*/  VIADD R0, R17, UR29 ;  /* 0x0000001d11007c36 */ /* 0x000fe20008000000 */
[----:B------:R-:W-:Y:S02]  /*2540*/  R2UR UR43, R22 ;  /* 0x00000000162b72ca */ /* 0x000fe400000e0000 */
[----:B------:R-:W-:Y:S02]  /*2550*/  R2UR UR44, R21 ;  /* 0x00000000152c72ca */ /* 0x000fe400000e0000 */
[----:B------:R-:W-:Y:S02]  /*2560*/  R2UR UR45, R20 ;  /* 0x00000000142d72ca */ /* 0x000fe400000e0000 */
[----:B----4-:R-:W-:Y:S02]  /*2570*/  R2UR UR38, R27 ;  /* 0x000000001b2672ca */ /* 0x010fe400000e0000 */
[----:B------:R-:W-:-:S02]  /*2580*/  R2UR UR39, R26 ;  /* 0x000000001a2772ca */ /* 0x000fc400000e0000 */
        /* <DEDUP_REMOVED lines=375> */
.L_x_1760:
[----:B------:R-:W-:Y:S04]  /*3d00*/  BSSY B0, `(.L_x_1761) ;  /* 0x000143e000007945 */ /* 0x000fe80003800000 */
[----:B------:R-:W-:Y:S05]  /*3d10*/  @P0 BRA `(.L_x_1762) ;  /* 0x0000014000f00947 */ /* 0x000fea0003800000 */
[-C--:B------:R-:W-:Y:S01]  /*3d20*/  IABS R3, R252.reuse ;  /* 0x000000fc00037213 */ /* 0x080fe20000000000 */
[----:B------:R-:W-:Y:S01]  /*3d30*/  IMAD.SHL.U32 R18, R18, 0x100, RZ ;  /* 0x0000010012127824 */ /* 0x000fe200078e00ff */
[----:B------:R-:W-:Y:S01]  /*3d40*/  ULDC UR30, c[0x0][0x298] ;  /* 0x0000a600001e7ab9 */ /* 0x000fe20000000800 */
[-C--:B------:R-:W-:Y:S01]  /*3d50*/  IMAD R19, R19, R252.reuse, RZ ;  /* 0x000000fc13137224 */ /* 0x080fe200078e02ff */
[----:B-12---:R-:W-:Y:S01]  /*3d60*/  MOV R6, R3 ;  /* 0x0000000300067202 */ /* 0x006fe20000000f00 */
[----:B------:R-:W-:-:S03]  /*3d70*/  IMAD R18, R18, R252, RZ ;  /* 0x000000fc12127224 */ /* 0x000fc600078e02ff */
[----:B------:R-:W0:Y:S01]  /*3d80*/  I2F.RP R4, R6 ;  /* 0x0000000600047306 */ /* 0x000e220000209400 */
[----:B------:R-:W-:Y:S01]  /*3d90*/  STL [R1+0x77c], R6 ;  /* 0x00077c0601007387 */ /* 0x000fe20000100800 */
[----:B------:R-:W-:-:S06]  /*3da0*/  SHF.R.S32.HI R17, RZ, 0x1f, R19 ;  /* 0x0000001fff117819 */ /* 0x000fcc0000011413 */
[----:B0-----:R-:W0:Y:S02]  /*3db0*/  MUFU.RCP R4, R4 ;  /* 0x0000000400047308 */ /* 0x001e240000001000 */
[----:B0-----:R-:W-:-:S06]  /*3dc0*/  VIADD R4, R4, 0xffffffe ;  /* 0x0ffffffe04047836 */ /* 0x001fcc0000000000 */
        /* <DEDUP_REMOVED lines=8> */
[----:B0-----:R-:W-:Y:S01]  /*3e50*/  VIADD R0, R3, UR30 ;  /* 0x0000001e03007c36 */ /* 0x001fe20008000000 */
[----:B------:R-:W-:-:S07]  /*3e60*/  SHF.R.S32.HI R3, RZ, 0x1f, R18 ;  /* 0x0000001fff037819 */ /* 0x000fce0000011412 */
.L_x_1893:
[----:B------:R-:W-:Y:S01]  /*3e70*/  STL.64 [R1+0x7b0], R8 ;  /* 0x0007b00801007387 */ /* 0x000fe20000100a00 */
[----:B------:R-:W-:Y:S01]  /*3e80*/  ULDC.64 UR30, c[0x0][0x2b0] ;  /* 0x0000ac00001e7ab9 */ /* 0x000fe20000000a00 */
[----:B------:R-:W-:Y:S02]  /*3e90*/  ULDC UR59, c[0x0][0x284] ;  /* 0x0000a100003b7ab9 */ /* 0x000fe40000000800 */
[----:B0-----:R0:W-:Y:S04]  /*3ea0*/  STL [R1+0x7a8], R6 ;  /* 0x0007a80601007387 */ /* 0x0011e80000100800 */
[----:B0-----:R-:W2:Y:S04]  /*3eb0*/  LDL R6, [R1+0x78c] ;  /* 0x00078c0001067983 */ /* 0x001ea80000100800 */
[----:B------:R0:W-:Y:S04]  /*3ec0*/  STL [R1+0x7a4], R5 ;  /* 0x0007a40501007387 */ /* 0x0001e80000100800 */
[----:B0--3--:R-:W3:Y:S04]  /*3ed0*/  LDL R5, [R1+0x77c] ;  /* 0x00077c0001057983 */ /* 0x009ee80000100800 */
[----:B------:R-:W-:Y:S04]  /*3ee0*/  STL [R1+0x7a0], R4 ;  /* 0x0007a00401007387 */ /* 0x000fe80000100800 */
[----:B------:R-:W-:Y:S04]  /*3ef0*/  STL [R1+0x79c], R3 ;  /* 0x00079c0301007387 */ /* 0x000fe80000100800 */
[----:B------:R0:W-:Y:S04]  /*3f00*/  STL [R1+0x798], R2 ;  /* 0x0007980201007387 */ /* 0x0001e80000100800 */
[----:B0---4-:R-:W4:Y:S01]  /*3f10*/  LDL R2, [R1+0x38] ;  /* 0x0000380001027983 */ /* 0x011f220000100800 */
[----:B------:R-:W-:-:S02]  /*3f20*/  ISETP.NE.U32.AND P0, PT, RZ, UR30, PT ;  /* 0x0000001eff007c0c */ /* 0x000fc4000bf05070 */
[----:B------:R-:W-:Y:S01]  /*3f30*/  MOV R252, UR59 ;  /* 0x0000003b00fc7c02 */ /* 0x000fe20008000f00 */
[----:B------:R-:W0:Y:S01]  /*3f40*/  S2R R0, SR_CTAID.Y ;  /* 0x0000000000007919 */ /* 0x000e220000002600 */
[----:B------:R-:W-:-:S13]  /*3f50*/  ISETP.NE.AND.EX P0, PT, RZ, UR31, PT, P0 ;  /* 0x0000001fff007c0c */ /* 0x000fda000bf05300 */
[----:B0-----:R-:W-:-:S05]  /*3f60*/  @P0 IMAD R0, R0, R252, RZ ;  /* 0x000000fc00000224 */ /* 0x001fca00078e02ff */
[--C-:B------:R-:W-:Y:S02]  /*3f70*/  @P0 SHF.R.S32.HI R3, RZ, 0x1f, R0.reuse ;  /* 0x0000001fff030819 */ /* 0x100fe40000011400 */
[----:B----4-:R-:W-:Y:S02]  /*3f80*/  @P0 IADD3 R8, P1, P2, R2, UR30, R0 ;  /* 0x0000001e02080c10 */ /* 0x010fe4000fa3e000 */
[----:B------:R-:W-:-:S04]  /*3f90*/  @P0 SHF.R.S32.HI R0, RZ, 0x1f, R2 ;  /* 0x0000001fff000819 */ /* 0x000fc80000011402 */
[----:B------:R-:W-:-:S05]  /*3fa0*/  @P0 IADD3.X R9, R0, UR31, R3, P1, P2 ;  /* 0x0000001f00090c10 */ /* 0x000fca0008fe4403 */
[----:B------:R-:W4:Y:S01]  /*3fb0*/  @P0 LDG.E.U8 R3, desc[UR60][R8.64] ;  /* 0x0000003c08030981 */ /* 0x000f22000c1e1100 */
[----:B------:R-:W-:Y:S02]  /*3fc0*/  IABS R0, R2 ;  /* 0x0000000200007213 */ /* 0x000fe40000000000 */
[----:B------:R-:W-:-:S03]  /*3fd0*/  IABS R4, R252 ;  /* 0x000000fc00047213 */ /* 0x000fc60000000000 */
[----:B--2---:R-:W-:-:S04]  /*3fe0*/  IMAD.HI.U32 R6, R6, R0, RZ ;  /* 0x0000000006067227 */ /* 0x004fc800078e00ff */
[----:B------:R-:W-:Y:S01]  /*3ff0*/  IMAD.MOV R6, RZ, RZ, -R6 ;  /* 0x000000ffff067224 */ /* 0x000fe200078e0a06 */
[----:B------:R-:W-:Y:S01]  /*4000*/  UIADD3 UR30, UR37, -0x1, URZ ;  /* 0xffffffff251e7890 */ /* 0x000fe2000fffe03f */
[----:B------:R0:W5:Y:S02]  /*4010*/  LDL.LU.64 R8, [R1+0x7b0] ;  /* 0x0007b00001087983 */ /* 0x0001640000300a00 */
[----:B------:R-:W-:Y:S02]  /*4020*/  IMAD R0, R4, R6, R0 ;  /* 0x0000000604007224 */ /* 0x000fe400078e0200 */
[----:B------:R0:W5:Y:S03]  /*4030*/  LDL.LU R6, [R1+0x7a8] ;  /* 0x0007a80001067983 */ /* 0x0001660000300800 */
[----:B---3--:R-:W-:-:S13]  /*4040*/  ISETP.GT.U32.AND P1, PT, R5, R0, PT ;  /* 0x000000000500720c */ /* 0x008fda0003f24070 */
[----:B------:R-:W-:-:S04]  /*4050*/  @!P1 IADD3 R0, R0, -R4, RZ ;  /* 0x8000000400009210 */ /* 0x000fc80007ffe0ff */
[----:B------:R-:W-:Y:S02]  /*4060*/  ISETP.GT.U32.AND P1, PT, R5, R0, PT ;  /* 0x000000000500720c */ /* 0x000fe40003f24070 */
[----:B------:R0:W5:Y:S01]  /*4070*/  LDL.LU R5, [R1+0x7a4] ;  /* 0x0007a40001057983 */ /* 0x0001620000300800 */
[----:B------:R-:W-:-:S10]  /*4080*/  ISETP.GE.AND P2, PT, R2, RZ, PT ;  /* 0x000000ff0200720c */ /* 0x000fd40003f46270 */
[----:B------:R-:W-:Y:S02]  /*4090*/  @!P1 IADD3 R0, R0, -R4, RZ ;  /* 0x8000000400009210 */ /* 0x000fe40007ffe0ff */
[----:B------:R0:W5:Y:S01]  /*40a0*/  LDL.LU R4, [R1+0x7a0] ;  /* 0x0007a00001047983 */ /* 0x0001620000300800 */
[----:B------:R-:W-:Y:S02]  /*40b0*/  ISETP.GE.AND P1, PT, R2, UR30, PT ;  /* 0x0000001e02007c0c */ /* 0x000fe4000bf26270 */
[----:B------:R-:W-:Y:S02]  /*40c0*/  ISETP.NE.AND P3, PT, R252, RZ, PT ;  /* 0x000000fffc00720c */ /* 0x000fe40003f65270 */
[----:B----4-:R-:W-:Y:S02]  /*40d0*/  ISETP.NE.AND P0, PT, R3, RZ, P0 ;  /* 0x000000ff0300720c */ /* 0x010fe40000705270 */
[----:B------:R0:W5:Y:S04]  /*40e0*/  LDL.LU R3, [R1+0x79c] ;  /* 0x00079c0001037983 */ /* 0x0001680000300800 */
[----:B------:R0:W5:Y:S01]  /*40f0*/  LDL.LU R2, [R1+0x798] ;  /* 0x0007980001027983 */ /* 0x0001620000300800 */
[----:B------:R-:W-:Y:S01]  /*4100*/  BSSY B1, `(.L_x_1763) ;  /* 0x000005c000017945 */ /* 0x000fe20003800000 */
[----:B------:R-:W-:-:S03]  /*4110*/  @!P2 IMAD.MOV R0, RZ, RZ, -R0 ;  /* 0x000000ffff00a224 */ /* 0x000fc600078e0a00 */
[----:B------:R-:W-:Y:S01]  /*4120*/  @!P3 LOP3.LUT R0, RZ, R252, RZ, 0x33, !PT ;  /* 0x000000fcff00b212 */ /* 0x000fe200078e33ff */
[----:B-1----:R-:W-:Y:S06]  /*4130*/  @P1 BRA `(.L_x_1764) ;  /* 0x0000000400601947 */ /* 0x002fec0003800000 */
[----:B-----5:R1:W-:Y:S01]  /*4140*/  STL.64 [R1+0x7a0], R6 ;  /* 0x0007a00601007387 */ /* 0x0203e20000100a00 */
[----:B------:R-:W-:Y:S01]  /*4150*/  ULDC.64 UR30, c[0x0][0x248] ;  /* 0x00009200001e7ab9 */ /* 0x000fe20000000a00 */
[----:B------:R-:W-:Y:S02]  /*4160*/  ULDC UR59, c[0x0][0x29c] ;  /* 0x0000a700003b7ab9 */ /* 0x000fe40000000800 */
[----:B------:R-:W-:Y:S01]  /*4170*/  STL.64 [R1+0x798], R4 ;  /* 0x0007980401007387 */ /* 0x000fe20000100a00 */
[----:B-1----:R-:W-:-:S04]  /*4180*/  SHF.L.U32 R6, R0, 0x2, RZ ;  /* 0x0000000200067819 */ /* 0x002fc800000006ff */
[----:B------:R-:W-:Y:S01]  /*4190*/  SHF.R.S32.HI R7, RZ, 0x1f, R6 ;  /* 0x0000001fff077819 */ /* 0x000fe20000011406 */
[----:B------:R1:W-:Y:S04]  /*41a0*/  STL [R1+0x30], R6 ;  /* 0x0000300601007387 */ /* 0x0003e80000100800 */
[----:B------:R2:W-:Y:S01]  /*41b0*/  STL [R1+0x34], R7 ;  /* 0x0000340701007387 */ /* 0x0005e20000100800 */
[----:B-1----:R-:W-:-:S04]  /*41c0*/  IADD3 R6, P2, R18, R6, RZ ;  /* 0x0000000612067210 */ /* 0x002fc80007f5e0ff */
[----:B--2---:R-:W-:Y:S02]  /*41d0*/  IADD3.X R7, R3, R7, RZ, P2, !PT ;  /* 0x0000000703077210 */ /* 0x004fe400017fe4ff */
[----:B------:R-:W-:-:S04]  /*41e0*/  LEA R4, P2, R6, UR30, 0x2 ;  /* 0x0000001e06047c11 */ /* 0x000fc8000f8410ff */
[----:B------:R-:W-:-:S06]  /*41f0*/  LEA.HI.X R5, R6, UR31, R7, 0x2, P2 ;  /* 0x0000001f06057c11 */ /* 0x000fcc00090f1407 */
[----:B------:R-:W2:Y:S01]  /*4200*/  LDG.E.128 R4, desc[UR60][R4.64] ;  /* 0x0000003c04047981 */ /* 0x000ea2000c1e1d00 */
[----:B------:R-:W-:-:S03]  /*4210*/  ISETP.NE.AND P2, PT, RZ, UR59, PT ;  /* 0x0000003bff007c0c */ /* 0x000fc6000bf45270 */
[----:B--2---:R-:W-:Y:S04]  /*4220*/  STL.64 [R1+0x20], R4 ;  /* 0x0000200401007387 */ /* 0x004fe80000100a00 */
[----:B------:R1:W-:Y:S04]  /*4230*/  STL.64 [R1+0x28], R6 ;  /* 0x0000280601007387 */ /* 0x0003e80000100a00 */
[----:B-1----:R1:W5:Y:S04]  /*4240*/  LDL.LU.64 R6, [R1+0x7a0] ;  /* 0x0007a00001067983 */ /* 0x0023680000300a00 */
[----:B------:R1:W5:Y:S01]  /*4250*/  LDL.LU.64 R4, [R1+0x798] ;  /* 0x0007980001047983 */ /* 0x0003620000300a00 */
[----:B------:R-:W-:Y:S05]  /*4260*/  @P2 BRA `(.L_x_1764) ;  /* 0x0000000400142947 */ /* 0x000fea0003800000 */
[----:B------:R2:W-:Y:S04]  /*4270*/  STL.64 [R1+0x7d8], R22 ;  /* 0x0007d81601007387 */ /* 0x0005e80000100a00 */
[----:B--2---:R-:W2:Y:S04]  /*4280*/  LDL.LU R22, [R1+0x28] ;  /* 0x0000280001167983 */ /* 0x004ea80000300800 */
[----:B------:R-:W3:Y:S04]  /*4290*/  LDL.LU R23, [R1+0x2c] ;  /* 0x00002c0001177983 */ /* 0x000ee80000300800 */
[----:B------:R4:W-:Y:S04]  /*42a0*/  STL.64 [R1+0x7d0], R20 ;  /* 0x0007d01401007387 */ /* 0x0009e80000100a00 */
[----:B----4-:R-:W4:Y:S04]  /*42b0*/  LDL.LU R20, [R1+0x20] ;  /* 0x0000200001147983 */ /* 0x010f280000300800 */
[----:B------:R-:W4:Y:S04]  /*42c0*/  LDL.LU R21, [R1+0x24] ;  /* 0x0000240001157983 */ /* 0x000f280000300800 */
[----:B------:R0:W-:Y:S04]  /*42d0*/  STL [R1+0x7cc], R15 ;  /* 0x0007cc0f01007387 */ /* 0x0001e80000100800 */
[----:B0-----:R-:W4:Y:S04]  /*42e0*/  LDL R15, [R1+0x430] ;  /* 0x00043000010f7983 */ /* 0x001f280000100800 */
[----:B------:R0:W-:Y:S01]  /*42f0*/  STL [R1+0x7c8], R14 ;  /* 0x0007c80e01007387 */ /* 0x0001e20000100800 */
[----:B------:R-:W-:-:S03]  /*4300*/  LOP3.LUT P4, RZ, R2, 0x10, RZ, 0xc0, !PT ;  /* 0x0000001002ff7812 */ /* 0x000fc6000788c0ff */
[----:B0-----:R-:W4:Y:S04]  /*4310*/  LDL R14, [R1+0x434] ;  /* 0x00043400010e7983 */ /* 0x001f280000100800 */
[----:B------:R0:W-:Y:S04]  /*4320*/  STL [R1+0x7c4], R13 ;  /* 0x0007c40d01007387 */ /* 0x0001e80000100800 */
[----:B0-----:R-:W4:Y:S04]  /*4330*/  LDL R13, [R1+0x438] ;  /* 0x00043800010d7983 */ /* 0x001f280000100800 */
[----:B------:R-:W-:Y:S04]  /*4340*/  STL [R1+0x7c0], R12 ;  /* 0x0007c00c01007387 */ /* 0x000fe80000100800 */
[----:B------:R-:W-:Y:S04]  /*4350*/  STL [R1+0x7bc], R11 ;  /* 0x0007bc0b01007387 */ /* 0x000fe80000100800 */
[----:B------:R0:W-:Y:S04]  /*4360*/  STL [R1+0x7b8], R10 ;  /* 0x0007b80a01007387 */ /* 0x0001e80000100800 */
[----:B0-----:R-:W4:Y:S04]  /*4370*/  LDL.LU R10, [R1+0x34] ;  /* 0x00003400010a7983 */ /* 0x001f280000300800 */
[----:B------:R0:W-:Y:S04]  /*4380*/  STL [R1+0x7b4], R3 ;  /* 0x0007b40301007387 */ /* 0x0001e80000100800 */
[----:B0-----:R-:W4:Y:S04]  /*4390*/  LDL.LU R3, [R1+0x30] ;  /* 0x0000300001037983 */ /* 0x001f280000300800 */
[----:B------:R0:W-:Y:S04]  /*43a0*/  STL [R1+0x7b0], R0 ;  /* 0x0007b00001007387 */ /* 0x0001e80000100800 */
[----:B------:R1:W-:Y:S04]  /*43b0*/  STL.64 [R1+0x7a8], R8 ;  /* 0x0007a80801007387 */ /* 0x0003e80000100a00 */
[----:B-----5:R2:W-:Y:S01]  /*43c0*/  STL.64 [R1+0x7a0], R6 ;  /* 0x0007a00601007387 */ /* 0x0205e20000100a00 */
[----:B0-----:R-:W0:Y:S03]  /*43d0*/  @P4 LDC R0, c[0x0][0x288] ;  /* 0x0000a200ff004b82 */ /* 0x001e260000000800 */
[----:B------:R4:W-:Y:S04]  /*43e0*/  STL.64 [R1+0x798], R4 ;  /* 0x0007980401007387 */ /* 0x0009e80000100a00 */
[----:B-1----:R-:W4:Y:S01]  /*43f0*/  LDL R8, [R1+0x43c] ;  /* 0x00043c0001087983 */ /* 0x002f220000100800 */
[----:B--2---:R-:W-:Y:S01]  /*4400*/  MOV R6, R22 ;  /* 0x0000001600067202 */ /* 0x004fe20000000f00 */
[----:B---3--:R-:W-:-:S02]  /*4410*/  IMAD.MOV.U32 R7, RZ, RZ, R23 ;  /* 0x000000ffff077224 */ /* 0x008fc400078e0017 */
[----:B------:R-:W0:Y:S01]  /*4420*/  S2R R23, SR_CTAID.X ;  /* 0x0000000000177919 */ /* 0x000e220000002500 */
[----:B----4-:R-:W-:Y:S01]  /*4430*/  IMAD.MOV.U32 R4, RZ, RZ, R20 ;  /* 0x000000ffff047224 */ /* 0x010fe200078e0014 */
[----:B------:R-:W-:Y:S02]  /*4440*/  MOV R5, R21 ;  /* 0x0000001500057202 */ /* 0x000fe40000000f00 */
[----:B------:R-:W1:Y:S01]  /*4450*/  @P4 LDC.64 R20, c[0x0][0x2e0] ;  /* 0x0000b800ff144b82 */ /* 0x000e620000000a00 */
[----:B0-----:R-:W-:-:S05]  /*4460*/  @P4 IMAD R0, R16, R0, R23 ;  /* 0x0000000010004224 */ /* 0x001fca00078e0217 */
[----:B------:R-:W-:-:S05]  /*4470*/  @P4 SHF.L.U32 R0, R0, 0x8, RZ ;  /* 0x0000000800004819 */ /* 0x000fca00000006ff */
[----:B-1----:R-:W-:-:S06]  /*4480*/  @P4 IMAD.WIDE R20, R0, 0x4, R20 ;  /* 0x0000000400144825 */ /* 0x002fcc00078e0214 */
[----:B------:R-:W2:Y:S01]  /*4490*/  @P4 LDG.E.128 R20, desc[UR60][R20.64] ;  /* 0x0000003c14144981 */ /* 0x000ea2000c1e1d00 */
[----:B------:R-:W-:Y:S01]  /*44a0*/  FADD.FTZ R4, R15, R4 ;  /* 0x000000040f047221 */ /* 0x000fe20000010000 */
[----:B------:R-:W-:Y:S01]  /*44b0*/  FADD.FTZ R5, R14, R5 ;  /* 0x000000050e057221 */ /* 0x000fe20000010000 */
[----:B------:R-:W-:Y:S01]  /*44c0*/  FADD.FTZ R6, R13, R6 ;  /* 0x000000060d067221 */ /* 0x000fe20000010000 */
[----:B------:R-:W-:-:S05]  /*44d0*/  IADD3 R3, P2, R19, R3, RZ ;  /* 0x0000000313037210 */ /* 0x000fca0007f5e0ff */
[----:B------:R-:W-:Y:S02]  /*44e0*/  IMAD.X R10, R17, 0x1, R10, P2 ;  /* 0x00000001110a7824 */ /* 0x000fe400010e060a */
[----:B------:R-:W-:Y:S01]  /*44f0*/  FADD.FTZ R7, R8, R7 ;  /* 0x0000000708077221 */ /* 0x000fe20000010000 */
[----:B------:R-:W-:Y:S02]  /*4500*/  LEA R8, P2, R3, UR30, 0x2 ;  /* 0x0000001e03087c11 */ /* 0x000fe4000f8410ff */
[----:B--2---:R-:W-:Y:S01]  /*4510*/  MOV R12, R20 ;  /* 0x00000014000c7202 */ /* 0x004fe20000000f00 */
[----:B------:R-:W-:Y:S01]  /*4520*/  IMAD.MOV.U32 R11, RZ, RZ, R21 ;  /* 0x000000ffff0b7224 */ /* 0x000fe200078e0015 */
[----:B------:R-:W-:Y:S02]  /*4530*/  MOV R9, R22 ;  /* 0x0000001600097202 */ /* 0x000fe40000000f00 */
[----:B------:R-:W-:Y:S02]  /*4540*/  MOV R0, R23 ;  /* 0x0000001700007202 */ /* 0x000fe40000000f00 */
[----:B------:R2:W5:Y:S01]  /*4550*/  LDL.LU.64 R22, [R1+0x7d8] ;  /* 0x0007d80001167983 */ /* 0x0005620000300a00 */
[----:B------:R-:W-:Y:S01]  /*4560*/  @P4 FMUL.FTZ R4, R4, R12 ;  /* 0x0000000c04044220 */ /* 0x000fe20000410000 */
[----:B------:R-:W-:-:S02]  /*4570*/  @P4 FMUL.FTZ R5, R5, R11 ;  /* 0x0000000b05054220 */ /* 0x000fc40000410000 */
[----:B------:R2:W5:Y:S01]  /*4580*/  LDL.LU.64 R20, [R1+0x7d0] ;  /* 0x0007d00001147983 */ /* 0x0005620000300a00 */
[----:B------:R-:W-:-:S03]  /*4590*/  @P4 FMUL.FTZ R6, R6, R9 ;  /* 0x0000000906064220 */ /* 0x000fc60000410000 */
[----:B------:R2:W5:Y:S04]  /*45a0*/  LDL.LU R15, [R1+0x7cc] ;  /* 0x0007cc00010f7983 */ /* 0x0005680000300800 */
[----:B------:R2:W5:Y:S04]  /*45b0*/  LDL.LU R14, [R1+0x7c8] ;  /* 0x0007c800010e7983 */ /* 0x0005680000300800 */
[----:B------:R2:W5:Y:S01]  /*45c0*/  LDL.LU R13, [R1+0x7c4] ;  /* 0x0007c400010d7983 */ /* 0x0005620000300800 */
[----:B------:R-:W-:-:S03]  /*45d0*/  LEA.HI.X R9, R3, UR31, R10, 0x2, P2 ;  /* 0x0000001f03097c11 */ /* 0x000fc600090f140a */
[----:B------:R2:W5:Y:S01]  /*45e0*/  LDL.LU R12, [R1+0x7c0] ;  /* 0x0007c000010c7983 */ /* 0x0005620000300800 */
[----:B------:R-:W-:-:S03]  /*45f0*/  @P4 FMUL.FTZ R7, R7, R0 ;  /* 0x0000000007074220 */ /* 0x000fc60000410000 */
[----:B------:R2:W5:Y:S04]  /*4600*/  LDL.LU R11, [R1+0x7bc] ;  /* 0x0007bc00010b7983 */ /* 0x0005680000300800 */
[----:B------:R-:W-:Y:S04]  /*4610*/  STL [R1+0x20], R4 ;  /* 0x0000200401007387 */ /* 0x000fe80000100800 */
[----:B------:R-:W-:Y:S04]  /*4620*/  STL [R1+0x24], R5 ;  /* 0x0000240501007387 */ /* 0x000fe80000100800 */
[----:B------:R-:W-:Y:S04]  /*4630*/  STL [R1+0x28], R6 ;  /* 0x0000280601007387 */ /* 0x000fe80000100800 */
[----:B------:R2:W5:Y:S04]  /*4640*/  LDL.LU R10, [R1+0x7b8] ;  /* 0x0007b800010a7983 */ /* 0x0005680000300800 */
[----:B------:R2:W5:Y:S04]  /*4650*/  LDL.LU R3, [R1+0x7b4] ;  /* 0x0007b40001037983 */ /* 0x0005680000300800 */
[----:B------:R2:W5:Y:S04]  /*4660*/  LDL.LU R0, [R1+0x7b0] ;  /* 0x0007b00001007983 */ /* 0x0005680000300800 */
[----:B------:R-:W-:Y:S04]  /*4670*/  STL [R1+0x2c], R7 ;  /* 0x00002c0701007387 */ /* 0x000fe80000100800 */
[----:B------:R0:W-:Y:S04]  /*4680*/  STG.E.128 desc[UR60][R8.64], R4 ;  /* 0x0000000408007986 */ /* 0x0001e8000c101d3c */
[----:B0-----:R2:W5:Y:S04]  /*4690*/  LDL.LU.64 R8, [R1+0x7a8] ;  /* 0x0007a80001087983 */ /* 0x0015680000300a00 */
[----:B------:R2:W5:Y:S04]  /*46a0*/  LDL.LU.64 R6, [R1+0x7a0] ;  /* 0x0007a00001067983 */ /* 0x0005680000300a00 */
[----:B------:R2:W5:Y:S02]  /*46b0*/  LDL.LU.64 R4, [R1+0x798] ;  /* 0x0007980001047983 */ /* 0x0005640000300a00 */
.L_x_1764:
[----:B------:R-:W-:Y:S05]  /*46c0*/  BSYNC B1 ;  /* 0x0000000000017941 */ /* 0x000fea0003800000 */
.L_x_1763:
[----:B------:R-:W-:Y:S04]  /*46d0*/  BSSY B1, `(.L_x_1765) ;  /* 0x000005b000017945 */ /* 0x000fe80003800000 */
[----:B------:R-:W-:Y:S05]  /*46e0*/  @P1 BRA `(.L_x_1766) ;  /* 0x0000000400641947 */ /* 0x000fea0003800000 */
[----:B-----5:R3:W-:Y:S01]  /*46f0*/  STL.64 [R1+0x7a0], R6 ;  /* 0x0007a00601007387 */ /* 0x0207e20000100a00 */
[----:B------:R-:W-:Y:S01]  /*4700*/  ULDC.64 UR30, c[0x0][0x248] ;  /* 0x00009200001e7ab9 */ /* 0x000fe20000000a00 */
[----:B------:R-:W-:Y:S02]  /*4710*/  ULDC UR59, c[0x0][0x29c] ;  /* 0x0000a700003b7ab9 */ /* 0x000fe40000000800 */
[----:B------:R4:W-:Y:S01]  /*4720*/  STL.64 [R1+0x798], R4 ;  /* 0x0007980401007387 */ /* 0x0009e20000100a00 */
[----:B---3--:R-:W-:-:S04]  /*4730*/  IADD3 R7, R0, R252, RZ ;  /* 0x000000fc00077210 */ /* 0x008fc80007ffe0ff */
[----:B----4-:R-:W-:-:S04]  /*4740*/  SHF.L.U32 R5, R7, 0x2, RZ ;  /* 0x0000000207057819 */ /* 0x010fc800000006ff */
[----:B------:R-:W-:Y:S01]  /*4750*/  SHF.R.S32.HI R4, RZ, 0x1f, R5 ;  /* 0x0000001fff047819 */ /* 0x000fe20000011405 */
[----:B------:R-:W-:Y:S01]  /*4760*/  STL [R1+0x30], R5 ;  /* 0x0000300501007387 */ /* 0x000fe20000100800 */
[----:B------:R-:W-:-:S03]  /*4770*/  IADD3 R6, P2, R18, R5, RZ ;  /* 0x0000000512067210 */ /* 0x000fc60007f5e0ff */
[----:B------:R3:W-:Y:S02]  /*4780*/  STL [R1+0x34], R4 ;  /* 0x0000340401007387 */ /* 0x0007e40000100800 */
[----:B------:R-:W-:Y:S01]  /*4790*/  IMAD.X R7, R3, 0x1, R4, P2 ;  /* 0x0000000103077824 */ /* 0x000fe200010e0604 */
[----:B---3--:R-:W-:-:S04]  /*47a0*/  LEA R4, P2, R6, UR30, 0x2 ;  /* 0x0000001e06047c11 */ /* 0x008fc8000f8410ff */
[----:B------:R-:W-:-:S06]  /*47b0*/  LEA.HI.X R5, R6, UR31, R7, 0x2, P2 ;  /* 0x0000001f06057c11 */ /* 0x000fcc00090f1407 */
[----:B------:R-:W3:Y:S01]  /*47c0*/  LDG.E.128 R4, desc[UR60][R4.64] ;  /* 0x0000003c04047981 */ /* 0x000ee2000c1e1d00 */
[----:B------:R-:W-:-:S03]  /*47d0*/  ISETP.NE.AND P2, PT, RZ, UR59, PT ;  /* 0x0000003bff007c0c */ /* 0x000fc6000bf45270 */
[----:B---3--:R-:W-:Y:S04]  /*47e0*/  STL.64 [R1+0x10], R4 ;  /* 0x0000100401007387 */ /* 0x008fe80000100a00 */
[----:B------:R3:W-:Y:S04]  /*47f0*/  STL.64 [R1+0x18], R6 ;  /* 0x0000180601007387 */ /* 0x0007e80000100a00 */
[----:B---3--:R3:W5:Y:S04]  /*4800*/  LDL.LU.64 R6, [R1+0x7a0] ;  /* 0x0007a00001067983 */ /* 0x0087680000300a00 */
[----:B------:R3:W5:Y:S01]  /*4810*/  LDL.LU.64 R4, [R1+0x798] ;  /* 0x0007980001047983 */ /* 0x0007620000300a00 */
[----:B------:R-:W-:Y:S05]  /*4820*/  @P2 BRA `(.L_x_1766) ;  /* 0x0000000400142947 */ /* 0x000fea0003800000 */
[----:B------:R4:W-:Y:S04]  /*4830*/  STL.64 [R1+0x7d8], R22 ;  /* 0x0007d81601007387 */ /* 0x0009e80000100a00 */
[----:B----4-:R-:W4:Y:S04]  /*4840*/  LDL.LU R22, [R1+0x18] ;  /* 0x0000180001167983 */ /* 0x010f280000300800 */
[----:B------:R-:W2:Y:S04]  /*4850*/  LDL.LU R23, [R1+0x1c] ;  /* 0x00001c0001177983 */ /* 0x000ea80000300800 */
[----:B------:R0:W-:Y:S04]  /*4860*/  STL.64 [R1+0x7d0], R20 ;  /* 0x0007d01401007387 */ /* 0x0001e80000100a00 */
[----:B0-----:R-:W3:Y:S04]  /*4870*/  LDL.LU R20, [R1+0x10] ;  /* 0x0000100001147983 */ /* 0x001ee80000300800 */
[----:B------:R-:W3:Y:S04]  /*4880*/  LDL.LU R21, [R1+0x14] ;  /* 0x0000140001157983 */ /* 0x000ee80000300800 */
[----:B------:R0:W-:Y:S04]  /*4890*/  STL [R1+0x7cc], R15 ;  /* 0x0007cc0f01007387 */ /* 0x0001e80000100800 */
[----:B0-----:R-:W3:Y:S04]  /*48a0*/  LDL R15, [R1+0x420] ;  /* 0x00042000010f7983 */ /* 0x001ee80000100800 */
[----:B------:R0:W-:Y:S01]  /*48b0*/  STL [R1+0x7c8], R14 ;  /* 0x0007c80e01007387 */ /* 0x0001e20000100800 */
[----:B------:R-:W-:-:S03]  /*48c0*/  LOP3.LUT P3, RZ, R2, 0x10, RZ, 0xc0, !PT ;  /* 0x0000001002ff7812 */ /* 0x000fc6000786c0ff */
[----:B0-----:R-:W3:Y:S04]  /*48d0*/  LDL R14, [R1+0x424] ;  /* 0x00042400010e7983 */ /* 0x001ee80000100800 */
[----:B------:R0:W-:Y:S04]  /*48e0*/  STL [R1+0x7c4], R13 ;  /* 0x0007c40d01007387 */ /* 0x0001e80000100800 */
[----:B0-----:R-:W3:Y:S04]  /*48f0*/  LDL R13, [R1+0x428] ;  /* 0x00042800010d7983 */ /* 0x001ee80000100800 */
[----:B------:R-:W-:Y:S04]  /*4900*/  STL [R1+0x7c0], R12 ;  /* 0x0007c00c01007387 */ /* 0x000fe80000100800 */
[----:B------:R-:W-:Y:S04]  /*4910*/  STL [R1+0x7bc], R11 ;  /* 0x0007bc0b01007387 */ /* 0x000fe80000100800 */
[----:B------:R0:W-:Y:S04]  /*4920*/  STL [R1+0x7b8], R10 ;  /* 0x0007b80a01007387 */ /* 0x0001e80000100800 */
[----:B0-----:R-:W3:Y:S04]  /*4930*/  LDL.LU R10, [R1+0x34] ;  /* 0x00003400010a7983 */ /* 0x001ee80000300800 */
[----:B------:R0:W-:Y:S04]  /*4940*/  STL [R1+0x7b4], R3 ;  /* 0x0007b40301007387 */ /* 0x0001e80000100800 */
[----:B0-----:R-:W3:Y:S04]  /*4950*/  LDL.LU R3, [R1+0x30] ;  /* 0x0000300001037983 */ /* 0x001ee80000300800 */
[----:B------:R0:W-:Y:S04]  /*4960*/  STL [R1+0x7b0], R0 ;  /* 0x0007b00001007387 */ /* 0x0001e80000100800 */
[----:B------:R1:W-:Y:S04]  /*4970*/  STL.64 [R1+0x7a8], R8 ;  /* 0x0007a80801007387 */ /* 0x0003e80000100a00 */
[----:B-----5:R4:W-:Y:S01]  /*4980*/  STL.64 [R1+0x7a0], R6 ;  /* 0x0007a00601007387 */ /* 0x0209e20000100a00 */
[----:B0-----:R-:W0:Y:S03]  /*4990*/  @P3 LDC R0, c[0x0][0x288] ;  /* 0x0000a200ff003b82 */ /* 0x001e260000000800 */
[----:B------:R3:W-:Y:S04]  /*49a0*/  STL.64 [R1+0x798], R4 ;  /* 0x0007980401007387 */ /* 0x0007e80000100a00 */
[----:B-1----:R-:W3:Y:S01]  /*49b0*/  LDL R8, [R1+0x42c] ;  /* 0x00042c0001087983 */ /* 0x002ee20000100800 */
[----:B----4-:R-:W-:Y:S01]  /*49c0*/  IMAD.MOV.U32 R6, RZ, RZ, R22 ;  /* 0x000000ffff067224 */ /* 0x010fe200078e0016 */
[----:B--2---:R-:W-:-:S02]  /*49d0*/  MOV R7, R23 ;  /* 0x0000001700077202 */ /* 0x004fc40000000f00 */
[----:B------:R-:W0:Y:S01]  /*49e0*/  S2R R23, SR_CTAID.X ;  /* 0x0000000000177919 */ /* 0x000e220000002500 */
[----:B---3--:R-:W-:Y:S02]  /*49f0*/  MOV R4, R20 ;  /* 0x0000001400047202 */ /* 0x008fe40000000f00 */
[----:B------:R-:W-:Y:S02]  /*4a00*/  MOV R5, R21 ;  /* 0x0000001500057202 */ /* 0x000fe40000000f00 */
        /* <DEDUP_REMOVED lines=39> */
.L_x_1766:
[----:B------:R-:W-:Y:S05]  /*4c80*/  BSYNC B1 ;  /* 0x0000000000017941 */ /* 0x000fea0003800000 */
.L_x_1765:
[----:B------:R-:W-:Y:S04]  /*4c90*/  BSSY B1, `(.L_x_1767) ;  /* 0x000005b000017945 */ /* 0x000fe80003800000 */
[----:B------:R-:W-:Y:S05]  /*4ca0*/  @P1 BRA `(.L_x_1768) ;  /* 0x0000000400641947 */ /* 0x000fea0003800000 */
[----:B-----5:R0:W-:Y:S01]  /*4cb0*/  STL.64 [R1+0x7a0], R6 ;  /* 0x0007a00601007387 */ /* 0x0201e20000100a00 */
[----:B------:R-:W-:Y:S01]  /*4cc0*/  ULDC.64 UR30, c[0x0][0x248] ;  /* 0x00009200001e7ab9 */ /* 0x000fe20000000a00 */
[----:B------:R-:W-:Y:S02]  /*4cd0*/  ULDC UR59, c[0x0][0x29c] ;  /* 0x0000a700003b7ab9 */ /* 0x000fe40000000800 */
[----:B------:R1:W-:Y:S01]  /*4ce0*/  STL.64 [R1+0x798], R4 ;  /* 0x0007980401007387 */ /* 0x0003e20000100a00 */
[----:B0-----:R-:W-:-:S04]  /*4cf0*/  LEA R7, R252, R0, 0x1 ;  /* 0x00000000fc077211 */ /* 0x001fc800078e08ff */
[----:B-1----:R-:W-:-:S04]  /*4d00*/  SHF.L.U32 R5, R7, 0x2, RZ ;  /* 0x0000000207057819 */ /* 0x002fc800000006ff */
[----:B------:R-:W-:Y:S01]  /*4d10*/  SHF.R.S32.HI R4, RZ, 0x1f, R5 ;  /* 0x0000001fff047819 */ /* 0x000fe20000011405 */
[----:B------:R-:W-:Y:S01]  /*4d20*/  STL [R1+0x30], R5 ;  /* 0x0000300501007387 */ /* 0x000fe20000100800 */
[----:B------:R-:W-:-:S03]  /*4d30*/  IADD3 R6, P2, R18, R5, RZ ;  /* 0x0000000512067210 */ /* 0x000fc60007f5e0ff */
[----:B------:R0:W-:Y:S02]  /*4d40*/  STL [R1+0x34], R4 ;  /* 0x0000340401007387 */ /* 0x0001e40000100800 */
[----:B------:R-:W-:Y:S01]  /*4d50*/  IMAD.X R7, R3, 0x1, R4, P2 ;  /* 0x0000000103077824 */ /* 0x000fe200010e0604 */
[----:B0-----:R-:W-:-:S04]  /*4d60*/  LEA R4, P2, R6, UR30, 0x2 ;  /* 0x0000001e06047c11 */ /* 0x001fc8000f8410ff */
[----:B------:R-:W-:-:S06]  /*4d70*/  LEA.HI.X R5, R6, UR31, R7, 0x2, P2 ;  /* 0x0000001f06057c11 */ /* 0x000fcc00090f1407 */
[----:B------:R-:W2:Y:S01]  /*4d80*/  LDG.E.128 R4, desc[UR60][R4.64] ;  /* 0x0000003c04047981 */ /* 0x000ea2000c1e1d00 */
[----:B------:R-:W-:-:S03]  /*4d90*/  ISETP.NE.AND P2, PT, RZ, UR59, PT ;  /* 0x0000003bff007c0c */ /* 0x000fc6000bf45270 */
[----:B--2---:R-:W-:Y:S04]  /*4da0*/  STL.64 [R1], R4 ;  /* 0x0000000401007387 */ /* 0x004fe80000100a00 */
        /* <DEDUP_REMOVED lines=9> */
[----:B------:R-:W4:Y:S04]  /*4e40*/  LDL.LU R21, [R1+0x4] ;  /* 0x0000040001157983 */ /* 0x000f280000300800 */
[----:B------:R1:W-:Y:S04]  /*4e50*/  STL [R1+0x7cc], R15 ;  /* 0x0007cc0f01007387 */ /* 0x0003e80000100800 */
[----:B-1----:R-:W4:Y:S04]  /*4e60*/  LDL R15, [R1+0x410] ;  /* 0x00041000010f7983 */ /* 0x002f280000100800 */
[----:B------:R1:W-:Y:S01]  /*4e70*/  STL [R1+0x7c8], R14 ;  /* 0x0007c80e01007387 */ /* 0x0003e20000100800 */
[----:B------:R-:W-:-:S03]  /*4e80*/  LOP3.LUT P3, RZ, R2, 0x10, RZ, 0xc0, !PT ;  /* 0x0000001002ff7812 */ /* 0x000fc6000786c0ff */
[----:B-1----:R-:W4:Y:S04]  /*4e90*/  LDL R14, [R1+0x414] ;  /* 0x00041400010e7983 */ /* 0x002f280000100800 */
[----:B------:R1:W-:Y:S04]  /*4ea0*/  STL [R1+0x7c4], R13 ;  /* 0x0007c40d01007387 */ /* 0x0003e80000100800 */
[----:B-1----:R-:W4:Y:S04]  /*4eb0*/  LDL R13, [R1+0x418] ;  /* 0x00041800010d7983 */ /* 0x002f280000100800 */
[----:B------:R-:W-:Y:S04]  /*4ec0*/  STL [R1+0x7c0], R12 ;  /* 0x0007c00c01007387 */ /* 0x000fe80000100800 */
[----:B------:R-:W-:Y:S04]  /*4ed0*/  STL [R1+0x7bc], R11 ;  /* 0x0007bc0b01007387 */ /* 0x000fe80000100800 */
[----:B------:R1:W-:Y:S04]  /*4ee0*/  STL [R1+0x7b8], R10 ;  /* 0x0007b80a01007387 */ /* 0x0003e80000100800 */
[----:B-1----:R-:W4:Y:S04]  /*4ef0*/  LDL.LU R10, [R1+0x34] ;  /* 0x00003400010a7983 */ /* 0x002f280000300800 */
[----:B------:R1:W-:Y:S04]  /*4f00*/  STL [R1+0x7b4], R3 ;  /* 0x0007b40301007387 */ /* 0x0003e80000100800 */
[----:B-1----:R-:W4:Y:S04]  /*4f10*/  LDL.LU R3, [R1+0x30] ;  /* 0x0000300001037983 */ /* 0x002f280000300800 */
[----:B------:R1:W-:Y:S04]  /*4f20*/  STL [R1+0x7b0], R0 ;  /* 0x0007b00001007387 */ /* 0x0003e80000100800 */
[----:B------:R0:W-:Y:S04]  /*4f30*/  STL.64 [R1+0x7a8], R8 ;  /* 0x0007a80801007387 */ /* 0x0001e80000100a00 */
[----:B-----5:R2:W-:Y:S01]  /*4f40*/  STL.64 [R1+0x7a0], R6 ;  /* 0x0007a00601007387 */ /* 0x0205e20000100a00 */
[----:B-1----:R-:W1:Y:S03]  /*4f50*/  @P3 LDC R0, c[0x0][0x288] ;  /* 0x0000a200ff003b82 */ /* 0x002e660000000800 */
[----:B------:R4:W-:Y:S04]  /*4f60*/  STL.64 [R1+0x798], R4 ;  /* 0x0007980401007387 */ /* 0x0009e80000100a00 */
[----:B0-----:R-:W4:Y:S01]  /*4f70*/  LDL R8, [R1+0x41c] ;  /* 0x00041c0001087983 */ /* 0x001f220000100800 */
[----:B--2---:R-:W-:Y:S01]  /*4f80*/  IMAD.MOV.U32 R6, RZ, RZ, R22 ;  /* 0x000000ffff067224 */ /* 0x004fe200078e0016 */
[----:B---3--:R-:W-:-:S02]  /*4f90*/  MOV R7, R23 ;  /* 0x0000001700077202 */ /* 0x008fc40000000f00 */
[----:B------:R-:W1:Y:S01]  /*4fa0*/  S2R R23, SR_CTAID.X ;  /* 0x0000000000177919 */ /* 0x000e620000002500 */
[----:B----4-:R-:W-:Y:S02]  /*4fb0*/  MOV R4, R20 ;  /* 0x0000001400047202 */ /* 0x010fe40000000f00 */
[----:B------:R-:W-:Y:S02]  /*4fc0*/  MOV R5, R21 ;  /* 0x0000001500057202 */ /* 0x000fe40000000f00 */
[----:B------:R-:W0:Y:S01]  /*4fd0*/  @P3 LDC.64 R20, c[0x0][0x2e0] ;  /* 0x0000b800ff143b82 */ /* 0x000e220000000a00 */
[----:B-1----:R-:W-:-:S05]  /*4fe0*/  @P3 IMAD R0, R16, R0, R23 ;  /* 0x0000000010003224 */ /* 0x002fca00078e0217 */
[----:B------:R-:W-:-:S05]  /*4ff0*/  @P3 LEA R0, R0, 0x8, 0x8 ;  /* 0x0000000800003811 */ /* 0x000fca00078e40ff */
[----:B0-----:R-:W-:-:S06]  /*5000*/  @P3 IMAD.WIDE R20, R0, 0x4, R20 ;  /* 0x0000000400143825 */ /* 0x001fcc00078e0214 */
        /* <DEDUP_REMOVED lines=24> */
[----:B------:R-:W-:Y:S04]  /*5190*/  STL [R1], R4 ;  /* 0x0000000401007387 */ /* 0x000fe80000100800 */
[----:B------:R-:W-:Y:S04]  /*51a0*/  STL [R1+0x4], R5 ;  /* 0x0000040501007387 */ /* 0x000fe80000100800 */
[----:B------:R-:W-:Y:S04]  /*51b0*/  STL [R1+0x8], R6 ;  /* 0x0000080601007387 */ /* 0x000fe80000100800 */
[----:B------:R0:W5:Y:S04]  /*51c0*/  LDL.LU R10, [R1+0x7b8] ;  /* 0x0007b800010a7983 */ /* 0x0001680000300800 */
[----:B------:R0:W5:Y:S04]  /*51d0*/  LDL.LU R3, [R1+0x7b4] ;  /* 0x0007b40001037983 */ /* 0x0001680000300800 */
[----:B------:R0:W5:Y:S04]  /*51e0*/  LDL.LU R0, [R1+0x7b0] ;  /* 0x0007b00001007983 */ /* 0x0001680000300800 */
[----:B------:R-:W-:Y:S04]  /*51f0*/  STL [R1+0xc], R7 ;  /* 0x00000c0701007387 */ /* 0x000fe80000100800 */
[----:B------:R1:W-:Y:S04]  /*5200*/  STG.E.128 desc[UR60][R8.64], R4 ;  /* 0x0000000408007986 */ /* 0x0003e8000c101d3c */
[----:B-1----:R0:W5:Y:S04]  /*5210*/  LDL.LU.64 R8, [R1+0x7a8] ;  /* 0x0007a80001087983 */ /* 0x0021680000300a00 */
[----:B------:R0:W5:Y:S04]  /*5220*/  LDL.LU.64 R6, [R1+0x7a0] ;  /* 0x0007a00001067983 */ /* 0x0001680000300a00 */
[----:B------:R0:W5:Y:S02]  /*5230*/  LDL.LU.64 R4, [R1+0x798] ;  /* 0x0007980001047983 */ /* 0x0001640000300a00 */
.L_x_1768:
[----:B------:R-:W-:Y:S05]  /*5240*/  BSYNC B1 ;  /* 0x0000000000017941 */ /* 0x000fea0003800000 */
.L_x_1767:
[----:B------:R-:W-:Y:S04]  /*5250*/  BSSY B1, `(.L_x_1769) ;  /* 0x0000045000017945 */ /* 0x000fe80003800000 */
[----:B------:R-:W-:Y:S05]  /*5260*/  @P1 BRA `(.L_x_1770) ;  /* 0x00000004000c1947 */ /* 0x000fea0003800000 */
[----:B-----5:R-:W-:Y:S01]  /*5270*/  IMAD R248, R252, 0x3, R0 ;  /* 0x00000003fcf87824 */ /* 0x020fe200078e0200 */
[----:B------:R-:W-:Y:S01]  /*5280*/  ULDC.64 UR30, c[0x0][0x248] ;  /* 0x00009200001e7ab9 */ /* 0x000fe20000000a00 */
[----:B------:R-:W-:-:S03]  /*5290*/  ULDC UR59, c[0x0][0x29c] ;  /* 0x0000a700003b7ab9 */ /* 0x000fc60000000800 */
[----:B------:R-:W-:-:S04]  /*52a0*/  SHF.L.U32 R249, R248, 0x2, RZ ;  /* 0x00000002f8f97819 */ /* 0x000fc800000006ff */
[----:B------:R-:W-:Y:S01]  /*52b0*/  SHF.R.S32.HI R250, RZ, 0x1f, R249 ;  /* 0x0000001ffffa7819 */ /* 0x000fe200000114f9 */
[----:B------:R0:W-:Y:S04]  /*52c0*/  STL [R1+0x30], R249 ;  /* 0x000030f901007387 */ /* 0x0001e80000100800 */
[----:B------:R1:W-:Y:S01]  /*52d0*/  STL [R1+0x34], R250 ;  /* 0x000034fa01007387 */ /* 0x0003e20000100800 */
[----:B0-----:R-:W-:-:S04]  /*52e0*/  IADD3 R249, P2, R18, R249, RZ ;  /* 0x000000f912f97210 */ /* 0x001fc80007f5e0ff */
[----:B-1----:R-:W-:Y:S02]  /*52f0*/  IADD3.X R250, R3, R250, RZ, P2, !PT ;  /* 0x000000fa03fa7210 */ /* 0x002fe400017fe4ff */
[----:B------:R-:W-:-:S04]  /*5300*/  LEA R248, P2, R249, UR30, 0x2 ;  /* 0x0000001ef9f87c11 */ /* 0x000fc8000f8410ff */
[----:B------:R-:W-:-:S06]  /*5310*/  LEA.HI.X R249, R249, UR31, R250, 0x2, P2 ;  /* 0x0000001ff9f97c11 */ /* 0x000fcc00090f14fa */
[----:B------:R-:W5:Y:S01]  /*5320*/  LDG.E.128 R248, desc[UR60][R248.64] ;  /* 0x0000003cf8f87981 */ /* 0x000f62000c1e1d00 */
[----:B------:R-:W-:-:S13]  /*5330*/  ISETP.NE.AND P2, PT, RZ, UR59, PT ;  /* 0x0000003bff007c0c */ /* 0x000fda000bf45270 */
[----:B------:R-:W-:Y:S05]  /*5340*/  @P2 BRA `(.L_x_1770) ;  /* 0x0000000000d42947 */ /* 0x000fea0003800000 */
[----:B------:R-:W-:Y:S01]  /*5350*/  LOP3.LUT P3, RZ, R2, 0x10, RZ, 0xc0, !PT ;  /* 0x0000001002ff7812 */ /* 0x000fe2000786c0ff */
[----:B------:R0:W-:Y:S04]  /*5360*/  STL.64 [R1+0x7c8], R14 ;  /* 0x0007c80e01007387 */ /* 0x0001e80000100a00 */
[----:B------:R1:W-:Y:S04]  /*5370*/  STL.64 [R1+0x7c0], R12 ;  /* 0x0007c00c01007387 */ /* 0x0003e80000100a00 */
[----:B------:R2:W-:Y:S04]  /*5380*/  STL [R1+0x7bc], R11 ;  /* 0x0007bc0b01007387 */ /* 0x0005e80000100800 */
[----:B0-----:R-:W0:Y:S01]  /*5390*/  @P3 LDC.64 R14, c[0x0][0x2e0] ;  /* 0x0000b800ff0e3b82 */ /* 0x001e220000000a00 */
[----:B-1----:R-:W1:Y:S07]  /*53a0*/  S2R R12, SR_CTAID.X ;  /* 0x00000000000c7919 */ /* 0x002e6e0000002500 */
[----:B------:R-:W1:Y:S01]  /*53b0*/  @P3 LDC R13, c[0x0][0x288] ;  /* 0x0000a200ff0d3b82 */ /* 0x000e620000000800 */
[----:B--2---:R-:W2:Y:S04]  /*53c0*/  LDL R11, [R1+0x400] ;  /* 0x00040000010b7983 */ /* 0x004ea80000100800 */
[----:B------:R3:W-:Y:S04]  /*53d0*/  STL [R1+0x7b8], R10 ;  /* 0x0007b80a01007387 */ /* 0x0007e80000100800 */
[----:B---3--:R-:W3:Y:S04]  /*53e0*/  LDL R10, [R1+0x404] ;  /* 0x00040400010a7983 */ /* 0x008ee80000100800 */
[----:B------:R4:W-:Y:S04]  /*53f0*/  STL [R1+0x7b4], R9 ;  /* 0x0007b40901007387 */ /* 0x0009e80000100800 */
[----:B----4-:R-:W4:Y:S04]  /*5400*/  LDL R9, [R1+0x408] ;  /* 0x0004080001097983 */ /* 0x010f280000100800 */
[----:B------:R-:W-:Y:S04]  /*5410*/  STL [R1+0x7b0], R8 ;  /* 0x0007b00801007387 */ /* 0x000fe80000100800 */
[----:B------:R-:W-:Y:S04]  /*5420*/  STL [R1+0x7ac], R7 ;  /* 0x0007ac0701007387 */ /* 0x000fe80000100800 */
[----:B------:R0:W-:Y:S04]  /*5430*/  STL [R1+0x7a8], R6 ;  /* 0x0007a80601007387 */ /* 0x0001e80000100800 */
[----:B0-----:R-:W4:Y:S04]  /*5440*/  LDL.LU R6, [R1+0x34] ;  /* 0x0000340001067983 */ /* 0x001f280000300800 */
[----:B------:R0:W-:Y:S04]  /*5450*/  STL [R1+0x7a4], R3 ;  /* 0x0007a40301007387 */ /* 0x0001e80000100800 */
[----:B0-----:R-:W4:Y:S04]  /*5460*/  LDL.LU R3, [R1+0x30] ;  /* 0x0000300001037983 */ /* 0x001f280000300800 */
[----:B------:R1:W-:Y:S04]  /*5470*/  STL [R1+0x7a0], R0 ;  /* 0x0007a00001007387 */ /* 0x0003e80000100800 */
[----:B------:R0:W-:Y:S01]  /*5480*/  STL.64 [R1+0x798], R4 ;  /* 0x0007980401007387 */ /* 0x0001e20000100a00 */
[----:B-1----:R-:W-:-:S05]  /*5490*/  @P3 IMAD R0, R16, R13, R12 ;  /* 0x0000000d10003224 */ /* 0x002fca00078e020c */
[----:B------:R-:W-:Y:S01]  /*54a0*/  @P3 LEA R0, R0, 0xc, 0x8 ;  /* 0x0000000c00003811 */ /* 0x000fe200078e40ff */
[----:B0-----:R-:W4:Y:S04]  /*54b0*/  LDL R5, [R1+0x40c] ;  /* 0x00040c0001057983 */ /* 0x001f280000100800 */
[----:B------:R-:W-:-:S06]  /*54c0*/  @P3 IMAD.WIDE R12, R0, 0x4, R14 ;  /* 0x00000004000c3825 */ /* 0x000fcc00078e020e */
[----:B------:R-:W4:Y:S01]  /*54d0*/  @P3 LDG.E.128 R12, desc[UR60][R12.64] ;  /* 0x0000003c0c0c3981 */ /* 0x000f22000c1e1d00 */
[----:B--2--5:R-:W-:Y:S01]  /*54e0*/  FADD.FTZ R248, R11, R248 ;  /* 0x000000f80bf87221 */ /* 0x024fe20000010000 */
[----:B---3--:R-:W-:Y:S01]  /*54f0*/  FADD.FTZ R249, R10, R249 ;  /* 0x000000f90af97221 */ /* 0x008fe20000010000 */
[----:B----4-:R-:W-:Y:S01]  /*5500*/  FADD.FTZ R250, R9, R250 ;  /* 0x000000fa09fa7221 */ /* 0x010fe20000010000 */
[----:B------:R-:W-:-:S04]  /*5510*/  IADD3 R3, P2, R19, R3, RZ ;  /* 0x0000000313037210 */ /* 0x000fc80007f5e0ff */
[----:B------:R-:W-:Y:S01]  /*5520*/  IADD3.X R6, R17, R6, RZ, P2, !PT ;  /* 0x0000000611067210 */ /* 0x000fe200017fe4ff */
[----:B------:R-:W-:Y:S01]  /*5530*/  FADD.FTZ R251, R5, R251 ;  /* 0x000000fb05fb7221 */ /* 0x000fe20000010000 */
[----:B------:R-:W-:Y:S01]  /*5540*/  MOV R4, R14 ;  /* 0x0000000e00047202 */ /* 0x000fe20000000f00 */
[----:B------:R-:W-:Y:S01]  /*5550*/  IMAD.MOV.U32 R8, RZ, RZ, R12 ;  /* 0x000000ffff087224 */ /* 0x000fe200078e000c */
[----:B------:R-:W-:Y:S01]  /*5560*/  MOV R7, R13 ;  /* 0x0000000d00077202 */ /* 0x000fe20000000f00 */
[----:B------:R-:W-:Y:S02]  /*5570*/  IMAD.MOV.U32 R0, RZ, RZ, R15 ;  /* 0x000000ffff007224 */ /* 0x000fe400078e000f */
[----:B------:R-:W-:Y:S01]  /*5580*/  @P3 FMUL.FTZ R250, R250, R4 ;  /* 0x00000004fafa3220 */ /* 0x000fe20000410000 */
[----:B------:R0:W5:Y:S01]  /*5590*/  LDL.LU.64 R14, [R1+0x7c8] ;  /* 0x0007c800010e7983 */ /* 0x0001620000300a00 */
[----:B------:R-:W-:-:S03]  /*55a0*/  LEA R4, P2, R3, UR30, 0x2 ;  /* 0x0000001e03047c11 */ /* 0x000fc6000f8410ff */
[----:B------:R0:W5:Y:S01]  /*55b0*/  LDL.LU.64 R12, [R1+0x7c0] ;  /* 0x0007c000010c7983 */ /* 0x0001620000300a00 */
[----:B------:R-:W-:Y:S01]  /*55c0*/  @P3 FMUL.FTZ R248, R248, R8 ;  /* 0x00000008f8f83220 */ /* 0x000fe20000410000 */
[----:B------:R-:W-:Y:S02]  /*55d0*/  @P3 FMUL.FTZ R249, R249, R7 ;  /* 0x00000007f9f93220 */ /* 0x000fe40000410000 */
[----:B------:R0:W5:Y:S01]  /*55e0*/  LDL.LU R11, [R1+0x7bc] ;  /* 0x0007bc00010b7983 */ /* 0x0001620000300800 */
[----:B------:R-:W-:Y:S01]  /*55f0*/  LEA.HI.X R5, R3, UR31, R6, 0x2, P2 ;  /* 0x0000001f03057c11 */ /* 0x000fe200090f1406 */
[----:B------:R-:W-:Y:S02]  /*5600*/  @P3 FMUL.FTZ R251, R251, R0 ;  /* 0x00000000fbfb3220 */ /* 0x000fe40000410000 */
[----:B------:R0:W5:Y:S04]  /*5610*/  LDL.LU R10, [R1+0x7b8] ;  /* 0x0007b800010a7983 */ /* 0x0001680000300800 */
[----:B------:R0:W5:Y:S04]  /*5620*/  LDL.LU R9, [R1+0x7b4] ;  /* 0x0007b40001097983 */ /* 0x0001680000300800 */
[----:B------:R0:W5:Y:S04]  /*5630*/  LDL.LU R8, [R1+0x7b0] ;  /* 0x0007b00001087983 */ /* 0x0001680000300800 */
[----:B------:R0:W5:Y:S04]  /*5640*/  LDL.LU R7, [R1+0x7ac] ;  /* 0x0007ac0001077983 */ /* 0x0001680000300800 */
[----:B------:R0:W5:Y:S04]  /*5650*/  LDL.LU R6, [R1+0x7a8] ;  /* 0x0007a80001067983 */ /* 0x0001680000300800 */
[----:B------:R0:W5:Y:S04]  /*5660*/  LDL.LU R3, [R1+0x7a4] ;  /* 0x0007a40001037983 */ /* 0x0001680000300800 */
[----:B------:R0:W5:Y:S04]  /*5670*/  LDL.LU R0, [R1+0x7a0] ;  /* 0x0007a00001007983 */ /* 0x0001680000300800 */
[----:B------:R1:W-:Y:S04]  /*5680*/  STG.E.128 desc[UR60][R4.64], R248 ;  /* 0x000000f804007986 */ /* 0x0003e8000c101d3c */
[----:B-1----:R0:W5:Y:S02]  /*5690*/  LDL.LU.64 R4, [R1+0x798] ;  /* 0x0007980001047983 */ /* 0x0021640000300a00 */
.L_x_1770:
[----:B------:R-:W-:Y:S05]  /*56a0*/  BSYNC B1 ;  /* 0x0000000000017941 */ /* 0x000fea0003800000 */
.L_x_1769:
[----:B------:R-:W-:Y:S04]  /*56b0*/  BSSY B1, `(.L_x_1771) ;  /* 0x0000045000017945 */ /* 0x000fe80003800000 */
[----:B------:R-:W-:Y:S05]  /*56c0*/  @P1 BRA `(.L_x_1772) ;  /* 0x00000004000c1947 */ /* 0x000fea0003800000 */
[----:B-----5:R-:W-:Y:S01]  /*56d0*/  LEA R4, R252, R0, 0x2 ;  /* 0x00000000fc047211 */ /* 0x020fe200078e10ff */
[----:B------:R-:W-:Y:S01]  /*56e0*/  ULDC.64 UR30, c[0x0][0x248] ;  /* 0x00009200001e7ab9 */ /* 0x000fe20000000a00 */
[----:B------:R-:W-:-:S03]  /*56f0*/  ULDC UR59, c[0x0][0x29c] ;  /* 0x0000a700003b7ab9 */ /* 0x000fc60000000800 */
[----:B------:R-:W-:-:S05]  /*5700*/  IMAD.SHL.U32 R5, R4, 0x4, RZ ;  /* 0x0000000404057824 */ /* 0x000fca00078e00ff */
        /* <DEDUP_REMOVED lines=38> */
[----:B------:R-:W-:-:S05]  /*5970*/  IADD3 R3, P2, R19, R3, RZ ;  /* 0x0000000313037210 */ /* 0x000fca0007f5e0ff */
[----:B------:R-:W-:Y:S02]  /*5980*/  IMAD.X R10, R17, 0x1, R10, P2 ;  /* 0x00000001110a7824 */ /* 0x000fe400010e060a */
[----:B------:R-:W-:Y:S01]  /*5990*/  FADD.FTZ R7, R9, R7 ;  /* 0x0000000709077221 */ /* 0x000fe20000010000 */
[----:B------:R-:W-:Y:S01]  /*59a0*/  MOV R8, R22 ;  /* 0x0000001600087202 */ /* 0x000fe20000000f00 */
[----:B------:R-:W-:Y:S01]  /*59b0*/  IMAD.MOV.U32 R11, RZ, RZ, R21 ;  /* 0x000000ffff0b7224 */ /* 0x000fe200078e0015 */
[----:B------:R-:W-:Y:S02]  /*59c0*/  MOV R12, R20 ;  /* 0x00000014000c7202 */ /* 0x000fe40000000f00 */
[----:B------:R-:W-:Y:S01]  /*59d0*/  MOV R0, R23 ;  /* 0x0000001700007202 */ /* 0x000fe20000000f00 */
        /* <DEDUP_REMOVED lines=18> */
.L_x_1772:
[----:B------:R-:W-:Y:S05]  /*5b00*/  BSYNC B1 ;  /* 0x0000000000017941 */ /* 0x000fea0003800000 */
.L_x_1771:
        /* <DEDUP_REMOVED lines=69> */
.L_x_1774:
[----:B------:R-:W-:Y:S05]  /*5f60*/  BSYNC B1 ;  /* 0x0000000000017941 */ /* 0x000fea0003800000 */
.L_x_1773:
        /* <DEDUP_REMOVED lines=9> */
[----:B0-----:R-:W-:-:S05]  /*6000*/  IADD3 R13, P2, R18, R13, RZ ;  /* 0x0000000d120d7210 */ /* 0x001fca0007f5e0ff */
[----:B-1----:R-:W-:Y:S01]  /*6010*/  IMAD.X R14, R3, 0x1, R14, P2 ;  /* 0x00000001030e7824 */ /* 0x002fe200010e060e */
        /* <DEDUP_REMOVED lines=36> */
[----:B------:R-:W-:Y:S01]  /*6260*/  IMAD.MOV.U32 R4, RZ, RZ, R22 ;  /* 0x000000ffff047224 */ /* 0x000fe200078e0016 */
[----:B------:R-:W-:Y:S02]  /*6270*/  MOV R8, R20 ;  /* 0x0000001400087202 */ /* 0x000fe40000000f00 */
[----:B------:R-:W-:Y:S01]  /*6280*/  MOV R7, R21 ;  /* 0x0000001500077202 */ /* 0x000fe20000000f00 */
[----:B------:R-:W-:Y:S01]  /*6290*/  @P3 FMUL.FTZ R14, R14, R4 ;  /* 0x000000040e0e3220 */ /* 0x000fe20000410000 */
[----:B------:R-:W-:Y:S02]  /*62a0*/  MOV R0, R23 ;  /* 0x0000001700007202 */ /* 0x000fe40000000f00 */
        /* <DEDUP_REMOVED lines=17> */
.L_x_1776:
[----:B------:R-:W-:Y:S05]  /*63c0*/  BSYNC B1 ;  /* 0x0000000000017941 */ /* 0x000fea0003800000 */
.L_x_1775:
[----:B------:R-:W-:Y:S04]  /*63d0*/  BSSY B1, `(.L_x_1777) ;  /* 0x0000045000017945 */ /* 0x000fe80003800000 */
[----:B------:R-:W-:Y:S05]  /*63e0*/  @P1 BRA `(.L_x_1778) ;  /* 0x00000004000c1947 */ /* 0x000fea0003800000 */
[----:B-----5:R-:W-:Y:S01]  /*63f0*/  IMAD R20, R252, 0x7, R0 ;  /* 0x00000007fc147824 */ /* 0x020fe200078e0200 */
[----:B------:R-:W-:Y:S01]  /*6400*/  ULDC.64 UR30, c[0x0][0x248] ;  /* 0x00009200001e7ab9 */ /* 0x000fe20000000a00 */
[----:B------:R-:W-:Y:S02]  /*6410*/  ULDC UR59, c[0x0][0x29c] ;  /* 0x0000a700003b7ab9 */ /* 0x000fe40000000800 */
        /* <DEDUP_REMOVED lines=64> */
.L_x_1778:
[----:B------:R-:W-:Y:S05]  /*6820*/  BSYNC B1 ;  /* 0x0000000000017941 */ /* 0x000fea0003800000 */
.L_x_1777:
[----:B------:R-:W-:Y:S04]  /*6830*/  BSSY B1, `(.L_x_1779) ;  /* 0x0000045000017945 */ /* 0x000fe80003800000 */
[----:B------:R-:W-:Y:S05]  /*6840*/  @P1 BRA `(.L_x_1780) ;  /* 0x00000004000c1947 */ /* 0x000fea0003800000 */
[----:B-----5:R-:W-:Y:S01]  /*6850*/  LEA R24, R252, R0, 0x3 ;  /* 0x00000000fc187211 */ /* 0x020fe200078e18ff */
[----:B------:R-:W-:Y:S01]  /*6860*/  ULDC.64 UR30, c[0x0][0x248] ;  /* 0x00009200001e7ab9 */ /* 0x000fe20000000a00 */
[----:B------:R-:W-:Y:S02]  /*6870*/  ULDC UR59, c[0x0][0x29c] ;  /* 0x0000a700003b7ab9 */ /* 0x000fe40000000800 */
        /* <DEDUP_REMOVED lines=64> */
.L_x_1780:
[----:B------:R-:W-:Y:S05]  /*6c80*/  BSYNC B1 ;  /* 0x0000000000017941 */ /* 0x000fea0003800000 */
.L_x_1779:
        /* <DEDUP_REMOVED lines=69> */
.L_x_1782:
[----:B------:R-:W-:Y:S05]  /*70e0*/  BSYNC B1 ;  /* 0x0000000000017941 */ /* 0x000fea0003800000 */
.L_x_1781:
        /* <DEDUP_REMOVED lines=69> */
.L_x_1784:
[----:B------:R-:W-:Y:S05]  /*7540*/  BSYNC B1 ;  /* 0x0000000000017941 */ /* 0x000fea0003800000 */
.L_x_1783:
        /* <DEDUP_REMOVED lines=69> */
.L_x_1786:
[----:B------:R-:W-:Y:S05]  /*79a0*/  BSYNC B1 ;  /* 0x0000000000017941 */ /* 0x000fea0003800000 */
.L_x_1785:
        /* <DEDUP_REMOVED lines=69> */
.L_x_1788:
[----:B------:R-:W-:Y:S05]  /*7e00*/  BSYNC B1 ;  /* 0x0000000000017941 */ /* 0x000fea0003800000 */
.L_x_1787:
        /* <DEDUP_REMOVED lines=69> */
.L_x_1790:
[----:B------:R-:W-:Y:S05]  /*8260*/  BSYNC B1 ;  /* 0x0000000000017941 */ /* 0x000fea0003800000 */
.L_x_1789:
        /* <DEDUP_REMOVED lines=69> */
.L_x_1792:
[----:B------:R-:W-:Y:S05]  /*86c0*/  BSYNC B1 ;  /* 0x0000000000017941 */ /* 0x000fea0003800000 */
.L_x_1791:
        /* <DEDUP_REMOVED lines=69> */
.L_x_1794:
[----:B------:R-:W-:Y:S05]  /*8b20*/  BSYNC B1 ;  /* 0x0000000000017941 */ /* 0x000fea0003800000 */
.L_x_1793:
        /* <DEDUP_REMOVED lines=69> */
.L_x_1796:
[----:B------:R-:W-:Y:S05]  /*8f80*/  BSYNC B1 ;  /* 0x0000000000017941 */ /* 0x000fea0003800000 */
.L_x_1795:
        /* <DEDUP_REMOVED lines=69> */
.L_x_1798:
[----:B------:R-:W-:Y:S05]  /*93e0*/  BSYNC B1 ;  /* 0x0000000000017941 */ /* 0x000fea0003800000 */
.L_x_1797:
        /* <DEDUP_REMOVED lines=69> */
.L_x_1800:
[----:B------:R-:W-:Y:S05]  /*9840*/  BSYNC B1 ;  /* 0x0000000000017941 */ /* 0x000fea0003800000 */
.L_x_1799:
        /* <DEDUP_REMOVED lines=69> */
.L_x_1802:
[----:B------:R-:W-:Y:S05]  /*9ca0*/  BSYNC B1 ;  /* 0x0000000000017941 */ /* 0x000fea0003800000 */
.L_x_1801:
        /* <DEDUP_REMOVED lines=69> */
.L_x_1804:
[----:B------:R-:W-:Y:S05]  /*a100*/  BSYNC B1 ;  /* 0x0000000000017941 */ /* 0x000fea0003800000 */
.L_x_1803:
        /* <DEDUP_REMOVED lines=69> */
.L_x_1806:
[----:B------:R-:W-:Y:S05]  /*a560*/  BSYNC B1 ;  /* 0x0000000000017941 */ /* 0x000fea0003800000 */
.L_x_1805:
        /* <DEDUP_REMOVED lines=69> */
.L_x_1808:
[----:B------:R-:W-:Y:S05]  /*a9c0*/  BSYNC B1 ;  /* 0x0000000000017941 */ /* 0x000fea0003800000 */
.L_x_1807:
        /* <DEDUP_REMOVED lines=69> */
.L_x_1810:
[----:B------:R-:W-:Y:S05]  /*ae20*/  BSYNC B1 ;  /* 0x0000000000017941 */ /* 0x000fea0003800000 */
.L_x_1809:
        /* <DEDUP_REMOVED lines=69> */
.L_x_1812:
[----:B------:R-:W-:Y:S05]  /*b280*/  BSYNC B1 ;  /* 0x0000000000017941 */ /* 0x000fea0003800000 */
.L_x_1811:
        /* <DEDUP_REMOVED lines=69> */
.L_x_1814:
[----:B------:R-:W-:Y:S05]  /*b6e0*/  BSYNC B1 ;  /* 0x0000000000017941 */ /* 0x000fea0003800000 */
.L_x_1813:
        /* <DEDUP_REMOVED lines=69> */
.L_x_1816:
[----:B------:R-:W-:Y:S05]  /*bb40*/  BSYNC B1 ;  /* 0x0000000000017941 */ /* 0x000fea0003800000 */
.L_x_1815:
        /* <DEDUP_REMOVED lines=69> */
.L_x_1818:
[----:B------:R-:W-:Y:S05]  /*bfa0*/  BSYNC B1 ;  /* 0x0000000000017941 */ /* 0x000fea0003800000 */
.L_x_1817:
        /* <DEDUP_REMOVED lines=69> */
.L_x_1820:
[----:B------:R-:W-:Y:S05]  /*c400*/  BSYNC B1 ;  /* 0x0000000000017941 */ /* 0x000fea0003800000 */
.L_x_1819:
        /* <DEDUP_REMOVED lines=69> */
.L_x_1822:
[----:B------:R-:W-:Y:S05]  /*c860*/  BSYNC B1 ;  /* 0x0000000000017941 */ /* 0x000fea0003800000 */
.L_x_1821:
        /* <DEDUP_REMOVED lines=69> */
.L_x_1824:
[----:B------:R-:W-:Y:S05]  /*ccc0*/  BSYNC B1 ;  /* 0x0000000000017941 */ /* 0x000fea0003800000 */
.L_x_1823:
        /* <DEDUP_REMOVED lines=69> */
.L_x_1826:
[----:B------:R-:W-:Y:S05]  /*d120*/  BSYNC B1 ;  /* 0x0000000000017941 */ /* 0x000fea0003800000 */
.L_x_1825:
        /* <DEDUP_REMOVED lines=69> */
.L_x_1828:
[----:B------:R-:W-:Y:S05]  /*d580*/  BSYNC B1 ;  /* 0x0000000000017941 */ /* 0x000fea0003800000 */
.L_x_1827:
        /* <DEDUP_REMOVED lines=69> */
.L_x_1830:
[----:B------:R-:W-:Y:S05]  /*d9e0*/  BSYNC B1 ;  /* 0x0000000000017941 */ /* 0x000fea0003800000 */
.L_x_1829:
        /* <DEDUP_REMOVED lines=69> */
.L_x_1832:
[----:B------:R-:W-:Y:S05]  /*de40*/  BSYNC B1 ;  /* 0x0000000000017941 */ /* 0x000fea0003800000 */
.L_x_1831:
        /* <DEDUP_REMOVED lines=69> */
.L_x_1834:
[----:B------:R-:W-:Y:S05]  /*e2a0*/  BSYNC B1 ;  /* 0x0000000000017941 */ /* 0x000fea0003800000 */
.L_x_1833:
        /* <DEDUP_REMOVED lines=69> */
.L_x_1836:
[----:B------:R-:W-:Y:S05]  /*e700*/  BSYNC B1 ;  /* 0x0000000000017941 */ /* 0x000fea0003800000 */
.L_x_1835:
        /* <DEDUP_REMOVED lines=69> */
.L_x_1838:
[----:B------:R-:W-:Y:S05]  /*eb60*/  BSYNC B1 ;  /* 0x0000000000017941 */ /* 0x000fea0003800000 */
.L_x_1837:
        /* <DEDUP_REMOVED lines=69> */
.L_x_1840:
[----:B------:R-:W-:Y:S05]  /*efc0*/  BSYNC B1 ;  /* 0x0000000000017941 */ /* 0x000fea0003800000 */
.L_x_1839:
        /* <DEDUP_REMOVED lines=69> */
.L_x_1842:
[----:B------:R-:W-:Y:S05]  /*f420*/  BSYNC B1 ;  /* 0x0000000000017941 */ /* 0x000fea0003800000 */
.L_x_1841:
        /* <DEDUP_REMOVED lines=69> */
.L_x_1844:
[----:B------:R-:W-:Y:S05]  /*f880*/  BSYNC B1 ;  /* 0x0000000000017941 */ /* 0x000fea0003800000 */
.L_x_1843:
        /* <DEDUP_REMOVED lines=69> */
.L_x_1846:
[----:B------:R-:W-:Y:S05]  /*fce0*/  BSYNC B1 ;  /* 0x0000000000017941 */ /* 0x000fea0003800000 */
.L_x_1845:
        /* <DEDUP_REMOVED lines=69> */
.L_x_1848:
[----:B------:R-:W-:Y:S05]  /*10140*/  BSYNC B1 ;  /* 0x0000000000017941 */ /* 0x000fea0003800000 */
.L_x_1847:
        /* <DEDUP_REMOVED lines=69> */
.L_x_1850:
[----:B------:R-:W-:Y:S05]  /*105a0*/  BSYNC B1 ;  /* 0x0000000000017941 */ /* 0x000fea0003800000 */
.L_x_1849:
        /* <DEDUP_REMOVED lines=69> */
.L_x_1852:
[----:B------:R-:W-:Y:S05]  /*10a00*/  BSYNC B1 ;  /* 0x0000000000017941 */ /* 0x000fea0003800000 */
.L_x_1851:
        /* <DEDUP_REMOVED lines=69> */
.L_x_1854:
[----:B------:R-:W-:Y:S05]  /*10e60*/  BSYNC B1 ;  /* 0x0000000000017941 */ /* 0x000fea0003800000 */
.L_x_1853:
        /* <DEDUP_REMOVED lines=69> */
.L_x_1856:
[----:B------:R-:W-:Y:S05]  /*112c0*/  BSYNC B1 ;  /* 0x0000000000017941 */ /* 0x000fea0003800000 */
.L_x_1855:
        /* <DEDUP_REMOVED lines=69> */
.L_x_1858:
[----:B------:R-:W-:Y:S05]  /*11720*/  BSYNC B1 ;  /* 0x0000000000017941 */ /* 0x000fea0003800000 */
.L_x_1857:
        /* <DEDUP_REMOVED lines=69> */
.L_x_1860:
[----:B------:R-:W-:Y:S05]  /*11b80*/  BSYNC B1 ;  /* 0x0000000000017941 */ /* 0x000fea0003800000 */
.L_x_1859:
        /* <DEDUP_REMOVED lines=69> */
.L_x_1862:
[----:B------:R-:W-:Y:S05]  /*11fe0*/  BSYNC B1 ;  /* 0x0000000000017941 */ /* 0x000fea0003800000 */
.L_x_1861:
        /* <DEDUP_REMOVED lines=69> */
.L_x_1864:
[----:B------:R-:W-:Y:S05]  /*12440*/  BSYNC B1 ;  /* 0x0000000000017941 */ /* 0x000fea0003800000 */
.L_x_1863:
        /* <DEDUP_REMOVED lines=69> */
.L_x_1866:
[----:B------:R-:W-:Y:S05]  /*128a0*/  BSYNC B1 ;  /* 0x0000000000017941 */ /* 0x000fea0003800000 */
.L_x_1865:
        /* <DEDUP_REMOVED lines=69> */
.L_x_1868:
[----:B------:R-:W-:Y:S05]  /*12d00*/  BSYNC B1 ;  /* 0x0000000000017941 */ /* 0x000fea0003800000 */
.L_x_1867:
        /* <DEDUP_REMOVED lines=69> */
.L_x_1870:
[----:B------:R-:W-:Y:S05]  /*13160*/  BSYNC B1 ;  /* 0x0000000000017941 */ /* 0x000fea0003800000 */
.L_x_1869:
        /* <DEDUP_REMOVED lines=69> */
.L_x_1872:
[----:B------:R-:W-:Y:S05]  /*135c0*/  BSYNC B1 ;  /* 0x0000000000017941 */ /* 0x000fea0003800000 */
.L_x_1871:
        /* <DEDUP_REMOVED lines=69> */
.L_x_1874:
[----:B------:R-:W-:Y:S05]  /*13a20*/  BSYNC B1 ;  /* 0x0000000000017941 */ /* 0x000fea0003800000 */
.L_x_1873:
        /* <DEDUP_REMOVED lines=69> */
.L_x_1876:
[----:B------:R-:W-:Y:S05]  /*13e80*/  BSYNC B1 ;  /* 0x0000000000017941 */ /* 0x000fea0003800000 */
.L_x_1875:
        /* <DEDUP_REMOVED lines=69> */
.L_x_1878:
[----:B------:R-:W-:Y:S05]  /*142e0*/  BSYNC B1 ;  /* 0x0000000000017941 */ /* 0x000fea0003800000 */
.L_x_1877:
        /* <DEDUP_REMOVED lines=69> */
.L_x_1880:
[----:B------:R-:W-:Y:S05]  /*14740*/  BSYNC B1 ;  /* 0x0000000000017941 */ /* 0x000fea0003800000 */
.L_x_1879:
        /* <DEDUP_REMOVED lines=69> */
.L_x_1882:
[----:B------:R-:W-:Y:S05]  /*14ba0*/  BSYNC B1 ;  /* 0x0000000000017941 */ /* 0x000fea0003800000 */
.L_x_1881:
        /* <DEDUP_REMOVED lines=69> */
.L_x_1884:
[----:B------:R-:W-:Y:S05]  /*15000*/  BSYNC B1 ;  /* 0x0000000000017941 */ /* 0x000fea0003800000 */
.L_x_1883:
        /* <DEDUP_REMOVED lines=69> */
.L_x_1886:
[----:B------:R-:W-:Y:S05]  /*15460*/  BSYNC B1 ;  /* 0x0000000000017941 */ /* 0x000fea0003800000 */
.L_x_1885:
        /* <DEDUP_REMOVED lines=69> */
.L_x_1888:
[----:B------:R-:W-:Y:S05]  /*158c0*/  BSYNC B1 ;  /* 0x0000000000017941 */ /* 0x000fea0003800000 */
.L_x_1887:
[----:B------:R-:W-:Y:S04]  /*158d0*/  BSSY B1, `(.L_x_1889) ;  /* 0x0000043000017945 */ /* 0x000fe80003800000 */
[----:B------:R-:W-:Y:S05]  /*158e0*/  @P1 BRA `(.L_x_1890) ;  /* 0x0000000400041947 */ /* 0x000fea0003800000 */
[----:B-----5:R-:W-:Y:S01]  /*158f0*/  IMAD R0, R252, 0x3f, R0 ;  /* 0x0000003ffc007824 */ /* 0x020fe200078e0200 */
[----:B------:R-:W-:Y:S01]  /*15900*/  ULDC.64 UR30, c[0x0][0x248] ;  /* 0x00009200001e7ab9 */ /* 0x000fe20000000a00 */
[----:B------:R-:W-:-:S03]  /*15910*/  ULDC UR59, c[0x0][0x29c] ;  /* 0x0000a700003b7ab9 */ /* 0x000fc60000000800 */
[----:B------:R-:W-:-:S04]  /*15920*/  SHF.L.U32 R245, R0, 0x2, RZ ;  /* 0x0000000200f57819 */ /* 0x000fc800000006ff */
[----:B------:R-:W-:Y:S01]  /*15930*/  SHF.R.S32.HI R244, RZ, 0x1f, R245 ;  /* 0x0000001ffff47819 */ /* 0x000fe200000114f5 */
[----:B------:R0:W-:Y:S01]  /*15940*/  STL [R1+0x30], R245 ;  /* 0x000030f501007387 */ /* 0x0001e20000100800 */
[----:B------:R-:W-:-:S03]  /*15950*/  IADD3 R0, P2, R18, R245, RZ ;  /* 0x000000f512007210 */ /* 0x000fc60007f5e0ff */
[----:B------:R1:W-:Y:S02]  /*15960*/  STL [R1+0x34], R244 ;  /* 0x000034f401007387 */ /* 0x0003e40000100800 */
[----:B0-----:R-:W-:Y:S01]  /*15970*/  IMAD.X R245, R3, 0x1, R244, P2 ;  /* 0x0000000103f57824 */ /* 0x001fe200010e06f4 */
[----:B-1----:R-:W-:-:S04]  /*15980*/  LEA R244, P2, R0, UR30, 0x2 ;  /* 0x0000001e00f47c11 */ /* 0x002fc8000f8410ff */
[----:B------:R-:W-:-:S06]  /*15990*/  LEA.HI.X R245, R0, UR31, R245, 0x2, P2 ;  /* 0x0000001f00f57c11 */ /* 0x000fcc00090f14f5 */
[----:B------:R-:W5:Y:S01]  /*159a0*/  LDG.E.128 R244, desc[UR60][R244.64] ;  /* 0x0000003cf4f47981 */ /* 0x000f62000c1e1d00 */
[----:B------:R-:W-:-:S13]  /*159b0*/  ISETP.NE.AND P2, PT, RZ, UR59, PT ;  /* 0x0000003bff007c0c */ /* 0x000fda000bf45270 */
[----:B------:R-:W-:Y:S05]  /*159c0*/  @P2 BRA `(.L_x_1890) ;  /* 0x0000000000cc2947 */ /* 0x000fea0003800000 */
[----:B------:R-:W-:Y:S01]  /*159d0*/  LOP3.LUT P3, RZ, R2, 0x10, RZ, 0xc0, !PT ;  /* 0x0000001002ff7812 */ /* 0x000fe2000786c0ff */
[----:B------:R-:W-:Y:S04]  /*159e0*/  STL.64 [R1+0x7c8], R14 ;  /* 0x0007c80e01007387 */ /* 0x000fe80000100a00 */
[----:B------:R0:W-:Y:S04]  /*159f0*/  STL.64 [R1+0x7c0], R12 ;  /* 0x0007c00c01007387 */ /* 0x0001e80000100a00 */
[----:B------:R1:W-:Y:S04]  /*15a00*/  STL [R1+0x7b8], R11 ;  /* 0x0007b80b01007387 */ /* 0x0003e80000100800 */
[----:B------:R-:W2:Y:S01]  /*15a10*/  @P3 LDC R0, c[0x0][0x288] ;  /* 0x0000a200ff003b82 */ /* 0x000ea20000000800 */
[----:B0-----:R-:W2:Y:S07]  /*15a20*/  S2R R13, SR_CTAID.X ;  /* 0x00000000000d7919 */ /* 0x001eae0000002500 */
[----:B------:R-:W0:Y:S01]  /*15a30*/  @P3 LDC.64 R14, c[0x0][0x2e0] ;  /* 0x0000b800ff0e3b82 */ /* 0x000e220000000a00 */
[----:B-1----:R-:W3:Y:S04]  /*15a40*/  LDL R11, [R1+0x40] ;  /* 0x00004000010b7983 */ /* 0x002ee80000100800 */
[----:B------:R1:W-:Y:S04]  /*15a50*/  STL [R1+0x7b4], R10 ;  /* 0x0007b40a01007387 */ /* 0x0003e80000100800 */
[----:B-1----:R-:W4:Y:S04]  /*15a60*/  LDL R10, [R1+0x44] ;  /* 0x00004400010a7983 */ /* 0x002f280000100800 */
[----:B------:R1:W-:Y:S01]  /*15a70*/  STL [R1+0x7b0], R9 ;  /* 0x0007b00901007387 */ /* 0x0003e20000100800 */
[----:B--2---:R-:W-:-:S03]  /*15a80*/  @P3 IMAD R0, R16, R0, R13 ;  /* 0x0000000010003224 */ /* 0x004fc600078e020d */
[----:B-1----:R-:W2:Y:S02]  /*15a90*/  LDL R9, [R1+0x48] ;  /* 0x0000480001097983 */ /* 0x002ea40000100800 */
[----:B------:R-:W-:Y:S02]  /*15aa0*/  @P3 LEA R0, R0, 0xfc, 0x8 ;  /* 0x000000fc00003811 */ /* 0x000fe400078e40ff */
[----:B------:R-:W-:Y:S03]  /*15ab0*/  STL [R1+0x7ac], R8 ;  /* 0x0007ac0801007387 */ /* 0x000fe60000100800 */
[----:B0-----:R-:W-:Y:S01]  /*15ac0*/  @P3 IMAD.WIDE R12, R0, 0x4, R14 ;  /* 0x00000004000c3825 */ /* 0x001fe200078e020e */
[----:B------:R-:W-:Y:S04]  /*15ad0*/  STL [R1+0x7a8], R7 ;  /* 0x0007a80701007387 */ /* 0x000fe80000100800 */
[----:B------:R0:W-:Y:S04]  /*15ae0*/  STL [R1+0x7a4], R6 ;  /* 0x0007a40601007387 */ /* 0x0001e80000100800 */
[----:B------:R-:W2:Y:S04]  /*15af0*/  @P3 LDG.E.128 R12, desc[UR60][R12.64] ;  /* 0x0000003c0c0c3981 */ /* 0x000ea8000c1e1d00 */
[----:B0-----:R-:W2:Y:S04]  /*15b00*/  LDL.LU R6, [R1+0x34] ;  /* 0x0000340001067983 */ /* 0x001ea80000300800 */
[----:B------:R-:W-:Y:S04]  /*15b10*/  STL [R1+0x7a0], R3 ;  /* 0x0007a00301007387 */ /* 0x000fe80000100800 */
[----:B------:R0:W-:Y:S04]  /*15b20*/  STL.64 [R1+0x798], R4 ;  /* 0x0007980401007387 */ /* 0x0001e80000100a00 */
[----:B0-----:R-:W2:Y:S04]  /*15b30*/  LDL.LU R4, [R1+0x30] ;  /* 0x0000300001047983 */ /* 0x001ea80000300800 */
[----:B------:R-:W2:Y:S01]  /*15b40*/  LDL R5, [R1+0x4c] ;  /* 0x00004c0001057983 */ /* 0x000ea20000100800 */
[----:B---3-5:R-:W-:Y:S01]  /*15b50*/  FADD.FTZ R244, R11, R244 ;  /* 0x000000f40bf47221 */ /* 0x028fe20000010000 */
[----:B----4-:R-:W-:Y:S01]  /*15b60*/  FADD.FTZ R245, R10, R245 ;  /* 0x000000f50af57221 */ /* 0x010fe20000010000 */
[----:B--2---:R-:W-:Y:S01]  /*15b70*/  FADD.FTZ R246, R9, R246 ;  /* 0x000000f609f67221 */ /* 0x004fe20000010000 */
[----:B------:R-:W-:-:S04]  /*15b80*/  IMAD.MOV.U32 R0, RZ, RZ, R14 ;  /* 0x000000ffff007224 */ /* 0x000fc800078e000e */
[----:B------:R-:W-:Y:S01]  /*15b90*/  @P3 FMUL.FTZ R246, R246, R0 ;  /* 0x00000000f6f63220 */ /* 0x000fe20000410000 */
[----:B------:R-:W-:Y:S02]  /*15ba0*/  MOV R8, R12 ;  /* 0x0000000c00087202 */ /* 0x000fe40000000f00 */
[----:B------:R-:W-:Y:S02]  /*15bb0*/  MOV R7, R13 ;  /* 0x0000000d00077202 */ /* 0x000fe40000000f00 */
[----:B------:R-:W-:Y:S02]  /*15bc0*/  MOV R3, R15 ;  /* 0x0000000f00037202 */ /* 0x000fe40000000f00 */
[----:B------:R0:W5:Y:S01]  /*15bd0*/  LDL.LU.64 R14, [R1+0x7c8] ;  /* 0x0007c800010e7983 */ /* 0x0001620000300a00 */
[----:B------:R-:W-:Y:S01]  /*15be0*/  @P3 FMUL.FTZ R244, R244, R8 ;  /* 0x00000008f4f43220 */ /* 0x000fe20000410000 */
[----:B------:R-:W-:Y:S02]  /*15bf0*/  @P3 FMUL.FTZ R245, R245, R7 ;  /* 0x00000007f5f53220 */ /* 0x000fe40000410000 */
[----:B------:R0:W5:Y:S04]  /*15c00*/  LDL.LU.64 R12, [R1+0x7c0] ;  /* 0x0007c000010c7983 */ /* 0x0001680000300a00 */
[----:B------:R0:W5:Y:S04]  /*15c10*/  LDL.LU R11, [R1+0x7b8] ;  /* 0x0007b800010b7983 */ /* 0x0001680000300800 */
[----:B------:R0:W5:Y:S01]  /*15c20*/  LDL.LU R10, [R1+0x7b4] ;  /* 0x0007b400010a7983 */ /* 0x0001620000300800 */
[----:B------:R-:W-:-:S03]  /*15c30*/  IADD3 R0, P2, R19, R4, RZ ;  /* 0x0000000413007210 */ /* 0x000fc60007f5e0ff */
[----:B------:R0:W5:Y:S01]  /*15c40*/  LDL.LU R9, [R1+0x7b0] ;  /* 0x0007b00001097983 */ /* 0x0001620000300800 */
[----:B------:R-:W-:Y:S01]  /*15c50*/  IADD3.X R6, R17, R6, RZ, P2, !PT ;  /* 0x0000000611067210 */ /* 0x000fe200017fe4ff */
[----:B------:R-:W-:Y:S01]  /*15c60*/  FADD.FTZ R247, R5, R247 ;  /* 0x000000f705f77221 */ /* 0x000fe20000010000 */
[C---:B------:R-:W-:Y:S01]  /*15c70*/  LEA R4, P2, R0.reuse, UR30, 0x2 ;  /* 0x0000001e00047c11 */ /* 0x040fe2000f8410ff */
[----:B------:R0:W5:Y:S02]  /*15c80*/  LDL.LU R8, [R1+0x7ac] ;  /* 0x0007ac0001087983 */ /* 0x0001640000300800 */
[----:B------:R-:W-:Y:S01]  /*15c90*/  @P3 FMUL.FTZ R247, R247, R3 ;  /* 0x00000003f7f73220 */ /* 0x000fe20000410000 */
[----:B------:R-:W-:Y:S01]  /*15ca0*/  LEA.HI.X R5, R0, UR31, R6, 0x2, P2 ;  /* 0x0000001f00057c11 */ /* 0x000fe200090f1406 */
[----:B------:R0:W5:Y:S04]  /*15cb0*/  LDL.LU R7, [R1+0x7a8] ;  /* 0x0007a80001077983 */ /* 0x0001680000300800 */
[----:B------:R0:W5:Y:S04]  /*15cc0*/  LDL.LU R6, [R1+0x7a4] ;  /* 0x0007a40001067983 */ /* 0x0001680000300800 */
[----:B------:R0:W5:Y:S04]  /*15cd0*/  LDL.LU R3, [R1+0x7a0] ;  /* 0x0007a00001037983 */ /* 0x0001680000300800 */
[----:B------:R1:W-:Y:S04]  /*15ce0*/  STG.E.128 desc[UR60][R4.64], R244 ;  /* 0x000000f404007986 */ /* 0x0003e8000c101d3c */
[----:B-1----:R0:W5:Y:S02]  /*15cf0*/  LDL.LU.64 R4, [R1+0x798] ;  /* 0x0007980001047983 */ /* 0x0021640000300a00 */
.L_x_1890:
[----:B------:R-:W-:Y:S05]  /*15d00*/  BSYNC B1 ;  /* 0x0000000000017941 */ /* 0x000fea0003800000 */
.L_x_1889:
[----:B------:R-:W-:Y:S04]  /*15d10*/  BSSY B1, `(.L_x_1891) ;  /* 0x0000237000017945 */ /* 0x000fe80003800000 */
[----:B------:R-:W-:Y:S05]  /*15d20*/  @P1 BRA `(.L_x_1892) ;  /* 0x0000002000d41947 */ /* 0x000fea0003800000 */
[----:B-----5:R0:W-:Y:S01]  /*15d30*/  STL [R1+0x7f0], R222 ;  /* 0x0007f0de01007387 */ /* 0x0201e20000100800 */
[----:B------:R-:W-:-:S03]  /*15d40*/  ULDC.64 UR30, c[0x0][0x2c8] ;  /* 0x0000b200001e7ab9 */ /* 0x000fc60000000a00 */
[----:B0-----:R-:W2:Y:S04]  /*15d50*/  LDL R222, [R1+0x4] ;  /* 0x0000040001de7983 */ /* 0x001ea80000100800 */
[----:B------:R-:W-:Y:S04]  /*15d60*/  STL [R1+0x7ec], R219 ;  /* 0x0007ecdb01007387 */ /* 0x000fe80000100800 */
[----:B------:R0:W-:Y:S04]  /*15d70*/  STL [R1+0x7e8], R226 ;  /* 0x0007e8e201007387 */ /* 0x0001e80000100800 */
[----:B0-----:R-:W3:Y:S04]  /*15d80*/  LDL R226, [R1] ;  /* 0x0000000001e27983 */ /* 0x001ee80000100800 */
[----:B------:R-:W-:Y:S04]  /*15d90*/  STL [R1+0x7e4], R223 ;  /* 0x0007e4df01007387 */ /* 0x000fe80000100800 */
[----:B------:R0:W-:Y:S04]  /*15da0*/  STL [R1+0x7e0], R230 ;  /* 0x0007e0e601007387 */ /* 0x0001e80000100800 */
[----:B0-----:R-:W4:Y:S04]  /*15db0*/  LDL R230, [R1+0x24] ;  /* 0x0000240001e67983 */ /* 0x001f280000100800 */
[----:B------:R-:W-:Y:S04]  /*15dc0*/  STL [R1+0x7dc], R227 ;  /* 0x0007dce301007387 */ /* 0x000fe80000100800 */
[----:B------:R0:W-:Y:S04]  /*15dd0*/  STL [R1+0x7d8], R234 ;  /* 0x0007d8ea01007387 */ /* 0x0001e80000100800 */
[----:B0-----:R-:W2:Y:S04]  /*15de0*/  LDL R234, [R1+0x20] ;  /* 0x0000200001ea7983 */ /* 0x001ea80000100800 */
[----:B------:R-:W-:Y:S04]  /*15df0*/  STL [R1+0x7d4], R231 ;  /* 0x0007d4e701007387 */ /* 0x000fe80000100800 */
[----:B------:R0:W-:Y:S04]  /*15e00*/  STL [R1+0x7d0], R238 ;  /* 0x0007d0ee01007387 */ /* 0x0001e80000100800 */
[----:B0-----:R-:W4:Y:S04]  /*15e10*/  LDL R238, [R1+0x14] ;  /* 0x0000140001ee7983 */ /* 0x001f280000100800 */
[----:B------:R-:W-:Y:S04]  /*15e20*/  STL [R1+0x7cc], R235 ;  /* 0x0007cceb01007387 */ /* 0x000fe80000100800 */
[----:B------:R0:W-:Y:S04]  /*15e30*/  STL [R1+0x7c8], R242 ;  /* 0x0007c8f201007387 */ /* 0x0001e80000100800 */
[----:B0-----:R-:W3:Y:S04]  /*15e40*/  LDL R242, [R1+0x10] ;  /* 0x0000100001f27983 */ /* 0x001ee80000100800 */
[----:B------:R-:W-:Y:S04]  /*15e50*/  STL [R1+0x7c4], R239 ;  /* 0x0007c4ef01007387 */ /* 0x000fe80000100800 */
[----:B------:R-:W-:Y:S04]  /*15e60*/  STL [R1+0x7c0], R246 ;  /* 0x0007c0f601007387 */ /* 0x000fe80000100800 */
[----:B------:R-:W-:Y:S04]  /*15e70*/  STL [R1+0x7bc], R243 ;  /* 0x0007bcf301007387 */ /* 0x000fe80000100800 */
[----:B------:R0:W-:Y:S04]  /*15e80*/  STL [R1+0x7b8], R247 ;  /* 0x0007b8f701007387 */ /* 0x0001e80000100800 */
[----:B------:R-:W-:Y:S04]  /*15e90*/  STL [R1+0x7b0], R252 ;  /* 0x0007b0fc01007387 */ /* 0x000fe80000100800 */
[----:B------:R-:W-:Y:S01]  /*15ea0*/  STL [R1+0x7ac], R19 ;  /* 0x0007ac1301007387 */ /* 0x000fe20000100800 */
[----:B0-----:R-:W0:Y:S03]  /*15eb0*/  LDC.64 R246, c[0x0][0x2d8] ;  /* 0x0000b600fff67b82 */ /* 0x001e260000000a00 */
[----:B------:R-:W-:Y:S04]  /*15ec0*/  STL [R1+0x7a8], R18 ;  /* 0x0007a81201007387 */ /* 0x000fe80000100800 */
[----:B------:R-:W-:Y:S04]  /*15ed0*/  STL [R1+0x7a4], R17 ;  /* 0x0007a41101007387 */ /* 0x000fe80000100800 */
[----:B------:R-:W-:Y:S01]  /*15ee0*/  STL [R1+0x7a0], R16 ;  /* 0x0007a01001007387 */ /* 0x000fe20000100800 */
[----:B------:R-:W-:Y:S01]  /*15ef0*/  ISETP.NE.U32.AND P1, PT, RZ, UR30, PT ;  /* 0x0000001eff007c0c */ /* 0x000fe2000bf25070 */
[----:B------:R-:W-:-:S02]  /*15f00*/  ULDC UR30, c[0x0][0x298] ;  /* 0x0000a600001e7ab9 */ /* 0x000fc40000000800 */
[----:B------:R1:W-:Y:S01]  /*15f10*/  STL [R1+0x79c], R3 ;  /* 0x00079c0301007387 */ /* 0x0003e20000100800 */
[----:B------:R-:W-:-:S03]  /*15f20*/  ISETP.NE.AND.EX P2, PT, RZ, UR31, PT, P1 ;  /* 0x0000001fff007c0c */ /* 0x000fc6000bf45310 */
[----:B-1----:R-:W2:Y:S01]  /*15f30*/  LDL R3, [R1+0x38] ;  /* 0x0000380001037983 */ /* 0x002ea20000100800 */
[----:B0-----:R-:W-:-:S03]  /*15f40*/  MOV R0, R247 ;  /* 0x000000f700007202 */ /* 0x001fc60000000f00 */
[----:B------:R0:W-:Y:S06]  /*15f50*/  STL [R1+0x798], R2 ;  /* 0x0007980201007387 */ /* 0x0001ec0000100800 */
[----:B------:R-:W1:Y:S01]  /*15f60*/  @P2 LDC R252, c[0x0][0x2d0] ;  /* 0x0000b400fffc2b82 */ /* 0x000e620000000800 */
[----:B------:R-:W1:Y:S01]  /*15f70*/  S2R R243, SR_CTAID.X ;  /* 0x0000000000f37919 */ /* 0x000e620000002500 */
[----:B------:R-:W3:Y:S01]  /*15f80*/  LDL R239, [R1+0x750] ;  /* 0x0007500001ef7983 */ /* 0x000ee20000100800 */
[----:B0-----:R-:W-:-:S03]  /*15f90*/  IMAD.MOV.U32 R2, RZ, RZ, R246 ;  /* 0x000000ffff027224 */ /* 0x001fc600078e00f6 */
[----:B------:R-:W4:Y:S02]  /*15fa0*/  LDL R231, [R1+0x760] ;  /* 0x0007600001e77983 */ /* 0x000f240000100800 */
[----:B------:R-:W0:Y:S01]  /*15fb0*/  @P2 LDC.64 R246, c[0x0][0x2c8] ;  /* 0x0000b200fff62b82 */ /* 0x000e220000000a00 */
[----:B------:R-:W-:Y:S01]  /*15fc0*/  ISETP.NE.U32.AND P1, PT, R2, RZ, PT ;  /* 0x000000ff0200720c */ /* 0x000fe20003f25070 */
[----:B------:R-:W4:Y:S03]  /*15fd0*/  LDL R223, [R1+0x740] ;  /* 0x0007400001df7983 */ /* 0x000f260000100800 */
[----:B------:R-:W-:Y:S01]  /*15fe0*/  ISETP.NE.AND.EX P1, PT, R0, RZ, PT, P1 ;  /* 0x000000ff0000720c */ /* 0x000fe20003f25310 */
[----:B------:R-:W4:Y:S04]  /*15ff0*/  LDL R16, [R1+0x730] ;  /* 0x0007300001107983 */ /* 0x000f280000100800 */
[----:B------:R-:W4:Y:S04]  /*16000*/  LDL R2, [R1+0x720] ;  /* 0x0007200001027983 */ /* 0x000f280000100800 */
[----:B------:R-:W4:Y:S04]  /*16010*/  LDL R235, [R1+0x754] ;  /* 0x0007540001eb7983 */ /* 0x000f280000100800 */
[----:B------:R-:W1:Y:S01]  /*16020*/  @P1 LDC.64 R18, c[0x0][0x2d8] ;  /* 0x0000b600ff121b82 */ /* 0x000e620000000a00 */
[----:B------:R-:W4:Y:S04]  /*16030*/  LDL R227, [R1+0x764] ;  /* 0x0007640001e37983 */ /* 0x000f280000100800 */
[----:B------:R-:W4:Y:S04]  /*16040*/  LDL R219, [R1+0x744] ;  /* 0x0007440001db7983 */ /* 0x000f280000100800 */
[----:B------:R-:W4:Y:S01]  /*16050*/  LDL R17, [R1+0x734] ;  /* 0x0007340001117983 */ /* 0x000f220000100800 */
[----:B-1----:R-:W-:-:S06]  /*16060*/  @P1 IMAD.WIDE R18, R243, 0x4, R18 ;  /* 0x00000004f3121825 */ /* 0x002fcc00078e0212 */
[----:B------:R-:W2:Y:S01]  /*16070*/  @P1 LDG.E R18, desc[UR60][R18.64] ;  /* 0x0000003c12121981 */ /* 0x000ea2000c1e1900 */
[----:B------:R-:W-:-:S05]  /*16080*/  @P2 IMAD R0, R243, R252, UR37 ;  /* 0x00000025f3002e24 */ /* 0x000fca000f8e02fc */
[----:B------:R-:W-:Y:S01]  /*16090*/  @P2 IADD3 R0, R0, -0x1, RZ ;  /* 0xffffffff00002810 */ /* 0x000fe20007ffe0ff */
[----:B--2---:R3:W-:Y:S02]  /*160a0*/  STL [R1+0x7b4], R18 ;  /* 0x0007b41201007387 */ /* 0x0047e40000100800 */
[----:B---3--:R-:W-:Y:S02]  /*160b0*/  FMUL.FTZ R18, R239, R242 ;  /* 0x000000f2ef127220 */ /* 0x008fe40000410000 */
[----:B------:R-:W-:Y:S01]  /*160c0*/  @P2 IMAD R0, R0, R252, R3 ;  /* 0x000000fc00002224 */ /* 0x000fe200078e0203 */
[----:B------:R-:W2:Y:S01]  /*160d0*/  LDL R239, [R1+0x700] ;  /* 0x0007000001ef7983 */ /* 0x000ea20000100800 */
[----:B----4-:R-:W-:Y:S02]  /*160e0*/  FFMA.FTZ R18, R231, R234, R18 ;  /* 0x000000eae7127223 */ /* 0x010fe40000010012 */
[----:B0-----:R-:W-:Y:S01]  /*160f0*/  @P2 IMAD.WIDE R246, R0, 0x4, R246 ;  /* 0x0000000400f62825 */ /* 0x001fe200078e02f6 */
[----:B------:R-:W3:Y:S03]  /*16100*/  LDL R231, [R1+0x6e0] ;  /* 0x0006e00001e77983 */ /* 0x000ee60000100800 */
[----:B------:R-:W-:Y:S01]  /*16110*/  FFMA.FTZ R18, R223, R226, R18 ;  /* 0x000000e2df127223 */ /* 0x000fe20000010012 */
[----:B------:R-:W-:Y:S01]  /*16120*/  FMUL.FTZ R0, R235, R238 ;  /* 0x000000eeeb007220 */ /* 0x000fe20000410000 */
[----:B------:R-:W4:Y:S02]  /*16130*/  LDL R223, [R1+0x6c0] ;  /* 0x0006c00001df7983 */ /* 0x000f240000100800 */
[----:B------:R-:W-:-:S02]  /*16140*/  FFMA.FTZ R16, R16, R248, R18 ;  /* 0x000000f810107223 */ /* 0x000fc40000010012 */
[----:B------:R-:W2:Y:S02]  /*16150*/  LDL R18, [R1+0x724] ;  /* 0x0007240001127983 */ /* 0x000ea40000100800 */
[----:B------:R-:W-:Y:S02]  /*16160*/  FFMA.FTZ R243, R2, R4, R16 ;  /* 0x0000000402f37223 */ /* 0x000fe40000010010 */
[----:B------:R-:W3:Y:S04]  /*16170*/  LDL R2, [R1+0x710] ;  /* 0x0007100001027983 */ /* 0x000ee80000100800 */
[----:B------:R-:W4:Y:S01]  /*16180*/  LDL R235, [R1+0x6f0] ;  /* 0x0006f00001eb7983 */ /* 0x000f220000100800 */
[----:B------:R-:W-:-:S03]  /*16190*/  FFMA.FTZ R0, R227, R230, R0 ;  /* 0x000000e6e3007223 */ /* 0x000fc60000010000 */
[----:B------:R-:W4:Y:S01]  /*161a0*/  LDL R227, [R1+0x6d0] ;  /* 0x0006d00001e37983 */ /* 0x000f220000100800 */
[----:B------:R-:W-:-:S03]  /*161b0*/  FFMA.FTZ R0, R219, R222, R0 ;  /* 0x000000dedb007223 */ /* 0x000fc60000010000 */
[----:B------:R-:W4:Y:S01]  /*161c0*/  LDL R219, [R1+0x6b0] ;  /* 0x0006b00001db7983 */ /* 0x000f220000100800 */
[----:B------:R-:W-:-:S03]  /*161d0*/  FFMA.FTZ R0, R17, R249, R0 ;  /* 0x000000f911007223 */ /* 0x000fc60000010000 */
[----:B------:R-:W4:Y:S04]  /*161e0*/  LDL R17, [R1+0x6a0] ;  /* 0x0006a00001117983 */ /* 0x000f280000100800 */
[----:B------:R0:W4:Y:S04]  /*161f0*/  @P2 LDG.E R19, desc[UR60][R246.64] ;  /* 0x0000003cf6132981 */ /* 0x000128000c1e1900 */
[----:B------:R-:W0:Y:S04]  /*16200*/  LDL R16, [R1+0x690] ;  /* 0x0006900001107983 */ /* 0x000e280000100800 */
[----:B------:R-:W4:Y:S04]  /*16210*/  LDL R242, [R1+0x704] ;  /* 0x0007040001f27983 */ /* 0x000f280000100800 */
        /* <DEDUP_REMOVED lines=11> */
[----:B------:R-:W-:-:S03]  /*162d0*/  FFMA.FTZ R239, R239, R12, R243 ;  /* 0x0000000cefef7223 */ /* 0x000fc600000100f3 */
[----:B------:R-:W3:Y:S01]  /*162e0*/  LDL R243, [R1+0x674] ;  /* 0x0006740001f37983 */ /* 0x000ee20000100800 */
[----:B----4-:R-:W-:-:S03]  /*162f0*/  FFMA.FTZ R235, R235, R20, R239 ;  /* 0x00000014ebeb7223 */ /* 0x010fc600000100ef */
        /* <DEDUP_REMOVED lines=12> */
[----:B0-----:R-:W-:Y:S02]  /*163c0*/  FFMA.FTZ R246, R16, R44, R17 ;  /* 0x0000002c10f67223 */ /* 0x001fe40000010011 */
        /* <DEDUP_REMOVED lines=16> */
[----:B---3--:R-:W-:-:S03]  /*164d0*/  FFMA.FTZ R0, R2, R45, R0 ;  /* 0x0000002d02007223 */ /* 0x008fc60000010000 */
[----:B------:R-:W3:Y:S01]  /*164e0*/  LDL R2, [R1+0x5f0] ;  /* 0x0005f00001027983 */ /* 0x000ee20000100800 */
[----:B----4-:R-:W-:-:S03]  /*164f0*/  FFMA.FTZ R246, R17, R48, R246 ;  /* 0x0000003011f67223 */ /* 0x010fc600000100f6 */
        /* <DEDUP_REMOVED lines=9> */
[----:B------:R-:W4:Y:S01]  /*16590*/  LDL R238, [R1+0x5c4] ;  /* 0x0005c40001ee7983 */ /* 0x000f220000100800 */
[----:B------:R-:W-:-:S03]  /*165a0*/  FFMA.FTZ R230, R230, R64, R234 ;  /* 0x00000040e6e67223 */ /* 0x000fc600000100ea */
[----:B------:R-:W4:Y:S01]  /*165b0*/  LDL R239, [R1+0x5d0] ;  /* 0x0005d00001ef7983 */ /* 0x000f220000100800 */
[----:B------:R-:W-:Y:S01]  /*165c0*/  FFMA.FTZ R226, R226, R68, R230 ;  /* 0x00000044e2e27223 */ /* 0x000fe200000100e6 */
[----:B------:R-:W-:Y:S02]  /*165d0*/  FFMA.FTZ R0, R235, R61, R0 ;  /* 0x0000003deb007223 */ /* 0x000fe40000010000 */
[----:B------:R-:W4:Y:S01]  /*165e0*/  LDL R234, [R1+0x5b4] ;  /* 0x0005b40001ea7983 */ /* 0x000f220000100800 */
[----:B------:R-:W-:-:S03]  /*165f0*/  FFMA.FTZ R222, R222, R72, R226 ;  /* 0x00000048dede7223 */ /* 0x000fc600000100e2 */
[----:B------:R-:W4:Y:S01]  /*16600*/  LDL R235, [R1+0x5c0] ;  /* 0x0005c00001eb7983 */ /* 0x000f220000100800 */
[----:B------:R-:W-:-:S03]  /*16610*/  FFMA.FTZ R0, R231, R65, R0 ;  /* 0x00000041e7007223 */ /* 0x000fc60000010000 */
[----:B------:R-:W4:Y:S04]  /*16620*/  LDL R231, [R1+0x5b0] ;  /* 0x0005b00001e77983 */ /* 0x000f280000100800 */
[----:B------:R-:W4:Y:S04]  /*16630*/  LDL R230, [R1+0x5a4] ;  /* 0x0005a40001e67983 */ /* 0x000f280000100800 */
[----:B------:R-:W4:Y:S04]  /*16640*/  LDL R226, [R1+0x594] ;  /* 0x0005940001e27983 */ /* 0x000f280000100800 */
[----:B------:R-:W4:Y:S01]  /*16650*/  LDL R247, [R1+0x554] ;  /* 0x0005540001f77983 */ /* 0x000f220000100800 */
[----:B--2---:R-:W-:Y:S01]  /*16660*/  FFMA.FTZ R18, R18, R76, R222 ;  /* 0x0000004c12127223 */ /* 0x004fe200000100de */
[----:B------:R-:W-:-:S02]  /*16670*/  FFMA.FTZ R0, R227, R69, R0 ;  /* 0x00000045e3007223 */ /* 0x000fc40000010000 */
[----:B------:R-:W2:Y:S01]  /*16680*/  LDL R222, [R1+0x584] ;  /* 0x0005840001de7983 */ /* 0x000ea20000100800 */
[----:B------:R-:W-:-:S03]  /*16690*/  FFMA.FTZ R16, R16, R80, R18 ;  /* 0x0000005010107223 */ /* 0x000fc60000010012 */
[----:B------:R-:W2:Y:S01]  /*166a0*/  LDL R18, [R1+0x5f4] ;  /* 0x0005f40001127983 */ /* 0x000ea20000100800 */
[----:B---3--:R-:W-:-:S03]  /*166b0*/  FFMA.FTZ R243, R2, R84, R16 ;  /* 0x0000005402f37223 */ /* 0x008fc60000010010 */
[----:B------:R-:W3:Y:S01]  /*166c0*/  LDL R2, [R1+0x5e0] ;  /* 0x0005e00001027983 */ /* 0x000ee20000100800 */
[----:B------:R-:W-:-:S03]  /*166d0*/  FFMA.FTZ R0, R223, R73, R0 ;  /* 0x00000049df007223 */ /* 0x000fc60000010000 */
[----:B------:R-:W3:Y:S01]  /*166e0*/  LDL R227, [R1+0x5a0] ;  /* 0x0005a00001e37983 */ /* 0x000ee20000100800 */
[----:B------:R-:W-:-:S03]  /*166f0*/  FFMA.FTZ R0, R219, R77, R0 ;  /* 0x0000004ddb007223 */ /* 0x000fc60000010000 */
[----:B------:R-:W3:Y:S04]  /*16700*/  LDL R223, [R1+0x590] ;  /* 0x0005900001df7983 */ /* 0x000ee80000100800 */
[----:B------:R-:W3:Y:S04]  /*16710*/  LDL R219, [R1+0x580] ;  /* 0x0005800001db7983 */ /* 0x000ee80000100800 */
[----:B------:R-:W3:Y:S01]  /*16720*/  LDL R16, [R1+0x560] ;  /* 0x0005600001107983 */ /* 0x000ee20000100800 */
[----:B----4-:R-:W-:-:S03]  /*16730*/  FFMA.FTZ R0, R17, R81, R0 ;  /* 0x0000005111007223 */ /* 0x010fc60000010000 */
[----:B------:R-:W4:Y:S01]  /*16740*/  LDL R17, [R1+0x570] ;  /* 0x0005700001117983 */ /* 0x000f220000100800 */
[----:B--2---:R-:W-:-:S03]  /*16750*/  FFMA.FTZ R0, R18, R85, R0 ;  /* 0x0000005512007223 */ /* 0x004fc60000010000 */
        /* <DEDUP_REMOVED lines=9> */
[----:B------:R-:W-:-:S03]  /*167f0*/  FFMA.FTZ R231, R231, R100, R235 ;  /* 0x00000064e7e77223 */ /* 0x000fc600000100eb */
        /* <DEDUP_REMOVED lines=9> */
[----:B----4-:R-:W-:-:S03]  /*16890*/  FFMA.FTZ R17, R17, R116, R219 ;  /* 0x0000007411117223 */ /* 0x010fc600000100db */
        /* <DEDUP_REMOVED lines=61> */
[----:B---3--:R-:W-:-:S03]  /*16c70*/  FFMA.FTZ R0, R16, R161, R0 ;  /* 0x000000a110007223 */ /* 0x008fc60000010000 */
[----:B------:R-:W3:Y:S01]  /*16c80*/  LDL R16, [R1+0x774] ;  /* 0x0007740001107983 */ /* 0x000ee20000100800 */
[----:B--2---:R-:W-:Y:S01]  /*16c90*/  FFMA.FTZ R231, R231, R176, R235 ;  /* 0x000000b0e7e77223 */ /* 0x004fe200000100eb */
        /* <DEDUP_REMOVED lines=10> */
[----:B------:R-:W2:Y:S04]  /*16d40*/  LDL R238, [R1+0x8] ;  /* 0x0000080001ee7983 */ /* 0x000ea80000100800 */
[----:B------:R-:W2:Y:S04]  /*16d50*/  LDL R235, [R1+0x748] ;  /* 0x0007480001eb7983 */ /* 0x000ea80000100800 */
[----:B------:R-:W2:Y:S01]  /*16d60*/  LDL R227, [R1+0x76c] ;  /* 0x00076c0001e37983 */ /* 0x000ea20000100800 */
[----:B----4-:R-:W-:Y:S01]  /*16d70*/  FFMA.FTZ R17, R17, R192, R219 ;  /* 0x000000c011117223 */ /* 0x010fe200000100db */
[----:B------:R-:W-:-:S02]  /*16d80*/  FFMA.FTZ R0, R230, R181, R0 ;  /* 0x000000b5e6007223 */ /* 0x000fc40000010000 */
[----:B------:R-:W4:Y:S01]  /*16d90*/  LDL R234, [R1+0x2c] ;  /* 0x00002c0001ea7983 */ /* 0x000f220000100800 */
[----:B------:R-:W-:Y:S01]  /*16da0*/  FFMA.FTZ R2, R2, R196, R17 ;  /* 0x000000c402027223 */ /* 0x000fe20000010011 */
[----:B------:R-:W-:Y:S02]  /*16db0*/  FFMA.FTZ R0, R226, R185, R0 ;  /* 0x000000b9e2007223 */ /* 0x000fe40000010000 */
[----:B------:R-:W4:Y:S01]  /*16dc0*/  LDL R230, [R1+0x738] ;  /* 0x0007380001e67983 */ /* 0x000f220000100800 */
[----:B------:R-:W-:-:S03]  /*16dd0*/  FFMA.FTZ R2, R200, UR57, R2 ;  /* 0x00000039c8027c23 */ /* 0x000fc60008010002 */
[----:B------:R-:W4:Y:S01]  /*16de0*/  LDL R226, [R1+0xc] ;  /* 0x00000c0001e27983 */ /* 0x000f220000100800 */
[----:B------:R-:W-:-:S03]  /*16df0*/  FFMA.FTZ R2, R204, UR53, R2 ;  /* 0x00000035cc027c23 */ /* 0x000fc60008010002 */
[----:B------:R-:W4:Y:S01]  /*16e00*/  LDL R223, [R1+0x728] ;  /* 0x0007280001df7983 */ /* 0x000f220000100800 */
[----:B------:R-:W-:-:S03]  /*16e10*/  FFMA.FTZ R2, R208, UR49, R2 ;  /* 0x00000031d0027c23 */ /* 0x000fc60008010002 */
[----:B------:R-:W4:Y:S01]  /*16e20*/  LDL R219, [R1+0x718] ;  /* 0x0007180001db7983 */ /* 0x000f220000100800 */
[----:B------:R-:W-:-:S03]  /*16e30*/  FFMA.FTZ R2, R212, UR45, R2 ;  /* 0x0000002dd4027c23 */ /* 0x000fc60008010002 */
[----:B------:R-:W4:Y:S01]  /*16e40*/  LDL R17, [R1+0x708] ;  /* 0x0007080001117983 */ /* 0x000f220000100800 */
[----:B------:R-:W-:Y:S01]  /*16e50*/  FFMA.FTZ R2, R216, UR41, R2 ;  /* 0x00000029d8027c23 */ /* 0x000fe20008010002 */
[----:B------:R-:W-:Y:S02]  /*16e60*/  FFMA.FTZ R0, R222, R189, R0 ;  /* 0x000000bdde007223 */ /* 0x000fe40000010000 */
[----:B------:R-:W4:Y:S01]  /*16e70*/  LDL R222, [R1+0x74c] ;  /* 0x00074c0001de7983 */ /* 0x000f220000100800 */
[----:B------:R-:W-:Y:S01]  /*16e80*/  FFMA.FTZ R2, R220, UR35, R2 ;  /* 0x00000023dc027c23 */ /* 0x000fe20008010002 */
[----:B------:R-:W-:Y:S02]  /*16e90*/  FFMA.FTZ R0, R18, R193, R0 ;  /* 0x000000c112007223 */ /* 0x000fe40000010000 */
[----:B------:R-:W4:Y:S01]  /*16ea0*/  LDL R18, [R1+0x73c] ;  /* 0x00073c0001127983 */ /* 0x000f220000100800 */
[----:B------:R-:W-:-:S04]  /*16eb0*/  FFMA.FTZ R2, R224, UR25, R2 ;  /* 0x00000019e0027c23 */ /* 0x000fc80008010002 */
[----:B------:R-:W-:-:S04]  /*16ec0*/  FFMA.FTZ R2, R228, UR21, R2 ;  /* 0x00000015e4027c23 */ /* 0x000fc80008010002 */
[----:B------:R-:W-:-:S04]  /*16ed0*/  FFMA.FTZ R2, R232, UR17, R2 ;  /* 0x00000011e8027c23 */ /* 0x000fc80008010002 */
[----:B------:R-:W-:Y:S02]  /*16ee0*/  FFMA.FTZ R252, R236, UR13, R2 ;  /* 0x0000000decfc7c23 */ /* 0x000fe40008010002 */
[----:B------:R-:W4:Y:S01]  /*16ef0*/  LDL R2, [R1+0x71c] ;  /* 0x00071c0001027983 */ /* 0x000f220000100800 */
[----:B---3--:R-:W-:-:S03]  /*16f00*/  FFMA.FTZ R0, R16, R197, R0 ;  /* 0x000000c510007223 */ /* 0x008fc60000010000 */
[----:B------:R-:W3:Y:S01]  /*16f10*/  LDL R16, [R1+0x72c] ;  /* 0x00072c0001107983 */ /* 0x000ee20000100800 */
[----:B------:R-:W-:-:S04]  /*16f20*/  FFMA.FTZ R0, R201, UR56, R0 ;  /* 0x00000038c9007c23 */ /* 0x000fc80008010000 */
        /* <DEDUP_REMOVED lines=8> */
[----:B------:R-:W-:Y:S01]  /*16fb0*/  FFMA.FTZ R0, R237, UR14, R0 ;  /* 0x0000000eed007c23 */ /* 0x000fe20008010000 */
[----:B------:R-:W-:-:S03]  /*16fc0*/  FFMA.FTZ R252, R240, UR9, R252 ;  /* 0x00000009f0fc7c23 */ /* 0x000fc600080100fc */
[----:B------:R-:W-:Y:S01]  /*16fd0*/  FFMA.FTZ R0, R241, UR10, R0 ;  /* 0x0000000af1007c23 */ /* 0x000fe20008010000 */
[----:B------:R-:W-:-:S03]  /*16fe0*/  FFMA.FTZ R252, R244, UR5, R252 ;  /* 0x00000005f4fc7c23 */ /* 0x000fc600080100fc */
[----:B------:R-:W-:-:S04]  /*16ff0*/  FFMA.FTZ R0, R245, UR6, R0 ;  /* 0x00000006f5007c23 */ /* 0x000fc80008010000 */
[----:B------:R-:W-:Y:S01]  /*17000*/  FADD.FTZ R252, R252, R0 ;  /* 0x00000000fcfc7221 */ /* 0x000fe20000010000 */
[----:B------:R-:W-:Y:S01]  /*17010*/  FMUL.FTZ R0, R243, R247 ;  /* 0x000000f7f3007220 */ /* 0x000fe20000410000 */
[----:B--2---:R-:W-:Y:S01]  /*17020*/  FMUL.FTZ R231, R231, R242 ;  /* 0x000000f2e7e77220 */ /* 0x004fe20000410000 */
[----:B------:R-:W2:Y:S02]  /*17030*/  LDL R247, [R1+0x6f8] ;  /* 0x0006f80001f77983 */ /* 0x000ea40000100800 */
[----:B------:R-:W-:Y:S02]  /*17040*/  FFMA.FTZ R0, R239, R246, R0 ;  /* 0x000000f6ef007223 */ /* 0x000fe40000010000 */
[----:B------:R-:W2:Y:S02]  /*17050*/  LDL R242, [R1+0x70c] ;  /* 0x00070c0001f27983 */ /* 0x000ea40000100800 */
[----:B------:R-:W-:Y:S02]  /*17060*/  FFMA.FTZ R0, R235, R238, R0 ;  /* 0x000000eeeb007223 */ /* 0x000fe40000010000 */
[----:B------:R-:W2:Y:S01]  /*17070*/  LDL R238, [R1+0x6fc] ;  /* 0x0006fc0001ee7983 */ /* 0x000ea20000100800 */
[----:B----4-:R-:W-:-:S03]  /*17080*/  FFMA.FTZ R227, R227, R234, R231 ;  /* 0x000000eae3e37223 */ /* 0x010fc600000100e7 */
[----:B------:R-:W4:Y:S01]  /*17090*/  LDL R234, [R1+0x6ec] ;  /* 0x0006ec0001ea7983 */ /* 0x000f220000100800 */
[----:B------:R-:W-:Y:S01]  /*170a0*/  FFMA.FTZ R0, R230, R250, R0 ;  /* 0x000000fae6007223 */ /* 0x000fe20000010000 */
[----:B------:R-:W-:Y:S02]  /*170b0*/  FFMA.FTZ R222, R222, R226, R227 ;  /* 0x000000e2dede7223 */ /* 0x000fe400000100e3 */
[----:B------:R-:W4:Y:S04]  /*170c0*/  LDL R230, [R1+0x6dc] ;  /* 0x0006dc0001e67983 */ /* 0x000f280000100800 */
[----:B------:R-:W4:Y:S01]  /*170d0*/  LDL R226, [R1+0x6cc] ;  /* 0x0006cc0001e27983 */ /* 0x000f220000100800 */
[----:B------:R-:W-:-:S03]  /*170e0*/  FFMA.FTZ R18, R18, R251, R222 ;  /* 0x000000fb12127223 */ /* 0x000fc600000100de */
[----:B------:R-:W4:Y:S04]  /*170f0*/  LDL R243, [R1+0x6e8] ;  /* 0x0006e80001f37983 */ /* 0x000f280000100800 */
[----:B------:R-:W4:Y:S04]  /*17100*/  LDL R222, [R1+0x6bc] ;  /* 0x0006bc0001de7983 */ /* 0x000f280000100800 */
[----:B------:R-:W4:Y:S04]  /*17110*/  LDL R239, [R1+0x6d8] ;  /* 0x0006d80001ef7983 */ /* 0x000f280000100800 */
[----:B------:R-:W4:Y:S04]  /*17120*/  LDL R235, [R1+0x6c8] ;  /* 0x0006c80001eb7983 */ /* 0x000f280000100800 */
[----:B------:R-:W4:Y:S01]  /*17130*/  LDL R231, [R1+0x6b8] ;  /* 0x0006b80001e77983 */ /* 0x000f220000100800 */
[----:B------:R-:W-:-:S03]  /*17140*/  FFMA.FTZ R0, R223, R6, R0 ;  /* 0x00000006df007223 */ /* 0x000fc60000010000 */
[----:B------:R-:W4:Y:S04]  /*17150*/  LDL R227, [R1+0x6a8] ;  /* 0x0006a80001e37983 */ /* 0x000f280000100800 */
[----:B------:R-:W4:Y:S01]  /*17160*/  LDL R223, [R1+0x698] ;  /* 0x0006980001df7983 */ /* 0x000f220000100800 */
[----:B---3--:R-:W-:-:S03]  /*17170*/  FFMA.FTZ R16, R16, R7, R18 ;  /* 0x0000000710107223 */ /* 0x008fc60000010012 */
[----:B------:R-:W3:Y:S01]  /*17180*/  LDL R18, [R1+0x6ac] ;  /* 0x0006ac0001127983 */ /* 0x000ee20000100800 */
[----:B------:R-:W-:-:S03]  /*17190*/  FFMA.FTZ R246, R2, R11, R16 ;  /* 0x0000000b02f67223 */ /* 0x000fc60000010010 */
[----:B------:R-:W3:Y:S04]  /*171a0*/  LDL R16, [R1+0x69c] ;  /* 0x00069c0001107983 */ /* 0x000ee80000100800 */
[----:B------:R-:W3:Y:S01]  /*171b0*/  LDL R2, [R1+0x68c] ;  /* 0x00068c0001027983 */ /* 0x000ee20000100800 */
[----:B------:R-:W-:-:S03]  /*171c0*/  FFMA.FTZ R0, R219, R10, R0 ;  /* 0x0000000adb007223 */ /* 0x000fc60000010000 */
[----:B------:R-:W3:Y:S01]  /*171d0*/  LDL R219, [R1+0x688] ;  /* 0x0006880001db7983 */ /* 0x000ee20000100800 */
[----:B------:R-:W-:-:S03]  /*171e0*/  FFMA.FTZ R0, R17, R14, R0 ;  /* 0x0000000e11007223 */ /* 0x000fc60000010000 */
[----:B------:R-:W3:Y:S01]  /*171f0*/  LDL R17, [R1+0x678] ;  /* 0x0006780001117983 */ /* 0x000ee20000100800 */
[----:B--2---:R-:W-:-:S04]  /*17200*/  FFMA.FTZ R242, R242, R15, R246 ;  /* 0x0000000ff2f27223 */ /* 0x004fc800000100f6 */
[----:B------:R-:W-:Y:S02]  /*17210*/  FFMA.FTZ R238, R238, R23, R242 ;  /* 0x00000017eeee7223 */ /* 0x000fe400000100f2 */
[----:B------:R-:W2:Y:S02]  /*17220*/  LDL R242, [R1+0x67c] ;  /* 0x00067c0001f27983 */ /* 0x000ea40000100800 */
[----:B----4-:R-:W-:Y:S02]  /*17230*/  FFMA.FTZ R234, R234, R27, R238 ;  /* 0x0000001beaea7223 */ /* 0x010fe400000100ee */
[----:B------:R-:W4:Y:S02]  /*17240*/  LDL R238, [R1+0x66c] ;  /* 0x00066c0001ee7983 */ /* 0x000f240000100800 */
[----:B------:R-:W-:Y:S02]  /*17250*/  FFMA.FTZ R230, R230, R31, R234 ;  /* 0x0000001fe6e67223 */ /* 0x000fe400000100ea */
[----:B------:R-:W4:Y:S01]  /*17260*/  LDL R234, [R1+0x65c] ;  /* 0x00065c0001ea7983 */ /* 0x000f220000100800 */
[----:B------:R-:W-:Y:S01]  /*17270*/  FFMA.FTZ R0, R247, R22, R0 ;  /* 0x00000016f7007223 */ /* 0x000fe20000010000 */
[----:B------:R-:W-:-:S02]  /*17280*/  FFMA.FTZ R226, R226, R35, R230 ;  /* 0x00000023e2e27223 */ /* 0x000fc400000100e6 */
        /* <DEDUP_REMOVED lines=18> */
[----:B------:R-:W-:-:S03]  /*173b0*/  FFMA.FTZ R16, R16, R47, R18 ;  /* 0x0000002f10107223 */ /* 0x000fc60000010012 */
        /* <DEDUP_REMOVED lines=9> */
[----:B----4-:R-:W-:Y:S02]  /*17450*/  FFMA.FTZ R238, R238, R59, R242 ;  /* 0x0000003beeee7223 */ /* 0x010fe400000100f2 */
[----:B------:R-:W2:Y:S02]  /*17460*/  LDL R242, [R1+0x5ec] ;  /* 0x0005ec0001f27983 */ /* 0x000ea40000100800 */
[----:B------:R-:W-:Y:S02]  /*17470*/  FFMA.FTZ R234, R234, R63, R238 ;  /* 0x0000003feaea7223 */ /* 0x000fe400000100ee */
        /* <DEDUP_REMOVED lines=34> */
[----:B------:R-:W2:Y:S01]  /*176a0*/  LDL R242, [R1+0x55c] ;  /* 0x00055c0001f27983 */ /* 0x000ea20000100800 */
        /* <DEDUP_REMOVED lines=33> */
[----:B--2---:R-:W-:-:S03]  /*178c0*/  FFMA.FTZ R242, R242, R127, R246 ;  /* 0x0000007ff2f27223 */ /* 0x004fc600000100f6 */
[----:B------:R-:W2:Y:S01]  /*178d0*/  LDL R246, [R1+0x458] ;  /* 0x0004580001f67983 */ /* 0x000ea20000100800 */
[----:B----4-:R-:W-:-:S03]  /*178e0*/  FFMA.FTZ R0, R247, R130, R0 ;  /* 0x00000082f7007223 */ /* 0x010fc60000010000 */
[----:B------:R-:W4:Y:S01]  /*178f0*/  LDL R247, [R1+0x448] ;  /* 0x0004480001f77983 */ /* 0x000f220000100800 */
[----:B------:R-:W-:-:S03]  /*17900*/  FFMA.FTZ R238, R238, R131, R242 ;  /* 0x00000083eeee7223 */ /* 0x000fc600000100f2 */
[----:B------:R-:W2:Y:S01]  /*17910*/  LDL R242, [R1+0x468] ;  /* 0x0004680001f27983 */ /* 0x000ea20000100800 */
[----:B------:R-:W-:-:S03]  /*17920*/  FFMA.FTZ R0, R243, R134, R0 ;  /* 0x00000086f3007223 */ /* 0x000fc60000010000 */
        /* <DEDUP_REMOVED lines=23> */
[----:B------:R-:W-:Y:S01]  /*17aa0*/  FFMA.FTZ R0, R219, R158, R0 ;  /* 0x0000009edb007223 */ /* 0x000fe20000010000 */
[----:B------:R-:W-:Y:S02]  /*17ab0*/  FFMA.FTZ R219, R2, R159, R16 ;  /* 0x0000009f02db7223 */ /* 0x000fe40000010010 */
[----:B------:R-:W3:Y:S01]  /*17ac0*/  LDL R16, [R1+0x45c] ;  /* 0x00045c0001107983 */ /* 0x000ee20000100800 */
[----:B------:R-:W-:-:S03]  /*17ad0*/  FFMA.FTZ R0, R17, R162, R0 ;  /* 0x000000a211007223 */ /* 0x000fc60000010000 */
[----:B------:R-:W3:Y:S04]  /*17ae0*/  LDL R17, [R1+0x778] ;  /* 0x0007780001117983 */ /* 0x000ee80000100800 */
[----:B------:R-:W3:Y:S01]  /*17af0*/  LDL R2, [R1+0x44c] ;  /* 0x00044c0001027983 */ /* 0x000ee20000100800 */
[----:B----4-:R-:W-:-:S04]  /*17b00*/  FFMA.FTZ R223, R223, R163, R219 ;  /* 0x000000a3dfdf7223 */ /* 0x010fc800000100db */
[----:B--2---:R-:W-:-:S04]  /*17b10*/  FFMA.FTZ R227, R227, R167, R223 ;  /* 0x000000a7e3e37223 */ /* 0x004fc800000100df */
[----:B------:R-:W-:-:S04]  /*17b20*/  FFMA.FTZ R231, R231, R171, R227 ;  /* 0x000000abe7e77223 */ /* 0x000fc800000100e3 */
[----:B------:R-:W-:-:S04]  /*17b30*/  FFMA.FTZ R235, R235, R175, R231 ;  /* 0x000000afebeb7223 */ /* 0x000fc800000100e7 */
[----:B------:R-:W-:-:S04]  /*17b40*/  FFMA.FTZ R239, R239, R179, R235 ;  /* 0x000000b3efef7223 */ /* 0x000fc800000100eb */
[----:B------:R-:W-:Y:S01]  /*17b50*/  FFMA.FTZ R243, R243, R183, R239 ;  /* 0x000000b7f3f37223 */ /* 0x000fe200000100ef */
[----:B---3--:R-:W-:Y:S02]  /*17b60*/  FFMA.FTZ R0, R222, R166, R0 ;  /* 0x000000a6de007223 */ /* 0x008fe40000010000 */
[----:B------:R-:W2:Y:S02]  /*17b70*/  LDL.LU R222, [R1+0x7f0] ;  /* 0x0007f00001de7983 */ /* 0x000ea40000300800 */
[----:B------:R-:W-:Y:S02]  /*17b80*/  FFMA.FTZ R0, R226, R170, R0 ;  /* 0x000000aae2007223 */ /* 0x000fe40000010000 */
[----:B------:R-:W3:Y:S04]  /*17b90*/  LDL.LU R219, [R1+0x7ec] ;  /* 0x0007ec0001db7983 */ /* 0x000ee80000300800 */
[----:B------:R-:W4:Y:S01]  /*17ba0*/  LDL.LU R226, [R1+0x7e8] ;  /* 0x0007e80001e27983 */ /* 0x000f220000300800 */
[----:B------:R-:W-:-:S03]  /*17bb0*/  FFMA.FTZ R0, R230, R174, R0 ;  /* 0x000000aee6007223 */ /* 0x000fc60000010000 */
[----:B------:R-:W4:Y:S01]  /*17bc0*/  LDL.LU R223, [R1+0x7e4] ;  /* 0x0007e40001df7983 */ /* 0x000f220000300800 */
[----:B------:R-:W-:-:S03]  /*17bd0*/  FFMA.FTZ R0, R234, R178, R0 ;  /* 0x000000b2ea007223 */ /* 0x000fc60000010000 */
[----:B------:R-:W4:Y:S04]  /*17be0*/  LDL.LU R230, [R1+0x7e0] ;  /* 0x0007e00001e67983 */ /* 0x000f280000300800 */
        /* <DEDUP_REMOVED lines=8> */
[----:B------:R-:W4:Y:S01]  /*17c70*/  LDL.LU R242, [R1+0x7c8] ;  /* 0x0007c80001f27983 */ /* 0x000f220000300800 */
[----:B------:R-:W-:-:S03]  /*17c80*/  FFMA.FTZ R18, R18, R187, R243 ;  /* 0x000000bb12127223 */ /* 0x000fc600000100f3 */
[----:B------:R-:W4:Y:S04]  /*17c90*/  LDL.LU R239, [R1+0x7c4] ;  /* 0x0007c40001ef7983 */ /* 0x000f280000300800 */
[----:B------:R-:W4:Y:S04]  /*17ca0*/  LDL.LU R246, [R1+0x7c0] ;  /* 0x0007c00001f67983 */ /* 0x000f280000300800 */
[----:B------:R-:W4:Y:S01]  /*17cb0*/  LDL.LU R243, [R1+0x7bc] ;  /* 0x0007bc0001f37983 */ /* 0x000f220000300800 */
[----:B------:R-:W-:-:S03]  /*17cc0*/  FFMA.FTZ R0, R247, R194, R0 ;  /* 0x000000c2f7007223 */ /* 0x000fc60000010000 */
[----:B------:R-:W4:Y:S01]  /*17cd0*/  LDL.LU R247, [R1+0x7b8] ;  /* 0x0007b80001f77983 */ /* 0x000f220000300800 */
[----:B------:R-:W-:Y:S01]  /*17ce0*/  FFMA.FTZ R16, R16, R191, R18 ;  /* 0x000000bf10107223 */ /* 0x000fe20000010012 */
[----:B------:R-:W-:Y:S02]  /*17cf0*/  FFMA.FTZ R0, R17, R198, R0 ;  /* 0x000000c611007223 */ /* 0x000fe40000010000 */
[----:B------:R-:W4:Y:S01]  /*17d00*/  LDL R17, [R1+0x788] ;  /* 0x0007880001117983 */ /* 0x000f220000100800 */
[----:B------:R-:W-:Y:S01]  /*17d10*/  FFMA.FTZ R2, R2, R195, R16 ;  /* 0x000000c302027223 */ /* 0x000fe20000010010 */
[----:B------:R-:W-:Y:S02]  /*17d20*/  FFMA.FTZ R0, R202, UR55, R0 ;  /* 0x00000037ca007c23 */ /* 0x000fe40008010000 */
[----:B------:R-:W4:Y:S01]  /*17d30*/  LDL R16, [R1+0x784] ;  /* 0x0007840001107983 */ /* 0x000f220000100800 */
        /* <DEDUP_REMOVED lines=23> */
[----:B------:R-:W-:Y:S01]  /*17eb0*/  FADD.FTZ R252, R0, R252 ;  /* 0x000000fc00fc7221 */ /* 0x000fe20000010000 */
[----:B------:R-:W2:Y:S02]  /*17ec0*/  LDL R2, [R1+0x780] ;  /* 0x0007800001027983 */ /* 0x000ea40000100800 */
[----:B------:R-:W-:Y:S02]  /*17ed0*/  FFMA.FTZ R0, R247, UR8, R18 ;  /* 0x00000008f7007c23 */ /* 0x000fe40008010012 */
[----:B------:R-:W3:Y:S02]  /*17ee0*/  LDL.LU R18, [R1+0x7b4] ;  /* 0x0007b40001127983 */ /* 0x000ee40000300800 */
[----:B------:R-:W-:Y:S02]  /*17ef0*/  FADD.FTZ R252, R0, R252 ;  /* 0x000000fc00fc7221 */ /* 0x000fe40000010000 */
[----:B------:R-:W0:Y:S02]  /*17f00*/  LDC R0, c[0x0][0x2c0] ;  /* 0x0000b000ff007b82 */ /* 0x000e240000000800 */
[----:B0-----:R-:W-:Y:S01]  /*17f10*/  VIADD R0, R0, UR30 ;  /* 0x0000001e00007c36 */ /* 0x001fe20008000000 */
[----:B------:R-:W-:-:S04]  /*17f20*/  ULDC UR30, c[0x0][0x2a0] ;  /* 0x0000a800001e7ab9 */ /* 0x000fc80000000800 */
[----:B------:R-:W-:Y:S02]  /*17f30*/  @P1 ISETP.GE.AND P3, PT, R3, R0, PT ;  /* 0x000000000300120c */ /* 0x000fe40003f66270 */
[----:B------:R-:W-:Y:S02]  /*17f40*/  MOV R0, UR37 ;  /* 0x0000002500007c02 */ /* 0x000fe40008000f00 */
[----:B------:R-:W-:Y:S02]  /*17f50*/  @P1 SEL R17, R17, RZ, !P3 ;  /* 0x000000ff11111207 */ /* 0x000fe40005800000 */
[----:B------:R-:W-:-:S04]  /*17f60*/  @P1 IADD3 R0, R3, 0x1, -R0 ;  /* 0x0000000103001810 */ /* 0x000fc80007ffe800 */
[----:B------:R-:W-:Y:S01]  /*17f70*/  @P1 IADD3 R17, R17, R0, RZ ;  /* 0x0000000011111210 */ /* 0x000fe20007ffe0ff */
[----:B------:R-:W-:Y:S01]  /*17f80*/  FMUL.FTZ R0, R252, UR30 ;  /* 0x0000001efc007c20 */ /* 0x000fe20008410000 */
[----:B------:R-:W-:Y:S01]  /*17f90*/  VIADD R3, R3, -UR29 ;  /* 0x8000001d03037c36 */ /* 0x000fe20008000000 */
[----:B------:R0:W5:Y:S01]  /*17fa0*/  LDL.LU R252, [R1+0x7b0] ;  /* 0x0007b00001fc7983 */ /* 0x0001620000300800 */
[----:B------:R-:W-:Y:S01]  /*17fb0*/  @P1 I2FP.F32.S32 R17, R17 ;  /* 0x0000001100111245 */ /* 0x000fe20000201400 */
[----:B------:R-:W-:Y:S02]  /*17fc0*/  @P2 FADD.FTZ R0, R0, R19 ;  /* 0x0000001300002221 */ /* 0x000fe40000010000 */
[----:B------:R-:W-:Y:S01]  /*17fd0*/  LEA R3, R3, R16, 0x2 ;  /* 0x0000001003037211 */ /* 0x000fe200078e10ff */
[----:B------:R0:W5:Y:S01]  /*17fe0*/  LDL.LU R19, [R1+0x7ac] ;  /* 0x0007ac0001137983 */ /* 0x0001620000300800 */
[----:B---3--:R-:W-:-:S03]  /*17ff0*/  @P1 FFMA.FTZ R0, R17, R18, R0 ;  /* 0x0000001211001223 */ /* 0x008fc60000010000 */
[----:B------:R0:W5:Y:S02]  /*18000*/  LDL.LU R18, [R1+0x7a8] ;  /* 0x0007a80001127983 */ /* 0x0001640000300800 */
[----:B--2---:R-:W-:Y:S02]  /*18010*/  @!P0 FMNMX.FTZ R2, R2, R0, !PT ;  /* 0x0000000002028209 */ /* 0x004fe40007810000 */
[----:B------:R0:W5:Y:S04]  /*18020*/  LDL.LU R17, [R1+0x7a4] ;  /* 0x0007a40001117983 */ /* 0x0001680000300800 */
[----:B------:R0:W5:Y:S04]  /*18030*/  LDL.LU R16, [R1+0x7a0] ;  /* 0x0007a00001107983 */ /* 0x0001680000300800 */
[----:B------:R1:W-:Y:S04]  /*18040*/  STS [R3], R0 ;  /* 0x0000000003007388 */ /* 0x0003e80000000800 */
[----:B-1----:R0:W5:Y:S04]  /*18050*/  LDL.LU R3, [R1+0x79c] ;  /* 0x00079c0001037983 */ /* 0x0021680000300800 */
[----:B------:R1:W-:Y:S04]  /*18060*/  @!P0 STL [R1+0x780], R2 ;  /* 0x0007800201008387 */ /* 0x0003e80000100800 */
[----:B-1----:R0:W5:Y:S02]  /*18070*/  LDL.LU R2, [R1+0x798] ;  /* 0x0007980001027983 */ /* 0x0021640000300800 */
.L_x_1892:
[----:B------:R-:W-:Y:S05]  /*18080*/  BSYNC B1 ;  /* 0x0000000000017941 */ /* 0x000fea0003800000 */
.L_x_1891:
[----:B-----5:R-:W2:Y:S02]  /*18090*/  LDL.LU R0, [R1+0x38] ;  /* 0x0000380001007983 */ /* 0x020ea40000300800 */
[----:B--2---:R-:W-:-:S04]  /*180a0*/  IADD3 R0, R0, 0x100, RZ ;  /* 0x0000010000007810 */ /* 0x004fc80007ffe0ff */
[----:B------:R-:W-:Y:S01]  /*180b0*/  ISETP.GE.AND P0, PT, R0, UR4, PT ;  /* 0x0000000400007c0c */ /* 0x000fe2000bf06270 */
[----:B------:R2:W-:-:S12]  /*180c0*/  STL [R1+0x38], R0 ;  /* 0x0000380001007387 */ /* 0x0005d80000100800 */
[----:B--2---:R-:W-:Y:S05]  /*180d0*/  @!P0 BRA `(.L_x_1893) ;  /* 0xfffffebc00648947 */ /* 0x004fea000383ffff */
.L_x_1762:
[----:B------:R-:W-:Y:S05]  /*180e0*/  BSYNC B0 ;  /* 0x0000000000007941 */ /* 0x000fea0003800000 */
.L_x_1761:
[----:B------:R-:W5:Y:S01]  /*180f0*/  LDL.LU R247, [R1+0x780] ;  /* 0x0007800001f77983 */ /* 0x000f620000300800 */
[----:B------:R-:W-:Y:S01]  /*18100*/  BSSY B0, `(.L_x_1894) ;  /* 0x00000a0000007945 */ /* 0x000fe20003800000 */
[----:B------:R-:W1:Y:S02]  /*18110*/  S2R R3, SR_TID.X ;  /* 0x0000000000037919 */ /* 0x000e640000002100 */
[----:B-12---:R-:W-:-:S04]  /*18120*/  SHF.R.S32.HI R8, RZ, 0x1f, R3 ;  /* 0x0000001fff087819 */ /* 0x006fc80000011403 */
[----:B------:R-:W-:-:S04]  /*18130*/  LEA.HI R6, R8, R3, RZ, 0x5 ;  /* 0x0000000308067211 */ /* 0x000fc800078f28ff */
[----:B------:R-:W-:-:S05]  /*18140*/  LOP3.LUT R10, R6, 0xffffffe0, RZ, 0xc0, !PT ;  /* 0xffffffe0060a7812 */ /* 0x000fca00078ec0ff */
[----:B------:R-:W-:-:S05]  /*18150*/  IMAD.IADD R10, R3, 0x1, -R10 ;  /* 0x00000001030a7824 */ /* 0x000fca00078e0a0a */
[C---:B------:R-:W-:Y:S02]  /*18160*/  ISETP.NE.AND P0, PT, R10.reuse, RZ, PT ;  /* 0x000000ff0a00720c */ /* 0x040fe40003f05270 */
[----:B------:R-:W-:-:S11]  /*18170*/  ISETP.GT.AND P1, PT, R10, 0x7, PT ;  /* 0x000000070a00780c */ /* 0x000fd60003f24270 */
[----:B------:R-:W1:Y:S01]  /*18180*/  @!P0 S2R R12, SR_CgaCtaId ;  /* 0x00000000000c8919 */ /* 0x000e620000008800 */
[----:B------:R-:W-:Y:S02]  /*18190*/  @!P0 SHF.R.S32.HI R6, RZ, 0x5, R6 ;  /* 0x00000005ff068819 */ /* 0x000fe40000011406 */
[----:B------:R-:W-:Y:S01]  /*181a0*/  @!P1 MOV R9, 0x400 ;  /* 0x0000040000099802 */ /* 0x000fe20000000f00 */
[----:B------:R-:W2:Y:S03]  /*181b0*/  @!P1 S2R R14, SR_CgaCtaId ;  /* 0x00000000000e9919 */ /* 0x000ea60000008800 */
[----:B--2---:R-:W-:-:S04]  /*181c0*/  @!P1 LEA R11, R14, R9, 0x18 ;  /* 0x000000090e0b9211 */ /* 0x004fc800078ec0ff */
[----:B------:R-:W-:Y:S01]  /*181d0*/  @!P1 LEA R10, R10, R11, 0x2 ;  /* 0x0000000b0a0a9211 */ /* 0x000fe200078e10ff */
[----:B-----5:R-:W2:Y:S02]  /*181e0*/  SHFL.BFLY PT, R0, R247, 0x10, 0x1f ;  /* 0x0e001f00f7007f89 */ /* 0x020ea400000e0000 */
[----:B--2---:R-:W-:-:S05]  /*181f0*/  FMNMX.FTZ R0, R0, R247, !PT ;  /* 0x000000f700007209 */ /* 0x004fca0007810000 */
[----:B------:R-:W2:Y:S02]  /*18200*/  SHFL.BFLY PT, R5, R0, 0x8, 0x1f ;  /* 0x0d001f0000057f89 */ /* 0x000ea400000e0000 */
[----:B--2---:R-:W-:-:S05]  /*18210*/  FMNMX.FTZ R5, R0, R5, !PT ;  /* 0x0000000500057209 */ /* 0x004fca0007810000 */
[----:B------:R-:W2:Y:S02]  /*18220*/  SHFL.BFLY PT, R4, R5, 0x4, 0x1f ;  /* 0x0c801f0005047f89 */ /* 0x000ea400000e0000 */
[----:B--2---:R-:W-:Y:S02]  /*18230*/  FMNMX.FTZ R4, R5, R4, !PT ;  /* 0x0000000405047209 */ /* 0x004fe40007810000 */
[----:B------:R-:W-:-:S03]  /*18240*/  @!P0 MOV R5, 0x400 ;  /* 0x0000040000058802 */ /* 0x000fc60000000f00 */
[----:B------:R-:W2:Y:S01]  /*18250*/  SHFL.BFLY PT, R7, R4, 0x2, 0x1f ;  /* 0x0c401f0004077f89 */ /* 0x000ea200000e0000 */
[----:B-1----:R-:W-:-:S04]  /*18260*/  @!P0 LEA R5, R12, R5, 0x18 ;  /* 0x000000050c058211 */ /* 0x002fc800078ec0ff */
[----:B------:R-:W-:Y:S02]  /*18270*/  @!P0 LEA R6, R6, R5, 0x2 ;  /* 0x0000000506068211 */ /* 0x000fe400078e10ff */
[----:B--2---:R-:W-:-:S05]  /*18280*/  FMNMX.FTZ R7, R4, R7, !PT ;  /* 0x0000000704077209 */ /* 0x004fca0007810000 */
[----:B------:R-:W1:Y:S02]  /*18290*/  SHFL.BFLY PT, R0, R7, 0x1, 0x1f ;  /* 0x0c201f0007007f89 */ /* 0x000e6400000e0000 */
[----:B-1----:R-:W-:Y:S01]  /*182a0*/  FMNMX.FTZ R9, R7, R0, !PT ;  /* 0x0000000007097209 */ /* 0x002fe20007810000 */
[----:B------:R-:W-:-:S04]  /*182b0*/  IMAD.MOV.U32 R0, RZ, RZ, -0x800001 ;  /* 0xff7fffffff007424 */ /* 0x000fc800078e00ff */
[----:B------:R1:W-:Y:S01]  /*182c0*/  @!P0 STS [R6], R9 ;  /* 0x0000000906008388 */ /* 0x0003e20000000800 */
[----:B------:R-:W-:Y:S01]  /*182d0*/  BAR.SYNC.DEFER_BLOCKING 0x0 ;  /* 0x0000000000007b1d */ /* 0x000fe20000010000 */
[----:B-1----:R-:W-:Y:S01]  /*182e0*/  IADD3 R9, R3, UR29, RZ ;  /* 0x0000001d03097c10 */ /* 0x002fe2000fffe0ff */
[----:B------:R-:W-:-:S04]  /*182f0*/  HFMA2.MMA R6, -RZ, RZ, 0, 0 ;  /* 0x00000000ff067435 */ /* 0x000fc800000001ff */
[----:B------:R-:W1:Y:S01]  /*18300*/  @!P1 LDS R0, [R10] ;  /* 0x000000000a009984 */ /* 0x000e620000000800 */
[----:B------:R-:W-:-:S03]  /*18310*/  ISETP.GE.AND P1, PT, R9, UR37, PT ;  /* 0x0000002509007c0c */ /* 0x000fc6000bf26270 */
[----:B-1----:R-:W1:Y:S02]  /*18320*/  SHFL.BFLY PT, R5, R0, 0x4, 0x1f ;  /* 0x0c801f0000057f89 */ /* 0x002e6400000e0000 */
[----:B-1----:R-:W-:-:S05]  /*18330*/  FMNMX.FTZ R5, R5, R0, !PT ;  /* 0x0000000005057209 */ /* 0x002fca0007810000 */
[----:B------:R-:W1:Y:S02]  /*18340*/  SHFL.BFLY PT, R4, R5, 0x2, 0x1f ;  /* 0x0c401f0005047f89 */ /* 0x000e6400000e0000 */
[----:B-1----:R-:W-:-:S05]  /*18350*/  FMNMX.FTZ R4, R5, R4, !PT ;  /* 0x0000000405047209 */ /* 0x002fca0007810000 */
[----:B------:R-:W1:Y:S02]  /*18360*/  SHFL.BFLY PT, R7, R4, 0x1, 0x1f ;  /* 0x0c201f0004077f89 */ /* 0x000e6400000e0000 */
[----:B-1----:R-:W-:-:S05]  /*18370*/  FMNMX.FTZ R7, R4, R7, !PT ;  /* 0x0000000704077209 */ /* 0x002fca0007810000 */
[----:B------:R1:W2:Y:S01]  /*18380*/  SHFL.IDX PT, R13, R7, RZ, 0x1f ;  /* 0x00001fff070d7589 */ /* 0x0002a200000e0000 */
[----:B------:R-:W-:Y:S05]  /*18390*/  @P1 BRA `(.L_x_1895) ;  /* 0x0000000400d81947 */ /* 0x000fea0003800000 */
[----:B------:R-:W-:Y:S01]  /*183a0*/  LOP3.LUT R0, RZ, UR29, RZ, 0x33, !PT ;  /* 0x0000001dff007c12 */ /* 0x000fe2000f8e33ff */
[----:B------:R-:W-:Y:S01]  /*183b0*/  BSSY B1, `(.L_x_1896) ;  /* 0x0000028000017945 */ /* 0x000fe20003800000 */
[----:B------:R-:W-:Y:S02]  /*183c0*/  IMAD.MOV.U32 R6, RZ, RZ, RZ ;  /* 0x000000ffff067224 */ /* 0x000fe400078e00ff */
[----:B------:R-:W-:-:S04]  /*183d0*/  IADD3 R0, -R3, UR37, R0 ;  /* 0x0000002503007c10 */ /* 0x000fc8000fffe100 */
[----:B------:R-:W-:-:S04]  /*183e0*/  LEA.HI R4, R0, 0x1, RZ, 0x18 ;  /* 0x0000000100047811 */ /* 0x000fc800078fc0ff */
[----:B------:R-:W-:-:S13]  /*183f0*/  LOP3.LUT P0, R4, R4, 0x3, RZ, 0xc0, !PT ;  /* 0x0000000304047812 */ /* 0x000fda000780c0ff */
[----:B------:R-:W-:Y:S05]  /*18400*/  @!P0 BRA `(.L_x_1897) ;  /* 0x0000000000888947 */ /* 0x000fea0003800000 */
[----:B------:R-:W5:Y:S01]  /*18410*/  LDL R247, [R1+0x784] ;  /* 0x0007840001f77983 */ /* 0x000f620000100800 */
[----:B------:R-:W-:Y:S01]  /*18420*/  ULDC.64 UR4, c[0x0][0x2b0] ;  /* 0x0000ac0000047ab9 */ /* 0x000fe20000000a00 */
[----:B------:R-:W-:Y:S01]  /*18430*/  SHF.R.S32.HI R5, RZ, 0x1f, R9 ;  /* 0x0000001fff057819 */ /* 0x000fe20000011409 */
[----:B------:R-:W0:Y:S01]  /*18440*/  S2R R246, SR_CTAID.Y ;  /* 0x0000000000f67919 */ /* 0x000e220000002600 */
[----:B------:R-:W-:Y:S02]  /*18450*/  ISETP.NE.U32.AND P0, PT, RZ, UR4, PT ;  /* 0x00000004ff007c0c */ /* 0x000fe4000bf05070 */
[----:B-1----:R-:W-:Y:S02]  /*18460*/  MOV R7, R4 ;  /* 0x0000000400077202 */ /* 0x002fe40000000f00 */
[----:B------:R-:W-:Y:S01]  /*18470*/  ISETP.NE.AND.EX P0, PT, RZ, UR5, PT, P0 ;  /* 0x00000005ff007c0c */ /* 0x000fe2000bf05300 */
[----:B0-----:R-:W-:-:S05]  /*18480*/  IMAD R12, R246, R252, RZ ;  /* 0x000000fcf60c7224 */ /* 0x001fca00078e02ff */
[----:B------:R-:W-:Y:S02]  /*18490*/  SHF.R.S32.HI R6, RZ, 0x1f, R12 ;  /* 0x0000001fff067819 */ /* 0x000fe4000001140c */
[----:B------:R-:W-:-:S04]  /*184a0*/  IADD3 R12, P2, P3, R12, UR4, R9 ;  /* 0x000000040c0c7c10 */ /* 0x000fc8000fb5e009 */
[----:B------:R-:W-:Y:S01]  /*184b0*/  IADD3.X R5, R6, UR5, R5, P2, P3 ;  /* 0x0000000506057c10 */ /* 0x000fe200097e6405 */
[----:B------:R-:W-:Y:S01]  /*184c0*/  IMAD.MOV.U32 R6, RZ, RZ, RZ ;  /* 0x000000ffff067224 */ /* 0x000fe200078e00ff */
[----:B-----5:R-:W-:-:S07]  /*184d0*/  LEA R10, R3, R247, 0x2 ;  /* 0x000000f7030a7211 */ /* 0x020fce00078e10ff */
.L_x_1901:
[----:B------:R-:W-:Y:S04]  /*184e0*/  BSSY B2, `(.L_x_1898) ;  /* 0x000000b000027945 */ /* 0x000fe80003800000 */
[----:B0-----:R-:W-:Y:S05]  /*184f0*/  @!P0 BRA `(.L_x_1899) ;  /* 0x0000000000148947 */ /* 0x001fea0003800000 */
[----:B------:R-:W-:-:S06]  /*18500*/  MOV R4, R12 ;  /* 0x0000000c00047202 */ /* 0x000fcc0000000f00 */
[----:B------:R-:W5:Y:S01]  /*18510*/  LDG.E.U8 R4, desc[UR60][R4.64] ;  /* 0x0000003c04047981 */ /* 0x000f62000c1e1100 */
[----:B------:R-:W-:Y:S01]  /*18520*/  HFMA2.MMA R11, -RZ, RZ, 0, 0 ;  /* 0x00000000ff0b7435 */ /* 0x000fe200000001ff */
[----:B-----5:R-:W-:-:S13]  /*18530*/  ISETP.NE.AND P2, PT, R4, RZ, PT ;  /* 0x000000ff0400720c */ /* 0x020fda0003f45270 */
[----:B------:R-:W-:Y:S05]  /*18540*/  @P2 BRA `(.L_x_1900) ;  /* 0x0000000000102947 */ /* 0x000fea0003800000 */
.L_x_1899:
[----:B------:R-:W2:Y:S02]  /*18550*/  LDS R4, [R10] ;  /* 0x000000000a047984 */ /* 0x000ea40000000800 */
[----:B--2---:R-:W-:-:S04]  /*18560*/  FADD.FTZ R4, -R13, R4 ;  /* 0x000000040d047221 */ /* 0x004fc80000010100 */
[----:B------:R-:W-:-:S04]  /*18570*/  FMUL.FTZ R4, R4, 1.4426950216293334961 ;  /* 0x3fb8aa3b04047820 */ /* 0x000fc80000410000 */
[----:B------:R0:W1:Y:S03]  /*18580*/  MUFU.EX2 R11, R4 ;  /* 0x00000004000b7308 */ /* 0x0000660000000800 */
.L_x_1900:
[----:B------:R-:W-:Y:S05]  /*18590*/  BSYNC B2 ;  /* 0x0000000000027941 */ /* 0x000fea0003800000 */
.L_x_1898:
[----:B------:R-:W-:Y:S01]  /*185a0*/  VIADD R7, R7, 0xffffffff ;  /* 0xffffffff07077836 */ /* 0x000fe20000000000 */
[----:B------:R-:W-:Y:S01]  /*185b0*/  IADD3 R12, P3, R12, 0x100, RZ ;  /* 0x000001000c0c7810 */ /* 0x000fe20007f7e0ff */
[----:B-1----:R1:W-:Y:S01]  /*185c0*/  STS [R10], R11 ;  /* 0x0000000b0a007388 */ /* 0x0023e20000000800 */
[----:B------:R-:W-:Y:S01]  /*185d0*/  FADD.FTZ R6, R11, R6 ;  /* 0x000000060b067221 */ /* 0x000fe20000010000 */
[----:B------:R-:W-:Y:S02]  /*185e0*/  IADD3 R9, R9, 0x100, RZ ;  /* 0x0000010009097810 */ /* 0x000fe40007ffe0ff */
[----:B------:R-:W-:Y:S01]  /*185f0*/  ISETP.NE.AND P2, PT, R7, RZ, PT ;  /* 0x000000ff0700720c */ /* 0x000fe20003f45270 */
[----:B------:R-:W-:Y:S01]  /*18600*/  IMAD.X R5, RZ, RZ, R5, P3 ;  /* 0x000000ffff057224 */ /* 0x000fe200018e0605 */
[----:B-1----:R-:W-:-:S11]  /*18610*/  IADD3 R10, R10, 0x400, RZ ;  /* 0x000004000a0a7810 */ /* 0x002fd60007ffe0ff */
[----:B------:R-:W-:Y:S05]  /*18620*/  @P2 BRA `(.L_x_1901) ;  /* 0xfffffffc00ac2947 */ /* 0x000fea000383ffff */
.L_x_1897:
[----:B------:R-:W-:Y:S05]  /*18630*/  BSYNC B1 ;  /* 0x0000000000017941 */ /* 0x000fea0003800000 */
.L_x_1896:
[----:B------:R-:W-:-:S13]  /*18640*/  ISETP.GE.U32.AND P0, PT, R0, 0x300, PT ;  /* 0x000003000000780c */ /* 0x000fda0003f06070 */
[----:B------:R-:W-:Y:S05]  /*18650*/  @!P0 BRA `(.L_x_1895) ;  /* 0x0000000400288947 */ /* 0x000fea0003800000 */
[----:B------:R-:W5:Y:S01]  /*18660*/  LDL R11, [R1+0x784] ;  /* 0x00078400010b7983 */ /* 0x000f620000100800 */
[----:B------:R-:W-:Y:S01]  /*18670*/  ULDC UR4, c[0x0][0x284] ;  /* 0x0000a10000047ab9 */ /* 0x000fe20000000800 */
[----:B------:R-:W-:Y:S01]  /*18680*/  LEA R0, R9, 0x800, 0x2 ;  /* 0x0000080009007811 */ /* 0x000fe200078e10ff */
[----:B------:R-:W-:Y:S01]  /*18690*/  ULDC.64 UR6, c[0x0][0x2b0] ;  /* 0x0000ac0000067ab9 */ /* 0x000fe20000000a00 */
[----:B0-----:R-:W0:Y:S01]  /*186a0*/  S2R R4, SR_CTAID.Y ;  /* 0x0000000000047919 */ /* 0x001e220000002600 */
[----:B------:R-:W-:Y:S02]  /*186b0*/  MOV R5, UR29 ;  /* 0x0000001d00057c02 */ /* 0x000fe40008000f00 */
[----:B------:R-:W-:-:S03]  /*186c0*/  ISETP.NE.U32.AND P0, PT, RZ, UR6, PT ;  /* 0x00000006ff007c0c */ /* 0x000fc6000bf05070 */
[----:B------:R-:W-:Y:S01]  /*186d0*/  IMAD R0, R5, -0x4, R0 ;  /* 0xfffffffc05007824 */ /* 0x000fe200078e0200 */
[----:B------:R-:W-:Y:S01]  /*186e0*/  ISETP.NE.AND.EX P0, PT, RZ, UR7, PT, P0 ;  /* 0x00000007ff007c0c */ /* 0x000fe2000bf05300 */
[----:B0-----:R-:W-:Y:S01]  /*186f0*/  IMAD R12, R4, UR4, RZ ;  /* 0x00000004040c7c24 */ /* 0x001fe2000f8e02ff */
[----:B------:R-:W-:-:S04]  /*18700*/  SHF.R.S32.HI R4, RZ, 0x1f, R9 ;  /* 0x0000001fff047819 */ /* 0x000fc80000011409 */
[--C-:B------:R-:W-:Y:S02]  /*18710*/  IADD3 R10, P2, P3, R9, UR6, R12.reuse ;  /* 0x00000006090a7c10 */ /* 0x100fe4000fb5e00c */
[----:B------:R-:W-:-:S04]  /*18720*/  SHF.R.S32.HI R5, RZ, 0x1f, R12 ;  /* 0x0000001fff057819 */ /* 0x000fc8000001140c */
[----:B------:R-:W-:Y:S02]  /*18730*/  IADD3.X R5, R4, UR7, R5, P2, P3 ;  /* 0x0000000704057c10 */ /* 0x000fe400097e6405 */
[----:B-----5:R-:W-:-:S07]  /*18740*/  IADD3 R0, R11, R0, RZ ;  /* 0x000000000b007210 */ /* 0x020fce0007ffe0ff */
.L_x_1914:
[----:B------:R-:W-:Y:S01]  /*18750*/  BSSY B1, `(.L_x_1902) ;  /* 0x000000b000017945 */ /* 0x000fe20003800000 */
[----:B------:R-:W-:-:S03]  /*18760*/  IMAD.MOV.U32 R4, RZ, RZ, R10 ;  /* 0x000000ffff047224 */ /* 0x000fc600078e000a */
[----:B------:R-:W-:Y:S05]  /*18770*/  @!P0 BRA `(.L_x_1903) ;  /* 0x0000000000108947 */ /* 0x000fea0003800000 */
[----:B-1----:R-:W5:Y:S02]  /*18780*/  LDG.E.U8 R7, desc[UR60][R4.64] ;  /* 0x0000003c04077981 */ /* 0x002f64000c1e1100 */
[----:B-----5:R-:W-:-:S13]  /*18790*/  ISETP.NE.AND P2, PT, R7, RZ, PT ;  /* 0x000000ff0700720c */ /* 0x020fda0003f45270 */
[----:B------:R-:W-:Y:S01]  /*187a0*/  @P2 MOV R7, RZ ;  /* 0x000000ff00072202 */ /* 0x000fe20000000f00 */
[----:B------:R-:W-:Y:S06]  /*187b0*/  @P2 BRA `(.L_x_1904) ;  /* 0x0000000000102947 */ /* 0x000fec0003800000 */
.L_x_1903:
[----:B-1----:R-:W2:Y:S02]  /*187c0*/  LDS R7, [R0+-0x800] ;  /* 0xfff8000000077984 */ /* 0x002ea40000000800 */
[----:B--2---:R-:W-:-:S04]  /*187d0*/  FADD.FTZ R7, -R13, R7 ;  /* 0x000000070d077221 */ /* 0x004fc80000010100 */
[----:B------:R-:W-:-:S06]  /*187e0*/  FMUL.FTZ R7, R7, 1.4426950216293334961 ;  /* 0x3fb8aa3b07077820 */ /* 0x000fcc0000410000 */
[----:B------:R-:W0:Y:S02]  /*187f0*/  MUFU.EX2 R7, R7 ;  /* 0x0000000700077308 */ /* 0x000e240000000800 */
.L_x_1904:
[----:B------:R-:W-:Y:S05]  /*18800*/  BSYNC B1 ;  /* 0x0000000000017941 */ /* 0x000fea0003800000 */
.L_x_1902:
[----:B0-----:R0:W-:Y:S01]  /*18810*/  STS [R0+-0x800], R7 ;  /* 0xfff8000700007388 */ /* 0x0011e20000000800 */
[----:B------:R-:W-:Y:S01]  /*18820*/  BSSY B1, `(.L_x_1905) ;  /* 0x000000b000017945 */ /* 0x000fe20003800000 */
[----:B------:R-:W-:-:S03]  /*18830*/  FADD.FTZ R10, R7, R6 ;  /* 0x00000006070a7221 */ /* 0x000fc60000010000 */
[----:B------:R-:W-:Y:S05]  /*18840*/  @!P0 BRA `(.L_x_1906) ;  /* 0x0000000000108947 */ /* 0x000fea0003800000 */
[----:B------:R-:W5:Y:S02]  /*18850*/  LDG.E.U8 R6, desc[UR60][R4.64+0x100] ;  /* 0x0001003c04067981 */ /* 0x000f64000c1e1100 */
[----:B-----5:R-:W-:-:S13]  /*18860*/  ISETP.NE.AND P2, PT, R6, RZ, PT ;  /* 0x000000ff0600720c */ /* 0x020fda0003f45270 */
[----:B0-----:R-:W-:Y:S01]  /*18870*/  @P2 MOV R7, RZ ;  /* 0x000000ff00072202 */ /* 0x001fe20000000f00 */
[----:B------:R-:W-:Y:S06]  /*18880*/  @P2 BRA `(.L_x_1907) ;  /* 0x0000000000102947 */ /* 0x000fec0003800000 */
.L_x_1906:
[----:B------:R-:W2:Y:S02]  /*18890*/  LDS R6, [R0+-0x400] ;  /* 0xfffc000000067984 */ /* 0x000ea40000000800 */
[----:B--2---:R-:W-:-:S04]  /*188a0*/  FADD.FTZ R6, -R13, R6 ;  /* 0x000000060d067221 */ /* 0x004fc80000010100 */
[----:B------:R-:W-:-:S04]  /*188b0*/  FMUL.FTZ R6, R6, 1.4426950216293334961 ;  /* 0x3fb8aa3b06067820 */ /* 0x000fc80000410000 */
[----:B0-----:R0:W1:Y:S03]  /*188c0*/  MUFU.EX2 R7, R6 ;  /* 0x0000000600077308 */ /* 0x0010660000000800 */
.L_x_1907:
[----:B------:R-:W-:Y:S05]  /*188d0*/  BSYNC B1 ;  /* 0x0000000000017941 */ /* 0x000fea0003800000 */
.L_x_1905:
[----:B-1----:R1:W-:Y:S01]  /*188e0*/  STS [R0+-0x400], R7 ;  /* 0xfffc000700007388 */ /* 0x0023e20000000800 */
[----:B------:R-:W-:Y:S01]  /*188f0*/  BSSY B1, `(.L_x_1908) ;  /* 0x000000b000017945 */ /* 0x000fe20003800000 */
[----:B------:R-:W-:-:S03]  /*18900*/  FADD.FTZ R10, R10, R7 ;  /* 0x000000070a0a7221 */ /* 0x000fc60000010000 */
[----:B------:R-:W-:Y:S05]  /*18910*/  @!P0 BRA `(.L_x_1909) ;  /* 0x0000000000108947 */ /* 0x000fea0003800000 */
[----:B0-----:R-:W5:Y:S01]  /*18920*/  LDG.E.U8 R6, desc[UR60][R4.64+0x200] ;  /* 0x0002003c04067981 */ /* 0x001f62000c1e1100 */
[----:B-1----:R-:W-:Y:S01]  /*18930*/  IMAD.MOV.U32 R7, RZ, RZ, RZ ;  /* 0x000000ffff077224 */ /* 0x002fe200078e00ff */
[----:B-----5:R-:W-:-:S13]  /*18940*/  ISETP.NE.AND P2, PT, R6, RZ, PT ;  /* 0x000000ff0600720c */ /* 0x020fda0003f45270 */
[----:B------:R-:W-:Y:S05]  /*18950*/  @P2 BRA `(.L_x_1910) ;  /* 0x0000000000102947 */ /* 0x000fea0003800000 */
.L_x_1909:
[----:B0-----:R-:W2:Y:S02]  /*18960*/  LDS R6, [R0] ;  /* 0x0000000000067984 */ /* 0x001ea40000000800 */
[----:B--2---:R-:W-:-:S04]  /*18970*/  FADD.FTZ R6, -R13, R6 ;  /* 0x000000060d067221 */ /* 0x004fc80000010100 */
[----:B------:R-:W-:-:S04]  /*18980*/  FMUL.FTZ R6, R6, 1.4426950216293334961 ;  /* 0x3fb8aa3b06067820 */ /* 0x000fc80000410000 */
[----:B-1----:R0:W1:Y:S03]  /*18990*/  MUFU.EX2 R7, R6 ;  /* 0x0000000600077308 */ /* 0x0020660000000800 */
.L_x_1910:
[----:B------:R-:W-:Y:S05]  /*189a0*/  BSYNC B1 ;  /* 0x0000000000017941 */ /* 0x000fea0003800000 */
.L_x_1908:
[----:B-1----:R1:W-:Y:S01]  /*189b0*/  STS [R0], R7 ;  /* 0x0000000700007388 */ /* 0x0023e20000000800 */
[----:B------:R-:W-:Y:S01]  /*189c0*/  BSSY B1, `(.L_x_1911) ;  /* 0x000000b000017945 */ /* 0x000fe20003800000 */
[----:B------:R-:W-:-:S03]  /*189d0*/  FADD.FTZ R12, R10, R7 ;  /* 0x000000070a0c7221 */ /* 0x000fc60000010000 */
[----:B------:R-:W-:Y:S05]  /*189e0*/  @!P0 BRA `(.L_x_1912) ;  /* 0x0000000000108947 */ /* 0x000fea0003800000 */
[----:B0-----:R-:W5:Y:S02]  /*189f0*/  LDG.E.U8 R6, desc[UR60][R4.64+0x300] ;  /* 0x0003003c04067981 */ /* 0x001f64000c1e1100 */
[----:B-----5:R-:W-:-:S13]  /*18a00*/  ISETP.NE.AND P2, PT, R6, RZ, PT ;  /* 0x000000ff0600720c */ /* 0x020fda0003f45270 */
[----:B-1----:R-:W-:Y:S01]  /*18a10*/  @P2 MOV R7, RZ ;  /* 0x000000ff00072202 */ /* 0x002fe20000000f00 */
[----:B------:R-:W-:Y:S06]  /*18a20*/  @P2 BRA `(.L_x_1913) ;  /* 0x0000000000102947 */ /* 0x000fec0003800000 */
.L_x_1912:
[----:B0-----:R-:W2:Y:S02]  /*18a30*/  LDS R6, [R0+0x400] ;  /* 0x0004000000067984 */ /* 0x001ea40000000800 */
[----:B--2---:R-:W-:-:S04]  /*18a40*/  FADD.FTZ R6, -R13, R6 ;  /* 0x000000060d067221 */ /* 0x004fc80000010100 */
[----:B------:R-:W-:-:S04]  /*18a50*/  FMUL.FTZ R6, R6, 1.4426950216293334961 ;  /* 0x3fb8aa3b06067820 */ /* 0x000fc80000410000 */
[----:B-1----:R0:W1:Y:S03]  /*18a60*/  MUFU.EX2 R7, R6 ;  /* 0x0000000600077308 */ /* 0x0020660000000800 */
.L_x_1913:
[----:B------:R-:W-:Y:S05]  /*18a70*/  BSYNC B1 ;  /* 0x0000000000017941 */ /* 0x000fea0003800000 */
.L_x_1911:
[----:B------:R-:W-:Y:S01]  /*18a80*/  IADD3 R9, R9, 0x400, RZ ;  /* 0x0000040009097810 */ /* 0x000fe20007ffe0ff */
[----:B-1----:R1:W-:Y:S01]  /*18a90*/  STS [R0+0x400], R7 ;  /* 0x0004000700007388 */ /* 0x0023e20000000800 */
[----:B------:R-:W-:Y:S01]  /*18aa0*/  IADD3 R10, P3, R4, 0x400, RZ ;  /* 0x00000400040a7810 */ /* 0x000fe20007f7e0ff */
[----:B0-----:R-:W-:Y:S01]  /*18ab0*/  FADD.FTZ R6, R12, R7 ;  /* 0x000000070c067221 */ /* 0x001fe20000010000 */
[----:B------:R-:W-:-:S03]  /*18ac0*/  ISETP.GE.AND P2, PT, R9, UR37, PT ;  /* 0x0000002509007c0c */ /* 0x000fc6000bf46270 */
[----:B------:R-:W-:Y:S01]  /*18ad0*/  IMAD.X R5, RZ, RZ, R5, P3 ;  /* 0x000000ffff057224 */ /* 0x000fe200018e0605 */
[----:B-1----:R-:W-:-:S09]  /*18ae0*/  IADD3 R0, R0, 0x1000, RZ ;  /* 0x0000100000007810 */ /* 0x002fd20007ffe0ff */
[----:B------:R-:W-:Y:S05]  /*18af0*/  @!P2 BRA `(.L_x_1914) ;  /* 0xfffffffc0014a947 */ /* 0x000fea000383ffff */
.L_x_1895:
[----:B------:R-:W-:Y:S05]  /*18b00*/  BSYNC B0 ;  /* 0x0000000000007941 */ /* 0x000fea0003800000 */
.L_x_1894:
        /* <DEDUP_REMOVED lines=18> */
[----:B------:R-:W-:-:S05]  /*18c30*/  @!P0 LOP3.LUT R6, R0, 0x1ffffffc, RZ, 0xc0, !PT ;  /* 0x1ffffffc00068812 */ /* 0x000fca00078ec0ff */
[----:B------:R-:W-:Y:S02]  /*18c40*/  @!P0 IMAD.IADD R12, R6, 0x1, R9 ;  /* 0x00000001060c8824 */ /* 0x000fe400078e0209 */
[----:B0-----:R-:W-:Y:S01]  /*18c50*/  FADD.FTZ R4, R7, R4 ;  /* 0x0000000407047221 */ /* 0x001fe20000010000 */
[----:B------:R-:W-:-:S04]  /*18c60*/  @!P2 SHF.L.U32 R7, R3, 0x2, RZ ;  /* 0x000000020307a819 */ /* 0x000fc800000006ff */
[----:B------:R-:W0:Y:S01]  /*18c70*/  SHFL.BFLY PT, R5, R4, 0x1, 0x1f ;  /* 0x0c201f0004057f89 */ /* 0x000e2200000e0000 */
[----:B------:R-:W-:-:S04]  /*18c80*/  @!P2 LOP3.LUT R0, R7, 0x7c, RZ, 0xc0, !PT ;  /* 0x0000007c0700a812 */ /* 0x000fc800078ec0ff */
        /* <DEDUP_REMOVED lines=27> */
.L_x_1915:
        /* <DEDUP_REMOVED lines=13> */
[----:B------:R-:W-:Y:S02]  /*18f10*/  IMAD.MOV.U32 R0, RZ, RZ, R6 ;  /* 0x000000ffff007224 */ /* 0x000fe400078e0006 */
[----:B------:R-:W-:Y:S02]  /*18f20*/  LEA R11, P3, R12, UR6, 0x2 ;  /* 0x000000060c0b7c11 */ /* 0x000fe4000f8610ff */
[----:B------:R-:W-:-:S04]  /*18f30*/  LEA.HI.X.SX32 R7, R9, R5, 0x1, P2 ;  /* 0x0000000509077211 */ /* 0x000fc800010f0eff */
[----:B------:R-:W-:Y:S02]  /*18f40*/  LEA.HI.X R12, R12, UR7, R7, 0x2, P3 ;  /* 0x000000070c0c7c11 */ /* 0x000fe400098f1407 */
[----:B--2---:R-:W-:-:S07]  /*18f50*/  LEA R10, R3, R10, 0x2 ;  /* 0x0000000a030a7211 */ /* 0x004fce00078e10ff */
.L_x_1920:
[----:B--2---:R-:W1:Y:S01]  /*18f60*/  LDS R6, [R10] ;  /* 0x000000000a067984 */ /* 0x004e620000000800 */
[----:B------:R-:W-:Y:S01]  /*18f70*/  @P0 IMAD.MOV.U32 R7, RZ, RZ, R12 ;  /* 0x000000ffff070224 */ /* 0x000fe200078e000c */
[----:B------:R-:W-:Y:S02]  /*18f80*/  IADD3 R0, R0, -0x1, RZ ;  /* 0xffffffff00007810 */ /* 0x000fe40007ffe0ff */
[----:B------:R-:W-:Y:S02]  /*18f90*/  IADD3 R9, R9, 0x100, RZ ;  /* 0x0000010009097810 */ /* 0x000fe40007ffe0ff */
[----:B------:R-:W-:Y:S01]  /*18fa0*/  ISETP.NE.AND P3, PT, R0, RZ, PT ;  /* 0x000000ff0000720c */ /* 0x000fe20003f65270 */
[----:B-1----:R-:W-:Y:S01]  /*18fb0*/  FMUL.FTZ R15, R6, R13 ;  /* 0x0000000d060f7220 */ /* 0x002fe20000410000 */
[----:B------:R-:W-:Y:S02]  /*18fc0*/  @P0 MOV R6, R11 ;  /* 0x0000000b00060202 */ /* 0x000fe40000000f00 */
[----:B------:R-:W-:-:S02]  /*18fd0*/  IADD3 R11, P2, R11, 0x400, RZ ;  /* 0x000004000b0b7810 */ /* 0x000fc40007f5e0ff */
[----:B------:R0:W-:Y:S03]  /*18fe0*/  STS [R10], R15 ;  /* 0x0000000f0a007388 */ /* 0x0001e60000000800 */
[----:B------:R-:W-:Y:S01]  /*18ff0*/  IMAD.X R12, RZ, RZ, R12, P2 ;  /* 0x000000ffff0c7224 */ /* 0x000fe200010e060c */
[----:B------:R2:W-:Y:S01]  /*19000*/  @P0 STG.E desc[UR60][R6.64], R15 ;  /* 0x0000000f06000986 */ /* 0x0005e2000c10193c */
[----:B0-----:R-:W-:Y:S02]  /*19010*/  IADD3 R10, R10, 0x400, RZ ;  /* 0x000004000a0a7810 */ /* 0x001fe40007ffe0ff */
[----:B------:R-:W-:Y:S05]  /*19020*/  @P3 BRA `(.L_x_1920) ;  /* 0xfffffffc00cc3947 */ /* 0x000fea000383ffff */
.L_x_1919:
[----:B------:R-:W-:Y:S05]  /*19030*/  BSYNC B1 ;  /* 0x0000000000017941 */ /* 0x000fea0003800000 */
.L_x_1918:
[----:B------:R-:W-:Y:S05]  /*19040*/  @!P1 BRA `(.L_x_1917) ;  /* 0x00000000008c9947 */ /* 0x000fea0003800000 */
[----:B--2---:R-:W2:Y:S01]  /*19050*/  LDL R6, [R1+0x784] ;  /* 0x0007840001067983 */ /* 0x004ea20000100800 */
[C---:B------:R-:W-:Y:S01]  /*19060*/  IADD3 R12, P0, R9.reuse, R4, RZ ;  /* 0x00000004090c7210 */ /* 0x040fe20007f1e0ff */
[----:B------:R-:W-:Y:S01]  /*19070*/  ULDC.64 UR6, c[0x0][0x310] ;  /* 0x0000c40000067ab9 */ /* 0x000fe20000000a00 */
[C---:B------:R-:W-:Y:S02]  /*19080*/  LEA R0, R9.reuse, 0x800, 0x2 ;  /* 0x0000080009007811 */ /* 0x040fe400078e10ff */
[----:B------:R-:W-:Y:S02]  /*19090*/  MOV R7, UR29 ;  /* 0x0000001d00077c02 */ /* 0x000fe40008000f00 */
[----:B------:R-:W-:Y:S02]  /*190a0*/  LEA.HI.X.SX32 R5, R9, R5, 0x1, P0 ;  /* 0x0000000509057211 */ /* 0x000fe400000f0eff */
[----:B------:R-:W-:Y:S01]  /*190b0*/  LEA R11, P0, R12, UR6, 0x2 ;  /* 0x000000060c0b7c11 */ /* 0x000fe2000f8010ff */
[----:B------:R-:W-:Y:S01]  /*190c0*/  IMAD R0, R7, -0x4, R0 ;  /* 0xfffffffc07007824 */ /* 0x000fe200078e0200 */
[----:B------:R-:W-:-:S02]  /*190d0*/  ISETP.NE.AND P2, PT, RZ, UR4, PT ;  /* 0x00000004ff007c0c */ /* 0x000fc4000bf45270 */
[----:B------:R-:W-:Y:S01]  /*190e0*/  LEA.HI.X R12, R12, UR7, R5, 0x2, P0 ;  /* 0x000000070c0c7c11 */ /* 0x000fe200080f1405 */
[----:B--2---:R-:W-:-:S10]  /*190f0*/  IMAD.IADD R0, R6, 0x1, R0 ;  /* 0x0000000106007824 */ /* 0x004fd400078e0200 */
.L_x_1921:
[----:B------:R-:W1:Y:S01]  /*19100*/  LDS R4, [R0+-0x800] ;  /* 0xfff8000000047984 */ /* 0x000e620000000800 */
[----:B------:R-:W-:Y:S01]  /*19110*/  MOV R5, R12 ;  /* 0x0000000c00057202 */ /* 0x000fe20000000f00 */
[----:B------:R-:W-:Y:S02]  /*19120*/  VIADD R9, R9, 0x400 ;  /* 0x0000040009097836 */ /* 0x000fe40000000000 */
[----:B------:R-:W2:Y:S03]  /*19130*/  LDS R6, [R0+-0x400] ;  /* 0xfffc000000067984 */ /* 0x000ea60000000800 */
[----:B------:R-:W-:Y:S01]  /*19140*/  ISETP.GE.AND P0, PT, R9, UR37, PT ;  /* 0x0000002509007c0c */ /* 0x000fe2000bf06270 */
[----:B------:R-:W5:Y:S04]  /*19150*/  LDS R7, [R0] ;  /* 0x0000000000077984 */ /* 0x000f680000000800 */
[----:B0-----:R-:W0:Y:S01]  /*19160*/  LDS R10, [R0+0x400] ;  /* 0x00040000000a7984 */ /* 0x001e220000000800 */
[----:B-1----:R-:W-:Y:S01]  /*19170*/  FMUL.FTZ R15, R4, R13 ;  /* 0x0000000d040f7220 */ /* 0x002fe20000410000 */
[----:B------:R-:W-:Y:S01]  /*19180*/  MOV R4, R11 ;  /* 0x0000000b00047202 */ /* 0x000fe20000000f00 */
[----:B--2---:R-:W-:-:S03]  /*19190*/  FMUL.FTZ R17, R6, R13 ;  /* 0x0000000d06117220 */ /* 0x004fc60000410000 */
[----:B------:R-:W-:Y:S01]  /*191a0*/  IADD3 R11, P1, R4, 0x1000, RZ ;  /* 0x00001000040b7810 */ /* 0x000fe20007f3e0ff */
[----:B------:R-:W-:Y:S01]  /*191b0*/  @P2 STG.E desc[UR60][R4.64], R15 ;  /* 0x0000000f04002986 */ /* 0x000fe2000c10193c */
[----:B-----5:R-:W-:Y:S02]  /*191c0*/  FMUL.FTZ R7, R7, R13 ;  /* 0x0000000d07077220 */ /* 0x020fe40000410000 */
[----:B------:R-:W-:Y:S01]  /*191d0*/  IADD3.X R12, RZ, R5, RZ, P1, !PT ;  /* 0x00000005ff0c7210 */ /* 0x000fe20000ffe4ff */
        /* <DEDUP_REMOVED lines=10> */
.L_x_1917:
[----:B------:R-:W-:Y:S05]  /*19280*/  BSYNC B0 ;  /* 0x0000000000007941 */ /* 0x000fea0003800000 */
.L_x_1916:
[----:B------:R-:W5:Y:S01]  /*19290*/  LDL.LU R4, [R1+0x790] ;  /* 0x0007900001047983 */ /* 0x000f620000300800 */
[----:B------:R-:W-:Y:S01]  /*192a0*/  UIADD3 UR11, UR37, -0x1, URZ ;  /* 0xffffffff250b7890 */ /* 0x000fe2000fffe03f */
[----:B------:R-:W0:Y:S01]  /*192b0*/  S2UR UR6, SR_CgaCtaId ;  /* 0x00000000000679c3 */ /* 0x000e220000008800 */
[-C--:B------:R-:W-:Y:S01]  /*192c0*/  LEA.HI R8, R8, R3.reuse, RZ, 0x6 ;  /* 0x0000000308087211 */ /* 0x080fe200078f30ff */
[----:B------:R-:W3:Y:S01]  /*192d0*/  S2R R22, SR_CTAID.X ;  /* 0x0000000000167919 */ /* 0x000ee20000002500 */
[----:B------:R-:W-:Y:S01]  /*192e0*/  USHF.R.S32.HI UR4, URZ, 0x1f, UR11 ;  /* 0x0000001f3f047899 */ /* 0x000fe2000801140b */
[----:B------:R-:W-:Y:S01]  /*192f0*/  BSSY B0, `(.L_x_1922) ;  /* 0x000002b000007945 */ /* 0x000fe20003800000 */
[----:B------:R-:W-:Y:S01]  /*19300*/  SHF.R.S32.HI R14, RZ, 0x6, R8 ;  /* 0x00000006ff0e7819 */ /* 0x000fe20000011408 */
[----:B------:R-:W3:Y:S01]  /*19310*/  S2R R5, SR_CTAID.Y ;  /* 0x0000000000057919 */ /* 0x000ee20000002600 */
[----:B------:R-:W-:Y:S01]  /*19320*/  ULEA.HI UR4, UR4, UR11, URZ, 0x2 ;  /* 0x0000000b04047291 */ /* 0x000fe2000f8f103f */
[----:B------:R-:W-:Y:S01]  /*19330*/  LOP3.LUT R0, R8, 0xffffffc0, RZ, 0xc0, !PT ;  /* 0xffffffc008007812 */ /* 0x000fe200078ec0ff */
[----:B------:R-:W-:Y:S01]  /*19340*/  ULDC UR7, c[0x0][0x288] ;  /* 0x0000a20000077ab9 */ /* 0x000fe20000000800 */
[----:B------:R-:W-:Y:S01]  /*19350*/  ULDC UR12, c[0x0][0x288] ;  /* 0x0000a200000c7ab9 */ /* 0x000fe20000000800 */
[----:B------:R-:W-:Y:S01]  /*19360*/  ULOP3.LUT UR4, UR4, 0xfffffffc, URZ, 0xc0, !UPT ;  /* 0xfffffffc04047892 */ /* 0x000fe2000f8ec03f */
[----:B------:R-:W-:Y:S01]  /*19370*/  IADD3 R9, -R0, R3, RZ ;  /* 0x0000000300097210 */ /* 0x000fe20007ffe1ff */
[----:B------:R-:W-:Y:S01]  /*19380*/  ULDC UR10, c[0x0][0x29c] ;  /* 0x0000a700000a7ab9 */ /* 0x000fe20000000800 */
[----:B------:R-:W-:Y:S01]  /*19390*/  ULDC.64 UR8, c[0x0][0x280] ;  /* 0x0000a00000087ab9 */ /* 0x000fe20000000a00 */
[----:B------:R-:W-:Y:S01]  /*193a0*/  UIADD3 UR4, UR11, -UR4, URZ ;  /* 0x800000040b047290 */ /* 0x000fe2000fffe03f */
[----:B------:R-:W-:Y:S01]  /*193b0*/  IMAD.MOV.U32 R11, RZ, RZ, RZ ;  /* 0x000000ffff0b7224 */ /* 0x000fe200078e00ff */
[----:B------:R-:W-:Y:S01]  /*193c0*/  UMOV UR5, 0x400 ;  /* 0x0000040000057882 */ /* 0x000fe20000000000 */
[----:B-1----:R-:W-:Y:S01]  /*193d0*/  IMAD.SHL.U32 R13, R9, 0x4, RZ ;  /* 0x00000004090d7824 */ /* 0x002fe200078e00ff */
[----:B------:R-:W-:Y:S01]  /*193e0*/  UIADD3 UR5, UR5, 0x440, URZ ;  /* 0x0000044005057890 */ /* 0x000fe2000fffe03f */
[----:B--2---:R-:W-:-:S02]  /*193f0*/  CS2R R6, SRZ ;  /* 0x0000000000067805 */ /* 0x004fc4000001ff00 */
[----:B------:R-:W-:Y:S01]  /*19400*/  ISETP.NE.AND P1, PT, R14, UR4, PT ;  /* 0x000000040e007c0c */ /* 0x000fe2000bf25270 */
[----:B0-----:R-:W-:-:S03]  /*19410*/  ULEA UR5, UR6, UR5, 0x18 ;  /* 0x0000000506057291 */ /* 0x001fc6000f8ec03f */
[----:B------:R-:W-:-:S03]  /*19420*/  ISETP.NE.OR P0, PT, RZ, UR10, P1 ;  /* 0x0000000aff007c0c */ /* 0x000fc60008f05670 */
[----:B------:R-:W-:Y:S01]  /*19430*/  LEA R28, R9, UR5, 0x4 ;  /* 0x00000005091c7c11 */ /* 0x000fe2000f8e20ff */
[----:B---3--:R-:W-:-:S05]  /*19440*/  IMAD R12, R5, UR12, R22 ;  /* 0x0000000c050c7c24 */ /* 0x008fca000f8e0216 */
[----:B------:R-:W-:-:S05]  /*19450*/  SHF.L.U32 R12, R12, 0x8, RZ ;  /* 0x000000080c0c7819 */ /* 0x000fca00000006ff */
[----:B------:R-:W-:-:S05]  /*19460*/  IMAD R15, R12, UR9, R13 ;  /* 0x000000090c0f7c24 */ /* 0x000fca000f8e020d */
[----:B------:R-:W-:Y:S01]  /*19470*/  SHF.R.S32.HI R17, RZ, 0x1f, R15 ;  /* 0x0000001fff117819 */ /* 0x000fe2000001140f */
[----:B-----5:R-:W-:-:S04]  /*19480*/  IMAD R4, R4, UR7, RZ ;  /* 0x0000000704047c24 */ /* 0x020fc8000f8e02ff */
[----:B------:R-:W-:-:S05]  /*19490*/  IMAD R4, R4, UR8, R22 ;  /* 0x0000000804047c24 */ /* 0x000fca000f8e0216 */
[----:B------:R-:W-:Y:S02]  /*194a0*/  SHF.L.U32 R0, R4, 0x8, RZ ;  /* 0x0000000804007819 */ /* 0x000fe400000006ff */
[----:B------:R-:W-:-:S03]  /*194b0*/  CS2R R4, SRZ ;  /* 0x0000000000047805 */ /* 0x000fc6000001ff00 */
[----:B------:R-:W-:-:S05]  /*194c0*/  IMAD R49, R0, UR9, R13 ;  /* 0x0000000900317c24 */ /* 0x000fca000f8e020d */
        /* <DEDUP_REMOVED lines=12> */
.L_x_1924:
[----:B-----5:R0:W-:Y:S02]  /*19590*/  STS.128 [R28], R4 ;  /* 0x000000041c007388 */ /* 0x0201e40000000c00 */
.L_x_1923:
[----:B------:R-:W-:Y:S05]  /*195a0*/  BSYNC B0 ;  /* 0x0000000000007941 */ /* 0x000fea0003800000 */
.L_x_1922:
[----:B------:R-:W2:Y:S01]  /*195b0*/  LDL R40, [R1+0x784] ;  /* 0x0007840001287983 */ /* 0x000ea20000100800 */
[----:B------:R-:W-:Y:S01]  /*195c0*/  VIADD R30, R14, UR29 ;  /* 0x0000001d0e1e7c36 */ /* 0x000fe20008000000 */
[----:B------:R-:W-:Y:S01]  /*195d0*/  UISETP.LT.AND UP0, UPT, UR11, UR9, UPT ;  /* 0x000000090b00728c */ /* 0x000fe2000bf01270 */
[----:B------:R-:W-:Y:S01]  /*195e0*/  BSSY B0, `(.L_x_1925) ;  /* 0x000008c000007945 */ /* 0x000fe20003800000 */
[----:B------:R-:W-:Y:S01]  /*195f0*/  ULDC.64 UR4, c[0x0][0x250] ;  /* 0x0000940000047ab9 */ /* 0x000fe20000000a00 */
[----:B------:R-:W-:Y:S01]  /*19600*/  ULDC.64 UR12, c[0x0][0x250] ;  /* 0x00009400000c7ab9 */ /* 0x000fe20000000a00 */
[----:B------:R-:W-:Y:S01]  /*19610*/  SHF.L.U32 R0, R30, 0x8, RZ ;  /* 0x000000081e007819 */ /* 0x000fe200000006ff */
[----:B------:R-:W-:Y:S01]  /*19620*/  USEL UR6, UR11, UR9, UP0 ;  /* 0x000000090b067287 */ /* 0x000fe20008000000 */
[----:B------:R-:W-:Y:S01]  /*19630*/  MOV R19, UR4 ;  /* 0x0000000400137c02 */ /* 0x000fe20008000f00 */
[----:B------:R-:W-:Y:S01]  /*19640*/  IMAD.U32 R18, RZ, RZ, UR5 ;  /* 0x00000005ff127e24 */ /* 0x000fe2000f8e00ff */
[----:B------:R-:W-:Y:S01]  /*19650*/  SHF.R.S32.HI R24, RZ, 0x1f, R0 ;  /* 0x0000001fff187819 */ /* 0x000fe20000011400 */
[----:B------:R-:W-:Y:S01]  /*19660*/  IMAD.MOV.U32 R10, RZ, RZ, RZ ;  /* 0x000000ffff0a7224 */ /* 0x000fe200078e00ff */
[----:B------:R-:W-:Y:S01]  /*19670*/  BAR.SYNC.DEFER_BLOCKING 0x0 ;  /* 0x0000000000007b1d */ /* 0x000fe20000010000 */
[----:B------:R-:W-:-:S04]  /*19680*/  IADD3 R8, P0, R15, R0, RZ ;  /* 0x000000000f087210 */ /* 0x000fc80007f1e0ff */
[----:B------:R-:W-:Y:S02]  /*19690*/  IADD3.X R9, R17, R24, RZ, P0, !PT ;  /* 0x0000001811097210 */ /* 0x000fe400007fe4ff */
[----:B------:R-:W-:Y:S02]  /*196a0*/  ISETP.GE.AND P0, PT, R30, UR6, PT ;  /* 0x000000061e007c0c */ /* 0x000fe4000bf06270 */
[----:B------:R-:W-:-:S04]  /*196b0*/  LEA R20, P2, R8, R19, 0x2 ;  /* 0x0000001308147211 */ /* 0x000fc800078410ff */
[----:B------:R-:W-:Y:S02]  /*196c0*/  LEA.HI.X R21, R8, R18, R9, 0x2, P2 ;  /* 0x0000001208157211 */ /* 0x000fe400010f1409 */
[----:B------:R-:W-:Y:S02]  /*196d0*/  CS2R R8, SRZ ;  /* 0x0000000000087805 */ /* 0x000fe4000001ff00 */
[----:B--2---:R-:W-:-:S03]  /*196e0*/  LEA R29, R14, R40, 0x2 ;  /* 0x000000280e1d7211 */ /* 0x004fc600078e10ff */
[----:B------:R-:W-:Y:S05]  /*196f0*/  @P0 BRA `(.L_x_1926) ;  /* 0x0000000400e80947 */ /* 0x000fea0003800000 */
[----:B------:R-:W-:Y:S01]  /*19700*/  ULOP3.LUT UR5, URZ, UR9, URZ, 0x33, !UPT ;  /* 0x000000093f057292 */ /* 0x000fe2000f8e333f */
[----:B------:R-:W-:Y:S01]  /*19710*/  MOV R11, UR29 ;  /* 0x0000001d000b7c02 */ /* 0x000fe20008000f00 */
[----:B------:R-:W-:Y:S01]  /*19720*/  UIADD3 UR4, -UR37, URZ, URZ ;  /* 0x0000003f25047290 */ /* 0x000fe2000fffe13f */
[----:B------:R-:W1:Y:S01]  /*19730*/  LDC.64 R8, c[0x0][0x2e8] ;  /* 0x0000ba00ff087b82 */ /* 0x000e620000000a00 */
[----:B------:R-:W-:Y:S01]  /*19740*/  IMAD R26, R16, UR7, R22 ;  /* 0x00000007101a7c24 */ /* 0x000fe2000f8e0216 */
[----:B------:R-:W-:Y:S01]  /*19750*/  IADD3 R10, -R11, -0x2, -R14 ;  /* 0xfffffffe0b0a7810 */ /* 0x000fe20007ffe90e */
[----:B------:R-:W-:Y:S01]  /*19760*/  UISETP.LT.AND UP0, UPT, UR5, UR4, UPT ;  /* 0x000000040500728c */ /* 0x000fe2000bf01270 */
[----:B------:R-:W-:Y:S01]  /*19770*/  BSSY B1, `(.L_x_1927) ;  /* 0x0000023000017945 */ /* 0x000fe20003800000 */
[----:B------:R-:W-:Y:S01]  /*19780*/  IMAD R27, R26, 0x100, R13 ;  /* 0x000001001a1b7824 */ /* 0x000fe200078e020d */
[----:B------:R-:W-:Y:S01]  /*19790*/  MOV R31, R30 ;  /* 0x0000001e001f7202 */ /* 0x000fe20000000f00 */
[----:B------:R-:W-:-:S06]  /*197a0*/  USEL UR4, UR5, UR4, !UP0 ;  /* 0x0000000405047287 */ /* 0x000fcc000c000000 */
[----:B------:R-:W-:Y:S02]  /*197b0*/  IADD3 R22, R10, -UR4, RZ ;  /* 0x800000040a167c10 */ /* 0x000fe4000fffe0ff */
[----:B------:R-:W-:Y:S02]  /*197c0*/  CS2R R10, SRZ ;  /* 0x00000000000a7805 */ /* 0x000fe4000001ff00 */
[----:B------:R-:W-:Y:S01]  /*197d0*/  LOP3.LUT P0, RZ, R22, 0x4, RZ, 0xc0, !PT ;  /* 0x0000000416ff7812 */ /* 0x000fe2000780c0ff */
[----:B-1----:R-:W-:Y:S01]  /*197e0*/  IMAD.WIDE R26, R27, 0x4, R8 ;  /* 0x000000041b1a7825 */ /* 0x002fe200078e0208 */
[----:B------:R-:W-:-:S11]  /*197f0*/  CS2R R8, SRZ ;  /* 0x0000000000087805 */ /* 0x000fd6000001ff00 */
[----:B------:R-:W-:Y:S05]  /*19800*/  @P0 BRA `(.L_x_1928) ;  /* 0x0000000000640947 */ /* 0x000fea0003800000 */
[----:B------:R-:W-:-:S04]  /*19810*/  IADD3 R0, P0, R49, R0, RZ ;  /* 0x0000000031007210 */ /* 0x000fc80007f1e0ff */
[----:B------:R-:W-:Y:S02]  /*19820*/  IADD3.X R9, R51, R24, RZ, P0, !PT ;  /* 0x0000001833097210 */ /* 0x000fe400007fe4ff */
[----:B------:R-:W-:-:S04]  /*19830*/  LEA R8, P0, R0, R19, 0x2 ;  /* 0x0000001300087211 */ /* 0x000fc800078010ff */
[----:B------:R-:W-:Y:S02]  /*19840*/  LEA.HI.X R9, R0, R18, R9, 0x2, P0 ;  /* 0x0000001200097211 */ /* 0x000fe400000f1409 */
[----:B------:R1:W2:Y:S04]  /*19850*/  LDS R0, [R29] ;  /* 0x000000001d007984 */ /* 0x0002a80000000800 */
[----:B------:R-:W5:Y:S01]  /*19860*/  LDG.E.128 R8, desc[UR60][R8.64] ;  /* 0x0000003c08087981 */ /* 0x000f62000c1e1d00 */
        /* <DEDUP_REMOVED lines=14> */
.L_x_1929:
[C---:B-12--5:R-:W-:Y:S01]  /*19950*/  FFMA.FTZ R8, R0.reuse, R8, RZ ;  /* 0x0000000800087223 */ /* 0x066fe200000100ff */
[C---:B------:R-:W-:Y:S01]  /*19960*/  FFMA.FTZ R9, R0.reuse, R9, RZ ;  /* 0x0000000900097223 */ /* 0x040fe200000100ff */
[C---:B------:R-:W-:Y:S01]  /*19970*/  FFMA.FTZ R10, R0.reuse, R10, RZ ;  /* 0x0000000a000a7223 */ /* 0x040fe200000100ff */
[----:B------:R-:W-:Y:S01]  /*19980*/  FFMA.FTZ R11, R0, R11, RZ ;  /* 0x0000000b000b7223 */ /* 0x000fe200000100ff */
[----:B------:R-:W-:-:S07]  /*19990*/  VIADD R31, R30, 0x4 ;  /* 0x000000041e1f7836 */ /* 0x000fce0000000000 */
.L_x_1928:
[----:B------:R-:W-:Y:S05]  /*199a0*/  BSYNC B1 ;  /* 0x0000000000017941 */ /* 0x000fea0003800000 */
.L_x_1927:
[----:B------:R-:W-:-:S13]  /*199b0*/  LOP3.LUT P0, RZ, R22, 0xfffffffc, RZ, 0xc0, !PT ;  /* 0xfffffffc16ff7812 */ /* 0x000fda000780c0ff */
[----:B------:R-:W-:Y:S05]  /*199c0*/  @!P0 BRA `(.L_x_1926) ;  /* 0x0000000400348947 */ /* 0x000fea0003800000 */
[C---:B------:R-:W-:Y:S02]  /*199d0*/  SHF.L.U32 R0, R31.reuse, 0x8, RZ ;  /* 0x000000081f007819 */ /* 0x040fe400000006ff */
[----:B------:R-:W-:Y:S02]  /*199e0*/  LEA R22, R31, 0x10, 0x2 ;  /* 0x000000101f167811 */ /* 0x000fe400078e10ff */
[----:B------:R-:W-:Y:S02]  /*199f0*/  SHF.R.S32.HI R24, RZ, 0x1f, R0 ;  /* 0x0000001fff187819 */ /* 0x000fe40000011400 */
[-C--:B------:R-:W-:Y:S02]  /*19a00*/  IADD3 R48, P2, R49, R0.reuse, RZ ;  /* 0x0000000031307210 */ /* 0x080fe40007f5e0ff */
[----:B------:R-:W-:Y:S02]  /*19a10*/  IADD3 R34, P3, R15, R0, RZ ;  /* 0x000000000f227210 */ /* 0x000fe40007f7e0ff */
[----:B------:R-:W-:Y:S01]  /*19a20*/  MOV R37, UR29 ;  /* 0x0000001d00257c02 */ /* 0x000fe20008000f00 */
[----:B------:R-:W-:Y:S01]  /*19a30*/  IMAD.X R25, R51, 0x1, R24, P2 ;  /* 0x0000000133197824 */ /* 0x000fe200010e0618 */
[----:B------:R-:W-:-:S02]  /*19a40*/  IADD3.X R23, R17, R24, RZ, P3, !PT ;  /* 0x0000001811177210 */ /* 0x000fc40001ffe4ff */
[-C--:B------:R-:W-:Y:S01]  /*19a50*/  LEA R35, P2, R48, R19.reuse, 0x2 ;  /* 0x0000001330237211 */ /* 0x080fe200078410ff */
[----:B------:R-:W-:Y:S01]  /*19a60*/  IMAD R22, R37, -0x4, R22 ;  /* 0xfffffffc25167824 */ /* 0x000fe200078e0216 */
[----:B------:R-:W-:Y:S02]  /*19a70*/  LEA R33, P3, R34, R19, 0x2 ;  /* 0x0000001322217211 */ /* 0x000fe400078610ff */
[----:B------:R-:W-:Y:S01]  /*19a80*/  IADD3 R32, R0, 0x400, RZ ;  /* 0x0000040000207810 */ /* 0x000fe20007ffe0ff */
[----:B------:R-:W-:Y:S01]  /*19a90*/  IMAD.IADD R0, R40, 0x1, R22 ;  /* 0x0000000128007824 */ /* 0x000fe200078e0216 */
[----:B------:R-:W-:Y:S02]  /*19aa0*/  ISETP.NE.AND P0, PT, RZ, UR10, PT ;  /* 0x0000000aff007c0c */ /* 0x000fe4000bf05270 */
[-C--:B------:R-:W-:Y:S02]  /*19ab0*/  LEA.HI.X R48, R48, R18.reuse, R25, 0x2, P2 ;  /* 0x0000001230307211 */ /* 0x080fe400010f1419 */
[----:B------:R-:W-:-:S09]  /*19ac0*/  LEA.HI.X R34, R34, R18, R23, 0x2, P3 ;  /* 0x0000001222227211 */ /* 0x000fd200018f1417 */
.L_x_1932:
[----:B------:R-:W-:Y:S02]  /*19ad0*/  SHF.R.S32.HI R50, RZ, 0x1f, R32 ;  /* 0x0000001fff327819 */ /* 0x000fe40000011420 */
[----:B------:R-:W-:Y:S02]  /*19ae0*/  IADD3 R22, P2, R49, R32, RZ ;  /* 0x0000002031167210 */ /* 0x000fe40007f5e0ff */
[----:B------:R-:W-:Y:S02]  /*19af0*/  MOV R19, UR12 ;  /* 0x0000000c00137c02 */ /* 0x000fe40008000f00 */
[----:B------:R-:W-:Y:S01]  /*19b00*/  MOV R18, UR13 ;  /* 0x0000000d00127c02 */ /* 0x000fe20008000f00 */
[----:B------:R-:W-:Y:S01]  /*19b10*/  IMAD.X R23, R51, 0x1, R50, P2 ;  /* 0x0000000133177824 */ /* 0x000fe200010e0632 */
[----:B------:R-:W-:Y:S02]  /*19b20*/  LEA R24, P2, R22, R19, 0x2 ;  /* 0x0000001316187211 */ /* 0x000fe400078410ff */
[----:B------:R-:W-:-:S02]  /*19b30*/  LOP3.LUT P3, RZ, R2, 0x10, RZ, 0xc0, !PT ;  /* 0x0000001002ff7812 */ /* 0x000fc4000786c0ff */
[----:B------:R-:W-:Y:S02]  /*19b40*/  LEA.HI.X R25, R22, R18, R23, 0x2, P2 ;  /* 0x0000001216197211 */ /* 0x000fe400010f1417 */
[----:B------:R-:W-:Y:S02]  /*19b50*/  MOV R22, R35 ;  /* 0x0000002300167202 */ /* 0x000fe40000000f00 */
[----:B------:R-:W-:-:S05]  /*19b60*/  MOV R23, R48 ;  /* 0x0000003000177202 */ /* 0x000fca0000000f00 */
[----:B------:R1:W5:Y:S01]  /*19b70*/  LDG.E.128 R36, desc[UR60][R22.64] ;  /* 0x0000003c16247981 */ /* 0x000362000c1e1d00 */
[----:B------:R-:W-:Y:S05]  /*19b80*/  @P0 BRA `(.L_x_1930) ;  /* 0x0000000000340947 */ /* 0x000fea0003800000 */
[----:B------:R-:W2:Y:S01]  /*19b90*/  @P3 LDG.E.128 R44, desc[UR60][R26.64] ;  /* 0x0000003c1a2c3981 */ /* 0x000ea2000c1e1d00 */
[----:B-1----:R-:W-:Y:S01]  /*19ba0*/  IMAD.MOV.U32 R22, RZ, RZ, R33 ;  /* 0x000000ffff167224 */ /* 0x002fe200078e0021 */
[----:B------:R-:W-:Y:S02]  /*19bb0*/  MOV R23, R34 ;  /* 0x0000002200177202 */ /* 0x000fe40000000f00 */
[----:B------:R-:W1:Y:S02]  /*19bc0*/  LDS.128 R40, [R28] ;  /* 0x000000001c287984 */ /* 0x000e640000000c00 */
        /* <DEDUP_REMOVED lines=9> */
.L_x_1930:
[----:B------:R3:W5:Y:S04]  /*19c60*/  LDG.E.128 R40, desc[UR60][R24.64] ;  /* 0x0000003c18287981 */ /* 0x000768000c1e1d00 */
[----:B-12---:R-:W1:Y:S02]  /*19c70*/  LDS R23, [R0+-0x10] ;  /* 0xfffff00000177984 */ /* 0x006e640000000800 */
[C---:B-1---5:R-:W-:Y:S01]  /*19c80*/  FFMA.FTZ R22, R23.reuse, R36, R8 ;  /* 0x0000002417167223 */ /* 0x062fe20000010008 */
[C---:B------:R-:W-:Y:S01]  /*19c90*/  FFMA.FTZ R44, R23.reuse, R37, R9 ;  /* 0x00000025172c7223 */ /* 0x040fe20000010009 */
[C---:B------:R-:W-:Y:S01]  /*19ca0*/  FFMA.FTZ R45, R23.reuse, R38, R10 ;  /* 0x00000026172d7223 */ /* 0x040fe2000001000a */
[----:B------:R-:W-:Y:S01]  /*19cb0*/  FFMA.FTZ R46, R23, R39, R11 ;  /* 0x00000027172e7223 */ /* 0x000fe2000001000b */
[----:B---3--:R-:W-:Y:S06]  /*19cc0*/  @P0 BRA `(.L_x_1931) ;  /* 0x00000000003c0947 */ /* 0x008fec0003800000 */
[----:B------:R-:W2:Y:S01]  /*19cd0*/  @P3 LDG.E.128 R36, desc[UR60][R26.64] ;  /* 0x0000003c1a243981 */ /* 0x000ea2000c1e1d00 */
[----:B------:R-:W-:-:S03]  /*19ce0*/  IADD3 R9, P2, R15, R32, RZ ;  /* 0x000000200f097210 */ /* 0x000fc60007f5e0ff */
[----:B------:R-:W1:Y:S01]  /*19cf0*/  LDS.128 R52, [R28] ;  /* 0x000000001c347984 */ /* 0x000e620000000c00 */
[----:B------:R-:W-:Y:S02]  /*19d00*/  IADD3.X R10, R17, R50, RZ, P2, !PT ;  /* 0x00000032110a7210 */ /* 0x000fe400017fe4ff */
[----:B------:R-:W-:-:S04]  /*19d10*/  LEA R8, P2, R9, R19, 0x2 ;  /* 0x0000001309087211 */ /* 0x000fc800078410ff */
[----:B------:R-:W-:Y:S01]  /*19d20*/  LEA.HI.X R9, R9, R18, R10, 0x2, P2 ;  /* 0x0000001209097211 */ /* 0x000fe200010f140a */
        /* <DEDUP_REMOVED lines=9> */
.L_x_1931:
[----:B------:R2:W1:Y:S01]  /*19dc0*/  LDS R11, [R0] ;  /* 0x00000000000b7984 */ /* 0x0004620000000800 */
[----:B------:R-:W-:Y:S01]  /*19dd0*/  IADD3 R35, P2, R35, 0x2000, RZ ;  /* 0x0000200023237810 */ /* 0x000fe20007f5e0ff */
[----:B------:R-:W-:Y:S01]  /*19de0*/  VIADD R31, R31, 0x8 ;  /* 0x000000081f1f7836 */ /* 0x000fe20000000000 */
[----:B------:R-:W-:Y:S02]  /*19df0*/  IADD3 R33, P3, R33, 0x2000, RZ ;  /* 0x0000200021217810 */ /* 0x000fe40007f7e0ff */
[----:B------:R-:W-:Y:S02]  /*19e00*/  IADD3.X R48, RZ, R48, RZ, P2, !PT ;  /* 0x00000030ff307210 */ /* 0x000fe400017fe4ff */
[----:B------:R-:W-:Y:S01]  /*19e10*/  ISETP.GE.AND P2, PT, R31, UR6, PT ;  /* 0x000000061f007c0c */ /* 0x000fe2000bf46270 */
[----:B------:R-:W-:Y:S01]  /*19e20*/  IMAD.X R34, RZ, RZ, R34, P3 ;  /* 0x000000ffff227224 */ /* 0x000fe200018e0622 */
[----:B------:R-:W-:Y:S02]  /*19e30*/  IADD3 R32, R32, 0x800, RZ ;  /* 0x0000080020207810 */ /* 0x000fe40007ffe0ff */
[----:B--2---:R-:W-:Y:S01]  /*19e40*/  IADD3 R0, R0, 0x20, RZ ;  /* 0x0000002000007810 */ /* 0x004fe20007ffe0ff */
[C---:B-1----:R-:W-:Y:S01]  /*19e50*/  FFMA.FTZ R8, R11.reuse, R40, R22 ;  /* 0x000000280b087223 */ /* 0x042fe20000010016 */
[C---:B------:R-:W-:Y:S01]  /*19e60*/  FFMA.FTZ R9, R11.reuse, R41, R44 ;  /* 0x000000290b097223 */ /* 0x040fe2000001002c */
[C---:B------:R-:W-:Y:S01]  /*19e70*/  FFMA.FTZ R10, R11.reuse, R42, R45 ;  /* 0x0000002a0b0a7223 */ /* 0x040fe2000001002d */
[----:B------:R-:W-:-:S05]  /*19e80*/  FFMA.FTZ R11, R11, R43, R46 ;  /* 0x0000002b0b0b7223 */ /* 0x000fca000001002e */
[----:B------:R-:W-:Y:S05]  /*19e90*/  @!P2 BRA `(.L_x_1932) ;  /* 0xfffffffc000ca947 */ /* 0x000fea000383ffff */
.L_x_1926:
[----:B------:R-:W-:Y:S05]  /*19ea0*/  BSYNC B0 ;  /* 0x0000000000007941 */ /* 0x000fea0003800000 */
.L_x_1925:
[----:B------:R-:W-:Y:S01]  /*19eb0*/  ISETP.GE.AND P0, PT, R30, UR11, PT ;  /* 0x0000000b1e007c0c */ /* 0x000fe2000bf06270 */
[----:B------:R-:W-:Y:S01]  /*19ec0*/  ULDC UR5, c[0x0][0x29c] ;  /* 0x0000a70000057ab9 */ /* 0x000fe20000000800 */
[----:B------:R-:W-:Y:S01]  /*19ed0*/  ULDC.64 UR6, c[0x0][0x250] ;  /* 0x0000940000067ab9 */ /* 0x000fe20000000a00 */
[----:B------:R-:W-:Y:S10]  /*19ee0*/  BSSY B0, `(.L_x_1933) ;  /* 0x00000c2000007945 */ /* 0x000ff40003800000 */
[----:B------:R-:W-:Y:S05]  /*19ef0*/  @P0 BRA `(.L_x_1934) ;  /* 0x0000000c00000947 */ /* 0x000fea0003800000 */
[----:B------:R-:W1:Y:S01]  /*19f00*/  S2R R24, SR_CTAID.X ;  /* 0x0000000000187919 */ /* 0x000e620000002500 */
[----:B------:R-:W-:Y:S01]  /*19f10*/  MOV R25, UR37 ;  /* 0x0000002500197c02 */ /* 0x000fe20008000f00 */
[----:B------:R-:W2:Y:S01]  /*19f20*/  LDC.64 R22, c[0x0][0x2e8] ;  /* 0x0000ba00ff167b82 */ /* 0x000ea20000000a00 */
[----:B------:R-:W-:Y:S01]  /*19f30*/  ULDC UR4, c[0x0][0x288] ;  /* 0x0000a20000047ab9 */ /* 0x000fe20000000800 */
[----:B------:R-:W-:Y:S01]  /*19f40*/  BSSY B1, `(.L_x_1935) ;  /* 0x000003e000017945 */ /* 0x000fe20003800000 */
[----:B------:R-:W-:-:S05]  /*19f50*/  IADD3 R0, -R14, -0x2, R25 ;  /* 0xfffffffe0e007810 */ /* 0x000fca0007ffe119 */
[----:B------:R-:W-:-:S05]  /*19f60*/  VIADD R0, R0, -UR29 ;  /* 0x8000001d00007c36 */ /* 0x000fca0008000000 */
[----:B------:R-:W-:Y:S01]  /*19f70*/  LOP3.LUT P0, RZ, R0, 0x4, RZ, 0xc0, !PT ;  /* 0x0000000400ff7812 */ /* 0x000fe2000780c0ff */
[----:B-1----:R-:W-:-:S05]  /*19f80*/  IMAD R24, R16, UR4, R24 ;  /* 0x0000000410187c24 */ /* 0x002fca000f8e0218 */
[----:B------:R-:W-:-:S05]  /*19f90*/  LEA R25, R24, R13, 0x8 ;  /* 0x0000000d18197211 */ /* 0x000fca00078e40ff */
[----:B--2---:R-:W-:Y:S02]  /*19fa0*/  IMAD.WIDE R24, R25, 0x4, R22 ;  /* 0x0000000419187825 */ /* 0x004fe400078e0216 */
[----:B------:R-:W-:Y:S05]  /*19fb0*/  @P0 BRA `(.L_x_1936) ;  /* 0x0000000000d80947 */ /* 0x000fea0003800000 */
[----:B------:R-:W1:Y:S01]  /*19fc0*/  LDC R27, c[0x0][0x284] ;  /* 0x0000a100ff1b7b82 */ /* 0x000e620000000800 */
[----:B------:R-:W-:Y:S01]  /*19fd0*/  BSSY B2, `(.L_x_1937) ;  /* 0x0000033000027945 */ /* 0x000fe20003800000 */
[----:B-1----:R-:W-:-:S13]  /*19fe0*/  ISETP.GE.AND P0, PT, R30, R27, PT ;  /* 0x0000001b1e00720c */ /* 0x002fda0003f06270 */
[----:B------:R-:W-:Y:S05]  /*19ff0*/  @!P0 BRA `(.L_x_1938) ;  /* 0x0000000000c08947 */ /* 0x000fea0003800000 */
[----:B------:R-:W-:Y:S01]  /*1a000*/  IABS R31, R27 ;  /* 0x0000001b001f7213 */ /* 0x000fe20000000000 */
[----:B------:R-:W1:Y:S01]  /*1a010*/  LDS R29, [R29] ;  /* 0x000000001d1d7984 */ /* 0x000e620000000800 */
[----:B------:R-:W-:Y:S01]  /*1a020*/  IABS R34, R30 ;  /* 0x0000001e00227213 */ /* 0x000fe20000000000 */
[----:B------:R-:W-:Y:S01]  /*1a030*/  ULDC UR4, c[0x0][0x29c] ;  /* 0x0000a70000047ab9 */ /* 0x000fe20000000800 */
[----:B------:R-:W2:Y:S01]  /*1a040*/  I2F.RP R26, R31 ;  /* 0x0000001f001a7306 */ /* 0x000ea20000209400 */
[----:B------:R-:W-:Y:S02]  /*1a050*/  ISETP.GE.AND P2, PT, R30, RZ, PT ;  /* 0x000000ff1e00720c */ /* 0x000fe40003f46270 */
[----:B------:R-:W-:-:S05]  /*1a060*/  ISETP.NE.AND P3, PT, R27, RZ, PT ;  /* 0x000000ff1b00720c */ /* 0x000fca0003f65270 */
[----:B--2---:R-:W2:Y:S02]  /*1a070*/  MUFU.RCP R26, R26 ;  /* 0x0000001a001a7308 */ /* 0x004ea40000001000 */
[----:B--2---:R-:W-:-:S06]  /*1a080*/  IADD3 R32, R26, 0xffffffe, RZ ;  /* 0x0ffffffe1a207810 */ /* 0x004fcc0007ffe0ff */
[----:B------:R-:W2:Y:S02]  /*1a090*/  F2I.FTZ.U32.TRUNC.NTZ R23, R32 ;  /* 0x0000002000177305 */ /* 0x000ea4000021f000 */
[----:B--2---:R-:W-:-:S04]  /*1a0a0*/  IMAD.MOV R22, RZ, RZ, -R23 ;  /* 0x000000ffff167224 */ /* 0x004fc800078e0a17 */
[----:B------:R-:W-:Y:S01]  /*1a0b0*/  IMAD R33, R22, R31, RZ ;  /* 0x0000001f16217224 */ /* 0x000fe200078e02ff */
[----:B------:R-:W-:-:S10]  /*1a0c0*/  HFMA2.MMA R22, -RZ, RZ, 0, 0 ;  /* 0x00000000ff167435 */ /* 0x000fd400000001ff */
        /* <DEDUP_REMOVED lines=31> */
.L_x_1939:
[C---:B-----5:R-:W-:Y:S01]  /*1a2c0*/  FFMA.FTZ R8, R29.reuse, R32, R8 ;  /* 0x000000201d087223 */ /* 0x060fe20000010008 */
[C---:B------:R-:W-:Y:S01]  /*1a2d0*/  FFMA.FTZ R9, R29.reuse, R33, R9 ;  /* 0x000000211d097223 */ /* 0x040fe20000010009 */
[C---:B------:R-:W-:Y:S01]  /*1a2e0*/  FFMA.FTZ R10, R29.reuse, R34, R10 ;  /* 0x000000221d0a7223 */ /* 0x040fe2000001000a */
[----:B------:R-:W-:-:S07]  /*1a2f0*/  FFMA.FTZ R11, R29, R35, R11 ;  /* 0x000000231d0b7223 */ /* 0x000fce000001000b */
.L_x_1938:
[----:B------:R-:W-:Y:S05]  /*1a300*/  BSYNC B2 ;  /* 0x0000000000027941 */ /* 0x000fea0003800000 */
.L_x_1937:
[----:B------:R-:W-:-:S07]  /*1a310*/  IADD3 R30, R30, 0x4, RZ ;  /* 0x000000041e1e7810 */ /* 0x000fce0007ffe0ff */
.L_x_1936:
[----:B------:R-:W-:Y:S05]  /*1a320*/  BSYNC B1 ;  /* 0x0000000000017941 */ /* 0x000fea0003800000 */
.L_x_1935:
[----:B------:R-:W-:-:S13]  /*1a330*/  LOP3.LUT P0, RZ, R0, 0xfffffffc, RZ, 0xc0, !PT ;  /* 0xfffffffc00ff7812 */ /* 0x000fda000780c0ff */
[----:B------:R-:W-:Y:S05]  /*1a340*/  @!P0 BRA `(.L_x_1934) ;  /* 0x0000000400ec8947 */ /* 0x000fea0003800000 */
[----:B-1----:R-:W2:Y:S01]  /*1a350*/  LDL R20, [R1+0x784] ;  /* 0x0007840001147983 */ /* 0x002ea20000100800 */
[----:B------:R-:W-:Y:S01]  /*1a360*/  USHF.L.U32 UR4, UR29, 0x2, URZ ;  /* 0x000000021d047899 */ /* 0x000fe2000800063f */
[----:B------:R-:W-:Y:S01]  /*1a370*/  LEA R45, R30, 0x400, 0x8 ;  /* 0x000004001e2d7811 */ /* 0x000fe200078e40ff */
[----:B------:R-:W-:-:S04]  /*1a380*/  IMAD.MOV.U32 R26, RZ, RZ, RZ ;  /* 0x000000ffff1a7224 */ /* 0x000fc800078e00ff */
[----:B------:R-:W-:-:S04]  /*1a390*/  LEA R0, R30, -UR4, 0x2 ;  /* 0x800000041e007c11 */ /* 0x000fc8000f8e10ff */
[----:B--2---:R-:W-:-:S07]  /*1a3a0*/  IADD3 R29, R20, R0, RZ ;  /* 0x00000000141d7210 */ /* 0x004fce0007ffe0ff */
.L_x_1946:
[----:B-1----:R-:W1:Y:S01]  /*1a3b0*/  LDC R44, c[0x0][0x284] ;  /* 0x0000a100ff2c7b82 */ /* 0x002e620000000800 */
        /* <DEDUP_REMOVED lines=9> */
[----:B-1----:R-:W-:-:S13]  /*1a450*/  ISETP.GE.AND P0, PT, R30, R44, PT ;  /* 0x0000002c1e00720c */ /* 0x002fda0003f06270 */
[----:B------:R-:W-:Y:S05]  /*1a460*/  @!P0 BRA `(.L_x_1941) ;  /* 0x0000000000bc8947 */ /* 0x000fea0003800000 */
[----:B------:R-:W-:Y:S01]  /*1a470*/  IABS R27, R44 ;  /* 0x0000002c001b7213 */ /* 0x000fe20000000000 */
[----:B------:R-:W-:Y:S01]  /*1a480*/  HFMA2.MMA R20, -RZ, RZ, 0, 0 ;  /* 0x00000000ff147435 */ /* 0x000fe200000001ff */
[----:B------:R-:W-:Y:S02]  /*1a490*/  ISETP.GE.AND P2, PT, R30, RZ, PT ;  /* 0x000000ff1e00720c */ /* 0x000fe40003f46270 */
[----:B------:R-:W1:Y:S01]  /*1a4a0*/  I2F.RP R32, R27 ;  /* 0x0000001b00207306 */ /* 0x000e620000209400 */
[----:B------:R-:W-:-:S07]  /*1a4b0*/  ISETP.NE.AND P3, PT, R44, RZ, PT ;  /* 0x000000ff2c00720c */ /* 0x000fce0003f65270 */
[----:B-1----:R-:W1:Y:S02]  /*1a4c0*/  MUFU.RCP R32, R32 ;  /* 0x0000002000207308 */ /* 0x002e640000001000 */
[----:B-1----:R-:W-:-:S06]  /*1a4d0*/  VIADD R33, R32, 0xffffffe ;  /* 0x0ffffffe20217836 */ /* 0x002fcc0000000000 */
[----:B------:R-:W1:Y:S02]  /*1a4e0*/  F2I.FTZ.U32.TRUNC.NTZ R21, R33 ;  /* 0x0000002100157305 */ /* 0x000e64000021f000 */
[----:B-1----:R-:W-:-:S05]  /*1a4f0*/  IADD3 R0, RZ, -R21, RZ ;  /* 0x80000015ff007210 */ /* 0x002fca0007ffe0ff */
        /* <DEDUP_REMOVED lines=10> */
[----:B------:R-:W-:Y:S02]  /*1a5a0*/  @!P0 IMAD.IADD R0, R0, 0x1, -R27 ;  /* 0x0000000100008824 */ /* 0x000fe400078e0a1b */
[----:B------:R1:W2:Y:S03]  /*1a5b0*/  LDS R27, [R31] ;  /* 0x000000001f1b7984 */ /* 0x0002a60000000800 */
[----:B------:R-:W-:Y:S02]  /*1a5c0*/  @!P2 IADD3 R0, -R0, RZ, RZ ;  /* 0x000000ff0000a210 */ /* 0x000fe40007ffe1ff */
        /* <DEDUP_REMOVED lines=21> */
.L_x_1942:
[C---:B-----5:R-:W-:Y:S01]  /*1a720*/  FFMA.FTZ R8, R27.reuse, R32, R8 ;  /* 0x000000201b087223 */ /* 0x060fe20000010008 */
[C---:B------:R-:W-:Y:S01]  /*1a730*/  FFMA.FTZ R9, R27.reuse, R33, R9 ;  /* 0x000000211b097223 */ /* 0x040fe20000010009 */
[C---:B------:R-:W-:Y:S01]  /*1a740*/  FFMA.FTZ R10, R27.reuse, R34, R10 ;  /* 0x000000221b0a7223 */ /* 0x040fe2000001000a */
[----:B------:R-:W-:-:S07]  /*1a750*/  FFMA.FTZ R11, R27, R35, R11 ;  /* 0x000000231b0b7223 */ /* 0x000fce000001000b */
.L_x_1941:
[----:B------:R-:W-:Y:S05]  /*1a760*/  BSYNC B1 ;  /* 0x0000000000017941 */ /* 0x000fea0003800000 */
.L_x_1940:
[----:B------:R-:W-:Y:S01]  /*1a770*/  VIADD R27, R30, 0x4 ;  /* 0x000000041e1b7836 */ /* 0x000fe20000000000 */
[----:B------:R-:W-:Y:S04]  /*1a780*/  BSSY B1, `(.L_x_1943) ;  /* 0x0000032000017945 */ /* 0x000fe80003800000 */
[----:B------:R-:W-:-:S13]  /*1a790*/  ISETP.GE.AND P0, PT, R27, R44, PT ;  /* 0x0000002c1b00720c */ /* 0x000fda0003f06270 */
[----:B------:R-:W-:Y:S05]  /*1a7a0*/  @!P0 BRA `(.L_x_1944) ;  /* 0x0000000000bc8947 */ /* 0x000fea0003800000 */
[----:B-1----:R-:W-:Y:S01]  /*1a7b0*/  IABS R33, R44 ;  /* 0x0000002c00217213 */ /* 0x002fe20000000000 */
[----:B------:R-:W-:Y:S01]  /*1a7c0*/  IMAD.MOV.U32 R20, RZ, RZ, RZ ;  /* 0x000000ffff147224 */ /* 0x000fe200078e00ff */
[----:B------:R-:W-:Y:S02]  /*1a7d0*/  ISETP.GE.AND P2, PT, R27, RZ, PT ;  /* 0x000000ff1b00720c */ /* 0x000fe40003f46270 */
[----:B------:R-:W1:Y:S01]  /*1a7e0*/  I2F.RP R32, R33 ;  /* 0x0000002100207306 */ /* 0x000e620000209400 */
[----:B------:R-:W-:-:S07]  /*1a7f0*/  ISETP.NE.AND P3, PT, R44, RZ, PT ;  /* 0x000000ff2c00720c */ /* 0x000fce0003f65270 */
[----:B-1----:R-:W1:Y:S02]  /*1a800*/  MUFU.RCP R32, R32 ;  /* 0x0000002000207308 */ /* 0x002e640000001000 */
[----:B-1----:R-:W-:-:S06]  /*1a810*/  IADD3 R34, R32, 0xffffffe, RZ ;  /* 0x0ffffffe20227810 */ /* 0x002fcc0007ffe0ff */
[----:B------:R-:W1:Y:S02]  /*1a820*/  F2I.FTZ.U32.TRUNC.NTZ R21, R34 ;  /* 0x0000002200157305 */ /* 0x000e64000021f000 */
[----:B-1----:R-:W-:-:S05]  /*1a830*/  IADD3 R0, RZ, -R21, RZ ;  /* 0x80000015ff007210 */ /* 0x002fca0007ffe0ff */
[----:B------:R-:W-:Y:S01]  /*1a840*/  IMAD R35, R0, R33, RZ ;  /* 0x0000002100237224 */ /* 0x000fe200078e02ff */
[----:B------:R-:W-:Y:S02]  /*1a850*/  IABS R0, R27 ;  /* 0x0000001b00007213 */ /* 0x000fe40000000000 */
[----:B------:R1:W2:Y:S01]  /*1a860*/  LDS R27, [R31+0x10] ;  /* 0x000010001f1b7984 */ /* 0x0002a20000000800 */
        /* <DEDUP_REMOVED lines=31> */
.L_x_1945:
[C---:B-----5:R-:W-:Y:S01]  /*1aa60*/  FFMA.FTZ R8, R27.reuse, R32, R8 ;  /* 0x000000201b087223 */ /* 0x060fe20000010008 */
[C---:B------:R-:W-:Y:S01]  /*1aa70*/  FFMA.FTZ R9, R27.reuse, R33, R9 ;  /* 0x000000211b097223 */ /* 0x040fe20000010009 */
[C---:B------:R-:W-:Y:S01]  /*1aa80*/  FFMA.FTZ R10, R27.reuse, R34, R10 ;  /* 0x000000221b0a7223 */ /* 0x040fe2000001000a */
[----:B------:R-:W-:-:S07]  /*1aa90*/  FFMA.FTZ R11, R27, R35, R11 ;  /* 0x000000231b0b7223 */ /* 0x000fce000001000b */
.L_x_1944:
[----:B------:R-:W-:Y:S05]  /*1aaa0*/  BSYNC B1 ;  /* 0x0000000000017941 */ /* 0x000fea0003800000 */
.L_x_1943:
[----:B------:R-:W-:Y:S01]  /*1aab0*/  IADD3 R30, R30, 0x8, RZ ;  /* 0x000000081e1e7810 */ /* 0x000fe20007ffe0ff */
[----:B------:R-:W-:Y:S01]  /*1aac0*/  VIADD R45, R45, 0x800 ;  /* 0x000008002d2d7836 */ /* 0x000fe20000000000 */
[----:B------:R-:W-:Y:S02]  /*1aad0*/  IADD3 R26, R26, 0x20, RZ ;  /* 0x000000201a1a7810 */ /* 0x000fe40007ffe0ff */
[----:B------:R-:W-:-:S13]  /*1aae0*/  ISETP.GE.AND P0, PT, R30, UR11, PT ;  /* 0x0000000b1e007c0c */ /* 0x000fda000bf06270 */
[----:B------:R-:W-:Y:S05]  /*1aaf0*/  @!P0 BRA `(.L_x_1946) ;  /* 0xfffffff8002c8947 */ /* 0x000fea000383ffff */
.L_x_1934:
[----:B------:R-:W-:Y:S05]  /*1ab00*/  BSYNC B0 ;  /* 0x0000000000007941 */ /* 0x000fea0003800000 */
.L_x_1933:
[----:B------:R-:W-:Y:S04]  /*1ab10*/  BSSY B0, `(.L_x_1947) ;  /* 0x0000031000007945 */ /* 0x000fe80003800000 */
[----:B------:R-:W-:Y:S05]  /*1ab20*/  @P1 BRA `(.L_x_1948) ;  /* 0x0000000000bc1947 */ /* 0x000fea0003800000 */
[----:B------:R-:W-:-:S06]  /*1ab30*/  USHF.L.U32 UR4, UR11, 0x8, URZ ;  /* 0x000000080b047899 */ /* 0x000fcc000800063f */
[----:B------:R-:W-:Y:S02]  /*1ab40*/  IADD3 R0, P0, R15, UR4, RZ ;  /* 0x000000040f007c10 */ /* 0x000fe4000ff1e0ff */
[----:B-1----:R-:W-:-:S04]  /*1ab50*/  MOV R20, UR4 ;  /* 0x0000000400147c02 */ /* 0x002fc80008000f00 */
        /* <DEDUP_REMOVED lines=10> */
[----:B------:R-:W-:Y:S01]  /*1ac00*/  IMAD.U32 R22, RZ, RZ, UR4 ;  /* 0x00000004ff167e24 */ /* 0x000fe2000f8e00ff */
[----:B------:R-:W-:Y:S02]  /*1ac10*/  ULDC UR4, c[0x0][0x29c] ;  /* 0x0000a70000047ab9 */ /* 0x000fe40000000800 */
[----:B------:R-:W-:Y:S02]  /*1ac20*/  ISETP.NE.AND P0, PT, RZ, UR4, PT ;  /* 0x00000004ff007c0c */ /* 0x000fe4000bf05270 */
[----:B------:R-:W-:Y:S01]  /*1ac30*/  LEA R29, R29, R22, 0x2 ;  /* 0x000000161d1d7211 */ /* 0x000fe200078e10ff */
[----:B------:R1:W-:Y:S05]  /*1ac40*/  STL [R1+0x784], R22 ;  /* 0x0007841601007387 */ /* 0x0003ea0000100800 */
[----:B------:R-:W2:Y:S05]  /*1ac50*/  LDS R29, [R29] ;  /* 0x000000001d1d7984 */ /* 0x000eaa0000000800 */
[----:B-1----:R-:W-:Y:S05]  /*1ac60*/  @P0 BRA `(.L_x_1949) ;  /* 0x00000000005c0947 */ /* 0x002fea0003800000 */
[----:B------:R-:W-:Y:S01]  /*1ac70*/  LOP3.LUT P2, RZ, R2, 0x10, RZ, 0xc0, !PT ;  /* 0x0000001002ff7812 */ /* 0x000fe2000784c0ff */
[----:B------:R-:W1:-:S12]  /*1ac80*/  S2R R22, SR_CTAID.X ;  /* 0x0000000000167919 */ /* 0x000e580000002500 */
[----:B------:R-:W1:Y:S08]  /*1ac90*/  @P2 LDC R23, c[0x0][0x288] ;  /* 0x0000a200ff172b82 */ /* 0x000e700000000800 */
[----:B------:R-:W3:Y:S01]  /*1aca0*/  @P2 LDC.64 R20, c[0x0][0x2e8] ;  /* 0x0000ba00ff142b82 */ /* 0x000ee20000000a00 */
[----:B-1----:R-:W-:-:S05]  /*1acb0*/  @P2 IMAD R16, R16, R23, R22 ;  /* 0x0000001710102224 */ /* 0x002fca00078e0216 */
        /* <DEDUP_REMOVED lines=8> */
[----:B------:R-:W-:Y:S01]  /*1ad40*/  IMAD.U32 R0, RZ, RZ, UR4 ;  /* 0x00000004ff007e24 */ /* 0x000fe2000f8e00ff */
[----:B------:R-:W-:-:S04]  /*1ad50*/  IADD3 R15, P0, R15, UR4, RZ ;  /* 0x000000040f0f7c10 */ /* 0x000fc8000ff1e0ff */
[----:B------:R-:W-:Y:S02]  /*1ad60*/  LEA.HI.X.SX32 R17, R0, R17, 0x1, P0 ;  /* 0x0000001100117211 */ /* 0x000fe400000f0eff */
[----:B0-----:R-:W-:-:S04]  /*1ad70*/  LEA R4, P0, R15, R19, 0x2 ;  /* 0x000000130f047211 */ /* 0x001fc800078010ff */
[----:B------:R-:W-:Y:S01]  /*1ad80*/  LEA.HI.X R5, R15, R18, R17, 0x2, P0 ;  /* 0x000000120f057211 */ /* 0x000fe200000f1411 */
[----:B---3--:R-:W-:Y:S01]  /*1ad90*/  @P2 FMUL.FTZ R24, R24, R20 ;  /* 0x0000001418182220 */ /* 0x008fe20000410000 */
[----:B------:R-:W-:Y:S01]  /*1ada0*/  @P2 FMUL.FTZ R25, R25, R21 ;  /* 0x0000001519192220 */ /* 0x000fe20000410000 */
[----:B------:R-:W-:Y:S01]  /*1adb0*/  @P2 FMUL.FTZ R26, R26, R22 ;  /* 0x000000161a1a2220 */ /* 0x000fe20000410000 */
[----:B------:R-:W-:-:S05]  /*1adc0*/  @P2 FMUL.FTZ R27, R27, R23 ;  /* 0x000000171b1b2220 */ /* 0x000fca0000410000 */
[----:B------:R1:W-:Y:S02]  /*1add0*/  STG.E.128 desc[UR60][R4.64], R24 ;  /* 0x0000001804007986 */ /* 0x0003e4000c101d3c */
.L_x_1949:
[C---:B--2--5:R-:W-:Y:S01]  /*1ade0*/  FFMA.FTZ R8, R29.reuse, R24, R8 ;  /* 0x000000181d087223 */ /* 0x064fe20000010008 */
[C---:B------:R-:W-:Y:S01]  /*1adf0*/  FFMA.FTZ R9, R29.reuse, R25, R9 ;  /* 0x000000191d097223 */ /* 0x040fe20000010009 */
[C---:B------:R-:W-:Y:S01]  /*1ae00*/  FFMA.FTZ R10, R29.reuse, R26, R10 ;  /* 0x0000001a1d0a7223 */ /* 0x040fe2000001000a */
[----:B------:R-:W-:-:S07]  /*1ae10*/  FFMA.FTZ R11, R29, R27, R11 ;  /* 0x0000001b1d0b7223 */ /* 0x000fce000001000b */
.L_x_1948:
[----:B------:R-:W-:Y:S05]  /*1ae20*/  BSYNC B0 ;  /* 0x0000000000007941 */ /* 0x000fea0003800000 */
.L_x_1947:
[----:B------:R-:W2:Y:S01]  /*1ae30*/  LDL.LU R2, [R1+0x784] ;  /* 0x0007840001027983 */ /* 0x000ea20000300800 */
[C---:B------:R-:W-:Y:S02]  /*1ae40*/  LOP3.LUT R0, R3.reuse, 0xffffff80, RZ, 0xc0, !PT ;  /* 0xffffff8003007812 */ /* 0x040fe400078ec0ff */
[----:B------:R-:W-:Y:S01]  /*1ae50*/  LEA R14, R14, R13, 0x8 ;  /* 0x0000000d0e0e7211 */ /* 0x000fe200078e40ff */
[----:B------:R-:W-:Y:S01]  /*1ae60*/  BAR.SYNC.DEFER_BLOCKING 0x0 ;  /* 0x0000000000007b1d */ /* 0x000fe20000010000 */
[----:B------:R-:W-:Y:S02]  /*1ae70*/  ISETP.NE.AND P0, PT, R0, 0x80, PT ;  /* 0x000000800000780c */ /* 0x000fe40003f05270 */
[C---:B------:R-:W-:Y:S02]  /*1ae80*/  ISETP.GT.AND P1, PT, R3.reuse, 0x7f, PT ;  /* 0x0000007f0300780c */ /* 0x040fe40003f24270 */
[C---:B------:R-:W-:Y:S02]  /*1ae90*/  LOP3.LUT R0, R3.reuse, 0xffffffc0, RZ, 0xc0, !PT ;  /* 0xffffffc003007812 */ /* 0x040fe400078ec0ff */
[C---:B------:R-:W-:Y:S01]  /*1aea0*/  ISETP.GT.AND P2, PT, R3.reuse, 0x3f, PT ;  /* 0x0000003f0300780c */ /* 0x040fe20003f44270 */
[----:B------:R-:W-:Y:S01]  /*1aeb0*/  VIADD R3, R3, 0x3f ;  /* 0x0000003f03037836 */ /* 0x000fe20000000000 */
[----:B--2---:R-:W-:-:S05]  /*1aec0*/  LEA R14, R14, R2, 0x2 ;  /* 0x000000020e0e7211 */ /* 0x004fca00078e10ff */
[----:B------:R-:W-:Y:S01]  /*1aed0*/  @!P0 STS.128 [R14+-0x800], R8 ;  /* 0xfff800080e008388 */ /* 0x000fe20000000c00 */
[----:B------:R-:W-:Y:S01]  /*1aee0*/  BAR.SYNC.DEFER_BLOCKING 0x0 ;  /* 0x0000000000007b1d */ /* 0x000fe20000010000 */
[----:B------:R-:W-:-:S05]  /*1aef0*/  ISETP.NE.AND P0, PT, R0, 0x40, PT ;  /* 0x000000400000780c */ /* 0x000fca0003f05270 */
[----:B01----:R-:W0:Y:S02]  /*1af00*/  @!P1 LDS.128 R4, [R14] ;  /* 0x000000000e049984 */ /* 0x003e240000000c00 */
        /* <DEDUP_REMOVED lines=8> */
[----:B------:R0:W1:Y:S02]  /*1af90*/  @!P2 LDS.128 R4, [R14] ;  /* 0x000000000e04a984 */ /* 0x0000640000000c00 */
[----:B------:R-:W-:Y:S06]  /*1afa0*/  BAR.SYNC.DEFER_BLOCKING 0x0 ;  /* 0x0000000000007b1d */ /* 0x000fec0000010000 */
[----:B------:R-:W-:Y:S05]  /*1afb0*/  @P1 EXIT ;  /* 0x000000000000194d */ /* 0x000fea0003800000 */
[----:B------:R-:W2:Y:S01]  /*1afc0*/  LDC R0, c[0x0][0x308] ;  /* 0x0000c200ff007b82 */ /* 0x000ea20000000800 */
[----:B01----:R-:W-:Y:S01]  /*1afd0*/  @!P2 FADD.FTZ R8, R8, R4 ;  /* 0x000000040808a221 */ /* 0x003fe20000010000 */
[----:B------:R-:W-:Y:S01]  /*1afe0*/  @!P2 FADD.FTZ R9, R9, R5 ;  /* 0x000000050909a221 */ /* 0x000fe20000010000 */
[----:B------:R-:W-:Y:S01]  /*1aff0*/  @!P2 FADD.FTZ R10, R10, R6 ;  /* 0x000000060a0aa221 */ /* 0x000fe20000010000 */
[----:B------:R-:W-:Y:S01]  /*1b000*/  @!P2 FADD.FTZ R11, R11, R7 ;  /* 0x000000070b0ba221 */ /* 0x000fe20000010000 */
[----:B--2---:R-:W-:-:S13]  /*1b010*/  ISETP.NE.AND P0, PT, R0, 0x2, PT ;  /* 0x000000020000780c */ /* 0x004fda0003f05270 */
        /* <DEDUP_REMOVED lines=14> */
[----:B------:R-:W1:Y:S01]  /*1b100*/  F2I.S8.NTZ R9, R9 ;  /* 0x0000000900097305 */ /* 0x000e620000202100 */
[----:B0-----:R-:W-:-:S07]  /*1b110*/  PRMT R0, R8, 0x8880, RZ ;  /* 0x0000888008007816 */ /* 0x001fce00000000ff */
[----:B------:R-:W0:Y:S01]  /*1b120*/  F2I.S8.NTZ R10, R10 ;  /* 0x0000000a000a7305 */ /* 0x000e220000202100 */
[----:B------:R-:W-:Y:S02]  /*1b130*/  PRMT R0, R0, 0x7710, RZ ;  /* 0x0000771000007816 */ /* 0x000fe400000000ff */
[----:B-1----:R-:W-:-:S05]  /*1b140*/  PRMT R4, R9, 0x8880, RZ ;  /* 0x0000888009047816 */ /* 0x002fca00000000ff */
[----:B------:R-:W1:Y:S01]  /*1b150*/  F2I.S8.NTZ R11, R11 ;  /* 0x0000000b000b7305 */ /* 0x000e620000202100 */
[----:B------:R-:W-:Y:S02]  /*1b160*/  LOP3.LUT R3, R0, 0xff, RZ, 0xc0, !PT ;  /* 0x000000ff00037812 */ /* 0x000fe400078ec0ff */
[----:B------:R-:W-:Y:S02]  /*1b170*/  PRMT R2, R4, 0x7710, RZ ;  /* 0x0000771004027816 */ /* 0x000fe400000000ff */
[----:B0-----:R-:W-:Y:S02]  /*1b180*/  PRMT R0, R10, 0x8880, RZ ;  /* 0x000088800a007816 */ /* 0x001fe400000000ff */
[----:B------:R-:W-:Y:S02]  /*1b190*/  PRMT R3, R2, 0x7604, R3 ;  /* 0x0000760402037816 */ /* 0x000fe40000000003 */
[----:B------:R-:W-:Y:S02]  /*1b1a0*/  PRMT R0, R0, 0x7710, RZ ;  /* 0x0000771000007816 */ /* 0x000fe400000000ff */
[----:B------:R-:W-:-:S02]  /*1b1b0*/  IADD3 R2, P0, R12, UR4, RZ ;  /* 0x000000040c027c10 */ /* 0x000fc4000ff1e0ff */
[----:B-1----:R-:W-:Y:S02]  /*1b1c0*/  PRMT R4, R11, 0x8880, RZ ;  /* 0x000088800b047816 */ /* 0x002fe400000000ff */
[----:B------:R-:W-:Y:S02]  /*1b1d0*/  PRMT R5, R0, 0x7054, R3 ;  /* 0x0000705400057816 */ /* 0x000fe40000000003 */
[----:B------:R-:W-:Y:S02]  /*1b1e0*/  PRMT R4, R4, 0x7710, RZ ;  /* 0x0000771004047816 */ /* 0x000fe400000000ff */
[----:B------:R-:W-:Y:S02]  /*1b1f0*/  LEA.HI.X.SX32 R3, R12, UR5, 0x1, P0 ;  /* 0x000000050c037c11 */ /* 0x000fe400080f0eff */
[----:B------:R-:W-:-:S05]  /*1b200*/  PRMT R5, R4, 0x654, R5 ;  /* 0x0000065404057816 */ /* 0x000fca0000000005 */
[----:B------:R-:W-:Y:S01]  /*1b210*/  STG.E desc[UR60][R2.64], R5 ;  /* 0x0000000502007986 */ /* 0x000fe2000c10193c */
[----:B------:R-:W-:Y:S05]  /*1b220*/  EXIT ;  /* 0x000000000000794d */ /* 0x000fea0003800000 */
.L_x_1950:
        /* <DEDUP_REMOVED lines=13> */
.L_x_3301:


//--------------------- .text._ZN4mmha33masked_multihead_attention_kernelIfLi256ELi256ELi2ELi64ELi128ELb1ELb0EEEv26Multihead_attention_paramsIT_XT5_EE --------------------------
	.section	.text._ZN4mmha33masked_multihead_attention_kernelIfLi256ELi256ELi2ELi64ELi128ELb1ELb0EEEv26Multihead_attention_paramsIT_XT5_EE,"ax",@progbits
	.align	128
        .global         _ZN4mmha33masked_multihead_attention_kernelIfLi256ELi256ELi2ELi64ELi128ELb1ELb0EEEv26Multihead_attention_paramsIT_XT5_EE
        .type           _ZN4mmha33masked_multihead_attention_kernelIfLi256ELi256ELi2ELi64ELi128ELb1ELb0EEEv26Multihead_attention_paramsIT_XT5_EE,@function
        .size           _ZN4mmha33masked_multihead_attention_kernelIfLi256ELi256ELi2ELi64ELi128ELb1ELb0EEEv26Multihead_attention_paramsIT_XT5_EE,(.L_x_3302 - _ZN4mmha33masked_multihead_attention_kernelIfLi256ELi256ELi2ELi64ELi128ELb1ELb0EEEv26Multihead_attention_paramsIT_XT5_EE)
        .other          _ZN4mmha33masked_multihead_attention_kernelIfLi256ELi256ELi2ELi64ELi128ELb1ELb0EEEv26Multihead_attention_paramsIT_XT5_EE,@"STO_CUDA_ENTRY STV_DEFAULT"
_ZN4mmha33masked_multihead_attention_kernelIfLi256ELi256ELi2ELi64ELi128ELb1ELb0EEEv26Multihead_attention_paramsIT_XT5_EE:
.text._ZN4mmha33masked_multihead_attention_kernelIfLi256ELi256ELi2ELi64ELi128ELb1ELb0EEEv26Multihead_attention_paramsIT_XT5_EE:
        /* <DEDUP_REMOVED lines=13> */
.L_x_1951:
[----:B------:R-:W0:Y:S01]  /*00d0*/  LDC R14, c[0x0][0x280] ;  /* 0x0000a000ff0e7b82 */ /* 0x000e220000000800 */
[----:B------:R-:W-:-:S07]  /*00e0*/  IMAD.MOV.U32 R16, RZ, RZ, RZ ;  /* 0x000000ffff107224 */ /* 0x000fce00078e00ff */
[----:B------:R-:W1:Y:S08]  /*00f0*/  LDC.64 R8, c[0x0][0x2f0] ;  /* 0x0000bc00ff087b82 */ /* 0x000e700000000a00 */
[----:B------:R-:W2:Y:S01]  /*0100*/  LDC R23, c[0x0][0x29c] ;  /* 0x0000a700ff177b82 */ /* 0x000ea20000000800 */
[----:B------:R-:W3:Y:S01]  /*0110*/  S2R R18, SR_TID.X ;  /* 0x0000000000127919 */ /* 0x000ee20000002100 */
[----:B------:R-:W-:Y:S01]  /*0120*/  ULDC UR4, c[0x0][0x288] ;  /* 0x0000a20000047ab9 */ /* 0x000fe20000000800 */
[----:B------:R-:W-:-:S02]  /*0130*/  LOP3.LUT R17, R17, 0xffffffef, RZ, 0xc0, !PT ;  /* 0xffffffef11117812 */ /* 0x000fc400078ec0ff */
[-C--:B0-----:R-:W-:Y:S01]  /*0140*/  IABS R5, R14.reuse ;  /* 0x0000000e00057213 */ /* 0x081fe20000000000 */
[----:B------:R-:W0:Y:S01]  /*0150*/  S2R R252, SR_CTAID.X ;  /* 0x0000000000fc7919 */ /* 0x000e220000002500 */
[----:B------:R-:W-:Y:S01]  /*0160*/  LOP3.LUT R6, R21, R14, RZ, 0x3c, !PT ;  /* 0x0000000e15067212 */ /* 0x000fe200078e3cff */
[----:B------:R-:W4:Y:S01]  /*0170*/  LDC.64 R12, c[0x0][0x2a8] ;  /* 0x0000aa00ff0c7b82 */ /* 0x000f220000000a00 */
[----:B------:R-:W3:Y:S02]  /*0180*/  I2F.RP R0, R5 ;  /* 0x0000000500007306 */ /* 0x000ee40000209400 */
[----:B------:R-:W-:Y:S02]  /*0190*/  ISETP.GE.AND P2, PT, R6, RZ, PT ;  /* 0x000000ff0600720c */ /* 0x000fe40003f46270 */
        /* <DEDUP_REMOVED lines=15> */
[----:B------:R-:W-:Y:S02]  /*0290*/  IMAD.HI.U32 R3, R3, R7, R2 ;  /* 0x0000000703037227 */ /* 0x000fe400078e0002 */
[----:B------:R-:W1:Y:S04]  /*02a0*/  LDC R7, c[0x0][0x278] ;  /* 0x00009e00ff077b82 */ /* 0x000e680000000800 */
[----:B------:R-:W-:-:S04]  /*02b0*/  IMAD.HI.U32 R0, R3, R4, RZ ;  /* 0x0000000403007227 */ /* 0x000fc800078e00ff */
        /* <DEDUP_REMOVED lines=50> */
.L_x_1953:
[----:B------:R-:W-:Y:S05]  /*05e0*/  BSYNC B0 ;  /* 0x0000000000007941 */ /* 0x000fea0003800000 */
.L_x_1952:
        /* <DEDUP_REMOVED lines=15> */
[----:B------:R-:W-:Y:S02]  /*06e0*/  ISETP.EQ.OR.EX P0, PT, RZ, UR7, P5, P0 ;  /* 0x00000007ff007c0c */ /* 0x000fe4000af02700 */
[C---:B------:R-:W-:Y:S01]  /*06f0*/  @P1 LEA R10, P3, R21.reuse, R12, 0x2 ;  /* 0x0000000c150a1211 */ /* 0x040fe200078610ff */
[----:B------:R-:W2:Y:S01]  /*0700*/  @P2 LDC.64 R8, c[0x0][0x2e0] ;  /* 0x0000b800ff082b82 */ /* 0x000ea20000000a00 */
[----:B------:R-:W-:Y:S02]  /*0710*/  @P2 IMAD R12, R16, UR4, R252 ;  /* 0x00000004100c2c24 */ /* 0x000fe4000f8e02fc */
[----:B------:R-:W-:-:S02]  /*0720*/  @P1 LEA.HI.X R11, R21, R13, R24, 0x2, P3 ;  /* 0x0000000d150b1211 */ /* 0x000fc400018f1418 */
[----:B------:R-:W-:Y:S02]  /*0730*/  CS2R R24, SRZ ;  /* 0x0000000000187805 */ /* 0x000fe4000001ff00 */
[----:B------:R-:W-:Y:S01]  /*0740*/  @P2 LEA R13, R12, R15, 0x8 ;  /* 0x0000000f0c0d2211 */ /* 0x000fe200078e40ff */
        /* <DEDUP_REMOVED lines=49> */
.L_x_1955:
[----:B------:R-:W-:Y:S05]  /*0a60*/  BSYNC B0 ;  /* 0x0000000000007941 */ /* 0x000fea0003800000 */
.L_x_1954:
        /* <DEDUP_REMOVED lines=10> */
[----:B------:R-:W-:Y:S01]  /*0b10*/  IMAD R115, R46, UR4, RZ ;  /* 0x000000042e737c24 */ /* 0x000fe2000f8e02ff */
[----:B------:R-:W-:Y:S01]  /*0b20*/  ISETP.GT.AND P2, PT, R6, RZ, PT ;  /* 0x000000ff0600720c */ /* 0x000fe20003f44270 */
[----:B------:R-:W-:Y:S01]  /*0b30*/  FADD.FTZ R32, R36, R32 ;  /* 0x0000002024207221 */ /* 0x000fe20000010000 */
[----:B------:R-:W-:Y:S01]  /*0b40*/  ISETP.NE.AND P1, PT, RZ, UR5, PT ;  /* 0x00000005ff007c0c */ /* 0x000fe2000bf25270 */
[----:B------:R-:W-:Y:S01]  /*0b50*/  IMAD R115, R115, R14, R252 ;  /* 0x0000000e73737224 */ /* 0x000fe200078e02fc */
[----:B------:R-:W-:Y:S01]  /*0b60*/  ISETP.GE.AND P0, PT, R18, 0x40, PT ;  /* 0x000000401200780c */ /* 0x000fe20003f06270 */
[----:B------:R-:W-:Y:S01]  /*0b70*/  FADD.FTZ R33, R37, R33 ;  /* 0x0000002125217221 */ /* 0x000fe20000010000 */
[----:B------:R-:W-:Y:S01]  /*0b80*/  FADD.FTZ R34, R38, R34 ;  /* 0x0000002226227221 */ /* 0x000fe20000010000 */
[----:B------:R-:W-:-:S08]  /*0b90*/  FADD.FTZ R35, R39, R35 ;  /* 0x0000002327237221 */ /* 0x000fd00000010000 */
        /* <DEDUP_REMOVED lines=53> */
.L_x_1958:
        /* <DEDUP_REMOVED lines=13> */
.L_x_1959:
        /* <DEDUP_REMOVED lines=55> */
.L_x_1963:
        /* <DEDUP_REMOVED lines=52> */
.L_x_1966:
[----:B------:R-:W-:Y:S05]  /*1670*/  BSYNC B2 ;  /* 0x0000000000027941 */ /* 0x000fea0003800000 */
.L_x_1965:
[----:B0-----:R0:W-:Y:S04]  /*1680*/  STS [R21], R24 ;  /* 0x0000001815007388 */ /* 0x0011e80000000800 */
[----:B------:R0:W-:Y:S04]  /*1690*/  STS [R21+0x4], R26 ;  /* 0x0000041a15007388 */ /* 0x0001e80000000800 */
[----:B------:R0:W-:Y:S04]  /*16a0*/  STS [R20], R25 ;  /* 0x0000001914007388 */ /* 0x0001e80000000800 */
[----:B------:R0:W-:Y:S02]  /*16b0*/  STS [R20+0x4], R27 ;  /* 0x0000041b14007388 */ /* 0x0001e40000000800 */
.L_x_1964:
[----:B------:R-:W-:Y:S05]  /*16c0*/  BSYNC B1 ;  /* 0x0000000000017941 */ /* 0x000fea0003800000 */
.L_x_1962:
[----:B--2---:R2:W-:Y:S04]  /*16d0*/  STS [R15], R32 ;  /* 0x000000200f007388 */ /* 0x0045e80000000800 */
[----:B---3--:R2:W-:Y:S04]  /*16e0*/  STS [R15+0x4], R34 ;  /* 0x000004220f007388 */ /* 0x0085e80000000800 */
[----:B----4-:R2:W-:Y:S04]  /*16f0*/  STS [R36], R33 ;  /* 0x0000002124007388 */ /* 0x0105e80000000800 */
[----:B0-----:R2:W-:Y:S02]  /*1700*/  STS [R36+0x4], R35 ;  /* 0x0000042324007388 */ /* 0x0015e40000000800 */
.L_x_1961:
[----:B------:R-:W-:Y:S05]  /*1710*/  BSYNC B0 ;  /* 0x0000000000007941 */ /* 0x000fea0003800000 */
.L_x_1960:
[----:B------:R-:W-:Y:S06]  /*1720*/  BAR.SYNC.DEFER_BLOCKING 0x0 ;  /* 0x0000000000007b1d */ /* 0x000fec0000010000 */
[----:B------:R-:W-:Y:S04]  /*1730*/  BSSY B0, `(.L_x_1967) ;  /* 0x0000005000007945 */ /* 0x000fe80003800000 */
[----:B------:R-:W-:Y:S05]  /*1740*/  @!P6 BRA `(.L_x_1968) ;  /* 0x00000000000ce947 */ /* 0x000fea0003800000 */
[----:B------:R-:W-:Y:S01]  /*1750*/  ISETP.NE.AND P0, PT, R23, RZ, PT ;  /* 0x000000ff1700720c */ /* 0x000fe20003f05270 */
[----:B0-2---:R3:W4:-:S12]  /*1760*/  LDS.128 R32, [R13] ;  /* 0x000000000d207984 */ /* 0x0057180000000c00 */
[----:B------:R3:W0:Y:S02]  /*1770*/  @!P0 LDS.128 R24, [R14] ;  /* 0x000000000e188984 */ /* 0x0006240000000c00 */
.L_x_1968:
[----:B------:R-:W-:Y:S05]  /*1780*/  BSYNC B0 ;  /* 0x0000000000007941 */ /* 0x000fea0003800000 */
.L_x_1967:
[----:B------:R-:W-:Y:S06]  /*1790*/  BAR.SYNC.DEFER_BLOCKING 0x0 ;  /* 0x0000000000007b1d */ /* 0x000fec0000010000 */
[----:B------:R-:W-:Y:S05]  /*17a0*/  BRA `(.L_x_1957) ;  /* 0x0000000400307947 */ /* 0x000fea0003800000 */
.L_x_1956:
        /* <DEDUP_REMOVED lines=35> */
.L_x_1969:
        /* <DEDUP_REMOVED lines=40> */
.L_x_1970:
[----:B------:R-:W-:Y:S05]  /*1c60*/  BSYNC B0 ;  /* 0x0000000000007941 */ /* 0x000fea0003800000 */
.L_x_1957:
        /* <DEDUP_REMOVED lines=26> */
.L_x_1973:
[----:B0-----:R-:W-:-:S07]  /*1e10*/  FFMA.FTZ R0, R35, R27, R6 ;  /* 0x0000001b23007223 */ /* 0x001fce0000010006 */
.L_x_1972:
[----:B------:R-:W-:Y:S05]  /*1e20*/  BSYNC B0 ;  /* 0x0000000000007941 */ /* 0x000fea0003800000 */
.L_x_1971:
        /* <DEDUP_REMOVED lines=25> */
[----:B------:R-:W-:Y:S01]  /*1fc0*/  UIADD3 UR6, UR4, 0x820, URZ ;  /* 0x0000082004067890 */ /* 0x000fe2000fffe03f */
[----:B------:R-:W-:Y:S03]  /*1fd0*/  BAR.SYNC.DEFER_BLOCKING 0x0 ;  /* 0x0000000000007b1d */ /* 0x000fe60000010000 */
[----:B------:R-:W-:Y:S01]  /*1fe0*/  ULEA UR6, UR5, UR6, 0x18 ;  /* 0x0000000605067291 */ /* 0x000fe2000f8ec03f */
[----:B------:R-:W-:Y:S02]  /*1ff0*/  ISETP.NE.AND P0, PT, R18, RZ, PT ;  /* 0x000000ff1200720c */ /* 0x000fe40003f05270 */
[----:B------:R-:W0:Y:S04]  /*2000*/  @!P1 LDS R7, [R8+0x8] ;  /* 0x0000080008079984 */ /* 0x000e280000000800 */
[----:B0-----:R-:W0:Y:S02]  /*2010*/  SHFL.BFLY PT, R0, R7, 0x1, 0x1f ;  /* 0x0c201f0007007f89 */ /* 0x001e2400000e0000 */
[----:B0-----:R-:W-:Y:S01]  /*2020*/  FADD.FTZ R3, R0, R7 ;  /* 0x0000000700037221 */ /* 0x001fe20000010000 */
[----:B------:R-:W-:-:S04]  /*2030*/  IMAD.U32 R0, RZ, RZ, UR7 ;  /* 0x00000007ff007e24 */ /* 0x000fc8000f8e00ff */
[----:B------:R0:W1:Y:S01]  /*2040*/  SHFL.IDX PT, R5, R3, RZ, 0x1f ;  /* 0x00001fff03057589 */ /* 0x00006200000e0000 */
[----:B------:R-:W-:-:S05]  /*2050*/  VIADDMNMX R9, R2, -R0, RZ, !PT ;  /* 0x8000000002097246 */ /* 0x000fca00078001ff */
[----:B------:R-:W-:Y:S01]  /*2060*/  STL [R1+0x260], R9 ;  /* 0x0002600901007387 */ /* 0x000fe20000100800 */
[----:B------:R-:W-:Y:S01]  /*2070*/  IMAD.IADD R6, R19, 0x1, -R9 ;  /* 0x0000000113067824 */ /* 0x000fe200078e0a09 */
[----:B0-----:R-:W-:-:S05]  /*2080*/  MOV R3, 0xff7fffff ;  /* 0xff7fffff00037802 */ /* 0x001fca0000000f00 */
[----:B------:R0:W-:Y:S02]  /*2090*/  STL [R1], R3 ;  /* 0x0000000301007387 */ /* 0x0001e40000100800 */
[----:B0-----:R-:W-:-:S05]  /*20a0*/  IMAD.U32 R3, RZ, RZ, UR6 ;  /* 0x00000006ff037e24 */ /* 0x001fca000f8e00ff */
[----:B------:R0:W-:Y:S01]  /*20b0*/  STL [R1+0x264], R3 ;  /* 0x0002640301007387 */ /* 0x0001e20000100800 */
[----:B-1----:R-:W-:Y:S05]  /*20c0*/  @P0 BRA `(.L_x_1975) ;  /* 0x0000000000500947 */ /* 0x002fea0003800000 */
[----:B------:R-:W-:Y:S01]  /*20d0*/  ULDC.64 UR6, c[0x0][0x2c8] ;  /* 0x0000b20000067ab9 */ /* 0x000fe20000000a00 */
[----:B0-----:R-:W-:Y:S02]  /*20e0*/  LEA R3, R6, R3, 0x2 ;  /* 0x0000000306037211 */ /* 0x001fe400078e10ff */
[----:B------:R-:W-:Y:S01]  /*20f0*/  ISETP.NE.U32.AND P0, PT, RZ, UR6, PT ;  /* 0x00000006ff007c0c */ /* 0x000fe2000bf05070 */
[----:B------:R-:W-:Y:S02]  /*2100*/  ULDC UR6, c[0x0][0x2a0] ;  /* 0x0000a80000067ab9 */ /* 0x000fe40000000800 */
[----:B------:R-:W-:Y:S01]  /*2110*/  FMUL.FTZ R4, R5, UR6 ;  /* 0x0000000605047c20 */ /* 0x000fe20008410000 */
[----:B------:R-:W-:-:S04]  /*2120*/  ISETP.NE.AND.EX P0, PT, RZ, UR7, PT, P0 ;  /* 0x00000007ff007c0c */ /* 0x000fc8000bf05300 */
[----:B------:R0:W-:Y:S09]  /*2130*/  STL [R1], R4 ;  /* 0x0000000401007387 */ /* 0x0001f20000100800 */
[----:B------:R-:W-:Y:S05]  /*2140*/  @!P0 BRA `(.L_x_1976) ;  /* 0x0000000000288947 */ /* 0x000fea0003800000 */
[----:B------:R-:W-:Y:S01]  /*2150*/  IMAD.MOV.U32 R7, RZ, RZ, R4 ;  /* 0x000000ffff077224 */ /* 0x000fe200078e0004 */
[----:B------:R-:W-:Y:S01]  /*2160*/  ULDC UR6, c[0x0][0x2d0] ;  /* 0x0000b40000067ab9 */ /* 0x000fe20000000800 */
[----:B0-----:R-:W0:Y:S01]  /*2170*/  LDC.64 R4, c[0x0][0x2c8] ;  /* 0x0000b200ff047b82 */ /* 0x001e220000000a00 */
[----:B------:R-:W-:-:S04]  /*2180*/  IMAD.IADD R19, R19, 0x1, -R44 ;  /* 0x0000000113137824 */ /* 0x000fc800078e0a2c */
[----:B------:R-:W-:-:S04]  /*2190*/  IMAD R8, R252, UR6, R19 ;  /* 0x00000006fc087c24 */ /* 0x000fc8000f8e0213 */
[----:B------:R-:W-:-:S04]  /*21a0*/  IMAD R19, R8, UR6, R19 ;  /* 0x0000000608137c24 */ /* 0x000fc8000f8e0213 */
[----:B0-----:R-:W-:-:S06]  /*21b0*/  IMAD.WIDE R4, R19, 0x4, R4 ;  /* 0x0000000413047825 */ /* 0x001fcc00078e0204 */
[----:B------:R-:W5:Y:S02]  /*21c0*/  LDG.E R4, desc[UR36][R4.64] ;  /* 0x0000002404047981 */ /* 0x000f64000c1e1900 */
[----:B-----5:R-:W-:-:S05]  /*21d0*/  FADD.FTZ R7, R7, R4 ;  /* 0x0000000407077221 */ /* 0x020fca0000010000 */
[----:B------:R1:W-:Y:S02]  /*21e0*/  STL [R1], R7 ;  /* 0x0000000701007387 */ /* 0x0003e40000100800 */
.L_x_1976:
[----:B0-----:R-:W5:Y:S04]  /*21f0*/  LDL R4, [R1] ;  /* 0x0000000001047983 */ /* 0x001f680000100800 */
[----:B-----5:R0:W-:Y:S02]  /*2200*/  STS [R3], R4 ;  /* 0x0000000403007388 */ /* 0x0201e40000000800 */
.L_x_1975:
[----:B------:R-:W-:Y:S05]  /*2210*/  BSYNC B0 ;  /* 0x0000000000007941 */ /* 0x000fea0003800000 */
.L_x_1974:
[----:B------:R-:W-:Y:S01]  /*2220*/  BAR.SYNC.DEFER_BLOCKING 0x0 ;  /* 0x0000000000007b1d */ /* 0x000fe20000010000 */
[-C--:B------:R-:W-:Y:S01]  /*2230*/  LEA.HI R8, R18, R18.reuse, RZ, 0x1 ;  /* 0x0000001212087211 */ /* 0x080fe200078f08ff */
[----:B------:R-:W-:Y:S01]  /*2240*/  UIADD3 UR6, UR4, 0x20, URZ ;  /* 0x0000002004067890 */ /* 0x000fe2000fffe03f */
[----:B------:R-:W-:Y:S02]  /*2250*/  VIADD R6, R6, 0xf ;  /* 0x0000000f06067836 */ /* 0x000fe40000000000 */
[C---:B0-----:R-:W-:Y:S01]  /*2260*/  LOP3.LUT R3, R8.reuse, 0xfffffffe, RZ, 0xc0, !PT ;  /* 0xfffffffe08037812 */ /* 0x041fe200078ec0ff */
[----:B------:R-:W-:Y:S01]  /*2270*/  ULEA UR6, UR5, UR6, 0x18 ;  /* 0x0000000605067291 */ /* 0x000fe2000f8ec03f */
[----:B------:R-:W-:Y:S01]  /*2280*/  LEA.HI.SX32 R8, R8, R9, 0x1f ;  /* 0x0000000908087211 */ /* 0x000fe200078ffaff */
[----:B------:R-:W-:Y:S01]  /*2290*/  ULDC UR10, c[0x0][0x29c] ;  /* 0x0000a700000a7ab9 */ /* 0x000fe20000000800 */
[----:B------:R-:W-:Y:S01]  /*22a0*/  IADD3 R4, -R3, R18, RZ ;  /* 0x0000001203047210 */ /* 0x000fe20007ffe1ff */
[----:B------:R-:W-:Y:S01]  /*22b0*/  ULDC UR14, c[0x0][0x284] ;  /* 0x0000a100000e7ab9 */ /* 0x000fe20000000800 */
[----:B------:R-:W-:Y:S01]  /*22c0*/  SHF.R.S32.HI R5, RZ, 0x1f, R6 ;  /* 0x0000001fff057819 */ /* 0x000fe20000011406 */
[----:B------:R-:W-:Y:S01]  /*22d0*/  ULDC UR11, c[0x0][0x2a0] ;  /* 0x0000a800000b7ab9 */ /* 0x000fe20000000800 */
[----:B------:R-:W-:Y:S01]  /*22e0*/  LEA R3, R4, UR6, 0x3 ;  /* 0x0000000604037c11 */ /* 0x000fe2000f8e18ff */
[----:B------:R-:W-:Y:S01]  /*22f0*/  ULDC UR6, c[0x0][0x29c] ;  /* 0x0000a70000067ab9 */ /* 0x000fe20000000800 */
[----:B------:R-:W-:-:S02]  /*2300*/  LEA.HI R5, R5, R6, RZ, 0x4 ;  /* 0x0000000605057211 */ /* 0x000fc400078f20ff */
[----:B------:R-:W-:Y:S02]  /*2310*/  ISETP.NE.AND P1, PT, RZ, UR6, PT ;  /* 0x00000006ff007c0c */ /* 0x000fe4000bf25270 */
[----:B------:R-:W-:Y:S01]  /*2320*/  LOP3.LUT R5, R5, 0xfffffff0, RZ, 0xc0, !PT ;  /* 0xfffffff005057812 */ /* 0x000fe200078ec0ff */
[----:B------:R-:W0:Y:S04]  /*2330*/  LDS.64 R10, [R3] ;  /* 0x00000000030a7984 */ /* 0x000e280000000a00 */
[----:B--23--:R-:W2:Y:S04]  /*2340*/  LDS.64 R14, [R3+0x10] ;  /* 0x00001000030e7984 */ /* 0x00cea80000000a00 */
[----:B------:R-:W3:Y:S04]  /*2350*/  LDS.64 R12, [R3+0x20] ;  /* 0x00002000030c7984 */ /* 0x000ee80000000a00 */
[----:B0-----:R-:W-:Y:S04]  /*2360*/  STL.64 [R1+0x258], R10 ;  /* 0x0002580a01007387 */ /* 0x001fe80000100a00 */
[----:B------:R-:W0:Y:S04]  /*2370*/  LDS.64 R10, [R3+0x30] ;  /* 0x00003000030a7984 */ /* 0x000e280000000a00 */
[----:B--2---:R-:W-:Y:S04]  /*2380*/  STL.64 [R1+0x250], R14 ;  /* 0x0002500e01007387 */ /* 0x004fe80000100a00 */
[----:B------:R-:W2:Y:S04]  /*2390*/  LDS.64 R14, [R3+0x40] ;  /* 0x00004000030e7984 */ /* 0x000ea80000000a00 */
[----:B---3--:R-:W-:Y:S04]  /*23a0*/  STL.64 [R1+0x248], R12 ;  /* 0x0002480c01007387 */ /* 0x008fe80000100a00 */
        /* <DEDUP_REMOVED lines=116> */
[----:B------:R0:W5:Y:S04]  /*2af0*/  LDS.64 R10, [R3+0x3f0] ;  /* 0x0003f000030a7984 */ /* 0x0001680000000a00 */
[----:B--2---:R2:W-:Y:S01]  /*2b00*/  STL.64 [R1+0x70], R14 ;  /* 0x0000700e01007387 */ /* 0x0045e20000100a00 */
[----:B0-----:R-:W-:-:S03]  /*2b10*/  IMAD.IADD R3, R5, 0x1, R9 ;  /* 0x0000000105037824 */ /* 0x001fc600078e0209 */
[----:B---3--:R2:W-:Y:S02]  /*2b20*/  STL.64 [R1+0x68], R12 ;  /* 0x0000680c01007387 */ /* 0x0085e40000100a00 */
[----:B------:R-:W-:Y:S02]  /*2b30*/  ISETP.GE.AND P0, PT, R8, R3, PT ;  /* 0x000000030800720c */ /* 0x000fe40003f06270 */
[----:B-----5:R2:W-:Y:S04]  /*2b40*/  STL.64 [R1+0x60], R10 ;  /* 0x0000600a01007387 */ /* 0x0205e80000100a00 */
[----:B------:R2:W-:Y:S01]  /*2b50*/  STL [R1+0x26c], R3 ;  /* 0x00026c0301007387 */ /* 0x0005e20000100800 */
[----:B------:R-:W-:Y:S06]  /*2b60*/  @P1 BRA `(.L_x_1977) ;  /* 0x0000000400381947 */ /* 0x000fec0003800000 */
[----:B------:R-:W-:-:S04]  /*2b70*/  UIADD3 UR4, UR4, 0x420, URZ ;  /* 0x0000042004047890 */ /* 0x000fc8000fffe03f */
[----:B------:R-:W-:-:S06]  /*2b80*/  ULEA UR4, UR5, UR4, 0x18 ;  /* 0x0000000405047291 */ /* 0x000fcc000f8ec03f */
[----:B--2---:R-:W-:-:S05]  /*2b90*/  LEA R3, R4, UR4, 0x3 ;  /* 0x0000000404037c11 */ /* 0x004fca000f8e18ff */
[----:B------:R-:W0:Y:S04]  /*2ba0*/  LDS.64 R10, [R3] ;  /* 0x00000000030a7984 */ /* 0x000e280000000a00 */
[----:B-1----:R-:W1:Y:S04]  /*2bb0*/  LDS.64 R6, [R3+0x10] ;  /* 0x0000100003067984 */ /* 0x002e680000000a00 */
[----:B------:R-:W2:Y:S04]  /*2bc0*/  LDS.64 R12, [R3+0x20] ;  /* 0x00002000030c7984 */ /* 0x000ea80000000a00 */
[----:B------:R-:W-:Y:S04]  /*2bd0*/  LDS.64 R250, [R3+0xb0] ;  /* 0x0000b00003fa7984 */ /* 0x000fe80000000a00 */
[----:B------:R-:W-:Y:S04]  /*2be0*/  LDS.64 R248, [R3+0xc0] ;  /* 0x0000c00003f87984 */ /* 0x000fe80000000a00 */
[----:B------:R-:W-:Y:S04]  /*2bf0*/  LDS.64 R246, [R3+0xd0] ;  /* 0x0000d00003f67984 */ /* 0x000fe80000000a00 */
[----:B------:R-:W-:Y:S04]  /*2c00*/  LDS.64 R244, [R3+0xe0] ;  /* 0x0000e00003f47984 */ /* 0x000fe80000000a00 */
[----:B------:R-:W-:Y:S04]  /*2c10*/  LDS.64 R242, [R3+0xf0] ;  /* 0x0000f00003f27984 */ /* 0x000fe80000000a00 */
[----:B------:R-:W-:Y:S04]  /*2c20*/  LDS.64 R112, [R3+0x100] ;  /* 0x0001000003707984 */ /* 0x000fe80000000a00 */
[----:B------:R-:W-:Y:S04]  /*2c30*/  LDS.64 R110, [R3+0x110] ;  /* 0x00011000036e7984 */ /* 0x000fe80000000a00 */
[----:B0-----:R-:W-:Y:S04]  /*2c40*/  STL.64 [R1+0x58], R10 ;  /* 0x0000580a01007387 */ /* 0x001fe80000100a00 */
[----:B------:R-:W0:Y:S04]  /*2c50*/  LDS.64 R10, [R3+0x30] ;  /* 0x00003000030a7984 */ /* 0x000e280000000a00 */
[----:B-1----:R-:W-:Y:S04]  /*2c60*/  STL.64 [R1+0x50], R6 ;  /* 0x0000500601007387 */ /* 0x002fe80000100a00 */
[----:B------:R-:W1:Y:S04]  /*2c70*/  LDS.64 R6, [R3+0x40] ;  /* 0x0000400003067984 */ /* 0x000e680000000a00 */
[----:B--2---:R-:W-:Y:S04]  /*2c80*/  STL.64 [R1+0x48], R12 ;  /* 0x0000480c01007387 */ /* 0x004fe80000100a00 */
[----:B------:R-:W2:Y:S04]  /*2c90*/  LDS.64 R12, [R3+0x50] ;  /* 0x00005000030c7984 */ /* 0x000ea80000000a00 */
        /* <DEDUP_REMOVED lines=47> */
[----:B----4-:R3:W4:Y:S04]  /*2f90*/  LDS.64 R34, [R3+0x370] ;  /* 0x0003700003227984 */ /* 0x0107280000000a00 */
[----:B------:R3:W1:Y:S04]  /*2fa0*/  LDS.64 R32, [R3+0x380] ;  /* 0x0003800003207984 */ /* 0x0006680000000a00 */
[----:B------:R3:W3:Y:S04]  /*2fb0*/  LDS.64 R30, [R3+0x390] ;  /* 0x00039000031e7984 */ /* 0x0006e80000000a00 */
[----:B------:R0:W3:Y:S04]  /*2fc0*/  LDS.64 R28, [R3+0x3a0] ;  /* 0x0003a000031c7984 */ /* 0x0000e80000000a00 */
[----:B------:R0:W3:Y:S04]  /*2fd0*/  LDS.64 R26, [R3+0x3b0] ;  /* 0x0003b000031a7984 */ /* 0x0000e80000000a00 */
[----:B------:R0:W3:Y:S04]  /*2fe0*/  LDS.64 R24, [R3+0x3c0] ;  /* 0x0003c00003187984 */ /* 0x0000e80000000a00 */
[----:B------:R0:W3:Y:S04]  /*2ff0*/  LDS.64 R22, [R3+0x3d0] ;  /* 0x0003d00003167984 */ /* 0x0000e80000000a00 */
[----:B------:R0:W3:Y:S04]  /*3000*/  LDS.64 R20, [R3+0x3e0] ;  /* 0x0003e00003147984 */ /* 0x0000e80000000a00 */
[----:B------:R0:W3:Y:S04]  /*3010*/  LDS.64 R18, [R3+0x3f0] ;  /* 0x0003f00003127984 */ /* 0x0000e80000000a00 */
[----:B--2---:R2:W-:Y:S04]  /*3020*/  STL.64 [R1+0x18], R12 ;  /* 0x0000180c01007387 */ /* 0x0045e80000100a00 */
[----:B0-----:R2:W-:Y:S04]  /*3030*/  STL.64 [R1+0x10], R10 ;  /* 0x0000100a01007387 */ /* 0x0015e80000100a00 */
[----:B-1--4-:R2:W-:Y:S02]  /*3040*/  STL.64 [R1+0x8], R6 ;  /* 0x0000080601007387 */ /* 0x0125e40000100a00 */
.L_x_1977:
[----:B------:R-:W-:Y:S01]  /*3050*/  ULDC.64 UR8, c[0x0][0x248] ;  /* 0x0000920000087ab9 */ /* 0x000fe20000000a00 */
[----:B------:R-:W-:Y:S01]  /*3060*/  ULDC.64 UR6, c[0x0][0x2b0] ;  /* 0x0000ac0000067ab9 */ /* 0x000fe20000000a00 */
[----:B------:R-:W-:Y:S01]  /*3070*/  ULDC.64 UR12, c[0x0][0x2c8] ;  /* 0x0000b200000c7ab9 */ /* 0x000fe20000000a00 */
[----:B------:R-:W-:Y:S01]  /*3080*/  BSSY B0, `(.L_x_1978) ;  /* 0x000092b000007945 */ /* 0x000fe20003800000 */
[----:B--23--:R-:W-:-:S03]  /*3090*/  SHF.L.U32 R3, R4, 0x1, RZ ;  /* 0x0000000104037819 */ /* 0x00cfc600000006ff */
[----:B------:R-:W-:Y:S05]  /*30a0*/  @P0 BRA `(.L_x_1979) ;  /* 0x0000009000a00947 */ /* 0x000fea0003800000 */
[----:B------:R-:W-:Y:S01]  /*30b0*/  IABS R4, R0 ;  /* 0x0000000000047213 */ /* 0x000fe20000000000 */
[----:B------:R-:W-:Y:S01]  /*30c0*/  IMAD.SHL.U32 R5, R115, 0x100, RZ ;  /* 0x0000010073057824 */ /* 0x000fe200078e00ff */
[----:B------:R-:W-:-:S03]  /*30d0*/  ULDC UR4, c[0x0][0x298] ;  /* 0x0000a60000047ab9 */ /* 0x000fc60000000800 */
[----:B------:R-:W-:Y:S02]  /*30e0*/  IMAD.MOV.U32 R9, RZ, RZ, R4 ;  /* 0x000000ffff097224 */ /* 0x000fe400078e0004 */
[-CC-:B------:R-:W-:Y:S02]  /*30f0*/  IMAD R4, R114, R0.reuse, R3.reuse ;  /* 0x0000000072047224 */ /* 0x180fe400078e0203 */
[----:B------:R-:W0:Y:S01]  /*3100*/  I2F.RP R6, R9 ;  /* 0x0000000900067306 */ /* 0x000e220000209400 */
[----:B------:R-:W-:Y:S01]  /*3110*/  IMAD R5, R5, R0, R3 ;  /* 0x0000000005057224 */ /* 0x000fe200078e0203 */
[----:B------:R-:W-:Y:S06]  /*3120*/  STL [R1+0x4], R9 ;  /* 0x0000040901007387 */ /* 0x000fec0000100800 */
[----:B0-----:R-:W0:Y:S02]  /*3130*/  MUFU.RCP R6, R6 ;  /* 0x0000000600067308 */ /* 0x001e240000001000 */
[----:B0-----:R-:W-:-:S06]  /*3140*/  IADD3 R6, R6, 0xffffffe, RZ ;  /* 0x0ffffffe06067810 */ /* 0x001fcc0007ffe0ff */
[----:B-1----:R0:W1:Y:S02]  /*3150*/  F2I.FTZ.U32.TRUNC.NTZ R7, R6 ;  /* 0x0000000600077305 */ /* 0x002064000021f000 */
[----:B0-----:R-:W-:Y:S02]  /*3160*/  IMAD.MOV.U32 R6, RZ, RZ, RZ ;  /* 0x000000ffff067224 */ /* 0x001fe400078e00ff */
[----:B-1----:R-:W-:-:S04]  /*3170*/  IMAD.MOV R0, RZ, RZ, -R7 ;  /* 0x000000ffff007224 */ /* 0x002fc800078e0a07 */
[----:B------:R-:W-:-:S04]  /*3180*/  IMAD R0, R0, R9, RZ ;  /* 0x0000000900007224 */ /* 0x000fc800078e02ff */
[----:B------:R-:W-:Y:S01]  /*3190*/  IMAD.HI.U32 R6, R7, R0, R6 ;  /* 0x0000000007067227 */ /* 0x000fe200078e0006 */
[----:B------:R-:W-:Y:S01]  /*31a0*/  SHF.R.S32.HI R7, RZ, 0x1f, R4 ;  /* 0x0000001fff077819 */ /* 0x000fe20000011404 */
[----:B------:R-:W0:Y:S03]  /*31b0*/  LDC R0, c[0x0][0x2c0] ;  /* 0x0000b000ff007b82 */ /* 0x000e260000000800 */
[----:B------:R1:W-:Y:S02]  /*31c0*/  STL [R1+0x270], R6 ;  /* 0x0002700601007387 */ /* 0x0003e40000100800 */
[----:B-1----:R-:W-:Y:S02]  /*31d0*/  MOV R6, R8 ;  /* 0x0000000800067202 */ /* 0x002fe40000000f00 */
[----:B------:R-:W-:Y:S01]  /*31e0*/  SHF.R.S32.HI R8, RZ, 0x1f, R5 ;  /* 0x0000001fff087819 */ /* 0x000fe20000011405 */
[----:B0-----:R-:W-:-:S07]  /*31f0*/  VIADD R0, R0, UR4 ;  /* 0x0000000400007c36 */ /* 0x001fce0008000000 */
.L_x_2111:
[----:B------:R-:W0:Y:S01]  /*3200*/  S2R R9, SR_CTAID.Y ;  /* 0x0000000000097919 */ /* 0x000e220000002600 */
[----:B------:R-:W-:Y:S01]  /*3210*/  ISETP.NE.U32.AND P0, PT, RZ, UR6, PT ;  /* 0x00000006ff007c0c */ /* 0x000fe2000bf05070 */
[----:B------:R-:W2:Y:S03]  /*3220*/  LDL R13, [R1+0x270] ;  /* 0x00027000010d7983 */ /* 0x000ea60000100800 */
[----:B------:R-:W-:Y:S01]  /*3230*/  ISETP.NE.AND.EX P0, PT, RZ, UR7, PT, P0 ;  /* 0x00000007ff007c0c */ /* 0x000fe2000bf05300 */
[----:B------:R-:W-:Y:S01]  /*3240*/  IMAD.U32 R0, RZ, RZ, UR14 ;  /* 0x0000000eff007e24 */ /* 0x000fe2000f8e00ff */
[----:B------:R-:W3:Y:S11]  /*3250*/  LDL R12, [R1+0x4] ;  /* 0x00000400010c7983 */ /* 0x000ef60000100800 */
[----:B------:R-:W-:Y:S01]  /*3260*/  @P0 SHF.R.S32.HI R11, RZ, 0x1f, R6 ;  /* 0x0000001fff0b0819 */ /* 0x000fe20000011406 */
[----:B0-----:R-:W-:-:S05]  /*3270*/  @P0 IMAD R10, R9, R0, RZ ;  /* 0x00000000090a0224 */ /* 0x001fca00078e02ff */
[--C-:B------:R-:W-:Y:S02]  /*3280*/  @P0 SHF.R.S32.HI R9, RZ, 0x1f, R10.reuse ;  /* 0x0000001fff090819 */ /* 0x100fe4000001140a */
[----:B------:R-:W-:-:S04]  /*3290*/  @P0 IADD3 R10, P1, P2, R6, UR6, R10 ;  /* 0x00000006060a0c10 */ /* 0x000fc8000fa3e00a */
[----:B------:R-:W-:-:S05]  /*32a0*/  @P0 IADD3.X R11, R11, UR7, R9, P1, P2 ;  /* 0x000000070b0b0c10 */ /* 0x000fca0008fe4409 */
[----:B------:R0:W5:Y:S01]  /*32b0*/  @P0 LDG.E.U8 R10, desc[UR36][R10.64] ;  /* 0x000000240a0a0981 */ /* 0x000162000c1e1100 */
[----:B------:R-:W-:Y:S01]  /*32c0*/  IABS R9, R6 ;  /* 0x0000000600097213 */ /* 0x000fe20000000000 */
[----:B------:R-:W-:Y:S01]  /*32d0*/  BSSY B1, `(.L_x_1980) ;  /* 0x000002c000017945 */ /* 0x000fe20003800000 */
[----:B------:R-:W-:Y:S02]  /*32e0*/  ISETP.GE.AND P2, PT, R6, RZ, PT ;  /* 0x000000ff0600720c */ /* 0x000fe40003f46270 */
[----:B------:R-:W-:Y:S02]  /*32f0*/  ISETP.NE.AND P3, PT, R0, RZ, PT ;  /* 0x000000ff0000720c */ /* 0x000fe40003f65270 */
[----:B0-----:R-:W-:Y:S02]  /*3300*/  IABS R11, R0 ;  /* 0x00000000000b7213 */ /* 0x001fe40000000000 */
[----:B-----5:R-:W-:Y:S01]  /*3310*/  ISETP.NE.AND P0, PT, R10, RZ, P0 ;  /* 0x000000ff0a00720c */ /* 0x020fe20000705270 */
[----:B--2---:R-:W-:-:S05]  /*3320*/  IMAD.HI.U32 R10, R13, R9, RZ ;  /* 0x000000090d0a7227 */ /* 0x004fca00078e00ff */
[----:B------:R-:W-:-:S05]  /*3330*/  IADD3 R10, -R10, RZ, RZ ;  /* 0x000000ff0a0a7210 */ /* 0x000fca0007ffe1ff */
[----:B------:R-:W-:Y:S01]  /*3340*/  IMAD R9, R11, R10, R9 ;  /* 0x0000000a0b097224 */ /* 0x000fe200078e0209 */
[----:B------:R-:W-:-:S04]  /*3350*/  IADD3 R10, R2, -0x1, RZ ;  /* 0xffffffff020a7810 */ /* 0x000fc80007ffe0ff */
[----:B---3--:R-:W-:-:S13]  /*3360*/  ISETP.GT.U32.AND P1, PT, R12, R9, PT ;  /* 0x000000090c00720c */ /* 0x008fda0003f24070 */
[----:B------:R-:W-:-:S05]  /*3370*/  @!P1 IMAD.IADD R9, R9, 0x1, -R11 ;  /* 0x0000000109099824 */ /* 0x000fca00078e0a0b */
[----:B------:R-:W-:-:S13]  /*3380*/  ISETP.GT.U32.AND P1, PT, R12, R9, PT ;  /* 0x000000090c00720c */ /* 0x000fda0003f24070 */
[----:B------:R-:W-:Y:S01]  /*3390*/  @!P1 IMAD.IADD R9, R9, 0x1, -R11 ;  /* 0x0000000109099824 */ /* 0x000fe200078e0a0b */
[----:B------:R-:W-:-:S03]  /*33a0*/  ISETP.GE.AND P1, PT, R6, R10, PT ;  /* 0x0000000a0600720c */ /* 0x000fc60003f26270 */
[----:B------:R-:W-:Y:S01]  /*33b0*/  @!P2 IMAD.MOV R9, RZ, RZ, -R9 ;  /* 0x000000ffff09a224 */ /* 0x000fe200078e0a09 */
[----:B------:R-:W-:-:S09]  /*33c0*/  @!P3 LOP3.LUT R9, RZ, R0, RZ, 0x33, !PT ;  /* 0x00000000ff09b212 */ /* 0x000fd200078e33ff */
[----:B------:R-:W-:Y:S05]  /*33d0*/  @P1 BRA `(.L_x_1981) ;  /* 0x00000000006c1947 */ /* 0x000fea0003800000 */
[----:B------:R-:W-:-:S05]  /*33e0*/  IMAD.SHL.U32 R12, R9, 0x4, RZ ;  /* 0x00000004090c7824 */ /* 0x000fca00078e00ff */
[----:B------:R-:W-:Y:S02]  /*33f0*/  SHF.R.S32.HI R13, RZ, 0x1f, R12 ;  /* 0x0000001fff0d7819 */ /* 0x000fe4000001140c */
[----:B------:R-:W-:-:S04]  /*3400*/  IADD3 R10, P2, R5, R12, RZ ;  /* 0x0000000c050a7210 */ /* 0x000fc80007f5e0ff */
[----:B------:R-:W-:Y:S02]  /*3410*/  IADD3.X R11, R8, R13, RZ, P2, !PT ;  /* 0x0000000d080b7210 */ /* 0x000fe400017fe4ff */
[----:B------:R-:W-:-:S04]  /*3420*/  LEA R114, P2, R10, UR8, 0x2 ;  /* 0x000000080a727c11 */ /* 0x000fc8000f8410ff */
[----:B------:R-:W-:-:S06]  /*3430*/  LEA.HI.X R115, R10, UR9, R11, 0x2, P2 ;  /* 0x000000090a737c11 */ /* 0x000fcc00090f140b */
[----:B------:R-:W5:Y:S01]  /*3440*/  LDG.E.64 R114, desc[UR36][R114.64] ;  /* 0x0000002472727981 */ /* 0x000f62000c1e1b00 */
[----:B------:R-:W-:-:S13]  /*3450*/  ISETP.NE.AND P2, PT, RZ, UR10, PT ;  /* 0x0000000aff007c0c */ /* 0x000fda000bf45270 */
[----:B------:R-:W-:Y:S05]  /*3460*/  @P2 BRA `(.L_x_1981) ;  /* 0x0000000000482947 */ /* 0x000fea0003800000 */
[----:B------:R-:W-:Y:S01]  /*3470*/  LOP3.LUT P4, RZ, R17, 0x10, RZ, 0xc0, !PT ;  /* 0x0000001011ff7812 */ /* 0x000fe2000788c0ff */
[----:B------:R-:W2:-:S12]  /*3480*/  LDL R15, [R1+0x5c] ;  /* 0x00005c00010f7983 */ /* 0x000e980000100800 */
[----:B------:R-:W0:Y:S08]  /*3490*/  @P4 LDC R14, c[0x0][0x288] ;  /* 0x0000a200ff0e4b82 */ /* 0x000e300000000800 */
[----:B------:R-:W1:Y:S01]  /*34a0*/  @P4 LDC.64 R10, c[0x0][0x2e0] ;  /* 0x0000b800ff0a4b82 */ /* 0x000e620000000a00 */
[----:B0-----:R-:W-:-:S04]  /*34b0*/  @P4 IMAD R14, R16, R14, R252 ;  /* 0x0000000e100e4224 */ /* 0x001fc800078e02fc */
[----:B------:R-:W-:-:S04]  /*34c0*/  @P4 IMAD R14, R14, 0x100, R3 ;  /* 0x000001000e0e4824 */ /* 0x000fc800078e0203 */
[----:B-1----:R-:W-:Y:S02]  /*34d0*/  @P4 IMAD.WIDE R10, R14, 0x4, R10 ;  /* 0x000000040e0a4825 */ /* 0x002fe400078e020a */
[----:B------:R-:W3:Y:S04]  /*34e0*/  LDL R14, [R1+0x58] ;  /* 0x00005800010e7983 */ /* 0x000ee80000100800 */
[----:B------:R-:W4:Y:S01]  /*34f0*/  @P4 LDG.E.64 R10, desc[UR36][R10.64] ;  /* 0x000000240a0a4981 */ /* 0x000f22000c1e1b00 */
[----:B--2--5:R-:W-:Y:S01]  /*3500*/  FADD.FTZ R115, R15, R115 ;  /* 0x000000730f737221 */ /* 0x024fe20000010000 */
[----:B---3--:R-:W-:-:S04]  /*3510*/  FADD.FTZ R114, R14, R114 ;  /* 0x000000720e727221 */ /* 0x008fc80000010000 */
[----:B----4-:R-:W-:Y:S01]  /*3520*/  @P4 FMUL.FTZ R114, R114, R10 ;  /* 0x0000000a72724220 */ /* 0x010fe20000410000 */
[----:B------:R-:W-:Y:S01]  /*3530*/  IADD3 R10, P2, R4, R12, RZ ;  /* 0x0000000c040a7210 */ /* 0x000fe20007f5e0ff */
[----:B------:R-:W-:-:S04]  /*3540*/  @P4 FMUL.FTZ R115, R115, R11 ;  /* 0x0000000b73734220 */ /* 0x000fc80000410000 */
[----:B------:R-:W-:Y:S01]  /*3550*/  IMAD.X R13, R7, 0x1, R13, P2 ;  /* 0x00000001070d7824 */ /* 0x000fe200010e060d */
[----:B------:R-:W-:-:S04]  /*3560*/  LEA R12, P2, R10, UR8, 0x2 ;  /* 0x000000080a0c7c11 */ /* 0x000fc8000f8410ff */
[----:B------:R-:W-:-:S05]  /*3570*/  LEA.HI.X R13, R10, UR9, R13, 0x2, P2 ;  /* 0x000000090a0d7c11 */ /* 0x000fca00090f140d */
[----:B------:R0:W-:Y:S04]  /*3580*/  STG.E.64 desc[UR36][R12.64], R114 ;  /* 0x000000720c007986 */ /* 0x0001e8000c101b24 */
.L_x_1981:
[----:B------:R-:W-:Y:S05]  /*3590*/  BSYNC B1 ;  /* 0x0000000000017941 */ /* 0x000fea0003800000 */
.L_x_1980:
[----:B------:R-:W-:Y:S04]  /*35a0*/  BSSY B1, `(.L_x_1982) ;  /* 0x000001f000017945 */ /* 0x000fe80003800000 */
[----:B------:R-:W-:Y:S05]  /*35b0*/  @P1 BRA `(.L_x_1983) ;  /* 0x0000000000741947 */ /* 0x000fea0003800000 */
[----:B0-----:R-:W-:-:S05]  /*35c0*/  IADD3 R12, R9, R0, RZ ;  /* 0x00000000090c7210 */ /* 0x001fca0007ffe0ff */
[----:B------:R-:W-:-:S05]  /*35d0*/  IMAD.SHL.U32 R12, R12, 0x4, RZ ;  /* 0x000000040c0c7824 */ /* 0x000fca00078e00ff */
[----:B------:R-:W-:Y:S02]  /*35e0*/  SHF.R.S32.HI R13, RZ, 0x1f, R12 ;  /* 0x0000001fff0d7819 */ /* 0x000fe4000001140c */
[----:B------:R-:W-:-:S05]  /*35f0*/  IADD3 R10, P2, R5, R12, RZ ;  /* 0x0000000c050a7210 */ /* 0x000fca0007f5e0ff */
[----:B------:R-:W-:Y:S01]  /*3600*/  IMAD.X R11, R8, 0x1, R13, P2 ;  /* 0x00000001080b7824 */ /* 0x000fe200010e060d */
        /* <DEDUP_REMOVED lines=9> */
[----:B0-----:R-:W-:-:S05]  /*36a0*/  @P3 IMAD R14, R16, R14, R252 ;  /* 0x0000000e100e3224 */ /* 0x001fca00078e02fc */
[----:B------:R-:W-:-:S05]  /*36b0*/  @P3 LEA R14, R14, R3, 0x8 ;  /* 0x000000030e0e3211 */ /* 0x000fca00078e40ff */
[----:B------:R-:W-:-:S04]  /*36c0*/  @P3 VIADD R14, R14, 0x4 ;  /* 0x000000040e0e3836 */ /* 0x000fc80000000000 */
        /* <DEDUP_REMOVED lines=12> */
.L_x_1983:
[----:B------:R-:W-:Y:S05]  /*3790*/  BSYNC B1 ;  /* 0x0000000000017941 */ /* 0x000fea0003800000 */
.L_x_1982:
[----:B------:R-:W-:Y:S04]  /*37a0*/  BSSY B1, `(.L_x_1984) ;  /* 0x000001f000017945 */ /* 0x000fe80003800000 */
[----:B------:R-:W-:Y:S05]  /*37b0*/  @P1 BRA `(.L_x_1985) ;  /* 0x0000000000741947 */ /* 0x000fea0003800000 */
[----:B01----:R-:W-:-:S05]  /*37c0*/  LEA R12, R0, R9, 0x1 ;  /* 0x00000009000c7211 */ /* 0x003fca00078e08ff */
        /* <DEDUP_REMOVED lines=28> */
.L_x_1985:
[----:B------:R-:W-:Y:S05]  /*3990*/  BSYNC B1 ;  /* 0x0000000000017941 */ /* 0x000fea0003800000 */
.L_x_1984:
[----:B------:R-:W-:Y:S04]  /*39a0*/  BSSY B1, `(.L_x_1986) ;  /* 0x000001f000017945 */ /* 0x000fe80003800000 */
[----:B------:R-:W-:Y:S05]  /*39b0*/  @P1 BRA `(.L_x_1987) ;  /* 0x0000000000741947 */ /* 0x000fea0003800000 */
[----:B012---:R-:W-:-:S05]  /*39c0*/  IMAD R12, R0, 0x3, R9 ;  /* 0x00000003000c7824 */ /* 0x007fca00078e0209 */
[----:B------:R-:W-:-:S04]  /*39d0*/  SHF.L.U32 R12, R12, 0x2, RZ ;  /* 0x000000020c0c7819 */ /* 0x000fc800000006ff */
        /* <DEDUP_REMOVED lines=13> */
[----:B------:R-:W-:-:S05]  /*3ab0*/  @P3 IMAD R14, R14, 0x100, R3 ;  /* 0x000001000e0e3824 */ /* 0x000fca00078e0203 */
[----:B------:R-:W-:-:S05]  /*3ac0*/  @P3 IADD3 R14, R14, 0xc, RZ ;  /* 0x0000000c0e0e3810 */ /* 0x000fca0007ffe0ff */
        /* <DEDUP_REMOVED lines=12> */
.L_x_1987:
[----:B------:R-:W-:Y:S05]  /*3b90*/  BSYNC B1 ;  /* 0x0000000000017941 */ /* 0x000fea0003800000 */
.L_x_1986:
[----:B------:R-:W-:Y:S04]  /*3ba0*/  BSSY B1, `(.L_x_1988) ;  /* 0x000001f000017945 */ /* 0x000fe80003800000 */
[----:B------:R-:W-:Y:S05]  /*3bb0*/  @P1 BRA `(.L_x_1989) ;  /* 0x0000000000741947 */ /* 0x000fea0003800000 */
[----:B0123--:R-:W-:-:S05]  /*3bc0*/  IMAD R12, R0, 0x4, R9 ;  /* 0x00000004000c7824 */ /* 0x00ffca00078e0209 */
        /* <DEDUP_REMOVED lines=28> */
.L_x_1989:
[----:B------:R-:W-:Y:S05]  /*3d90*/  BSYNC B1 ;  /* 0x0000000000017941 */ /* 0x000fea0003800000 */
.L_x_1988:
[----:B------:R-:W-:Y:S04]  /*3da0*/  BSSY B1, `(.L_x_1990) ;  /* 0x000001f000017945 */ /* 0x000fe80003800000 */
[----:B------:R-:W-:Y:S05]  /*3db0*/  @P1 BRA `(.L_x_1991) ;  /* 0x0000000000741947 */ /* 0x000fea0003800000 */
[----:B0123--:R-:W-:-:S04]  /*3dc0*/  IMAD R12, R0, 0x5, R9 ;  /* 0x00000005000c7824 */ /* 0x00ffc800078e0209 */
        /* <DEDUP_REMOVED lines=23> */
[----:B------:R-:W-:-:S03]  /*3f40*/  @P3 FMUL.FTZ R125, R125, R11 ;  /* 0x0000000b7d7d3220 */ /* 0x000fc60000410000 */
[----:B------:R-:W-:Y:S02]  /*3f50*/  IADD3.X R13, R7, R13, RZ, P2, !PT ;  /* 0x0000000d070d7210 */ /* 0x000fe400017fe4ff */
[----:B------:R-:W-:-:S04]  /*3f60*/  LEA R12, P2, R10, UR8, 0x2 ;  /* 0x000000080a0c7c11 */ /* 0x000fc8000f8410ff */
[----:B------:R-:W-:-:S05]  /*3f70*/  LEA.HI.X R13, R10, UR9, R13, 0x2, P2 ;  /* 0x000000090a0d7c11 */ /* 0x000fca00090f140d */
[----:B------:R0:W-:Y:S04]  /*3f80*/  STG.E.64 desc[UR36][R12.64], R124 ;  /* 0x0000007c0c007986 */ /* 0x0001e8000c101b24 */
.L_x_1991:
[----:B------:R-:W-:Y:S05]  /*3f90*/  BSYNC B1 ;  /* 0x0000000000017941 */ /* 0x000fea0003800000 */
.L_x_1990:
[----:B------:R-:W-:Y:S04]  /*3fa0*/  BSSY B1, `(.L_x_1992) ;  /* 0x000001f000017945 */ /* 0x000fe80003800000 */
[----:B------:R-:W-:Y:S05]  /*3fb0*/  @P1 BRA `(.L_x_1993) ;  /* 0x0000000000741947 */ /* 0x000fea0003800000 */
[----:B0123--:R-:W-:-:S04]  /*3fc0*/  IMAD R12, R0, 0x6, R9 ;  /* 0x00000006000c7824 */ /* 0x00ffc800078e0209 */
        /* <DEDUP_REMOVED lines=28> */
.L_x_1993:
[----:B------:R-:W-:Y:S05]  /*4190*/  BSYNC B1 ;  /* 0x0000000000017941 */ /* 0x000fea0003800000 */
.L_x_1992:
        /* <DEDUP_REMOVED lines=31> */
.L_x_1995:
[----:B------:R-:W-:Y:S05]  /*4390*/  BSYNC B1 ;  /* 0x0000000000017941 */ /* 0x000fea0003800000 */
.L_x_1994:
        /* <DEDUP_REMOVED lines=31> */
.L_x_1997:
[----:B------:R-:W-:Y:S05]  /*4590*/  BSYNC B1 ;  /* 0x0000000000017941 */ /* 0x000fea0003800000 */
.L_x_1996:
        /* <DEDUP_REMOVED lines=31> */
.L_x_1999:
[----:B------:R-:W-:Y:S05]  /*4790*/  BSYNC B1 ;  /* 0x0000000000017941 */ /* 0x000fea0003800000 */
.L_x_1998:
        /* <DEDUP_REMOVED lines=31> */
.L_x_2001:
[----:B------:R-:W-:Y:S05]  /*4990*/  BSYNC B1 ;  /* 0x0000000000017941 */ /* 0x000fea0003800000 */
.L_x_2000:
        /* <DEDUP_REMOVED lines=12> */
[----:B------:R-:W-:-:S13]  /*4a60*/  LOP3.LUT P3, RZ, R17, 0x10, RZ, 0xc0, !PT ;  /* 0x0000001011ff7812 */ /* 0x000fda000786c0ff */
[----:B------:R-:W0:Y:S08]  /*4a70*/  @P3 LDC R14, c[0x0][0x288] ;  /* 0x0000a200ff0e3b82 */ /* 0x000e300000000800 */
[----:B------:R-:W1:Y:S01]  /*4a80*/  @P3 LDC.64 R10, c[0x0][0x2e0] ;  /* 0x0000b800ff0a3b82 */ /* 0x000e620000000a00 */
[----:B0-----:R-:W-:-:S04]  /*4a90*/  @P3 IMAD R14, R16, R14, R252 ;  /* 0x0000000e100e3224 */ /* 0x001fc800078e02fc */
[----:B------:R-:W-:-:S05]  /*4aa0*/  @P3 IMAD R14, R14, 0x100, R3 ;  /* 0x000001000e0e3824 */ /* 0x000fca00078e0203 */
[----:B------:R-:W-:-:S05]  /*4ab0*/  @P3 IADD3 R14, R14, 0x2c, RZ ;  /* 0x0000002c0e0e3810 */ /* 0x000fca0007ffe0ff */
[----:B-1----:R-:W-:-:S06]  /*4ac0*/  @P3 IMAD.WIDE R10, R14, 0x4, R10 ;  /* 0x000000040e0a3825 */ /* 0x002fcc00078e020a */
[----:B------:R-:W2:Y:S01]  /*4ad0*/  @P3 LDG.E.64 R10, desc[UR36][R10.64] ;  /* 0x000000240a0a3981 */ /* 0x000ea2000c1e1b00 */
[----:B-----5:R-:W-:Y:S01]  /*4ae0*/  FADD.FTZ R136, R250, R136 ;  /* 0x00000088fa887221 */ /* 0x020fe20000010000 */
[----:B------:R-:W-:-:S03]  /*4af0*/  FADD.FTZ R137, R251, R137 ;  /* 0x00000089fb897221 */ /* 0x000fc60000010000 */
[----:B--2---:R-:W-:Y:S01]  /*4b00*/  @P3 FMUL.FTZ R136, R136, R10 ;  /* 0x0000000a88883220 */ /* 0x004fe20000410000 */
[----:B------:R-:W-:Y:S01]  /*4b10*/  IADD3 R10, P2, R4, R12, RZ ;  /* 0x0000000c040a7210 */ /* 0x000fe20007f5e0ff */
[----:B------:R-:W-:-:S04]  /*4b20*/  @P3 FMUL.FTZ R137, R137, R11 ;  /* 0x0000000b89893220 */ /* 0x000fc80000410000 */
[----:B------:R-:W-:Y:S01]  /*4b30*/  IMAD.X R13, R7, 0x1, R13, P2 ;  /* 0x00000001070d7824 */ /* 0x000fe200010e060d */
[----:B------:R-:W-:-:S04]  /*4b40*/  LEA R12, P2, R10, UR8, 0x2 ;  /* 0x000000080a0c7c11 */ /* 0x000fc8000f8410ff */
[----:B------:R-:W-:-:S05]  /*4b50*/  LEA.HI.X R13, R10, UR9, R13, 0x2, P2 ;  /* 0x000000090a0d7c11 */ /* 0x000fca00090f140d */
[----:B------:R0:W-:Y:S04]  /*4b60*/  STG.E.64 desc[UR36][R12.64], R136 ;  /* 0x000000880c007986 */ /* 0x0001e8000c101b24 */
.L_x_2003:
[----:B------:R-:W-:Y:S05]  /*4b70*/  BSYNC B1 ;  /* 0x0000000000017941 */ /* 0x000fea0003800000 */
.L_x_2002:
        /* <DEDUP_REMOVED lines=16> */
[----:B------:R-:W-:-:S04]  /*4c80*/  @P3 IMAD R14, R14, 0x100, R3 ;  /* 0x000001000e0e3824 */ /* 0x000fc800078e0203 */
[----:B------:R-:W-:-:S04]  /*4c90*/  @P3 VIADD R14, R14, 0x30 ;  /* 0x000000300e0e3836 */ /* 0x000fc80000000000 */
[----:B-1----:R-:W-:-:S06]  /*4ca0*/  @P3 IMAD.WIDE R10, R14, 0x4, R10 ;  /* 0x000000040e0a3825 */ /* 0x002fcc00078e020a */
[----:B------:R-:W2:Y:S01]  /*4cb0*/  @P3 LDG.E.64 R10, desc[UR36][R10.64] ;  /* 0x000000240a0a3981 */ /* 0x000ea2000c1e1b00 */
[----:B-----5:R-:W-:Y:S01]  /*4cc0*/  FADD.FTZ R138, R248, R138 ;  /* 0x0000008af88a7221 */ /* 0x020fe20000010000 */
[----:B------:R-:W-:-:S03]  /*4cd0*/  FADD.FTZ R139, R249, R139 ;  /* 0x0000008bf98b7221 */ /* 0x000fc60000010000 */
[----:B--2---:R-:W-:Y:S01]  /*4ce0*/  @P3 FMUL.FTZ R138, R138, R10 ;  /* 0x0000000a8a8a3220 */ /* 0x004fe20000410000 */
[----:B------:R-:W-:Y:S01]  /*4cf0*/  IADD3 R10, P2, R4, R12, RZ ;  /* 0x0000000c040a7210 */ /* 0x000fe20007f5e0ff */
[----:B------:R-:W-:-:S03]  /*4d00*/  @P3 FMUL.FTZ R139, R139, R11 ;  /* 0x0000000b8b8b3220 */ /* 0x000fc60000410000 */
[----:B------:R-:W-:Y:S02]  /*4d10*/  IADD3.X R13, R7, R13, RZ, P2, !PT ;  /* 0x0000000d070d7210 */ /* 0x000fe400017fe4ff */
[----:B------:R-:W-:-:S04]  /*4d20*/  LEA R12, P2, R10, UR8, 0x2 ;  /* 0x000000080a0c7c11 */ /* 0x000fc8000f8410ff */
[----:B------:R-:W-:-:S05]  /*4d30*/  LEA.HI.X R13, R10, UR9, R13, 0x2, P2 ;  /* 0x000000090a0d7c11 */ /* 0x000fca00090f140d */
[----:B------:R0:W-:Y:S04]  /*4d40*/  STG.E.64 desc[UR36][R12.64], R138 ;  /* 0x0000008a0c007986 */ /* 0x0001e8000c101b24 */
.L_x_2005:
[----:B------:R-:W-:Y:S05]  /*4d50*/  BSYNC B1 ;  /* 0x0000000000017941 */ /* 0x000fea0003800000 */
.L_x_2004:
        /* <DEDUP_REMOVED lines=15> */
[----:B0-----:R-:W-:-:S05]  /*4e50*/  @P3 IMAD R14, R16, R14, R252 ;  /* 0x0000000e100e3224 */ /* 0x001fca00078e02fc */
[----:B------:R-:W-:-:S05]  /*4e60*/  @P3 LEA R14, R14, R3, 0x8 ;  /* 0x000000030e0e3211 */ /* 0x000fca00078e40ff */
[----:B------:R-:W-:-:S04]  /*4e70*/  @P3 VIADD R14, R14, 0x34 ;  /* 0x000000340e0e3836 */ /* 0x000fc80000000000 */
        /* <DEDUP_REMOVED lines=11> */
.L_x_2007:
[----:B------:R-:W-:Y:S05]  /*4f30*/  BSYNC B1 ;  /* 0x0000000000017941 */ /* 0x000fea0003800000 */
.L_x_2006:
        /* <DEDUP_REMOVED lines=29> */
.L_x_2009:
[----:B------:R-:W-:Y:S05]  /*5110*/  BSYNC B1 ;  /* 0x0000000000017941 */ /* 0x000fea0003800000 */
.L_x_2008:
        /* <DEDUP_REMOVED lines=29> */
.L_x_2011:
[----:B------:R-:W-:Y:S05]  /*52f0*/  BSYNC B1 ;  /* 0x0000000000017941 */ /* 0x000fea0003800000 */
.L_x_2010:
        /* <DEDUP_REMOVED lines=29> */
.L_x_2013:
[----:B------:R-:W-:Y:S05]  /*54d0*/  BSYNC B1 ;  /* 0x0000000000017941 */ /* 0x000fea0003800000 */
.L_x_2012:
        /* <DEDUP_REMOVED lines=29> */
.L_x_2015:
[----:B------:R-:W-:Y:S05]  /*56b0*/  BSYNC B1 ;  /* 0x0000000000017941 */ /* 0x000fea0003800000 */
.L_x_2014:
        /* <DEDUP_REMOVED lines=29> */
.L_x_2017:
[----:B------:R-:W-:Y:S05]  /*5890*/  BSYNC B1 ;  /* 0x0000000000017941 */ /* 0x000fea0003800000 */
.L_x_2016:
        /* <DEDUP_REMOVED lines=29> */
.L_x_2019:
[----:B------:R-:W-:Y:S05]  /*5a70*/  BSYNC B1 ;  /* 0x0000000000017941 */ /* 0x000fea0003800000 */
.L_x_2018:
        /* <DEDUP_REMOVED lines=29> */
.L_x_2021:
[----:B------:R-:W-:Y:S05]  /*5c50*/  BSYNC B1 ;  /* 0x0000000000017941 */ /* 0x000fea0003800000 */
.L_x_2020:
        /* <DEDUP_REMOVED lines=29> */
.L_x_2023:
[----:B------:R-:W-:Y:S05]  /*5e30*/  BSYNC B1 ;  /* 0x0000000000017941 */ /* 0x000fea0003800000 */
.L_x_2022:
        /* <DEDUP_REMOVED lines=29> */
.L_x_2025:
[----:B------:R-:W-:Y:S05]  /*6010*/  BSYNC B1 ;  /* 0x0000000000017941 */ /* 0x000fea0003800000 */
.L_x_2024:
        /* <DEDUP_REMOVED lines=29> */
.L_x_2027:
[----:B------:R-:W-:Y:S05]  /*61f0*/  BSYNC B1 ;  /* 0x0000000000017941 */ /* 0x000fea0003800000 */
.L_x_2026:
        /* <DEDUP_REMOVED lines=29> */
.L_x_2029:
[----:B------:R-:W-:Y:S05]  /*63d0*/  BSYNC B1 ;  /* 0x0000000000017941 */ /* 0x000fea0003800000 */
.L_x_2028:
        /* <DEDUP_REMOVED lines=29> */
.L_x_2031:
[----:B------:R-:W-:Y:S05]  /*65b0*/  BSYNC B1 ;  /* 0x0000000000017941 */ /* 0x000fea0003800000 */
.L_x_2030:
        /* <DEDUP_REMOVED lines=29> */
.L_x_2033:
[----:B------:R-:W-:Y:S05]  /*6790*/  BSYNC B1 ;  /* 0x0000000000017941 */ /* 0x000fea0003800000 */
.L_x_2032:
        /* <DEDUP_REMOVED lines=29> */
.L_x_2035:
[----:B------:R-:W-:Y:S05]  /*6970*/  BSYNC B1 ;  /* 0x0000000000017941 */ /* 0x000fea0003800000 */
.L_x_2034:
        /* <DEDUP_REMOVED lines=29> */
.L_x_2037:
[----:B------:R-:W-:Y:S05]  /*6b50*/  BSYNC B1 ;  /* 0x0000000000017941 */ /* 0x000fea0003800000 */
.L_x_2036:
        /* <DEDUP_REMOVED lines=29> */
.L_x_2039:
[----:B------:R-:W-:Y:S05]  /*6d30*/  BSYNC B1 ;  /* 0x0000000000017941 */ /* 0x000fea0003800000 */
.L_x_2038:
        /* <DEDUP_REMOVED lines=29> */
.L_x_2041:
[----:B------:R-:W-:Y:S05]  /*6f10*/  BSYNC B1 ;  /* 0x0000000000017941 */ /* 0x000fea0003800000 */
.L_x_2040:
        /* <DEDUP_REMOVED lines=29> */
.L_x_2043:
[----:B------:R-:W-:Y:S05]  /*70f0*/  BSYNC B1 ;  /* 0x0000000000017941 */ /* 0x000fea0003800000 */
.L_x_2042:
[----:B------:R-:W-:Y:S04]  /*7100*/  BSSY B1, `(.L_x_2044) ;  /* 0x000001d000017945 */ /* 0x000fe80003800000 */
[----:B------:R-:W-:Y:S05]  /*7110*/  @P1 BRA `(.L_x_2045) ;  /* 0x00000000006c1947 */ /* 0x000fea0003800000 */
[----:B0123--:R-:W-:-:S05]  /*7120*/  LEA R12, R0, R9, 0x5 ;  /* 0x00000009000c7211 */ /* 0x00ffca00078e28ff */
        /* <DEDUP_REMOVED lines=26> */
.L_x_2045:
[----:B------:R-:W-:Y:S05]  /*72d0*/  BSYNC B1 ;  /* 0x0000000000017941 */ /* 0x000fea0003800000 */
.L_x_2044:
        /* <DEDUP_REMOVED lines=29> */
.L_x_2047:
[----:B------:R-:W-:Y:S05]  /*74b0*/  BSYNC B1 ;  /* 0x0000000000017941 */ /* 0x000fea0003800000 */
.L_x_2046:
        /* <DEDUP_REMOVED lines=29> */
.L_x_2049:
[----:B------:R-:W-:Y:S05]  /*7690*/  BSYNC B1 ;  /* 0x0000000000017941 */ /* 0x000fea0003800000 */
.L_x_2048:
        /* <DEDUP_REMOVED lines=29> */
.L_x_2051:
[----:B------:R-:W-:Y:S05]  /*7870*/  BSYNC B1 ;  /* 0x0000000000017941 */ /* 0x000fea0003800000 */
.L_x_2050:
        /* <DEDUP_REMOVED lines=29> */
.L_x_2053:
[----:B------:R-:W-:Y:S05]  /*7a50*/  BSYNC B1 ;  /* 0x0000000000017941 */ /* 0x000fea0003800000 */
.L_x_2052:
        /* <DEDUP_REMOVED lines=29> */
.L_x_2055:
[----:B------:R-:W-:Y:S05]  /*7c30*/  BSYNC B1 ;  /* 0x0000000000017941 */ /* 0x000fea0003800000 */
.L_x_2054:
        /* <DEDUP_REMOVED lines=29> */
.L_x_2057:
[----:B------:R-:W-:Y:S05]  /*7e10*/  BSYNC B1 ;  /* 0x0000000000017941 */ /* 0x000fea0003800000 */
.L_x_2056:
        /* <DEDUP_REMOVED lines=29> */
.L_x_2059:
[----:B------:R-:W-:Y:S05]  /*7ff0*/  BSYNC B1 ;  /* 0x0000000000017941 */ /* 0x000fea0003800000 */
.L_x_2058:
        /* <DEDUP_REMOVED lines=29> */
.L_x_2061:
[----:B------:R-:W-:Y:S05]  /*81d0*/  BSYNC B1 ;  /* 0x0000000000017941 */ /* 0x000fea0003800000 */
.L_x_2060:
        /* <DEDUP_REMOVED lines=29> */
.L_x_2063:
[----:B------:R-:W-:Y:S05]  /*83b0*/  BSYNC B1 ;  /* 0x0000000000017941 */ /* 0x000fea0003800000 */
.L_x_2062:
        /* <DEDUP_REMOVED lines=29> */
.L_x_2065:
[----:B------:R-:W-:Y:S05]  /*8590*/  BSYNC B1 ;  /* 0x0000000000017941 */ /* 0x000fea0003800000 */
.L_x_2064:
        /* <DEDUP_REMOVED lines=29> */
.L_x_2067:
[----:B------:R-:W-:Y:S05]  /*8770*/  BSYNC B1 ;  /* 0x0000000000017941 */ /* 0x000fea0003800000 */
.L_x_2066:
        /* <DEDUP_REMOVED lines=29> */
.L_x_2069:
[----:B------:R-:W-:Y:S05]  /*8950*/  BSYNC B1 ;  /* 0x0000000000017941 */ /* 0x000fea0003800000 */
.L_x_2068:
        /* <DEDUP_REMOVED lines=29> */
.L_x_2071:
[----:B------:R-:W-:Y:S05]  /*8b30*/  BSYNC B1 ;  /* 0x0000000000017941 */ /* 0x000fea0003800000 */
.L_x_2070:
        /* <DEDUP_REMOVED lines=29> */
.L_x_2073:
[----:B------:R-:W-:Y:S05]  /*8d10*/  BSYNC B1 ;  /* 0x0000000000017941 */ /* 0x000fea0003800000 */
.L_x_2072:
        /* <DEDUP_REMOVED lines=29> */
.L_x_2075:
[----:B------:R-:W-:Y:S05]  /*8ef0*/  BSYNC B1 ;  /* 0x0000000000017941 */ /* 0x000fea0003800000 */
.L_x_2074:
        /* <DEDUP_REMOVED lines=29> */
.L_x_2077:
[----:B------:R-:W-:Y:S05]  /*90d0*/  BSYNC B1 ;  /* 0x0000000000017941 */ /* 0x000fea0003800000 */
.L_x_2076:
        /* <DEDUP_REMOVED lines=29> */
.L_x_2079:
[----:B------:R-:W-:Y:S05]  /*92b0*/  BSYNC B1 ;  /* 0x0000000000017941 */ /* 0x000fea0003800000 */
.L_x_2078:
        /* <DEDUP_REMOVED lines=29> */
.L_x_2081:
[----:B------:R-:W-:Y:S05]  /*9490*/  BSYNC B1 ;  /* 0x0000000000017941 */ /* 0x000fea0003800000 */
.L_x_2080:
        /* <DEDUP_REMOVED lines=29> */
.L_x_2083:
[----:B------:R-:W-:Y:S05]  /*9670*/  BSYNC B1 ;  /* 0x0000000000017941 */ /* 0x000fea0003800000 */
.L_x_2082:
        /* <DEDUP_REMOVED lines=29> */
.L_x_2085:
[----:B------:R-:W-:Y:S05]  /*9850*/  BSYNC B1 ;  /* 0x0000000000017941 */ /* 0x000fea0003800000 */
.L_x_2084:
        /* <DEDUP_REMOVED lines=29> */
.L_x_2087:
[----:B------:R-:W-:Y:S05]  /*9a30*/  BSYNC B1 ;  /* 0x0000000000017941 */ /* 0x000fea0003800000 */
.L_x_2086:
        /* <DEDUP_REMOVED lines=29> */
.L_x_2089:
[----:B------:R-:W-:Y:S05]  /*9c10*/  BSYNC B1 ;  /* 0x0000000000017941 */ /* 0x000fea0003800000 */
.L_x_2088:
        /* <DEDUP_REMOVED lines=20> */
[----:B----45:R-:W-:Y:S01]  /*9d60*/  FADD.FTZ R224, R34, R224 ;  /* 0x000000e022e07221 */ /* 0x030fe20000010000 */
        /* <DEDUP_REMOVED lines=8> */
.L_x_2091:
[----:B------:R-:W-:Y:S05]  /*9df0*/  BSYNC B1 ;  /* 0x0000000000017941 */ /* 0x000fea0003800000 */
.L_x_2090:
        /* <DEDUP_REMOVED lines=20> */
[----:B----45:R-:W-:Y:S01]  /*9f40*/  FADD.FTZ R226, R32, R226 ;  /* 0x000000e220e27221 */ /* 0x030fe20000010000 */
        /* <DEDUP_REMOVED lines=8> */
.L_x_2093:
[----:B------:R-:W-:Y:S05]  /*9fd0*/  BSYNC B1 ;  /* 0x0000000000017941 */ /* 0x000fea0003800000 */
.L_x_2092:
        /* <DEDUP_REMOVED lines=29> */
.L_x_2095:
[----:B------:R-:W-:Y:S05]  /*a1b0*/  BSYNC B1 ;  /* 0x0000000000017941 */ /* 0x000fea0003800000 */
.L_x_2094:
        /* <DEDUP_REMOVED lines=29> */
.L_x_2097:
[----:B------:R-:W-:Y:S05]  /*a390*/  BSYNC B1 ;  /* 0x0000000000017941 */ /* 0x000fea0003800000 */
.L_x_2096:
        /* <DEDUP_REMOVED lines=29> */
.L_x_2099:
[----:B------:R-:W-:Y:S05]  /*a570*/  BSYNC B1 ;  /* 0x0000000000017941 */ /* 0x000fea0003800000 */
.L_x_2098:
        /* <DEDUP_REMOVED lines=29> */
.L_x_2101:
[----:B------:R-:W-:Y:S05]  /*a750*/  BSYNC B1 ;  /* 0x0000000000017941 */ /* 0x000fea0003800000 */
.L_x_2100:
        /* <DEDUP_REMOVED lines=29> */
.L_x_2103:
[----:B------:R-:W-:Y:S05]  /*a930*/  BSYNC B1 ;  /* 0x0000000000017941 */ /* 0x000fea0003800000 */
.L_x_2102:
        /* <DEDUP_REMOVED lines=29> */
.L_x_2105:
[----:B------:R-:W-:Y:S05]  /*ab10*/  BSYNC B1 ;  /* 0x0000000000017941 */ /* 0x000fea0003800000 */
.L_x_2104:
[----:B------:R-:W-:Y:S04]  /*ab20*/  BSSY B1, `(.L_x_2106) ;  /* 0x000001d000017945 */ /* 0x000fe80003800000 */
[----:B------:R-:W-:Y:S05]  /*ab30*/  @P1 BRA `(.L_x_2107) ;  /* 0x00000000006c1947 */ /* 0x000fea0003800000 */
[----:B------:R-:W-:-:S05]  /*ab40*/  IMAD R9, R0, 0x3f, R9 ;  /* 0x0000003f00097824 */ /* 0x000fca00078e0209 */
[----:B------:R-:W-:-:S04]  /*ab50*/  SHF.L.U32 R9, R9, 0x2, RZ ;  /* 0x0000000209097819 */ /* 0x000fc800000006ff */
[----:B0123--:R-:W-:Y:S02]  /*ab60*/  SHF.R.S32.HI R12, RZ, 0x1f, R9 ;  /* 0x0000001fff0c7819 */ /* 0x00ffe40000011409 */
        /* <DEDUP_REMOVED lines=16> */
[----:B------:R-:W-:Y:S01]  /*ac70*/  IADD3 R9, P2, R4, R9, RZ ;  /* 0x0000000904097210 */ /* 0x000fe20007f5e0ff */
[----:B------:R-:W-:Y:S02]  /*ac80*/  FADD.FTZ R241, R19, R241 ;  /* 0x000000f113f17221 */ /* 0x000fe40000010000 */
[----:B--2---:R-:W-:Y:S01]  /*ac90*/  @P3 FMUL.FTZ R240, R240, R10 ;  /* 0x0000000af0f03220 */ /* 0x004fe20000410000 */
[----:B------:R-:W-:Y:S01]  /*aca0*/  IADD3.X R10, R7, R12, RZ, P2, !PT ;  /* 0x0000000c070a7210 */ /* 0x000fe200017fe4ff */
[----:B------:R-:W-:Y:S01]  /*acb0*/  @P3 FMUL.FTZ R241, R241, R11 ;  /* 0x0000000bf1f13220 */ /* 0x000fe20000410000 */
[----:B------:R-:W-:-:S04]  /*acc0*/  LEA R12, P2, R9, UR8, 0x2 ;  /* 0x00000008090c7c11 */ /* 0x000fc8000f8410ff */
[----:B------:R-:W-:-:S05]  /*acd0*/  LEA.HI.X R13, R9, UR9, R10, 0x2, P2 ;  /* 0x00000009090d7c11 */ /* 0x000fca00090f140a */
[----:B------:R0:W-:Y:S04]  /*ace0*/  STG.E.64 desc[UR36][R12.64], R240 ;  /* 0x000000f00c007986 */ /* 0x0001e8000c101b24 */
.L_x_2107:
[----:B------:R-:W-:Y:S05]  /*acf0*/  BSYNC B1 ;  /* 0x0000000000017941 */ /* 0x000fea0003800000 */
.L_x_2106:
[----:B------:R-:W4:Y:S04]  /*ad00*/  LDL R10, [R1+0x250] ;  /* 0x00025000010a7983 */ /* 0x000f280000100800 */
[----:B------:R-:W4:Y:S04]  /*ad10*/  LDL R9, [R1+0x254] ;  /* 0x0002540001097983 */ /* 0x000f280000100800 */
[----:B------:R-:W4:Y:S04]  /*ad20*/  LDL R252, [R1+0x220] ;  /* 0x0002200001fc7983 */ /* 0x000f280000100800 */
[----:B------:R-:W4:Y:S04]  /*ad30*/  LDL R15, [R1+0x224] ;  /* 0x00022400010f7983 */ /* 0x000f280000100800 */
[----:B------:R-:W4:Y:S04]  /*ad40*/  LDL R14, [R1+0x218] ;  /* 0x00021800010e7983 */ /* 0x000f280000100800 */
[----:B0123--:R-:W2:Y:S04]  /*ad50*/  LDL R13, [R1+0x21c] ;  /* 0x00021c00010d7983 */ /* 0x00fea80000100800 */
        /* <DEDUP_REMOVED lines=37> */
[----:B------:R1:W-:Y:S04]  /*afb0*/  STL [R1+0x27c], R0 ;  /* 0x00027c0001007387 */ /* 0x0003e80000100800 */
[----:B0-----:R-:W3:Y:S04]  /*afc0*/  LDL R19, [R1+0x1d4] ;  /* 0x0001d40001137983 */ /* 0x001ee80000100800 */
[----:B-1----:R-:W3:Y:S04]  /*afd0*/  LDL R2, [R1+0x208] ;  /* 0x0002080001027983 */ /* 0x002ee80000100800 */
        /* <DEDUP_REMOVED lines=10> */
[----:B----45:R-:W-:Y:S01]  /*b080*/  FMUL.FTZ R10, R10, R116 ;  /* 0x000000740a0a7220 */ /* 0x030fe20000410000 */
[----:B------:R-:W-:-:S04]  /*b090*/  FMUL.FTZ R9, R9, R117 ;  /* 0x0000007509097220 */ /* 0x000fc80000410000 */
[----:B--2---:R-:W-:Y:S02]  /*b0a0*/  FFMA.FTZ R9, R21, R115, R9 ;  /* 0x0000007315097223 */ /* 0x004fe40000010009 */
[----:B------:R-:W2:Y:S02]  /*b0b0*/  LDL R21, [R1+0x1dc] ;  /* 0x0001dc0001157983 */ /* 0x000ea40000100800 */
[----:B------:R-:W-:Y:S02]  /*b0c0*/  FFMA.FTZ R9, R23, R119, R9 ;  /* 0x0000007717097223 */ /* 0x000fe40000010009 */
[----:B------:R-:W4:Y:S02]  /*b0d0*/  LDL R23, [R1+0x1e4] ;  /* 0x0001e40001177983 */ /* 0x000f240000100800 */
[----:B------:R-:W-:Y:S02]  /*b0e0*/  FFMA.FTZ R9, R25, R121, R9 ;  /* 0x0000007919097223 */ /* 0x000fe40000010009 */
[----:B------:R-:W2:Y:S02]  /*b0f0*/  LDL R25, [R1+0x1ec] ;  /* 0x0001ec0001197983 */ /* 0x000ea40000100800 */
[----:B------:R-:W-:Y:S01]  /*b100*/  FFMA.FTZ R9, R27, R123, R9 ;  /* 0x0000007b1b097223 */ /* 0x000fe20000010009 */
[----:B---3--:R-:W-:Y:S01]  /*b110*/  FFMA.FTZ R10, R20, R114, R10 ;  /* 0x00000072140a7223 */ /* 0x008fe2000001000a */
[----:B------:R-:W3:Y:S02]  /*b120*/  LDL R27, [R1+0x1f4] ;  /* 0x0001f400011b7983 */ /* 0x000ee40000100800 */
[----:B------:R-:W-:Y:S01]  /*b130*/  FFMA.FTZ R9, R29, R125, R9 ;  /* 0x0000007d1d097223 */ /* 0x000fe20000010009 */
[----:B------:R-:W-:Y:S01]  /*b140*/  FFMA.FTZ R10, R22, R118, R10 ;  /* 0x00000076160a7223 */ /* 0x000fe2000001000a */
[----:B------:R-:W4:Y:S02]  /*b150*/  LDL R29, [R1+0x1f8] ;  /* 0x0001f800011d7983 */ /* 0x000f240000100800 */
        /* <DEDUP_REMOVED lines=8> */
[----:B------:R-:W3:Y:S02]  /*b1e0*/  LDL R26, [R1+0x1e8] ;  /* 0x0001e800011a7983 */ /* 0x000ee40000100800 */
[----:B------:R-:W-:Y:S01]  /*b1f0*/  FFMA.FTZ R9, R11, R133, R9 ;  /* 0x000000850b097223 */ /* 0x000fe20000010009 */
[----:B------:R-:W-:Y:S01]  /*b200*/  FFMA.FTZ R10, R30, R126, R10 ;  /* 0x0000007e1e0a7223 */ /* 0x000fe2000001000a */
[----:B------:R-:W3:Y:S03]  /*b210*/  LDL R28, [R1+0x1fc] ;  /* 0x0001fc00011c7983 */ /* 0x000ee60000100800 */
[----:B------:R-:W-:Y:S01]  /*b220*/  FFMA.FTZ R10, R252, R128, R10 ;  /* 0x00000080fc0a7223 */ /* 0x000fe2000001000a */
[----:B------:R-:W3:Y:S03]  /*b230*/  LDL R30, [R1+0x204] ;  /* 0x00020400011e7983 */ /* 0x000ee60000100800 */
[----:B------:R-:W-:Y:S01]  /*b240*/  FFMA.FTZ R10, R14, R130, R10 ;  /* 0x000000820e0a7223 */ /* 0x000fe2000001000a */
[----:B------:R-:W3:Y:S03]  /*b250*/  LDL R252, [R1+0x1f0] ;  /* 0x0001f00001fc7983 */ /* 0x000ee60000100800 */
[----:B------:R-:W-:Y:S01]  /*b260*/  FFMA.FTZ R10, R12, R132, R10 ;  /* 0x000000840c0a7223 */ /* 0x000fe2000001000a */
[----:B------:R-:W3:Y:S04]  /*b270*/  LDL R22, [R1+0x1d8] ;  /* 0x0001d80001167983 */ /* 0x000ee80000100800 */
[----:B------:R-:W3:Y:S04]  /*b280*/  LDL R20, [R1+0x1d0] ;  /* 0x0001d00001147983 */ /* 0x000ee80000100800 */
[----:B------:R-:W3:Y:S04]  /*b290*/  LDL R15, [R1+0x1c4] ;  /* 0x0001c400010f7983 */ /* 0x000ee80000100800 */
[----:B------:R-:W3:Y:S04]  /*b2a0*/  LDL R14, [R1+0x1b8] ;  /* 0x0001b800010e7983 */ /* 0x000ee80000100800 */
[----:B------:R-:W3:Y:S04]  /*b2b0*/  LDL R13, [R1+0x1bc] ;  /* 0x0001bc00010d7983 */ /* 0x000ee80000100800 */
[----:B------:R-:W3:Y:S04]  /*b2c0*/  LDL R12, [R1+0x1b0] ;  /* 0x0001b000010c7983 */ /* 0x000ee80000100800 */
[----:B------:R-:W3:Y:S01]  /*b2d0*/  LDL R11, [R1+0x1b4] ;  /* 0x0001b400010b7983 */ /* 0x000ee20000100800 */
[----:B------:R-:W-:Y:S01]  /*b2e0*/  FFMA.FTZ R10, R2, R134, R10 ;  /* 0x00000086020a7223 */ /* 0x000fe2000001000a */
[----:B------:R-:W-:-:S02]  /*b2f0*/  FFMA.FTZ R9, R0, R135, R9 ;  /* 0x0000008700097223 */ /* 0x000fc40000010009 */
[----:B------:R-:W3:Y:S04]  /*b300*/  LDL R2, [R1+0x190] ;  /* 0x0001900001027983 */ /* 0x000ee80000100800 */
[----:B------:R-:W3:Y:S01]  /*b310*/  LDL R0, [R1+0x194] ;  /* 0x0001940001007983 */ /* 0x000ee20000100800 */
[----:B--2---:R-:W-:-:S03]  /*b320*/  FFMA.FTZ R10, R31, R136, R10 ;  /* 0x000000881f0a7223 */ /* 0x004fc6000001000a */
[----:B------:R0:W5:Y:S01]  /*b330*/  LDL.LU R31, [R1+0x2d8] ;  /* 0x0002d800011f7983 */ /* 0x0001620000300800 */
[----:B----4-:R-:W-:Y:S01]  /*b340*/  FFMA.FTZ R10, R29, R138, R10 ;  /* 0x0000008a1d0a7223 */ /* 0x010fe2000001000a */
[----:B---3--:R-:W-:Y:S02]  /*b350*/  FFMA.FTZ R9, R30, R137, R9 ;  /* 0x000000891e097223 */ /* 0x008fe40000010009 */
[----:B------:R0:W5:Y:S02]  /*b360*/  LDL.LU R30, [R1+0x2d4] ;  /* 0x0002d400011e7983 */ /* 0x0001640000300800 */
[----:B------:R-:W-:Y:S01]  /*b370*/  FFMA.FTZ R9, R28, R139, R9 ;  /* 0x0000008b1c097223 */ /* 0x000fe20000010009 */
[----:B------:R-:W-:Y:S01]  /*b380*/  FFMA.FTZ R10, R252, R140, R10 ;  /* 0x0000008cfc0a7223 */ /* 0x000fe2000001000a */
[----:B------:R0:W5:Y:S02]  /*b390*/  LDL.LU R29, [R1+0x2d0] ;  /* 0x0002d000011d7983 */ /* 0x0001640000300800 */
[----:B------:R-:W-:Y:S01]  /*b3a0*/  FFMA.FTZ R9, R27, R141, R9 ;  /* 0x0000008d1b097223 */ /* 0x000fe20000010009 */
[----:B------:R-:W-:Y:S01]  /*b3b0*/  FFMA.FTZ R10, R26, R142, R10 ;  /* 0x0000008e1a0a7223 */ /* 0x000fe2000001000a */
[----:B------:R0:W5:Y:S02]  /*b3c0*/  LDL.LU R28, [R1+0x2cc] ;  /* 0x0002cc00011c7983 */ /* 0x0001640000300800 */
        /* <DEDUP_REMOVED lines=27> */
[----:B------:R-:W-:-:S02]  /*b580*/  FFMA.FTZ R9, R5, R161, R9 ;  /* 0x000000a105097223 */ /* 0x000fc40000010009 */
[----:B------:R-:W4:Y:S04]  /*b590*/  LDL R6, [R1+0x180] ;  /* 0x0001800001067983 */ /* 0x000f280000100800 */
        /* <DEDUP_REMOVED lines=26> */
[----:B------:R-:W-:-:S03]  /*b740*/  FFMA.FTZ R9, R5, R169, R9 ;  /* 0x000000a905097223 */ /* 0x000fc60000010009 */
[----:B------:R-:W2:Y:S01]  /*b750*/  LDL R5, [R1+0x124] ;  /* 0x0001240001057983 */ /* 0x000ea20000100800 */
[----:B------:R-:W-:Y:S01]  /*b760*/  FFMA.FTZ R10, R8, R170, R10 ;  /* 0x000000aa080a7223 */ /* 0x000fe2000001000a */
[----:B------:R-:W-:Y:S02]  /*b770*/  FFMA.FTZ R9, R7, R171, R9 ;  /* 0x000000ab07097223 */ /* 0x000fe40000010009 */
[----:B------:R-:W3:Y:S01]  /*b780*/  LDL R8, [R1+0x118] ;  /* 0x0001180001087983 */ /* 0x000ee20000100800 */
[----:B------:R-:W-:-:S03]  /*b790*/  FFMA.FTZ R10, R12, R172, R10 ;  /* 0x000000ac0c0a7223 */ /* 0x000fc6000001000a */
[----:B------:R-:W3:Y:S01]  /*b7a0*/  LDL R7, [R1+0x11c] ;  /* 0x00011c0001077983 */ /* 0x000ee20000100800 */
[----:B------:R-:W-:-:S03]  /*b7b0*/  FFMA.FTZ R9, R11, R173, R9 ;  /* 0x000000ad0b097223 */ /* 0x000fc60000010009 */
[----:B------:R-:W3:Y:S04]  /*b7c0*/  LDL R12, [R1+0x110] ;  /* 0x00011000010c7983 */ /* 0x000ee80000100800 */
        /* <DEDUP_REMOVED lines=43> */
[----:B------:R-:W-:-:S03]  /*ba80*/  FFMA.FTZ R9, R7, R195, R9 ;  /* 0x000000c307097223 */ /* 0x000fc60000010009 */
[----:B------:R-:W4:Y:S01]  /*ba90*/  LDL R7, [R1+0xc4] ;  /* 0x0000c40001077983 */ /* 0x000f220000100800 */
[----:B------:R-:W-:-:S03]  /*baa0*/  FFMA.FTZ R10, R12, R196, R10 ;  /* 0x000000c40c0a7223 */ /* 0x000fc6000001000a */
[----:B------:R-:W2:Y:S01]  /*bab0*/  LDL R12, [R1+0xc8] ;  /* 0x0000c800010c7983 */ /* 0x000ea20000100800 */
[----:B------:R-:W-:-:S03]  /*bac0*/  FFMA.FTZ R9, R11, R197, R9 ;  /* 0x000000c50b097223 */ /* 0x000fc60000010009 */
[----:B------:R-:W3:Y:S01]  /*bad0*/  LDL R11, [R1+0xcc] ;  /* 0x0000cc00010b7983 */ /* 0x000ee20000100800 */
        /* <DEDUP_REMOVED lines=31> */
[----:B------:R-:W4:Y:S01]  /*bcd0*/  LDL R13, [R1+0x6c] ;  /* 0x00006c00010d7983 */ /* 0x000f220000100800 */
[----:B--2---:R-:W-:-:S03]  /*bce0*/  FFMA.FTZ R10, R12, R214, R10 ;  /* 0x000000d60c0a7223 */ /* 0x004fc6000001000a */
[----:B------:R-:W2:Y:S01]  /*bcf0*/  LDL R12, [R1+0x60] ;  /* 0x00006000010c7983 */ /* 0x000ea20000100800 */
[----:B---3--:R-:W-:Y:S01]  /*bd00*/  FFMA.FTZ R9, R11, R215, R9 ;  /* 0x000000d70b097223 */ /* 0x008fe20000010009 */
[----:B------:R-:W-:Y:S02]  /*bd10*/  FFMA.FTZ R10, R8, R216, R10 ;  /* 0x000000d8080a7223 */ /* 0x000fe4000001000a */
[----:B------:R-:W3:Y:S01]  /*bd20*/  LDL R11, [R1+0x64] ;  /* 0x00006400010b7983 */ /* 0x000ee20000100800 */
[----:B----4-:R-:W-:-:S03]  /*bd30*/  FFMA.FTZ R9, R7, R217, R9 ;  /* 0x000000d907097223 */ /* 0x010fc60000010009 */
[----:B------:R-:W4:Y:S01]  /*bd40*/  LDL R8, [R1+0x90] ;  /* 0x0000900001087983 */ /* 0x000f220000100800 */
[----:B------:R-:W-:-:S03]  /*bd50*/  FFMA.FTZ R10, R6, R218, R10 ;  /* 0x000000da060a7223 */ /* 0x000fc6000001000a */
[----:B------:R-:W2:Y:S01]  /*bd60*/  LDL R7, [R1+0x94] ;  /* 0x0000940001077983 */ /* 0x000ea20000100800 */
        /* <DEDUP_REMOVED lines=19> */
[----:B----4-:R-:W-:-:S03]  /*bea0*/  FFMA.FTZ R10, R8, R228, R10 ;  /* 0x000000e4080a7223 */ /* 0x010fc6000001000a */
[----:B------:R0:W5:Y:S01]  /*beb0*/  LDL.LU R8, [R1+0x298] ;  /* 0x0002980001087983 */ /* 0x0001620000300800 */
[----:B--2---:R-:W-:-:S03]  /*bec0*/  FFMA.FTZ R9, R7, R229, R9 ;  /* 0x000000e507097223 */ /* 0x004fc60000010009 */
[----:B------:R0:W5:Y:S01]  /*bed0*/  LDL.LU R7, [R1+0x294] ;  /* 0x0002940001077983 */ /* 0x0001620000300800 */
[----:B---3--:R-:W-:-:S03]  /*bee0*/  FFMA.FTZ R10, R6, R230, R10 ;  /* 0x000000e6060a7223 */ /* 0x008fc6000001000a */
        /* <DEDUP_REMOVED lines=12> */
[----:B------:R-:W-:-:S03]  /*bfb0*/  FFMA.FTZ R9, R15, R237, R9 ;  /* 0x000000ed0f097223 */ /* 0x000fc60000010009 */
[----:B------:R-:W-:Y:S01]  /*bfc0*/  FFMA.FTZ R10, R14, R238, R10 ;  /* 0x000000ee0e0a7223 */ /* 0x000fe2000001000a */
[----:B------:R-:W-:-:S03]  /*bfd0*/  FFMA.FTZ R9, R13, R239, R9 ;  /* 0x000000ef0d097223 */ /* 0x000fc60000010009 */
[----:B------:R-:W-:Y:S01]  /*bfe0*/  FFMA.FTZ R10, R12, R240, R10 ;  /* 0x000000f00c0a7223 */ /* 0x000fe2000001000a */
[----:B------:R-:W-:-:S04]  /*bff0*/  FFMA.FTZ R9, R11, R241, R9 ;  /* 0x000000f10b097223 */ /* 0x000fc80000010009 */
[----:B------:R-:W-:Y:S02]  /*c000*/  FADD.FTZ R9, R10, R9 ;  /* 0x000000090a097221 */ /* 0x000fe40000010000 */
[----:B------:R-:W1:Y:S01]  /*c010*/  S2R R10, SR_TID.X ;  /* 0x00000000000a7919 */ /* 0x000e620000002100 */
[----:B------:R-:W2:Y:S01]  /*c020*/  S2R R252, SR_CTAID.X ;  /* 0x0000000000fc7919 */ /* 0x000ea20000002500 */
[----:B------:R-:W-:Y:S01]  /*c030*/  UMOV UR4, 0xffffffff ;  /* 0xffffffff00047882 */ /* 0x000fe20000000000 */
[----:B-1----:R-:W-:Y:S02]  /*c040*/  LOP3.LUT R10, R10, 0x1, RZ, 0xc0, !PT ;  /* 0x000000010a0a7812 */ /* 0x002fe400078ec0ff */
[----:B0-2---:R-:W-:Y:S05]  /*c050*/  BRA.DIV UR4, `(.L_x_2108) ;  /* 0x0000003204b47947 */ /* 0x005fea000b800000 */
[----:B------:R0:W1:Y:S02]  /*c060*/  SHFL.BFLY PT, R14, R9, 0x1, 0x1f ;  /* 0x0c201f00090e7f89 */ /* 0x00006400000e0000 */
.L_x_2171:
[----:B------:R-:W-:Y:S01]  /*c070*/  ISETP.EQ.U32.OR P1, PT, R10, 0x1, P1 ;  /* 0x000000010a00780c */ /* 0x000fe20000f22470 */
[----:B01----:R-:W-:Y:S01]  /*c080*/  FADD.FTZ R9, R9, R14 ;  /* 0x0000000e09097221 */ /* 0x003fe20000010000 */
[----:B------:R-:W-:Y:S03]  /*c090*/  BSSY B1, `(.L_x_2109) ;  /* 0x0000025000017945 */ /* 0x000fe60003800000 */
[----:B------:R-:W-:-:S08]  /*c0a0*/  FMUL.FTZ R9, R9, UR11 ;  /* 0x0000000b09097c20 */ /* 0x000fd00008410000 */
[----:B------:R-:W-:Y:S05]  /*c0b0*/  @P1 BRA `(.L_x_2110) ;  /* 0x0000000000881947 */ /* 0x000fea0003800000 */
[----:B------:R-:W-:Y:S01]  /*c0c0*/  ISETP.NE.U32.AND P1, PT, RZ, UR12, PT ;  /* 0x0000000cff007c0c */ /* 0x000fe2000bf25070 */
[----:B------:R-:W-:Y:S01]  /*c0d0*/  ULDC UR4, c[0x0][0x298] ;  /* 0x0000a60000047ab9 */ /* 0x000fe20000000800 */
[----:B------:R-:W2:Y:S02]  /*c0e0*/  LDL R14, [R1+0x260] ;  /* 0x00026000010e7983 */ /* 0x000ea40000100800 */
[----:B------:R-:W-:Y:S02]  /*c0f0*/  ISETP.NE.AND.EX P1, PT, RZ, UR13, PT, P1 ;  /* 0x0000000dff007c0c */ /* 0x000fe4000bf25310 */
[----:B------:R-:W3:Y:S04]  /*c100*/  LDL R15, [R1+0x264] ;  /* 0x00026400010f7983 */ /* 0x000ee80000100800 */
[----:B------:R-:W4:Y:S07]  /*c110*/  LDL R13, [R1] ;  /* 0x00000000010d7983 */ /* 0x000f2e0000100800 */
[----:B------:R-:W0:Y:S02]  /*c120*/  @P1 LDC R12, c[0x0][0x2d0] ;  /* 0x0000b400ff0c1b82 */ /* 0x000e240000000800 */
[----:B0----5:R-:W-:-:S04]  /*c130*/  @P1 IMAD R10, R252, R12, R2 ;  /* 0x0000000cfc0a1224 */ /* 0x021fc800078e0202 */
[----:B------:R-:W-:-:S04]  /*c140*/  @P1 VIADD R10, R10, 0xffffffff ;  /* 0xffffffff0a0a1836 */ /* 0x000fc80000000000 */
[----:B------:R-:W-:Y:S02]  /*c150*/  @P1 IMAD R12, R10, R12, R6 ;  /* 0x0000000c0a0c1224 */ /* 0x000fe400078e0206 */
[----:B------:R-:W0:Y:S02]  /*c160*/  @P1 LDC.64 R10, c[0x0][0x2c8] ;  /* 0x0000b200ff0a1b82 */ /* 0x000e240000000a00 */
[----:B0-----:R-:W-:-:S06]  /*c170*/  @P1 IMAD.WIDE R10, R12, 0x4, R10 ;  /* 0x000000040c0a1825 */ /* 0x001fcc00078e020a */
[----:B------:R-:W0:Y:S01]  /*c180*/  LDC R12, c[0x0][0x2c0] ;  /* 0x0000b000ff0c7b82 */ /* 0x000e220000000800 */
[----:B------:R-:W2:Y:S01]  /*c190*/  @P1 LDG.E R10, desc[UR36][R10.64] ;  /* 0x000000240a0a1981 */ /* 0x000ea2000c1e1900 */
[----:B0-----:R-:W-:Y:S01]  /*c1a0*/  IADD3 R12, R12, UR4, RZ ;  /* 0x000000040c0c7c10 */ /* 0x001fe2000fffe0ff */
[----:B--2---:R-:W-:-:S05]  /*c1b0*/  @P1 FADD.FTZ R9, R9, R10 ;  /* 0x0000000a09091221 */ /* 0x004fca0000010000 */
[----:B------:R-:W0:Y:S02]  /*c1c0*/  LDC.64 R10, c[0x0][0x2d8] ;  /* 0x0000b600ff0a7b82 */ /* 0x000e240000000a00 */
[----:B0-----:R-:W-:Y:S02]  /*c1d0*/  ISETP.NE.U32.AND P1, PT, R10, RZ, PT ;  /* 0x000000ff0a00720c */ /* 0x001fe40003f25070 */
[----:B------:R-:W2:Y:S02]  /*c1e0*/  LDL R10, [R1+0x268] ;  /* 0x00026800010a7983 */ /* 0x000ea40000100800 */
[----:B------:R-:W-:-:S13]  /*c1f0*/  ISETP.NE.AND.EX P1, PT, R11, RZ, PT, P1 ;  /* 0x000000ff0b00720c */ /* 0x000fda0003f25310 */
[C---:B------:R-:W-:Y:S02]  /*c200*/  @P1 ISETP.GE.AND P2, PT, R6.reuse, R12, PT ;  /* 0x0000000c0600120c */ /* 0x040fe40003f46270 */
[----:B------:R-:W-:Y:S02]  /*c210*/  @P1 IADD3 R12, R6, 0x1, -R2 ;  /* 0x00000001060c1810 */ /* 0x000fe40007ffe802 */
[----:B--2---:R-:W-:-:S05]  /*c220*/  @P1 SEL R10, R10, RZ, !P2 ;  /* 0x000000ff0a0a1207 */ /* 0x004fca0005000000 */
[----:B------:R-:W-:Y:S02]  /*c230*/  @P1 IMAD.IADD R12, R10, 0x1, R12 ;  /* 0x000000010a0c1824 */ /* 0x000fe400078e020c */
[----:B------:R-:W0:Y:S02]  /*c240*/  @P1 LDC.64 R10, c[0x0][0x2d8] ;  /* 0x0000b600ff0a1b82 */ /* 0x000e240000000a00 */
[----:B0-----:R-:W-:-:S06]  /*c250*/  @P1 IMAD.WIDE R10, R252, 0x4, R10 ;  /* 0x00000004fc0a1825 */ /* 0x001fcc00078e020a */
[----:B------:R-:W2:Y:S01]  /*c260*/  @P1 LDG.E R10, desc[UR36][R10.64] ;  /* 0x000000240a0a1981 */ /* 0x000ea2000c1e1900 */
[----:B------:R-:W-:-:S05]  /*c270*/  @P1 I2FP.F32.S32 R12, R12 ;  /* 0x0000000c000c1245 */ /* 0x000fca0000201400 */
[----:B--2---:R-:W-:Y:S01]  /*c280*/  @P1 FFMA.FTZ R9, R12, R10, R9 ;  /* 0x0000000a0c091223 */ /* 0x004fe20000010009 */
[----:B------:R-:W-:-:S04]  /*c290*/  IADD3 R10, R6, -R14, RZ ;  /* 0x8000000e060a7210 */ /* 0x000fc80007ffe0ff */
[----:B----4-:R-:W-:Y:S01]  /*c2a0*/  @!P0 FMNMX.FTZ R13, R13, R9, !PT ;  /* 0x000000090d0d8209 */ /* 0x010fe20007810000 */
[----:B---3--:R-:W-:-:S04]  /*c2b0*/  IMAD R10, R10, 0x4, R15 ;  /* 0x000000040a0a7824 */ /* 0x008fc800078e020f */
[----:B------:R0:W-:Y:S04]  /*c2c0*/  @!P0 STL [R1], R13 ;  /* 0x0000000d01008387 */ /* 0x0001e80000100800 */
[----:B------:R0:W-:Y:S02]  /*c2d0*/  STS [R10], R9 ;  /* 0x000000090a007388 */ /* 0x0001e40000000800 */
.L_x_2110:
[----:B------:R-:W-:Y:S05]  /*c2e0*/  BSYNC B1 ;  /* 0x0000000000017941 */ /* 0x000fea0003800000 */
.L_x_2109:
[----:B0-----:R-:W2:Y:S01]  /*c2f0*/  LDL R9, [R1+0x26c] ;  /* 0x00026c0001097983 */ /* 0x001ea20000100800 */
[----:B-----5:R-:W-:-:S04]  /*c300*/  IADD3 R6, R6, 0x40, RZ ;  /* 0x0000004006067810 */ /* 0x020fc80007ffe0ff */
[----:B--2---:R-:W-:-:S13]  /*c310*/  ISETP.GE.AND P0, PT, R6, R9, PT ;  /* 0x000000090600720c */ /* 0x004fda0003f06270 */
[----:B------:R-:W-:Y:S05]  /*c320*/  @!P0 BRA `(.L_x_2111) ;  /* 0xffffff6c00b48947 */ /* 0x000fea000383ffff */
.L_x_1979:
[----:B------:R-:W-:Y:S05]  /*c330*/  BSYNC B0 ;  /* 0x0000000000007941 */ /* 0x000fea0003800000 */
.L_x_1978:
[----:B------:R-:W0:Y:S01]  /*c340*/  S2R R19, SR_TID.X ;  /* 0x0000000000137919 */ /* 0x000e220000002100 */
[----:B------:R-:W-:-:S03]  /*c350*/  UMOV UR4, 0xffffffff ;  /* 0xffffffff00047882 */ /* 0x000fc60000000000 */
[----:B------:R-:W-:Y:S05]  /*c360*/  BRA.DIV UR4, `(.L_x_2112) ;  /* 0x0000003204187947 */ /* 0x000fea000b800000 */
[----:B------:R-:W2:Y:S04]  /*c370*/  LDL.LU R3, [R1] ;  /* 0x0000000001037983 */ /* 0x000ea80000300800 */
[----:B--2---:R-:W2:Y:S02]  /*c380*/  SHFL.BFLY PT, R14, R3, 0x10, 0x1f ;  /* 0x0e001f00030e7f89 */ /* 0x004ea400000e0000 */
[----:B--2---:R-:W-:-:S05]  /*c390*/  FMNMX.FTZ R13, R14, R3, !PT ;  /* 0x000000030e0d7209 */ /* 0x004fca0007810000 */
[----:B------:R-:W2:Y:S02]  /*c3a0*/  SHFL.BFLY PT, R14, R13, 0x8, 0x1f ;  /* 0x0d001f000d0e7f89 */ /* 0x000ea400000e0000 */
[----:B--2---:R-:W-:-:S05]  /*c3b0*/  FMNMX.FTZ R3, R13, R14, !PT ;  /* 0x0000000e0d037209 */ /* 0x004fca0007810000 */
[----:B------:R-:W2:Y:S02]  /*c3c0*/  SHFL.BFLY PT, R14, R3, 0x4, 0x1f ;  /* 0x0c801f00030e7f89 */ /* 0x000ea400000e0000 */
[----:B--2---:R-:W-:-:S05]  /*c3d0*/  FMNMX.FTZ R4, R3, R14, !PT ;  /* 0x0000000e03047209 */ /* 0x004fca0007810000 */
[----:B------:R2:W3:Y:S02]  /*c3e0*/  SHFL.BFLY PT, R14, R4, 0x2, 0x1f ;  /* 0x0c401f00040e7f89 */ /* 0x0004e400000e0000 */
.L_x_2177:
[----:B0-----:R-:W-:Y:S01]  /*c3f0*/  SHF.R.S32.HI R8, RZ, 0x1f, R19 ;  /* 0x0000001fff087819 */ /* 0x001fe20000011413 */
[----:B------:R-:W-:Y:S05]  /*c400*/  WARPSYNC.ALL ;  /* 0x0000000000007948 */ /* 0x000fea0003800000 */
[----:B------:R-:W-:Y:S02]  /*c410*/  LEA.HI R3, R8, R19, RZ, 0x5 ;  /* 0x0000001308037211 */ /* 0x000fe400078f28ff */
[----:B---3--:R-:W-:Y:S02]  /*c420*/  FMNMX.FTZ R14, R4, R14, !PT ;  /* 0x0000000e040e7209 */ /* 0x008fe40007810000 */
        /* <DEDUP_REMOVED lines=8> */
[----:B------:R0:W-:Y:S04]  /*c4b0*/  @!P0 STS [R3], R14 ;  /* 0x0000000e03008388 */ /* 0x0001e80000000800 */
[----:B------:R-:W3:Y:S01]  /*c4c0*/  LDL R11, [R1+0x260] ;  /* 0x00026000010b7983 */ /* 0x000ee20000100800 */
[----:B------:R-:W-:Y:S01]  /*c4d0*/  BAR.SYNC.DEFER_BLOCKING 0x0 ;  /* 0x0000000000007b1d */ /* 0x000fe20000010000 */
[----:B------:R-:W-:Y:S01]  /*c4e0*/  ISETP.GT.AND P0, PT, R6, 0x3, PT ;  /* 0x000000030600780c */ /* 0x000fe20003f04270 */
[----:B-1----:R-:W-:-:S04]  /*c4f0*/  HFMA2.MMA R7, -RZ, RZ, 0, 0 ;  /* 0x00000000ff077435 */ /* 0x002fc800000001ff */
[----:B------:R-:W-:Y:S08]  /*c500*/  BSSY B0, `(.L_x_2113) ;  /* 0x0000086000007945 */ /* 0x000ff00003800000 */
[----:B--2---:R-:W1:Y:S01]  /*c510*/  @!P0 S2R R4, SR_CgaCtaId ;  /* 0x0000000000048919 */ /* 0x004e620000008800 */
[----:B0-----:R-:W-:-:S04]  /*c520*/  @!P0 MOV R3, 0x400 ;  /* 0x0000040000038802 */ /* 0x001fc80000000f00 */
        /* <DEDUP_REMOVED lines=9> */
[----:B---3--:R-:W-:-:S05]  /*c5c0*/  IMAD.IADD R9, R19, 0x1, R11 ;  /* 0x0000000113097824 */ /* 0x008fca00078e020b */
[----:B------:R-:W-:-:S13]  /*c5d0*/  ISETP.GE.AND P1, PT, R9, R2, PT ;  /* 0x000000020900720c */ /* 0x000fda0003f26270 */
[----:B01----:R-:W-:Y:S05]  /*c5e0*/  @P1 BRA `(.L_x_2114) ;  /* 0x0000000400dc1947 */ /* 0x003fea0003800000 */
        /* <DEDUP_REMOVED lines=8> */
[----:B------:R-:W2:Y:S01]  /*c670*/  LDL R13, [R1+0x264] ;  /* 0x00026400010d7983 */ /* 0x000ea20000100800 */
[----:B------:R-:W-:Y:S01]  /*c680*/  ULDC.64 UR4, c[0x0][0x2b0] ;  /* 0x0000ac0000047ab9 */ /* 0x000fe20000000a00 */
[----:B------:R-:W-:Y:S01]  /*c690*/  SHF.R.S32.HI R5, RZ, 0x1f, R9 ;  /* 0x0000001fff057819 */ /* 0x000fe20000011409 */
[----:B------:R-:W-:Y:S01]  /*c6a0*/  IMAD.MOV.U32 R7, RZ, RZ, RZ ;  /* 0x000000ffff077224 */ /* 0x000fe200078e00ff */
[----:B------:R-:W0:Y:S01]  /*c6b0*/  S2R R12, SR_CTAID.Y ;  /* 0x00000000000c7919 */ /* 0x000e220000002600 */
[----:B------:R-:W-:Y:S02]  /*c6c0*/  ISETP.NE.U32.AND P0, PT, RZ, UR4, PT ;  /* 0x00000004ff007c0c */ /* 0x000fe4000bf05070 */
[----:B------:R-:W-:Y:S02]  /*c6d0*/  MOV R11, R9 ;  /* 0x00000009000b7202 */ /* 0x000fe40000000f00 */
[----:B------:R-:W-:Y:S01]  /*c6e0*/  ISETP.NE.AND.EX P0, PT, RZ, UR5, PT, P0 ;  /* 0x00000005ff007c0c */ /* 0x000fe2000bf05300 */
[----:B0-----:R-:W-:-:S05]  /*c6f0*/  IMAD R0, R12, R0, RZ ;  /* 0x000000000c007224 */ /* 0x001fca00078e02ff */
[----:B------:R-:W-:Y:S02]  /*c700*/  SHF.R.S32.HI R6, RZ, 0x1f, R0 ;  /* 0x0000001fff067819 */ /* 0x000fe40000011400 */
[----:B------:R-:W-:Y:S01]  /*c710*/  IADD3 R12, P2, P3, R0, UR4, R9 ;  /* 0x00000004000c7c10 */ /* 0x000fe2000fb5e009 */
[----:B------:R-:W-:-:S03]  /*c720*/  IMAD.MOV.U32 R0, RZ, RZ, R4 ;  /* 0x000000ffff007224 */ /* 0x000fc600078e0004 */
[----:B------:R-:W-:Y:S02]  /*c730*/  IADD3.X R5, R6, UR5, R5, P2, P3 ;  /* 0x0000000506057c10 */ /* 0x000fe400097e6405 */
[----:B--2---:R-:W-:-:S07]  /*c740*/  LEA R6, R19, R13, 0x2 ;  /* 0x0000000d13067211 */ /* 0x004fce00078e10ff */
.L_x_2120:
[----:B------:R-:W-:Y:S04]  /*c750*/  BSSY B2, `(.L_x_2117) ;  /* 0x000000b000027945 */ /* 0x000fe80003800000 */
[----:B0-----:R-:W-:Y:S05]  /*c760*/  @!P0 BRA `(.L_x_2118) ;  /* 0x0000000000148947 */ /* 0x001fea0003800000 */
[----:B------:R-:W-:-:S06]  /*c770*/  IMAD.MOV.U32 R4, RZ, RZ, R12 ;  /* 0x000000ffff047224 */ /* 0x000fcc00078e000c */
[----:B------:R-:W2:Y:S01]  /*c780*/  LDG.E.U8 R4, desc[UR36][R4.64] ;  /* 0x0000002404047981 */ /* 0x000ea2000c1e1100 */
[----:B------:R-:W-:Y:S01]  /*c790*/  HFMA2.MMA R10, -RZ, RZ, 0, 0 ;  /* 0x00000000ff0a7435 */ /* 0x000fe200000001ff */
[----:B--2---:R-:W-:-:S13]  /*c7a0*/  ISETP.NE.AND P2, PT, R4, RZ, PT ;  /* 0x000000ff0400720c */ /* 0x004fda0003f45270 */
[----:B------:R-:W-:Y:S05]  /*c7b0*/  @P2 BRA `(.L_x_2119) ;  /* 0x0000000000102947 */ /* 0x000fea0003800000 */
.L_x_2118:
[----:B------:R-:W0:Y:S02]  /*c7c0*/  LDS R4, [R6] ;  /* 0x0000000006047984 */ /* 0x000e240000000800 */
[----:B0-----:R-:W-:-:S04]  /*c7d0*/  FADD.FTZ R4, -R14, R4 ;  /* 0x000000040e047221 */ /* 0x001fc80000010100 */
[----:B------:R-:W-:-:S04]  /*c7e0*/  FMUL.FTZ R4, R4, 1.4426950216293334961 ;  /* 0x3fb8aa3b04047820 */ /* 0x000fc80000410000 */
[----:B------:R0:W1:Y:S03]  /*c7f0*/  MUFU.EX2 R10, R4 ;  /* 0x00000004000a7308 */ /* 0x0000660000000800 */
.L_x_2119:
[----:B------:R-:W-:Y:S05]  /*c800*/  BSYNC B2 ;  /* 0x0000000000027941 */ /* 0x000fea0003800000 */
.L_x_2117:
[----:B------:R-:W-:Y:S01]  /*c810*/  VIADD R0, R0, 0xffffffff ;  /* 0xffffffff00007836 */ /* 0x000fe20000000000 */
[----:B------:R-:W-:Y:S01]  /*c820*/  IADD3 R12, P3, R12, 0x80, RZ ;  /* 0x000000800c0c7810 */ /* 0x000fe20007f7e0ff */
[----:B-1----:R1:W-:Y:S01]  /*c830*/  STS [R6], R10 ;  /* 0x0000000a06007388 */ /* 0x0023e20000000800 */
[----:B------:R-:W-:Y:S01]  /*c840*/  FADD.FTZ R7, R10, R7 ;  /* 0x000000070a077221 */ /* 0x000fe20000010000 */
[----:B------:R-:W-:Y:S02]  /*c850*/  IADD3 R11, R11, 0x80, RZ ;  /* 0x000000800b0b7810 */ /* 0x000fe40007ffe0ff */
[----:B------:R-:W-:Y:S02]  /*c860*/  ISETP.NE.AND P2, PT, R0, RZ, PT ;  /* 0x000000ff0000720c */ /* 0x000fe40003f45270 */
[----:B------:R-:W-:Y:S01]  /*c870*/  IADD3.X R5, RZ, R5, RZ, P3, !PT ;  /* 0x00000005ff057210 */ /* 0x000fe20001ffe4ff */
[----:B-1----:R-:W-:-:S10]  /*c880*/  VIADD R6, R6, 0x200 ;  /* 0x0000020006067836 */ /* 0x002fd40000000000 */
[----:B------:R-:W-:Y:S05]  /*c890*/  @P2 BRA `(.L_x_2120) ;  /* 0xfffffffc00ac2947 */ /* 0x000fea000383ffff */
.L_x_2116:
[----:B------:R-:W-:Y:S05]  /*c8a0*/  BSYNC B1 ;  /* 0x0000000000017941 */ /* 0x000fea0003800000 */
.L_x_2115:
[----:B------:R-:W-:-:S13]  /*c8b0*/  ISETP.GE.U32.AND P0, PT, R3, 0x180, PT ;  /* 0x000001800300780c */ /* 0x000fda0003f06070 */
[----:B------:R-:W-:Y:S05]  /*c8c0*/  @!P0 BRA `(.L_x_2114) ;  /* 0x0000000400248947 */ /* 0x000fea0003800000 */
[----:B0-----:R-:W2:Y:S01]  /*c8d0*/  LDL R4, [R1+0x260] ;  /* 0x0002600001047983 */ /* 0x001ea20000100800 */
[----:B------:R-:W-:-:S03]  /*c8e0*/  ULDC UR4, c[0x0][0x284] ;  /* 0x0000a10000047ab9 */ /* 0x000fc60000000800 */
[----:B------:R-:W3:Y:S01]  /*c8f0*/  LDL R10, [R1+0x264] ;  /* 0x00026400010a7983 */ /* 0x000ee20000100800 */
[----:B------:R-:W-:Y:S01]  /*c900*/  LEA R0, R11, 0x400, 0x2 ;  /* 0x000004000b007811 */ /* 0x000fe200078e10ff */
[----:B------:R-:W-:Y:S01]  /*c910*/  ULDC.64 UR6, c[0x0][0x2b0] ;  /* 0x0000ac0000067ab9 */ /* 0x000fe20000000a00 */
[----:B------:R-:W-:Y:S01]  /*c920*/  SHF.R.S32.HI R3, RZ, 0x1f, R11 ;  /* 0x0000001fff037819 */ /* 0x000fe2000001140b */
[----:B------:R-:W0:Y:S01]  /*c930*/  S2R R13, SR_CTAID.Y ;  /* 0x00000000000d7919 */ /* 0x000e220000002600 */
[----:B------:R-:W-:-:S04]  /*c940*/  ISETP.NE.U32.AND P0, PT, RZ, UR6, PT ;  /* 0x00000006ff007c0c */ /* 0x000fc8000bf05070 */
[----:B------:R-:W-:Y:S01]  /*c950*/  ISETP.NE.AND.EX P0, PT, RZ, UR7, PT, P0 ;  /* 0x00000007ff007c0c */ /* 0x000fe2000bf05300 */
[----:B0-----:R-:W-:Y:S02]  /*c960*/  IMAD R6, R13, UR4, RZ ;  /* 0x000000040d067c24 */ /* 0x001fe4000f8e02ff */
[----:B--2---:R-:W-:-:S03]  /*c970*/  IMAD R0, R4, -0x4, R0 ;  /* 0xfffffffc04007824 */ /* 0x004fc600078e0200 */
[--C-:B------:R-:W-:Y:S02]  /*c980*/  IADD3 R4, P2, P3, R11, UR6, R6.reuse ;  /* 0x000000060b047c10 */ /* 0x100fe4000fb5e006 */
[----:B------:R-:W-:Y:S01]  /*c990*/  SHF.R.S32.HI R6, RZ, 0x1f, R6 ;  /* 0x0000001fff067819 */ /* 0x000fe20000011406 */
[----:B---3--:R-:W-:-:S03]  /*c9a0*/  IMAD.IADD R0, R10, 0x1, R0 ;  /* 0x000000010a007824 */ /* 0x008fc600078e0200 */
[----:B------:R-:W-:-:S07]  /*c9b0*/  IADD3.X R5, R3, UR7, R6, P2, P3 ;  /* 0x0000000703057c10 */ /* 0x000fce00097e6406 */
.L_x_2133:
[----:B------:R-:W-:Y:S04]  /*c9c0*/  BSSY B1, `(.L_x_2121) ;  /* 0x000000a000017945 */ /* 0x000fe80003800000 */
[----:B------:R-:W-:Y:S05]  /*c9d0*/  @!P0 BRA `(.L_x_2122) ;  /* 0x0000000000108947 */ /* 0x000fea0003800000 */
[----:B------:R-:W2:Y:S02]  /*c9e0*/  LDG.E.U8 R3, desc[UR36][R4.64] ;  /* 0x0000002404037981 */ /* 0x000ea4000c1e1100 */
[----:B--2---:R-:W-:-:S13]  /*c9f0*/  ISETP.NE.AND P2, PT, R3, RZ, PT ;  /* 0x000000ff0300720c */ /* 0x004fda0003f45270 */
[----:B------:R-:W-:Y:S01]  /*ca00*/  @P2 MOV R3, RZ ;  /* 0x000000ff00032202 */ /* 0x000fe20000000f00 */
[----:B------:R-:W-:Y:S06]  /*ca10*/  @P2 BRA `(.L_x_2123) ;  /* 0x0000000000102947 */ /* 0x000fec0003800000 */
.L_x_2122:
[----:B------:R-:W0:Y:S02]  /*ca20*/  LDS R3, [R0+-0x400] ;  /* 0xfffc000000037984 */ /* 0x000e240000000800 */
[----:B0-----:R-:W-:-:S04]  /*ca30*/  FADD.FTZ R3, -R14, R3 ;  /* 0x000000030e037221 */ /* 0x001fc80000010100 */
[----:B------:R-:W-:-:S06]  /*ca40*/  FMUL.FTZ R3, R3, 1.4426950216293334961 ;  /* 0x3fb8aa3b03037820 */ /* 0x000fcc0000410000 */
[----:B------:R-:W0:Y:S02]  /*ca50*/  MUFU.EX2 R3, R3 ;  /* 0x0000000300037308 */ /* 0x000e240000000800 */
.L_x_2123:
[----:B------:R-:W-:Y:S05]  /*ca60*/  BSYNC B1 ;  /* 0x0000000000017941 */ /* 0x000fea0003800000 */
.L_x_2121:
        /* <DEDUP_REMOVED lines=8> */
.L_x_2125:
[----:B0-----:R-:W0:Y:S02]  /*caf0*/  LDS R3, [R0+-0x200] ;  /* 0xfffe000000037984 */ /* 0x001e240000000800 */
[----:B0-----:R-:W-:-:S04]  /*cb00*/  FADD.FTZ R3, -R14, R3 ;  /* 0x000000030e037221 */ /* 0x001fc80000010100 */
[----:B------:R-:W-:-:S06]  /*cb10*/  FMUL.FTZ R3, R3, 1.4426950216293334961 ;  /* 0x3fb8aa3b03037820 */ /* 0x000fcc0000410000 */
[----:B------:R-:W0:Y:S02]  /*cb20*/  MUFU.EX2 R3, R3 ;  /* 0x0000000300037308 */ /* 0x000e240000000800 */
.L_x_2126:
[----:B------:R-:W-:Y:S05]  /*cb30*/  BSYNC B1 ;  /* 0x0000000000017941 */ /* 0x000fea0003800000 */
.L_x_2124:
[----:B0-----:R0:W-:Y:S01]  /*cb40*/  STS [R0+-0x200], R3 ;  /* 0xfffe000300007388 */ /* 0x0011e20000000800 */
[----:B------:R-:W-:Y:S01]  /*cb50*/  BSSY B1, `(.L_x_2127) ;  /* 0x000000b000017945 */ /* 0x000fe20003800000 */
[----:B------:R-:W-:-:S03]  /*cb60*/  FADD.FTZ R6, R6, R3 ;  /* 0x0000000306067221 */ /* 0x000fc60000010000 */
[----:B------:R-:W-:Y:S05]  /*cb70*/  @!P0 BRA `(.L_x_2128) ;  /* 0x0000000000108947 */ /* 0x000fea0003800000 */
[----:B0-----:R-:W2:Y:S02]  /*cb80*/  LDG.E.U8 R3, desc[UR36][R4.64+0x100] ;  /* 0x0001002404037981 */ /* 0x001ea4000c1e1100 */
[----:B--2---:R-:W-:Y:S01]  /*cb90*/  ISETP.NE.AND P2, PT, R3, RZ, PT ;  /* 0x000000ff0300720c */ /* 0x004fe20003f45270 */
[----:B------:R-:W-:-:S12]  /*cba0*/  HFMA2.MMA R3, -RZ, RZ, 0, 0 ;  /* 0x00000000ff037435 */ /* 0x000fd800000001ff */
[----:B------:R-:W-:Y:S05]  /*cbb0*/  @P2 BRA `(.L_x_2129) ;  /* 0x0000000000102947 */ /* 0x000fea0003800000 */
.L_x_2128:
[----:B0-----:R-:W0:Y:S02]  /*cbc0*/  LDS R3, [R0] ;  /* 0x0000000000037984 */ /* 0x001e240000000800 */
[----:B0-----:R-:W-:-:S04]  /*cbd0*/  FADD.FTZ R3, -R14, R3 ;  /* 0x000000030e037221 */ /* 0x001fc80000010100 */
[----:B------:R-:W-:-:S06]  /*cbe0*/  FMUL.FTZ R3, R3, 1.4426950216293334961 ;  /* 0x3fb8aa3b03037820 */ /* 0x000fcc0000410000 */
[----:B------:R-:W0:Y:S02]  /*cbf0*/  MUFU.EX2 R3, R3 ;  /* 0x0000000300037308 */ /* 0x000e240000000800 */
.L_x_2129:
[----:B------:R-:W-:Y:S05]  /*cc00*/  BSYNC B1 ;  /* 0x0000000000017941 */ /* 0x000fea0003800000 */
.L_x_2127:
        /* <DEDUP_REMOVED lines=8> */
.L_x_2131:
[----:B0-----:R-:W0:Y:S02]  /*cc90*/  LDS R3, [R0+0x200] ;  /* 0x0002000000037984 */ /* 0x001e240000000800 */
[----:B0-----:R-:W-:-:S04]  /*cca0*/  FADD.FTZ R3, -R14, R3 ;  /* 0x000000030e037221 */ /* 0x001fc80000010100 */
[----:B------:R-:W-:-:S06]  /*ccb0*/  FMUL.FTZ R3, R3, 1.4426950216293334961 ;  /* 0x3fb8aa3b03037820 */ /* 0x000fcc0000410000 */
[----:B------:R-:W0:Y:S02]  /*ccc0*/  MUFU.EX2 R3, R3 ;  /* 0x0000000300037308 */ /* 0x000e240000000800 */
.L_x_2132:
[----:B------:R-:W-:Y:S05]  /*ccd0*/  BSYNC B1 ;  /* 0x0000000000017941 */ /* 0x000fea0003800000 */
.L_x_2130:
[----:B------:R-:W-:Y:S01]  /*cce0*/  IADD3 R11, R11, 0x200, RZ ;  /* 0x000002000b0b7810 */ /* 0x000fe20007ffe0ff */
[----:B0-----:R0:W-:Y:S01]  /*ccf0*/  STS [R0+0x200], R3 ;  /* 0x0002000300007388 */ /* 0x0011e20000000800 */
[----:B------:R-:W-:Y:S01]  /*cd00*/  IADD3 R4, P3, R4, 0x200, RZ ;  /* 0x0000020004047810 */ /* 0x000fe20007f7e0ff */
[----:B------:R-:W-:Y:S01]  /*cd10*/  FADD.FTZ R7, R6, R3 ;  /* 0x0000000306077221 */ /* 0x000fe20000010000 */
[----:B------:R-:W-:-:S03]  /*cd20*/  ISETP.GE.AND P2, PT, R11, R2, PT ;  /* 0x000000020b00720c */ /* 0x000fc60003f46270 */
[----:B------:R-:W-:Y:S01]  /*cd30*/  IMAD.X R5, RZ, RZ, R5, P3 ;  /* 0x000000ffff057224 */ /* 0x000fe200018e0605 */
[----:B0-----:R-:W-:-:S09]  /*cd40*/  IADD3 R0, R0, 0x800, RZ ;  /* 0x0000080000007810 */ /* 0x001fd20007ffe0ff */
[----:B------:R-:W-:Y:S05]  /*cd50*/  @!P2 BRA `(.L_x_2133) ;  /* 0xfffffffc0018a947 */ /* 0x000fea000383ffff */
.L_x_2114:
[----:B------:R-:W-:Y:S05]  /*cd60*/  BSYNC B0 ;  /* 0x0000000000007941 */ /* 0x000fea0003800000 */
.L_x_2113:
[----:B------:R-:W1:Y:S01]  /*cd70*/  SHFL.BFLY PT, R0, R7, 0x10, 0x1f ;  /* 0x0e001f0007007f89 */ /* 0x000e6200000e0000 */
[C---:B------:R-:W-:Y:S01]  /*cd80*/  LOP3.LUT P0, RZ, R19.reuse, 0x1f, RZ, 0xc0, !PT ;  /* 0x0000001f13ff7812 */ /* 0x040fe2000780c0ff */
[----:B------:R-:W-:Y:S01]  /*cd90*/  ULDC.U8 UR4, c[0x0][0x31c] ;  /* 0x0000c70000047ab9 */ /* 0x000fe20000000000 */
[----:B------:R-:W-:-:S04]  /*cda0*/  LOP3.LUT R6, R19, 0x1f, RZ, 0xc0, !PT ;  /* 0x0000001f13067812 */ /* 0x000fc800078ec0ff */
[----:B------:R-:W-:-:S07]  /*cdb0*/  ISETP.GT.U32.AND P2, PT, R6, 0x3, PT ;  /* 0x000000030600780c */ /* 0x000fce0003f44070 */
[----:B------:R-:W2:Y:S01]  /*cdc0*/  @!P0 S2R R11, SR_CgaCtaId ;  /* 0x00000000000b8919 */ /* 0x000ea20000008800 */
[----:B------:R-:W-:-:S05]  /*cdd0*/  @!P0 MOV R6, 0x400 ;  /* 0x0000040000068802 */ /* 0x000fca0000000f00 */
[----:B------:R-:W3:Y:S01]  /*cde0*/  @!P2 S2R R10, SR_CgaCtaId ;  /* 0x00000000000aa919 */ /* 0x000ee20000008800 */
[----:B-1----:R-:W-:Y:S01]  /*cdf0*/  FADD.FTZ R0, R0, R7 ;  /* 0x0000000700007221 */ /* 0x002fe20000010000 */
[----:B------:R-:W-:-:S04]  /*ce00*/  @!P2 MOV R7, 0x400 ;  /* 0x000004000007a802 */ /* 0x000fc80000000f00 */
[----:B------:R-:W1:Y:S01]  /*ce10*/  SHFL.BFLY PT, R3, R0, 0x8, 0x1f ;  /* 0x0d001f0000037f89 */ /* 0x000e6200000e0000 */
[----:B--2---:R-:W-:Y:S01]  /*ce20*/  @!P0 LEA R11, R11, R6, 0x18 ;  /* 0x000000060b0b8211 */ /* 0x004fe200078ec0ff */
[----:B------:R-:W-:Y:S01]  /*ce30*/  @!P2 IMAD.SHL.U32 R6, R19, 0x4, RZ ;  /* 0x000000041306a824 */ /* 0x000fe200078e00ff */
[----:B---3--:R-:W-:Y:S01]  /*ce40*/  @!P2 LEA R10, R10, R7, 0x18 ;  /* 0x000000070a0aa211 */ /* 0x008fe200078ec0ff */
[----:B-1----:R-:W-:-:S05]  /*ce50*/  FADD.FTZ R3, R0, R3 ;  /* 0x0000000300037221 */ /* 0x002fca0000010000 */
[----:B0-----:R-:W0:Y:S02]  /*ce60*/  SHFL.BFLY PT, R4, R3, 0x4, 0x1f ;  /* 0x0c801f0003047f89 */ /* 0x001e2400000e0000 */
[----:B0-----:R-:W-:Y:S01]  /*ce70*/  FADD.FTZ R4, R3, R4 ;  /* 0x0000000403047221 */ /* 0x001fe20000010000 */
[----:B------:R-:W-:-:S04]  /*ce80*/  @!P0 SHF.R.U32.HI R3, RZ, 0x3, R19 ;  /* 0x00000003ff038819 */ /* 0x000fc80000011613 */
[----:B------:R-:W0:Y:S02]  /*ce90*/  SHFL.BFLY PT, R5, R4, 0x2, 0x1f ;  /* 0x0c401f0004057f89 */ /* 0x000e2400000e0000 */
[----:B0-----:R-:W-:Y:S01]  /*cea0*/  FADD.FTZ R5, R4, R5 ;  /* 0x0000000504057221 */ /* 0x001fe20000010000 */
[----:B------:R-:W-:Y:S02]  /*ceb0*/  @!P0 LOP3.LUT R4, R3, 0x1ffffffc, RZ, 0xc0, !PT ;  /* 0x1ffffffc03048812 */ /* 0x000fe400078ec0ff */
[----:B------:R-:W-:Y:S02]  /*cec0*/  @!P2 LOP3.LUT R3, R6, 0x7c, RZ, 0xc0, !PT ;  /* 0x0000007c0603a812 */ /* 0x000fe400078ec0ff */
[----:B------:R-:W0:Y:S01]  /*ced0*/  SHFL.BFLY PT, R0, R5, 0x1, 0x1f ;  /* 0x0c201f0005007f89 */ /* 0x000e2200000e0000 */
[----:B------:R-:W-:Y:S02]  /*cee0*/  @!P0 IADD3 R11, R4, R11, RZ ;  /* 0x0000000b040b8210 */ /* 0x000fe40007ffe0ff */
[----:B------:R-:W-:-:S02]  /*cef0*/  @!P2 IMAD.IADD R3, R10, 0x1, R3 ;  /* 0x000000010a03a824 */ /* 0x000fc400078e0203 */
        /* <DEDUP_REMOVED lines=12> */
[----:B------:R0:W1:Y:S01]  /*cfc0*/  MUFU.RCP R13, R10 ;  /* 0x0000000a000d7308 */ /* 0x0000620000001000 */
[----:B------:R-:W-:Y:S05]  /*cfd0*/  @!P0 BRA `(.L_x_2134) ;  /* 0x0000000000248947 */ /* 0x000fea0003800000 */
[----:B------:R-:W2:Y:S01]  /*cfe0*/  S2R R12, SR_CTAID.Y ;  /* 0x00000000000c7919 */ /* 0x000ea20000002600 */
[----:B------:R-:W3:Y:S01]  /*cff0*/  LDC R0, c[0x0][0x318] ;  /* 0x0000c600ff007b82 */ /* 0x000ee20000000800 */
[----:B------:R-:W-:-:S07]  /*d000*/  ULDC UR5, c[0x0][0x288] ;  /* 0x0000a20000057ab9 */ /* 0x000fce0000000800 */
[----:B------:R-:W3:Y:S08]  /*d010*/  LDC R4, c[0x0][0x29c] ;  /* 0x0000a700ff047b82 */ /* 0x000ef00000000800 */
[----:B------:R-:W5:Y:S01]  /*d020*/  LDC R5, c[0x0][0x284] ;  /* 0x0000a100ff057b82 */ /* 0x000f620000000800 */
[----:B--2---:R-:W-:-:S04]  /*d030*/  IMAD R3, R12, UR5, R252 ;  /* 0x000000050c037c24 */ /* 0x004fc8000f8e02fc */
[----:B---3--:R-:W-:-:S04]  /*d040*/  IMAD R0, R3, R0, R4 ;  /* 0x0000000003007224 */ /* 0x008fc800078e0204 */
[----:B-----5:R-:W-:-:S05]  /*d050*/  IMAD R4, R0, R5, RZ ;  /* 0x0000000500047224 */ /* 0x020fca00078e02ff */
[----:B------:R-:W-:-:S07]  /*d060*/  SHF.R.S32.HI R5, RZ, 0x1f, R4 ;  /* 0x0000001fff057819 */ /* 0x000fce0000011404 */
.L_x_2134:
[----:B------:R-:W-:Y:S04]  /*d070*/  BSSY B0, `(.L_x_2135) ;  /* 0x0000044000007945 */ /* 0x000fe80003800000 */
[----:B------:R-:W-:Y:S05]  /*d080*/  @P1 BRA `(.L_x_2136) ;  /* 0x0000000400081947 */ /* 0x000fea0003800000 */
[----:B------:R-:W2:Y:S01]  /*d090*/  LDL R0, [R1+0x260] ;  /* 0x0002600001007983 */ /* 0x000ea20000100800 */
[----:B------:R-:W-:Y:S01]  /*d0a0*/  BSSY B1, `(.L_x_2137) ;  /* 0x000001c000017945 */ /* 0x000fe20003800000 */
[----:B--2---:R-:W-:-:S04]  /*d0b0*/  LOP3.LUT R0, RZ, R0, RZ, 0x33, !PT ;  /* 0x00000000ff007212 */ /* 0x004fc800078e33ff */
[----:B------:R-:W-:-:S04]  /*d0c0*/  IADD3 R0, -R19, R2, R0 ;  /* 0x0000000213007210 */ /* 0x000fc80007ffe100 */
[C---:B------:R-:W-:Y:S02]  /*d0d0*/  LEA.HI R3, R0.reuse, 0x1, RZ, 0x19 ;  /* 0x0000000100037811 */ /* 0x040fe400078fc8ff */
[----:B------:R-:W-:Y:S02]  /*d0e0*/  ISETP.GE.U32.AND P1, PT, R0, 0x180, PT ;  /* 0x000001800000780c */ /* 0x000fe40003f26070 */
[----:B------:R-:W-:-:S13]  /*d0f0*/  LOP3.LUT P2, R3, R3, 0x3, RZ, 0xc0, !PT ;  /* 0x0000000303037812 */ /* 0x000fda000784c0ff */
[----:B------:R-:W-:Y:S05]  /*d100*/  @!P2 BRA `(.L_x_2138) ;  /* 0x000000000054a947 */ /* 0x000fea0003800000 */
[----:B------:R-:W2:Y:S01]  /*d110*/  LDL R7, [R1+0x264] ;  /* 0x0002640001077983 */ /* 0x000ea20000100800 */
[----:B------:R-:W-:Y:S01]  /*d120*/  IADD3 R11, P2, R9, R4, RZ ;  /* 0x00000004090b7210 */ /* 0x000fe20007f5e0ff */
[----:B------:R-:W-:Y:S01]  /*d130*/  ULDC.64 UR6, c[0x0][0x310] ;  /* 0x0000c40000067ab9 */ /* 0x000fe20000000a00 */
[----:B------:R-:W-:Y:S02]  /*d140*/  MOV R0, R3 ;  /* 0x0000000300007202 */ /* 0x000fe40000000f00 */
[----:B0-----:R-:W-:Y:S02]  /*d150*/  LEA R10, P3, R11, UR6, 0x2 ;  /* 0x000000060b0a7c11 */ /* 0x001fe4000f8610ff */
[----:B------:R-:W-:-:S04]  /*d160*/  LEA.HI.X.SX32 R6, R9, R5, 0x1, P2 ;  /* 0x0000000509067211 */ /* 0x000fc800010f0eff */
[----:B------:R-:W-:Y:S01]  /*d170*/  LEA.HI.X R11, R11, UR7, R6, 0x2, P3 ;  /* 0x000000070b0b7c11 */ /* 0x000fe200098f1406 */
[----:B--2---:R-:W-:-:S07]  /*d180*/  IMAD R3, R19, 0x4, R7 ;  /* 0x0000000413037824 */ /* 0x004fce00078e0207 */
.L_x_2139:
[----:B--2---:R-:W1:Y:S01]  /*d190*/  LDS R6, [R3] ;  /* 0x0000000003067984 */ /* 0x004e620000000800 */
[----:B------:R-:W-:Y:S01]  /*d1a0*/  @P0 IMAD.MOV.U32 R7, RZ, RZ, R11 ;  /* 0x000000ffff070224 */ /* 0x000fe200078e000b */
[----:B------:R-:W-:Y:S01]  /*d1b0*/  IADD3 R0, R0, -0x1, RZ ;  /* 0xffffffff00007810 */ /* 0x000fe20007ffe0ff */
[----:B------:R-:W-:-:S03]  /*d1c0*/  VIADD R9, R9, 0x80 ;  /* 0x0000008009097836 */ /* 0x000fc60000000000 */
[----:B------:R-:W-:Y:S01]  /*d1d0*/  ISETP.NE.AND P3, PT, R0, RZ, PT ;  /* 0x000000ff0000720c */ /* 0x000fe20003f65270 */
[----:B-1----:R-:W-:Y:S01]  /*d1e0*/  FMUL.FTZ R12, R6, R13 ;  /* 0x0000000d060c7220 */ /* 0x002fe20000410000 */
[----:B------:R-:W-:Y:S02]  /*d1f0*/  @P0 MOV R6, R10 ;  /* 0x0000000a00060202 */ /* 0x000fe40000000f00 */
[----:B------:R-:W-:Y:S02]  /*d200*/  IADD3 R10, P2, R10, 0x200, RZ ;  /* 0x000002000a0a7810 */ /* 0x000fe40007f5e0ff */
[----:B------:R0:W-:Y:S02]  /*d210*/  STS [R3], R12 ;  /* 0x0000000c03007388 */ /* 0x0001e40000000800 */
[----:B------:R-:W-:Y:S02]  /*d220*/  IADD3.X R11, RZ, R11, RZ, P2, !PT ;  /* 0x0000000bff0b7210 */ /* 0x000fe400017fe4ff */
[----:B------:R2:W-:Y:S01]  /*d230*/  @P0 STG.E desc[UR36][R6.64], R12 ;  /* 0x0000000c06000986 */ /* 0x0005e2000c101924 */
[----:B0-----:R-:W-:-:S02]  /*d240*/  VIADD R3, R3, 0x200 ;  /* 0x0000020003037836 */ /* 0x001fc40000000000 */
[----:B------:R-:W-:Y:S05]  /*d250*/  @P3 BRA `(.L_x_2139) ;  /* 0xfffffffc00cc3947 */ /* 0x000fea000383ffff */
.L_x_2138:
[----:B------:R-:W-:Y:S05]  /*d260*/  BSYNC B1 ;  /* 0x0000000000017941 */ /* 0x000fea0003800000 */
.L_x_2137:
[----:B------:R-:W-:Y:S05]  /*d270*/  @!P1 BRA `(.L_x_2136) ;  /* 0x00000000008c9947 */ /* 0x000fea0003800000 */
[----:B--2---:R-:W2:Y:S04]  /*d280*/  LDL R7, [R1+0x260] ;  /* 0x0002600001077983 */ /* 0x004ea80000100800 */
[----:B------:R-:W3:Y:S01]  /*d290*/  LDL R6, [R1+0x264] ;  /* 0x0002640001067983 */ /* 0x000ee20000100800 */
[C---:B------:R-:W-:Y:S01]  /*d2a0*/  LEA R0, R9.reuse, 0x400, 0x2 ;  /* 0x0000040009007811 */ /* 0x040fe200078e10ff */
[----:B------:R-:W-:Y:S01]  /*d2b0*/  ULDC.64 UR6, c[0x0][0x310] ;  /* 0x0000c40000067ab9 */ /* 0x000fe20000000a00 */
[C---:B------:R-:W-:Y:S02]  /*d2c0*/  IADD3 R12, P0, R9.reuse, R4, RZ ;  /* 0x00000004090c7210 */ /* 0x040fe40007f1e0ff */
[----:B------:R-:W-:Y:S02]  /*d2d0*/  ISETP.NE.AND P2, PT, RZ, UR4, PT ;  /* 0x00000004ff007c0c */ /* 0x000fe4000bf45270 */
[----:B------:R-:W-:-:S02]  /*d2e0*/  LEA.HI.X.SX32 R5, R9, R5, 0x1, P0 ;  /* 0x0000000509057211 */ /* 0x000fc400000f0eff */
[----:B------:R-:W-:-:S04]  /*d2f0*/  LEA R11, P0, R12, UR6, 0x2 ;  /* 0x000000060c0b7c11 */ /* 0x000fc8000f8010ff */
[----:B------:R-:W-:Y:S01]  /*d300*/  LEA.HI.X R12, R12, UR7, R5, 0x2, P0 ;  /* 0x000000070c0c7c11 */ /* 0x000fe200080f1405 */
[----:B--2---:R-:W-:-:S05]  /*d310*/  IMAD R0, R7, -0x4, R0 ;  /* 0xfffffffc07007824 */ /* 0x004fca00078e0200 */
[----:B---3--:R-:W-:-:S07]  /*d320*/  IADD3 R0, R6, R0, RZ ;  /* 0x0000000006007210 */ /* 0x008fce0007ffe0ff */
.L_x_2140:
[----:B------:R-:W1:Y:S01]  /*d330*/  LDS R3, [R0+-0x400] ;  /* 0xfffc000000037984 */ /* 0x000e620000000800 */
[----:B------:R-:W-:Y:S01]  /*d340*/  IMAD.MOV.U32 R4, RZ, RZ, R11 ;  /* 0x000000ffff047224 */ /* 0x000fe200078e000b */
[----:B------:R-:W-:Y:S01]  /*d350*/  MOV R5, R12 ;  /* 0x0000000c00057202 */ /* 0x000fe20000000f00 */
[----:B------:R-:W-:Y:S01]  /*d360*/  VIADD R9, R9, 0x200 ;  /* 0x0000020009097836 */ /* 0x000fe20000000000 */
[----:B------:R-:W2:Y:S02]  /*d370*/  LDS R6, [R0+-0x200] ;  /* 0xfffe000000067984 */ /* 0x000ea40000000800 */
[----:B------:R-:W-:Y:S02]  /*d380*/  IADD3 R11, P1, R4, 0x800, RZ ;  /* 0x00000800040b7810 */ /* 0x000fe40007f3e0ff */
[----:B------:R-:W3:Y:S01]  /*d390*/  LDS R7, [R0] ;  /* 0x0000000000077984 */ /* 0x000ee20000000800 */
[----:B------:R-:W-:Y:S02]  /*d3a0*/  ISETP.GE.AND P0, PT, R9, R2, PT ;  /* 0x000000020900720c */ /* 0x000fe40003f06270 */
[----:B------:R-:W-:Y:S01]  /*d3b0*/  IADD3.X R12, RZ, R5, RZ, P1, !PT ;  /* 0x00000005ff0c7210 */ /* 0x000fe20000ffe4ff */
[----:B0-----:R-:W0:Y:S01]  /*d3c0*/  LDS R10, [R0+0x200] ;  /* 0x00020000000a7984 */ /* 0x001e220000000800 */
[-C--:B-1----:R-:W-:Y:S01]  /*d3d0*/  FMUL.FTZ R3, R3, R13.reuse ;  /* 0x0000000d03037220 */ /* 0x082fe20000410000 */
[----:B--2---:R-:W-:-:S04]  /*d3e0*/  FMUL.FTZ R15, R6, R13 ;  /* 0x0000000d060f7220 */ /* 0x004fc80000410000 */
[----:B------:R-:W-:Y:S01]  /*d3f0*/  @P2 STG.E desc[UR36][R4.64], R3 ;  /* 0x0000000304002986 */ /* 0x000fe2000c101924 */
[----:B---3--:R-:W-:-:S03]  /*d400*/  FMUL.FTZ R7, R7, R13 ;  /* 0x0000000d07077220 */ /* 0x008fc60000410000 */
        /* <DEDUP_REMOVED lines=8> */
[----:B0-----:R-:W-:Y:S01]  /*d490*/  VIADD R0, R0, 0x800 ;  /* 0x0000080000007836 */ /* 0x001fe20000000000 */
[----:B------:R-:W-:Y:S06]  /*d4a0*/  @!P0 BRA `(.L_x_2140) ;  /* 0xfffffffc00a08947 */ /* 0x000fec000383ffff */
.L_x_2136:
[----:B------:R-:W-:Y:S05]  /*d4b0*/  BSYNC B0 ;  /* 0x0000000000007941 */ /* 0x000fea0003800000 */
.L_x_2135:
[----:B------:R-:W3:Y:S01]  /*d4c0*/  LDL.LU R5, [R1+0x274] ;  /* 0x0002740001057983 */ /* 0x000ee20000300800 */
[----:B------:R-:W-:Y:S01]  /*d4d0*/  IADD3 R14, R2, -0x1, RZ ;  /* 0xffffffff020e7810 */ /* 0x000fe20007ffe0ff */
[----:B------:R-:W5:Y:S01]  /*d4e0*/  S2UR UR5, SR_CgaCtaId ;  /* 0x00000000000579c3 */ /* 0x000f620000008800 */
[----:B------:R-:W-:Y:S01]  /*d4f0*/  LEA.HI R8, R8, R19, RZ, 0x6 ;  /* 0x0000001308087211 */ /* 0x000fe200078f30ff */
[----:B------:R-:W0:Y:S01]  /*d500*/  S2R R4, SR_CTAID.Y ;  /* 0x0000000000047919 */ /* 0x000e220000002600 */
[----:B------:R-:W-:Y:S01]  /*d510*/  LEA.HI R0, R14, R14, RZ, 0x1 ;  /* 0x0000000e0e007211 */ /* 0x000fe200078f08ff */
[----:B------:R-:W-:Y:S01]  /*d520*/  ULDC UR6, c[0x0][0x288] ;  /* 0x0000a20000067ab9 */ /* 0x000fe20000000800 */
[----:B-1----:R-:W-:Y:S01]  /*d530*/  SHF.R.S32.HI R13, RZ, 0x6, R8 ;  /* 0x00000006ff0d7819 */ /* 0x002fe20000011408 */
[----:B------:R-:W-:Y:S01]  /*d540*/  ULDC UR10, c[0x0][0x288] ;  /* 0x0000a200000a7ab9 */ /* 0x000fe20000000800 */
[----:B------:R-:W-:Y:S01]  /*d550*/  LOP3.LUT R3, R0, 0xfffffffe, RZ, 0xc0, !PT ;  /* 0xfffffffe00037812 */ /* 0x000fe200078ec0ff */
[----:B------:R-:W-:Y:S01]  /*d560*/  ULDC UR7, c[0x0][0x29c] ;  /* 0x0000a70000077ab9 */ /* 0x000fe20000000800 */
[----:B------:R-:W-:Y:S01]  /*d570*/  LOP3.LUT R8, R8, 0xffffffc0, RZ, 0xc0, !PT ;  /* 0xffffffc008087812 */ /* 0x000fe200078ec0ff */
[----:B------:R-:W-:Y:S01]  /*d580*/  ULDC.64 UR8, c[0x0][0x280] ;  /* 0x0000a00000087ab9 */ /* 0x000fe20000000a00 */
[----:B------:R-:W-:Y:S01]  /*d590*/  UMOV UR4, 0x400 ;  /* 0x0000040000047882 */ /* 0x000fe20000000000 */
[----:B------:R-:W-:Y:S01]  /*d5a0*/  IMAD.IADD R0, R14, 0x1, -R3 ;  /* 0x000000010e007824 */ /* 0x000fe200078e0a03 */
[----:B------:R-:W-:Y:S01]  /*d5b0*/  UIADD3 UR4, UR4, 0x420, URZ ;  /* 0x0000042004047890 */ /* 0x000fe2000fffe03f */
[----:B------:R-:W-:Y:S01]  /*d5c0*/  IMAD.IADD R8, R19, 0x1, -R8 ;  /* 0x0000000113087824 */ /* 0x000fe200078e0a08 */
[----:B------:R-:W-:Y:S01]  /*d5d0*/  BSSY B0, `(.L_x_2141) ;  /* 0x000001e000007945 */ /* 0x000fe20003800000 */
[----:B------:R-:W-:Y:S01]  /*d5e0*/  HFMA2.MMA R11, -RZ, RZ, 0, 0 ;  /* 0x00000000ff0b7435 */ /* 0x000fe200000001ff */
[----:B------:R-:W-:-:S02]  /*d5f0*/  ISETP.NE.AND P1, PT, R13, R0, PT ;  /* 0x000000000d00720c */ /* 0x000fc40003f25270 */
[----:B--2---:R-:W-:Y:S02]  /*d600*/  CS2R R6, SRZ ;  /* 0x0000000000067805 */ /* 0x004fe4000001ff00 */
[----:B------:R-:W-:Y:S01]  /*d610*/  ISETP.NE.OR P0, PT, RZ, UR7, P1 ;  /* 0x00000007ff007c0c */ /* 0x000fe20008f05670 */
[----:B-----5:R-:W-:-:S06]  /*d620*/  ULEA UR4, UR5, UR4, 0x18 ;  /* 0x0000000405047291 */ /* 0x020fcc000f8ec03f */
[----:B------:R-:W-:Y:S01]  /*d630*/  LEA R24, R8, UR4, 0x4 ;  /* 0x0000000408187c11 */ /* 0x000fe2000f8e20ff */
[----:B0-----:R-:W-:-:S05]  /*d640*/  IMAD R12, R4, UR10, R252 ;  /* 0x0000000a040c7c24 */ /* 0x001fca000f8e02fc */
[----:B------:R-:W-:Y:S01]  /*d650*/  SHF.L.U32 R12, R12, 0x8, RZ ;  /* 0x000000080c0c7819 */ /* 0x000fe200000006ff */
[----:B---3--:R-:W-:Y:S01]  /*d660*/  IMAD R3, R5, UR6, RZ ;  /* 0x0000000605037c24 */ /* 0x008fe2000f8e02ff */
[----:B------:R-:W-:-:S03]  /*d670*/  CS2R R4, SRZ ;  /* 0x0000000000047805 */ /* 0x000fc6000001ff00 */
[----:B------:R-:W-:Y:S02]  /*d680*/  IMAD R22, R3, UR8, R252 ;  /* 0x0000000803167c24 */ /* 0x000fe4000f8e02fc */
[----:B------:R-:W-:-:S03]  /*d690*/  IMAD.SHL.U32 R3, R8, 0x4, RZ ;  /* 0x0000000408037824 */ /* 0x000fc600078e00ff */
[----:B------:R-:W-:Y:S01]  /*d6a0*/  SHF.L.U32 R22, R22, 0x8, RZ ;  /* 0x0000000816167819 */ /* 0x000fe200000006ff */
[----:B------:R-:W-:-:S04]  /*d6b0*/  IMAD R15, R12, UR9, R3 ;  /* 0x000000090c0f7c24 */ /* 0x000fc8000f8e0203 */
[----:B------:R-:W-:Y:S01]  /*d6c0*/  IMAD R22, R22, UR9, R3 ;  /* 0x0000000916167c24 */ /* 0x000fe2000f8e0203 */
[----:B------:R-:W-:-:S04]  /*d6d0*/  SHF.R.S32.HI R18, RZ, 0x1f, R15 ;  /* 0x0000001fff127819 */ /* 0x000fc8000001140f */
        /* <DEDUP_REMOVED lines=12> */
.L_x_2143:
[----:B-----5:R0:W-:Y:S02]  /*d7a0*/  STS.128 [R24], R4 ;  /* 0x0000000418007388 */ /* 0x0201e40000000c00 */
.L_x_2142:
[----:B------:R-:W-:Y:S05]  /*d7b0*/  BSYNC B0 ;  /* 0x0000000000007941 */ /* 0x000fea0003800000 */
.L_x_2141:
[----:B------:R-:W4:Y:S04]  /*d7c0*/  LDL R44, [R1+0x260] ;  /* 0x00026000012c7983 */ /* 0x000f280000100800 */
[----:B------:R-:W2:Y:S01]  /*d7d0*/  LDL R31, [R1+0x264] ;  /* 0x00026400011f7983 */ /* 0x000ea20000100800 */
[----:B------:R-:W-:Y:S01]  /*d7e0*/  VIMNMX R25, R14, UR9, PT ;  /* 0x000000090e197c48 */ /* 0x000fe2000bfe0100 */
[----:B------:R-:W-:Y:S01]  /*d7f0*/  ULDC.64 UR4, c[0x0][0x250] ;  /* 0x0000940000047ab9 */ /* 0x000fe20000000a00 */
[----:B------:R-:W-:Y:S01]  /*d800*/  ULDC.64 UR10, c[0x0][0x250] ;  /* 0x00009400000a7ab9 */ /* 0x000fe20000000a00 */
[----:B------:R-:W-:Y:S01]  /*d810*/  MOV R21, UR4 ;  /* 0x0000000400157c02 */ /* 0x000fe20008000f00 */
[----:B------:R-:W-:Y:S01]  /*d820*/  IMAD.U32 R20, RZ, RZ, UR5 ;  /* 0x00000005ff147e24 */ /* 0x000fe2000f8e00ff */
[----:B------:R-:W-:Y:S01]  /*d830*/  BSSY B0, `(.L_x_2144) ;  /* 0x0000085000007945 */ /* 0x000fe20003800000 */
[----:B------:R-:W-:Y:S01]  /*d840*/  MOV R10, RZ ;  /* 0x000000ff000a7202 */ /* 0x000fe20000000f00 */
[----:B------:R-:W-:Y:S01]  /*d850*/  BAR.SYNC.DEFER_BLOCKING 0x0 ;  /* 0x0000000000007b1d */ /* 0x000fe20000010000 */
[C---:B----4-:R-:W-:Y:S01]  /*d860*/  IADD3 R35, R13.reuse, R44, RZ ;  /* 0x0000002c0d237210 */ /* 0x050fe20007ffe0ff */
[----:B--2---:R-:W-:-:S04]  /*d870*/  IMAD R34, R13, 0x4, R31 ;  /* 0x000000040d227824 */ /* 0x004fc800078e021f */
[----:B------:R-:W-:-:S05]  /*d880*/  IMAD.SHL.U32 R0, R35, 0x100, RZ ;  /* 0x0000010023007824 */ /* 0x000fca00078e00ff */
[----:B------:R-:W-:Y:S02]  /*d890*/  SHF.R.S32.HI R29, RZ, 0x1f, R0 ;  /* 0x0000001fff1d7819 */ /* 0x000fe40000011400 */
[----:B------:R-:W-:-:S04]  /*d8a0*/  IADD3 R8, P0, R15, R0, RZ ;  /* 0x000000000f087210 */ /* 0x000fc80007f1e0ff */
[----:B------:R-:W-:Y:S02]  /*d8b0*/  IADD3.X R9, R18, R29, RZ, P0, !PT ;  /* 0x0000001d12097210 */ /* 0x000fe400007fe4ff */
[----:B------:R-:W-:Y:S02]  /*d8c0*/  ISETP.GE.AND P0, PT, R35, R25, PT ;  /* 0x000000192300720c */ /* 0x000fe40003f06270 */
[----:B------:R-:W-:-:S04]  /*d8d0*/  LEA R26, P2, R8, R21, 0x2 ;  /* 0x00000015081a7211 */ /* 0x000fc800078410ff */
[----:B------:R-:W-:Y:S02]  /*d8e0*/  LEA.HI.X R27, R8, R20, R9, 0x2, P2 ;  /* 0x00000014081b7211 */ /* 0x000fe400010f1409 */
[----:B------:R-:W-:-:S05]  /*d8f0*/  CS2R R8, SRZ ;  /* 0x0000000000087805 */ /* 0x000fca000001ff00 */
[----:B------:R-:W-:Y:S05]  /*d900*/  @P0 BRA `(.L_x_2145) ;  /* 0x0000000400dc0947 */ /* 0x000fea0003800000 */
[----:B------:R-:W-:Y:S01]  /*d910*/  ULOP3.LUT UR4, URZ, UR9, URZ, 0x33, !UPT ;  /* 0x000000093f047292 */ /* 0x000fe2000f8e333f */
[----:B------:R-:W-:Y:S01]  /*d920*/  IMAD.MOV R11, RZ, RZ, -R2 ;  /* 0x000000ffff0b7224 */ /* 0x000fe200078e0a02 */
[----:B------:R-:W1:Y:S01]  /*d930*/  LDC.64 R8, c[0x0][0x2e8] ;  /* 0x0000ba00ff087b82 */ /* 0x000e620000000a00 */
[----:B------:R-:W-:Y:S01]  /*d940*/  IADD3 R10, -R44, -0x2, -R13 ;  /* 0xfffffffe2c0a7810 */ /* 0x000fe20007ffe90d */
[----:B------:R-:W-:Y:S01]  /*d950*/  IMAD R30, R16, UR6, R252 ;  /* 0x00000006101e7c24 */ /* 0x000fe2000f8e02fc */
[----:B------:R-:W-:Y:S01]  /*d960*/  BSSY B1, `(.L_x_2146) ;  /* 0x0000023000017945 */ /* 0x000fe20003800000 */
[----:B------:R-:W-:Y:S02]  /*d970*/  VIMNMX R11, R11, UR4, !PT ;  /* 0x000000040b0b7c48 */ /* 0x000fe4000ffe0100 */
[----:B------:R-:W-:Y:S01]  /*d980*/  IMAD R33, R30, 0x100, R3 ;  /* 0x000001001e217824 */ /* 0x000fe200078e0203 */
[----:B------:R-:W-:Y:S02]  /*d990*/  MOV R36, R35 ;  /* 0x0000002300247202 */ /* 0x000fe40000000f00 */
[----:B------:R-:W-:-:S02]  /*d9a0*/  IADD3 R28, R10, -R11, RZ ;  /* 0x8000000b0a1c7210 */ /* 0x000fc40007ffe0ff */
[----:B------:R-:W-:Y:S02]  /*d9b0*/  CS2R R10, SRZ ;  /* 0x00000000000a7805 */ /* 0x000fe4000001ff00 */
[----:B------:R-:W-:Y:S01]  /*d9c0*/  LOP3.LUT P0, RZ, R28, 0x2, RZ, 0xc0, !PT ;  /* 0x000000021cff7812 */ /* 0x000fe2000780c0ff */
[----:B-1----:R-:W-:Y:S01]  /*d9d0*/  IMAD.WIDE R32, R33, 0x4, R8 ;  /* 0x0000000421207825 */ /* 0x002fe200078e0208 */
[----:B------:R-:W-:-:S11]  /*d9e0*/  CS2R R8, SRZ ;  /* 0x0000000000087805 */ /* 0x000fd6000001ff00 */
[----:B------:R-:W-:Y:S05]  /*d9f0*/  @P0 BRA `(.L_x_2147) ;  /* 0x0000000000640947 */ /* 0x000fea0003800000 */
[----:B------:R-:W-:-:S05]  /*da00*/  IADD3 R0, P0, R22, R0, RZ ;  /* 0x0000000016007210 */ /* 0x000fca0007f1e0ff */
[----:B------:R-:W-:Y:S01]  /*da10*/  IMAD.X R29, R23, 0x1, R29, P0 ;  /* 0x00000001171d7824 */ /* 0x000fe200000e061d */
        /* <DEDUP_REMOVED lines=18> */
.L_x_2148:
[C---:B-12--5:R-:W-:Y:S01]  /*db40*/  FFMA.FTZ R8, R0.reuse, R8, RZ ;  /* 0x0000000800087223 */ /* 0x066fe200000100ff */
[C---:B------:R-:W-:Y:S01]  /*db50*/  FFMA.FTZ R9, R0.reuse, R9, RZ ;  /* 0x0000000900097223 */ /* 0x040fe200000100ff */
[C---:B------:R-:W-:Y:S01]  /*db60*/  FFMA.FTZ R10, R0.reuse, R10, RZ ;  /* 0x0000000a000a7223 */ /* 0x040fe200000100ff */
[----:B------:R-:W-:Y:S01]  /*db70*/  FFMA.FTZ R11, R0, R11, RZ ;  /* 0x0000000b000b7223 */ /* 0x000fe200000100ff */
[----:B------:R-:W-:-:S07]  /*db80*/  IADD3 R36, R35, 0x2, RZ ;  /* 0x0000000223247810 */ /* 0x000fce0007ffe0ff */
.L_x_2147:
[----:B------:R-:W-:Y:S05]  /*db90*/  BSYNC B1 ;  /* 0x0000000000017941 */ /* 0x000fea0003800000 */
.L_x_2146:
[----:B------:R-:W-:-:S13]  /*dba0*/  LOP3.LUT P0, RZ, R28, 0xfffffffe, RZ, 0xc0, !PT ;  /* 0xfffffffe1cff7812 */ /* 0x000fda000780c0ff */
[----:B------:R-:W-:Y:S05]  /*dbb0*/  @!P0 BRA `(.L_x_2145) ;  /* 0x0000000400308947 */ /* 0x000fea0003800000 */
[C---:B------:R-:W-:Y:S01]  /*dbc0*/  IMAD.SHL.U32 R0, R36.reuse, 0x100, RZ ;  /* 0x0000010024007824 */ /* 0x040fe200078e00ff */
[----:B------:R-:W-:Y:S02]  /*dbd0*/  LEA R28, R36, 0x8, 0x2 ;  /* 0x00000008241c7811 */ /* 0x000fe400078e10ff */
[----:B------:R-:W-:Y:S02]  /*dbe0*/  ISETP.NE.AND P0, PT, RZ, UR7, PT ;  /* 0x00000007ff007c0c */ /* 0x000fe4000bf05270 */
[----:B------:R-:W-:Y:S01]  /*dbf0*/  SHF.R.S32.HI R29, RZ, 0x1f, R0 ;  /* 0x0000001fff1d7819 */ /* 0x000fe20000011400 */
[----:B------:R-:W-:Y:S01]  /*dc00*/  IMAD R28, R44, -0x4, R28 ;  /* 0xfffffffc2c1c7824 */ /* 0x000fe200078e021c */
[-C--:B------:R-:W-:Y:S02]  /*dc10*/  IADD3 R53, P2, R22, R0.reuse, RZ ;  /* 0x0000000016357210 */ /* 0x080fe40007f5e0ff */
[----:B------:R-:W-:Y:S02]  /*dc20*/  IADD3 R39, P3, R15, R0, RZ ;  /* 0x000000000f277210 */ /* 0x000fe40007f7e0ff */
[----:B------:R-:W-:-:S02]  /*dc30*/  IADD3.X R30, R23, R29, RZ, P2, !PT ;  /* 0x0000001d171e7210 */ /* 0x000fc400017fe4ff */
[-C--:B------:R-:W-:Y:S01]  /*dc40*/  LEA R52, P2, R53, R21.reuse, 0x2 ;  /* 0x0000001535347211 */ /* 0x080fe200078410ff */
[----:B------:R-:W-:Y:S01]  /*dc50*/  IMAD.X R29, R18, 0x1, R29, P3 ;  /* 0x00000001121d7824 */ /* 0x000fe200018e061d */
[----:B------:R-:W-:Y:S02]  /*dc60*/  LEA R38, P3, R39, R21, 0x2 ;  /* 0x0000001527267211 */ /* 0x000fe400078610ff */
[----:B------:R-:W-:Y:S01]  /*dc70*/  IADD3 R37, R0, 0x200, RZ ;  /* 0x0000020000257810 */ /* 0x000fe20007ffe0ff */
[----:B------:R-:W-:Y:S01]  /*dc80*/  IMAD.IADD R0, R31, 0x1, R28 ;  /* 0x000000011f007824 */ /* 0x000fe200078e021c */
[-C--:B------:R-:W-:Y:S02]  /*dc90*/  LEA.HI.X R53, R53, R20.reuse, R30, 0x2, P2 ;  /* 0x0000001435357211 */ /* 0x080fe400010f141e */
[----:B------:R-:W-:-:S07]  /*dca0*/  LEA.HI.X R39, R39, R20, R29, 0x2, P3 ;  /* 0x0000001427277211 */ /* 0x000fce00018f141d */
.L_x_2151:
[----:B------:R-:W-:Y:S01]  /*dcb0*/  SHF.R.S32.HI R54, RZ, 0x1f, R37 ;  /* 0x0000001fff367819 */ /* 0x000fe20000011425 */
[----:B------:R-:W-:Y:S01]  /*dcc0*/  IMAD.U32 R20, RZ, RZ, UR11 ;  /* 0x0000000bff147e24 */ /* 0x000fe2000f8e00ff */
[----:B------:R-:W-:Y:S02]  /*dcd0*/  IADD3 R28, P2, R22, R37, RZ ;  /* 0x00000025161c7210 */ /* 0x000fe40007f5e0ff */
[----:B------:R-:W-:Y:S02]  /*dce0*/  MOV R21, UR10 ;  /* 0x0000000a00157c02 */ /* 0x000fe40008000f00 */
[----:B------:R-:W-:Y:S02]  /*dcf0*/  IADD3.X R29, R23, R54, RZ, P2, !PT ;  /* 0x00000036171d7210 */ /* 0x000fe400017fe4ff */
[----:B------:R-:W-:Y:S02]  /*dd00*/  LEA R30, P2, R28, R21, 0x2 ;  /* 0x000000151c1e7211 */ /* 0x000fe400078410ff */
[----:B------:R-:W-:-:S02]  /*dd10*/  LOP3.LUT P3, RZ, R17, 0x10, RZ, 0xc0, !PT ;  /* 0x0000001011ff7812 */ /* 0x000fc4000786c0ff */
[----:B------:R-:W-:Y:S01]  /*dd20*/  LEA.HI.X R31, R28, R20, R29, 0x2, P2 ;  /* 0x000000141c1f7211 */ /* 0x000fe200010f141d */
[----:B------:R-:W-:Y:S01]  /*dd30*/  IMAD.MOV.U32 R28, RZ, RZ, R52 ;  /* 0x000000ffff1c7224 */ /* 0x000fe200078e0034 */
        /* <DEDUP_REMOVED lines=16> */
.L_x_2149:
        /* <DEDUP_REMOVED lines=9> */
[----:B------:R-:W1:Y:S02]  /*ded0*/  LDS.128 R56, [R24] ;  /* 0x0000000018387984 */ /* 0x000e640000000c00 */
[----:B------:R-:W-:Y:S01]  /*dee0*/  IMAD.X R10, R18, 0x1, R54, P2 ;  /* 0x00000001120a7824 */ /* 0x000fe200010e0636 */
        /* <DEDUP_REMOVED lines=11> */
.L_x_2150:
[----:B------:R2:W1:Y:S01]  /*dfa0*/  LDS R11, [R0] ;  /* 0x00000000000b7984 */ /* 0x0004620000000800 */
[----:B------:R-:W-:Y:S01]  /*dfb0*/  IADD3 R36, R36, 0x4, RZ ;  /* 0x0000000424247810 */ /* 0x000fe20007ffe0ff */
[----:B------:R-:W-:Y:S01]  /*dfc0*/  VIADD R37, R37, 0x400 ;  /* 0x0000040025257836 */ /* 0x000fe20000000000 */
[----:B------:R-:W-:Y:S02]  /*dfd0*/  IADD3 R38, P4, R38, 0x1000, RZ ;  /* 0x0000100026267810 */ /* 0x000fe40007f9e0ff */
[----:B------:R-:W-:Y:S02]  /*dfe0*/  ISETP.GE.AND P2, PT, R36, R25, PT ;  /* 0x000000192400720c */ /* 0x000fe40003f46270 */
[----:B------:R-:W-:Y:S01]  /*dff0*/  IADD3 R52, P3, R52, 0x1000, RZ ;  /* 0x0000100034347810 */ /* 0x000fe20007f7e0ff */
[----:B------:R-:W-:Y:S01]  /*e000*/  IMAD.X R39, RZ, RZ, R39, P4 ;  /* 0x000000ffff277224 */ /* 0x000fe200020e0627 */
[----:B--2---:R-:W-:Y:S02]  /*e010*/  IADD3 R0, R0, 0x10, RZ ;  /* 0x0000001000007810 */ /* 0x004fe40007ffe0ff */
[----:B------:R-:W-:Y:S01]  /*e020*/  IADD3.X R53, RZ, R53, RZ, P3, !PT ;  /* 0x00000035ff357210 */ /* 0x000fe20001ffe4ff */
[C---:B-1----:R-:W-:Y:S01]  /*e030*/  FFMA.FTZ R8, R11.reuse, R44, R40 ;  /* 0x0000002c0b087223 */ /* 0x042fe20000010028 */
[C---:B------:R-:W-:Y:S01]  /*e040*/  FFMA.FTZ R9, R11.reuse, R45, R48 ;  /* 0x0000002d0b097223 */ /* 0x040fe20000010030 */
[C---:B------:R-:W-:Y:S01]  /*e050*/  FFMA.FTZ R10, R11.reuse, R46, R41 ;  /* 0x0000002e0b0a7223 */ /* 0x040fe20000010029 */
[----:B------:R-:W-:-:S03]  /*e060*/  FFMA.FTZ R11, R11, R47, R42 ;  /* 0x0000002f0b0b7223 */ /* 0x000fc6000001002a */
[----:B------:R-:W-:Y:S05]  /*e070*/  @!P2 BRA `(.L_x_2151) ;  /* 0xfffffffc000ca947 */ /* 0x000fea000383ffff */
.L_x_2145:
[----:B------:R-:W-:Y:S05]  /*e080*/  BSYNC B0 ;  /* 0x0000000000007941 */ /* 0x000fea0003800000 */
.L_x_2144:
[----:B------:R-:W-:Y:S01]  /*e090*/  ISETP.GE.AND P0, PT, R35, R14, PT ;  /* 0x0000000e2300720c */ /* 0x000fe20003f06270 */
[----:B------:R-:W-:Y:S01]  /*e0a0*/  ULDC UR5, c[0x0][0x29c] ;  /* 0x0000a70000057ab9 */ /* 0x000fe20000000800 */
[----:B------:R-:W-:Y:S01]  /*e0b0*/  ULDC.64 UR6, c[0x0][0x250] ;  /* 0x0000940000067ab9 */ /* 0x000fe20000000a00 */
[----:B------:R-:W-:Y:S10]  /*e0c0*/  BSSY B0, `(.L_x_2152) ;  /* 0x00000c1000007945 */ /* 0x000ff40003800000 */
[----:B------:R-:W-:Y:S05]  /*e0d0*/  @P0 BRA `(.L_x_2153) ;  /* 0x0000000800fc0947 */ /* 0x000fea0003800000 */
[----:B------:R-:W2:Y:S01]  /*e0e0*/  LDL R48, [R1+0x260] ;  /* 0x0002600001307983 */ /* 0x000ea20000100800 */
[----:B------:R-:W-:Y:S01]  /*e0f0*/  IADD3 R2, -R13, -0x2, R2 ;  /* 0xfffffffe0d027810 */ /* 0x000fe20007ffe102 */
[----:B------:R-:W1:Y:S01]  /*e100*/  LDC.64 R28, c[0x0][0x2e8] ;  /* 0x0000ba00ff1c7b82 */ /* 0x000e620000000a00 */
[----:B------:R-:W-:Y:S01]  /*e110*/  ULDC UR4, c[0x0][0x288] ;  /* 0x0000a20000047ab9 */ /* 0x000fe20000000800 */
[----:B------:R-:W-:Y:S01]  /*e120*/  BSSY B1, `(.L_x_2154) ;  /* 0x000003d000017945 */ /* 0x000fe20003800000 */
[----:B------:R-:W-:-:S05]  /*e130*/  IMAD R0, R16, UR4, R252 ;  /* 0x0000000410007c24 */ /* 0x000fca000f8e02fc */
[----:B------:R-:W-:-:S05]  /*e140*/  LEA R31, R0, R3, 0x8 ;  /* 0x00000003001f7211 */ /* 0x000fca00078e40ff */
[----:B-1----:R-:W-:-:S04]  /*e150*/  IMAD.WIDE R30, R31, 0x4, R28 ;  /* 0x000000041f1e7825 */ /* 0x002fc800078e021c */
[----:B--2---:R-:W-:-:S05]  /*e160*/  IMAD.IADD R2, R2, 0x1, -R48 ;  /* 0x0000000102027824 */ /* 0x004fca00078e0a30 */
[----:B------:R-:W-:-:S13]  /*e170*/  LOP3.LUT P0, RZ, R2, 0x2, RZ, 0xc0, !PT ;  /* 0x0000000202ff7812 */ /* 0x000fda000780c0ff */
[----:B------:R-:W-:Y:S05]  /*e180*/  @P0 BRA `(.L_x_2155) ;  /* 0x0000000000d80947 */ /* 0x000fea0003800000 */
[----:B------:R-:W1:Y:S01]  /*e190*/  LDC R32, c[0x0][0x284] ;  /* 0x0000a100ff207b82 */ /* 0x000e620000000800 */
[----:B------:R-:W-:Y:S01]  /*e1a0*/  BSSY B2, `(.L_x_2156) ;  /* 0x0000033000027945 */ /* 0x000fe20003800000 */
[----:B-1----:R-:W-:-:S13]  /*e1b0*/  ISETP.GE.AND P0, PT, R35, R32, PT ;  /* 0x000000202300720c */ /* 0x002fda0003f06270 */
[----:B------:R-:W-:Y:S05]  /*e1c0*/  @!P0 BRA `(.L_x_2157) ;  /* 0x0000000000c08947 */ /* 0x000fea0003800000 */
[----:B------:R-:W-:Y:S01]  /*e1d0*/  IABS R33, R32 ;  /* 0x0000002000217213 */ /* 0x000fe20000000000 */
[----:B------:R-:W-:Y:S01]  /*e1e0*/  ULDC UR4, c[0x0][0x29c] ;  /* 0x0000a70000047ab9 */ /* 0x000fe20000000800 */
[----:B------:R-:W-:Y:S02]  /*e1f0*/  IABS R37, R35 ;  /* 0x0000002300257213 */ /* 0x000fe40000000000 */
[----:B------:R-:W1:Y:S01]  /*e200*/  I2F.RP R36, R33 ;  /* 0x0000002100247306 */ /* 0x000e620000209400 */
[----:B------:R-:W-:Y:S02]  /*e210*/  ISETP.GE.AND P2, PT, R35, RZ, PT ;  /* 0x000000ff2300720c */ /* 0x000fe40003f46270 */
[----:B------:R-:W-:-:S05]  /*e220*/  ISETP.NE.AND P3, PT, R32, RZ, PT ;  /* 0x000000ff2000720c */ /* 0x000fca0003f65270 */
[----:B-1----:R-:W1:Y:S02]  /*e230*/  MUFU.RCP R36, R36 ;  /* 0x0000002400247308 */ /* 0x002e640000001000 */
[----:B-1----:R-:W-:-:S06]  /*e240*/  VIADD R28, R36, 0xffffffe ;  /* 0x0ffffffe241c7836 */ /* 0x002fcc0000000000 */
[----:B------:R1:W2:Y:S02]  /*e250*/  F2I.FTZ.U32.TRUNC.NTZ R29, R28 ;  /* 0x0000001c001d7305 */ /* 0x0002a4000021f000 */
[----:B-1----:R-:W-:Y:S01]  /*e260*/  IMAD.MOV.U32 R28, RZ, RZ, RZ ;  /* 0x000000ffff1c7224 */ /* 0x002fe200078e00ff */
[----:B--2---:R-:W-:-:S05]  /*e270*/  IADD3 R0, RZ, -R29, RZ ;  /* 0x8000001dff007210 */ /* 0x004fca0007ffe0ff */
[----:B------:R-:W-:-:S04]  /*e280*/  IMAD R25, R0, R33, RZ ;  /* 0x0000002100197224 */ /* 0x000fc800078e02ff */
        /* <DEDUP_REMOVED lines=32> */
.L_x_2158:
[C---:B--2--5:R-:W-:Y:S01]  /*e490*/  FFMA.FTZ R8, R25.reuse, R36, R8 ;  /* 0x0000002419087223 */ /* 0x064fe20000010008 */
[C---:B------:R-:W-:Y:S01]  /*e4a0*/  FFMA.FTZ R9, R25.reuse, R37, R9 ;  /* 0x0000002519097223 */ /* 0x040fe20000010009 */
[C---:B------:R-:W-:Y:S01]  /*e4b0*/  FFMA.FTZ R10, R25.reuse, R38, R10 ;  /* 0x00000026190a7223 */ /* 0x040fe2000001000a */
[----:B------:R-:W-:-:S07]  /*e4c0*/  FFMA.FTZ R11, R25, R39, R11 ;  /* 0x00000027190b7223 */ /* 0x000fce000001000b */
.L_x_2157:
[----:B------:R-:W-:Y:S05]  /*e4d0*/  BSYNC B2 ;  /* 0x0000000000027941 */ /* 0x000fea0003800000 */
.L_x_2156:
[----:B------:R-:W-:-:S07]  /*e4e0*/  IADD3 R35, R35, 0x2, RZ ;  /* 0x0000000223237810 */ /* 0x000fce0007ffe0ff */
.L_x_2155:
[----:B------:R-:W-:Y:S05]  /*e4f0*/  BSYNC B1 ;  /* 0x0000000000017941 */ /* 0x000fea0003800000 */
.L_x_2154:
[----:B------:R-:W-:-:S13]  /*e500*/  LOP3.LUT P0, RZ, R2, 0xfffffffe, RZ, 0xc0, !PT ;  /* 0xfffffffe02ff7812 */ /* 0x000fda000780c0ff */
[----:B------:R-:W-:Y:S05]  /*e510*/  @!P0 BRA `(.L_x_2153) ;  /* 0x0000000400ec8947 */ /* 0x000fea0003800000 */
[----:B------:R-:W2:Y:S01]  /*e520*/  LDL R25, [R1+0x264] ;  /* 0x0002640001197983 */ /* 0x000ea20000100800 */
[----:B------:R-:W-:Y:S01]  /*e530*/  IMAD.SHL.U32 R0, R48, 0x4, RZ ;  /* 0x0000000430007824 */ /* 0x000fe200078e00ff */
[----:B------:R-:W-:Y:S01]  /*e540*/  LEA R49, R35, 0x200, 0x8 ;  /* 0x0000020023317811 */ /* 0x000fe200078e40ff */
[----:B------:R-:W-:-:S03]  /*e550*/  IMAD.MOV.U32 R2, RZ, RZ, RZ ;  /* 0x000000ffff027224 */ /* 0x000fc600078e00ff */
[----:B------:R-:W-:-:S04]  /*e560*/  LEA R0, R35, -R0, 0x2 ;  /* 0x8000000023007211 */ /* 0x000fc800078e10ff */
[----:B--2---:R-:W-:-:S07]  /*e570*/  IADD3 R33, R25, R0, RZ ;  /* 0x0000000019217210 */ /* 0x004fce0007ffe0ff */
.L_x_2165:
        /* <DEDUP_REMOVED lines=8> */
[----:B-1----:R-:W-:-:S04]  /*e600*/  LEA R28, P2, R25, R21, 0x2 ;  /* 0x00000015191c7211 */ /* 0x002fc800078410ff */
[----:B------:R-:W-:Y:S02]  /*e610*/  LEA.HI.X R29, R25, R20, R0, 0x2, P2 ;  /* 0x00000014191d7211 */ /* 0x000fe400010f1400 */
[----:B--2---:R-:W-:-:S13]  /*e620*/  ISETP.GE.AND P0, PT, R35, R48, PT ;  /* 0x000000302300720c */ /* 0x004fda0003f06270 */
[----:B------:R-:W-:Y:S05]  /*e630*/  @!P0 BRA `(.L_x_2160) ;  /* 0x0000000000bc8947 */ /* 0x000fea0003800000 */
[----:B-1----:R-:W-:Y:S02]  /*e640*/  IABS R37, R48 ;  /* 0x0000003000257213 */ /* 0x002fe40000000000 */
        /* <DEDUP_REMOVED lines=42> */
.L_x_2161:
[C---:B--2--5:R-:W-:Y:S01]  /*e8f0*/  FFMA.FTZ R8, R25.reuse, R36, R8 ;  /* 0x0000002419087223 */ /* 0x064fe20000010008 */
[C---:B------:R-:W-:Y:S01]  /*e900*/  FFMA.FTZ R9, R25.reuse, R37, R9 ;  /* 0x0000002519097223 */ /* 0x040fe20000010009 */
[C---:B------:R-:W-:Y:S01]  /*e910*/  FFMA.FTZ R10, R25.reuse, R38, R10 ;  /* 0x00000026190a7223 */ /* 0x040fe2000001000a */
[----:B------:R-:W-:-:S07]  /*e920*/  FFMA.FTZ R11, R25, R39, R11 ;  /* 0x00000027190b7223 */ /* 0x000fce000001000b */
.L_x_2160:
[----:B------:R-:W-:Y:S05]  /*e930*/  BSYNC B1 ;  /* 0x0000000000017941 */ /* 0x000fea0003800000 */
.L_x_2159:
[----:B------:R-:W-:Y:S01]  /*e940*/  IADD3 R34, R35, 0x2, RZ ;  /* 0x0000000223227810 */ /* 0x000fe20007ffe0ff */
[----:B------:R-:W-:Y:S03]  /*e950*/  BSSY B1, `(.L_x_2162) ;  /* 0x0000032000017945 */ /* 0x000fe60003800000 */
[----:B------:R-:W-:-:S13]  /*e960*/  ISETP.GE.AND P0, PT, R34, R48, PT ;  /* 0x000000302200720c */ /* 0x000fda0003f06270 */
        /* <DEDUP_REMOVED lines=44> */
.L_x_2164:
[C---:B--2--5:R-:W-:Y:S01]  /*ec30*/  FFMA.FTZ R8, R25.reuse, R36, R8 ;  /* 0x0000002419087223 */ /* 0x064fe20000010008 */
[C---:B------:R-:W-:Y:S01]  /*ec40*/  FFMA.FTZ R9, R25.reuse, R37, R9 ;  /* 0x0000002519097223 */ /* 0x040fe20000010009 */
[C---:B------:R-:W-:Y:S01]  /*ec50*/  FFMA.FTZ R10, R25.reuse, R38, R10 ;  /* 0x00000026190a7223 */ /* 0x040fe2000001000a */
[----:B------:R-:W-:-:S07]  /*ec60*/  FFMA.FTZ R11, R25, R39, R11 ;  /* 0x00000027190b7223 */ /* 0x000fce000001000b */
.L_x_2163:
[----:B------:R-:W-:Y:S05]  /*ec70*/  BSYNC B1 ;  /* 0x0000000000017941 */ /* 0x000fea0003800000 */
.L_x_2162:
[----:B------:R-:W-:Y:S01]  /*ec80*/  IADD3 R35, R35, 0x4, RZ ;  /* 0x0000000423237810 */ /* 0x000fe20007ffe0ff */
[----:B------:R-:W-:Y:S01]  /*ec90*/  VIADD R2, R2, 0x10 ;  /* 0x0000001002027836 */ /* 0x000fe20000000000 */
[----:B------:R-:W-:Y:S02]  /*eca0*/  IADD3 R49, R49, 0x400, RZ ;  /* 0x0000040031317810 */ /* 0x000fe40007ffe0ff */
[----:B------:R-:W-:-:S13]  /*ecb0*/  ISETP.GE.AND P0, PT, R35, R14, PT ;  /* 0x0000000e2300720c */ /* 0x000fda0003f06270 */
[----:B------:R-:W-:Y:S05]  /*ecc0*/  @!P0 BRA `(.L_x_2165) ;  /* 0xfffffff8002c8947 */ /* 0x000fea000383ffff */
.L_x_2153:
[----:B------:R-:W-:Y:S05]  /*ecd0*/  BSYNC B0 ;  /* 0x0000000000007941 */ /* 0x000fea0003800000 */
.L_x_2152:
[----:B------:R-:W-:Y:S04]  /*ece0*/  BSSY B0, `(.L_x_2166) ;  /* 0x000002f000007945 */ /* 0x000fe80003800000 */
[----:B------:R-:W-:Y:S05]  /*ecf0*/  @P1 BRA `(.L_x_2167) ;  /* 0x0000000000b41947 */ /* 0x000fea0003800000 */
[----:B-1----:R-:W2:Y:S01]  /*ed00*/  LDL.LU R28, [R1+0x260] ;  /* 0x00026000011c7983 */ /* 0x002ea20000300800 */
[----:B------:R-:W-:-:S05]  /*ed10*/  IMAD.SHL.U32 R0, R14, 0x100, RZ ;  /* 0x000001000e007824 */ /* 0x000fca00078e00ff */
[----:B------:R-:W-:-:S04]  /*ed20*/  IADD3 R2, P0, R15, R0, RZ ;  /* 0x000000000f027210 */ /* 0x000fc80007f1e0ff */
[----:B------:R-:W-:Y:S02]  /*ed30*/  LEA.HI.X.SX32 R23, R0, R18, 0x1, P0 ;  /* 0x0000001200177211 */ /* 0x000fe400000f0eff */
[----:B------:R-:W-:-:S04]  /*ed40*/  LEA R22, P0, R2, R21, 0x2 ;  /* 0x0000001502167211 */ /* 0x000fc800078010ff */
[----:B------:R-:W-:-:S05]  /*ed50*/  LEA.HI.X R23, R2, R20, R23, 0x2, P0 ;  /* 0x0000001402177211 */ /* 0x000fca00000f1417 */
[----:B0-----:R0:W5:Y:S01]  /*ed60*/  LDG.E.128 R24, desc[UR36][R22.64] ;  /* 0x0000002416187981 */ /* 0x001162000c1e1d00 */
[----:B------:R-:W1:Y:S01]  /*ed70*/  S2UR UR5, SR_CgaCtaId ;  /* 0x00000000000579c3 */ /* 0x000e620000008800 */
[----:B------:R-:W-:Y:S02]  /*ed80*/  UMOV UR4, 0x400 ;  /* 0x0000040000047882 */ /* 0x000fe40000000000 */
[----:B------:R-:W-:-:S04]  /*ed90*/  UIADD3 UR4, UR4, 0x820, URZ ;  /* 0x0000082004047890 */ /* 0x000fc8000fffe03f */
[----:B-1----:R-:W-:-:S06]  /*eda0*/  ULEA UR4, UR5, UR4, 0x18 ;  /* 0x0000000405047291 */ /* 0x002fcc000f8ec03f */
[----:B------:R-:W-:Y:S01]  /*edb0*/  IMAD.U32 R0, RZ, RZ, UR4 ;  /* 0x00000004ff007e24 */ /* 0x000fe2000f8e00ff */
[----:B------:R-:W-:Y:S02]  /*edc0*/  ULDC UR4, c[0x0][0x29c] ;  /* 0x0000a70000047ab9 */ /* 0x000fe40000000800 */
[----:B------:R-:W-:Y:S02]  /*edd0*/  ISETP.NE.AND P0, PT, RZ, UR4, PT ;  /* 0x00000004ff007c0c */ /* 0x000fe4000bf05270 */
[----:B------:R0:W-:Y:S01]  /*ede0*/  STL [R1+0x264], R0 ;  /* 0x0002640001007387 */ /* 0x0001e20000100800 */
[----:B--2---:R-:W-:-:S04]  /*edf0*/  IADD3 R14, R14, -R28, RZ ;  /* 0x8000001c0e0e7210 */ /* 0x004fc80007ffe0ff */
[----:B------:R-:W-:-:S05]  /*ee00*/  LEA R14, R14, R0, 0x2 ;  /* 0x000000000e0e7211 */ /* 0x000fca00078e10ff */
[----:B------:R0:W1:Y:S01]  /*ee10*/  LDS R33, [R14] ;  /* 0x000000000e217984 */ /* 0x0000620000000800 */
[----:B------:R-:W-:Y:S05]  /*ee20*/  @P0 BRA `(.L_x_2168) ;  /* 0x0000000000580947 */ /* 0x000fea0003800000 */
[----:B------:R-:W-:Y:S01]  /*ee30*/  LOP3.LUT P2, RZ, R17, 0x10, RZ, 0xc0, !PT ;  /* 0x0000001011ff7812 */ /* 0x000fe2000784c0ff */
[----:B------:R-:W2:-:S12]  /*ee40*/  LDL.LU R32, [R1+0x278] ;  /* 0x0002780001207983 */ /* 0x000e980000300800 */
[----:B------:R-:W3:Y:S08]  /*ee50*/  @P2 LDC R17, c[0x0][0x288] ;  /* 0x0000a200ff112b82 */ /* 0x000ef00000000800 */
[----:B0-----:R-:W0:Y:S01]  /*ee60*/  @P2 LDC.64 R22, c[0x0][0x2e8] ;  /* 0x0000ba00ff162b82 */ /* 0x001e220000000a00 */
[----:B---3--:R-:W-:-:S04]  /*ee70*/  @P2 IMAD R16, R16, R17, R252 ;  /* 0x0000001110102224 */ /* 0x008fc800078e02fc */
[----:B------:R-:W-:-:S04]  /*ee80*/  @P2 IMAD R17, R16, 0x100, R3 ;  /* 0x0000010010112824 */ /* 0x000fc800078e0203 */
[----:B0-----:R-:W-:-:S05]  /*ee90*/  @P2 IMAD.WIDE R22, R17, 0x4, R22 ;  /* 0x0000000411162825 */ /* 0x001fca00078e0216 */
[----:B------:R-:W3:Y:S01]  /*eea0*/  @P2 LDG.E.128 R28, desc[UR36][R22.64] ;  /* 0x00000024161c2981 */ /* 0x000ee2000c1e1d00 */
[----:B-----5:R-:W-:Y:S01]  /*eeb0*/  FADD.FTZ R24, R24, R4 ;  /* 0x0000000418187221 */ /* 0x020fe20000010000 */
[----:B------:R-:W-:Y:S01]  /*eec0*/  FADD.FTZ R25, R25, R5 ;  /* 0x0000000519197221 */ /* 0x000fe20000010000 */
[----:B------:R-:W-:Y:S01]  /*eed0*/  FADD.FTZ R26, R26, R6 ;  /* 0x000000061a1a7221 */ /* 0x000fe20000010000 */
[----:B------:R-:W-:Y:S01]  /*eee0*/  FADD.FTZ R27, R27, R7 ;  /* 0x000000071b1b7221 */ /* 0x000fe20000010000 */
[----:B--2---:R-:W-:-:S04]  /*eef0*/  SHF.L.U32 R0, R32, 0x8, RZ ;  /* 0x0000000820007819 */ /* 0x004fc800000006ff */
[----:B------:R-:W-:-:S04]  /*ef00*/  IADD3 R15, P0, R15, R0, RZ ;  /* 0x000000000f0f7210 */ /* 0x000fc80007f1e0ff */
        /* <DEDUP_REMOVED lines=8> */
.L_x_2168:
[C---:B-1---5:R-:W-:Y:S01]  /*ef90*/  FFMA.FTZ R8, R33.reuse, R24, R8 ;  /* 0x0000001821087223 */ /* 0x062fe20000010008 */
[C---:B------:R-:W-:Y:S01]  /*efa0*/  FFMA.FTZ R9, R33.reuse, R25, R9 ;  /* 0x0000001921097223 */ /* 0x040fe20000010009 */
[C---:B------:R-:W-:Y:S01]  /*efb0*/  FFMA.FTZ R10, R33.reuse, R26, R10 ;  /* 0x0000001a210a7223 */ /* 0x040fe2000001000a */
[----:B------:R-:W-:-:S07]  /*efc0*/  FFMA.FTZ R11, R33, R27, R11 ;  /* 0x0000001b210b7223 */ /* 0x000fce000001000b */
.L_x_2167:
[----:B------:R-:W-:Y:S05]  /*efd0*/  BSYNC B0 ;  /* 0x0000000000007941 */ /* 0x000fea0003800000 */
.L_x_2166:
[----:B------:R-:W3:Y:S01]  /*efe0*/  LDL.LU R2, [R1+0x264] ;  /* 0x0002640001027983 */ /* 0x000ee20000300800 */
[----:B0-----:R-:W-:Y:S01]  /*eff0*/  LOP3.LUT R0, R19, 0xffffffc0, RZ, 0xc0, !PT ;  /* 0xffffffc013007812 */ /* 0x001fe200078ec0ff */
[----:B------:R-:W-:Y:S01]  /*f000*/  IMAD R13, R13, 0x100, R3 ;  /* 0x000001000d0d7824 */ /* 0x000fe200078e0203 */
[----:B------:R-:W-:Y:S02]  /*f010*/  BAR.SYNC.DEFER_BLOCKING 0x0 ;  /* 0x0000000000007b1d */ /* 0x000fe40000010000 */
[----:B------:R-:W-:Y:S02]  /*f020*/  ISETP.NE.AND P0, PT, R0, 0x40, PT ;  /* 0x000000400000780c */ /* 0x000fe40003f05270 */
[C---:B------:R-:W-:Y:S02]  /*f030*/  ISETP.GT.AND P2, PT, R19.reuse, 0x3f, PT ;  /* 0x0000003f1300780c */ /* 0x040fe40003f44270 */
[----:B------:R-:W-:-:S04]  /*f040*/  IADD3 R19, R19, 0x3f, RZ ;  /* 0x0000003f13137810 */ /* 0x000fc80007ffe0ff */
[----:B------:R-:W-:Y:S01]  /*f050*/  ISETP.GT.U32.AND P1, PT, R19, 0x7e, PT ;  /* 0x0000007e1300780c */ /* 0x000fe20003f24070 */
[----:B---3--:R-:W-:-:S05]  /*f060*/  IMAD R13, R13, 0x4, R2 ;  /* 0x000000040d0d7824 */ /* 0x008fca00078e0202 */
[----:B------:R0:W-:Y:S01]  /*f070*/  @!P0 STS.128 [R13+-0x400], R8 ;  /* 0xfffc00080d008388 */ /* 0x0001e20000000c00 */
[----:B------:R-:W-:Y:S06]  /*f080*/  BAR.SYNC.DEFER_BLOCKING 0x0 ;  /* 0x0000000000007b1d */ /* 0x000fec0000010000 */
[----:B------:R0:W3:Y:S02]  /*f090*/  @!P2 LDS.128 R16, [R13] ;  /* 0x000000000d10a984 */ /* 0x0000e40000000c00 */
[----:B------:R-:W-:Y:S06]  /*f0a0*/  BAR.SYNC.DEFER_BLOCKING 0x0 ;  /* 0x0000000000007b1d */ /* 0x000fec0000010000 */
[----:B------:R-:W-:Y:S05]  /*f0b0*/  @P1 EXIT ;  /* 0x000000000000194d */ /* 0x000fea0003800000 */
[----:B------:R-:W4:Y:S01]  /*f0c0*/  LDC R0, c[0x0][0x308] ;  /* 0x0000c200ff007b82 */ /* 0x000f220000000800 */
[----:B0--3--:R-:W-:Y:S01]  /*f0d0*/  @!P2 FADD.FTZ R8, R8, R16 ;  /* 0x000000100808a221 */ /* 0x009fe20000010000 */
[----:B------:R-:W-:Y:S01]  /*f0e0*/  @!P2 FADD.FTZ R9, R9, R17 ;  /* 0x000000110909a221 */ /* 0x000fe20000010000 */
[----:B------:R-:W-:Y:S01]  /*f0f0*/  @!P2 FADD.FTZ R10, R10, R18 ;  /* 0x000000120a0aa221 */ /* 0x000fe20000010000 */
[----:B------:R-:W-:Y:S01]  /*f100*/  @!P2 FADD.FTZ R11, R11, R19 ;  /* 0x000000130b0ba221 */ /* 0x000fe20000010000 */
[----:B----4-:R-:W-:-:S13]  /*f110*/  ISETP.NE.AND P0, PT, R0, 0x2, PT ;  /* 0x000000020000780c */ /* 0x010fda0003f05270 */
[----:B--2---:R-:W0:Y:S01]  /*f120*/  @P0 LDC.64 R4, c[0x0][0x210] ;  /* 0x00008400ff040b82 */ /* 0x004e220000000a00 */
[----:B------:R-:W-:-:S05]  /*f130*/  @P0 IADD3 R7, R12, R3, RZ ;  /* 0x000000030c070210 */ /* 0x000fca0007ffe0ff */
[----:B0-----:R-:W-:-:S05]  /*f140*/  @P0 IMAD.WIDE R4, R7, 0x4, R4 ;  /* 0x0000000407040825 */ /* 0x001fca00078e0204 */
[----:B------:R0:W-:Y:S01]  /*f150*/  @P0 STG.E.128 desc[UR36][R4.64], R8 ;  /* 0x0000000804000986 */ /* 0x0001e2000c101d24 */
[----:B------:R-:W-:Y:S05]  /*f160*/  @P0 EXIT ;  /* 0x000000000000094d */ /* 0x000fea0003800000 */
[----:B0-----:R-:W0:Y:S01]  /*f170*/  LDC.64 R4, c[0x0][0x300] ;  /* 0x0000c000ff047b82 */ /* 0x001e220000000a00 */
[----:B------:R-:W-:Y:S01]  /*f180*/  IMAD.IADD R3, R12, 0x1, R3 ;  /* 0x000000010c037824 */ /* 0x000fe200078e0203 */
        /* <DEDUP_REMOVED lines=26> */
.L_x_2108:
[----:B------:R-:W-:Y:S01]  /*f330*/  HFMA2.MMA R11, -RZ, RZ, 0, 1.847743988037109375e-06 ;  /* 0x0000001fff0b7435 */ /* 0x000fe200000001ff */
[----:B------:R-:W-:Y:S01]  /*f340*/  BSSY B1, `(.L_x_2169) ;  /* 0x0000007000017945 */ /* 0x000fe20003800000 */
[----:B------:R-:W-:Y:S01]  /*f350*/  MOV R13, R9 ;  /* 0x00000009000d7202 */ /* 0x000fe20000000f00 */
[----:B------:R-:W-:Y:S02]  /*f360*/  IMAD.MOV.U32 R12, RZ, RZ, 0x1 ;  /* 0x00000001ff0c7424 */ /* 0x000fe400078e00ff */
[----:B------:R-:W-:-:S07]  /*f370*/  IMAD.MOV.U32 R15, RZ, RZ, -0x1 ;  /* 0xffffffffff0f7424 */ /* 0x000fce00078e00ff */
[----:B-----5:R-:W-:Y:S05]  /*f380*/  WARPSYNC.COLLECTIVE R15, `(.L_x_2170) ;  /* 0x000000000f087348 */ /* 0x020fea0003c00000 */
[----:B------:R0:W1:Y:S02]  /*f390*/  SHFL.BFLY P6, R14, R13, R12, R11 ;  /* 0x0c00000c0d0e7389 */ /* 0x00006400000c000b */
[----:B01---5:R-:W-:Y:S01]  /*f3a0*/  ENDCOLLECTIVE ;  /* 0x000000000000791b */ /* 0x023fe20003800000 */
.L_x_2170:
[----:B------:R-:W-:Y:S05]  /*f3b0*/  BSYNC B1 ;  /* 0x0000000000017941 */ /* 0x000fea0003800000 */
.L_x_2169:
[----:B------:R-:W-:Y:S05]  /*f3c0*/  BRA `(.L_x_2171) ;  /* 0xffffffcc00287947 */ /* 0x000fea000383ffff */
.L_x_2112:
[----:B------:R-:W2:Y:S01]  /*f3d0*/  LDL R9, [R1] ;  /* 0x0000000001097983 */ /* 0x000ea20000100800 */
[----:B------:R-:W-:Y:S01]  /*f3e0*/  HFMA2.MMA R11, -RZ, RZ, 0, 1.847743988037109375e-06 ;  /* 0x0000001fff0b7435 */ /* 0x000fe200000001ff */
[----:B------:R-:W-:Y:S01]  /*f3f0*/  BSSY B0, `(.L_x_2172) ;  /* 0x0000007000007945 */ /* 0x000fe20003800000 */
[----:B------:R-:W-:Y:S02]  /*f400*/  IMAD.MOV.U32 R12, RZ, RZ, 0x10 ;  /* 0x00000010ff0c7424 */ /* 0x000fe400078e00ff */
[----:B------:R-:W-:Y:S01]  /*f410*/  IMAD.MOV.U32 R15, RZ, RZ, -0x1 ;  /* 0xffffffffff0f7424 */ /* 0x000fe200078e00ff */
[----:B--2---:R-:W-:-:S07]  /*f420*/  MOV R13, R9 ;  /* 0x00000009000d7202 */ /* 0x004fce0000000f00 */
[----:B01--4-:R-:W-:Y:S05]  /*f430*/  WARPSYNC.COLLECTIVE R15, `(.L_x_2173) ;  /* 0x000000000f087348 */ /* 0x013fea0003c00000 */
[----:B------:R2:W3:Y:S02]  /*f440*/  SHFL.BFLY P6, R14, R13, R12, R11 ;  /* 0x0c00000c0d0e7389 */ /* 0x0004e400000c000b */
[----:B01234-:R-:W-:Y:S01]  /*f450*/  ENDCOLLECTIVE ;  /* 0x000000000000791b */ /* 0x01ffe20003800000 */
.L_x_2173:
[----:B------:R-:W-:Y:S05]  /*f460*/  BSYNC B0 ;  /* 0x0000000000007941 */ /* 0x000fea0003800000 */
.L_x_2172:
[----:B------:R-:W-:Y:S01]  /*f470*/  FMNMX.FTZ R13, R14, R9, !PT ;  /* 0x000000090e0d7209 */ /* 0x000fe20007810000 */
[----:B------:R-:W-:Y:S01]  /*f480*/  IMAD.MOV.U32 R11, RZ, RZ, 0x1f ;  /* 0x0000001fff0b7424 */ /* 0x000fe200078e00ff */
[----:B------:R-:W-:Y:S02]  /*f490*/  MOV R12, 0x8 ;  /* 0x00000008000c7802 */ /* 0x000fe40000000f00 */
[----:B------:R-:W-:-:S07]  /*f4a0*/  MOV R15, 0xffffffff ;  /* 0xffffffff000f7802 */ /* 0x000fce0000000f00 */
[----:B------:R-:W-:Y:S05]  /*f4b0*/  WARPSYNC.COLLECTIVE R15, `(.L_x_2174) ;  /* 0x000000000f087348 */ /* 0x000fea0003c00000 */
[----:B------:R0:W1:Y:S02]  /*f4c0*/  SHFL.BFLY P6, R14, R13, R12, R11 ;  /* 0x0c00000c0d0e7389 */ /* 0x00006400000c000b */
[----:B01----:R-:W-:Y:S01]  /*f4d0*/  ENDCOLLECTIVE ;  /* 0x000000000000791b */ /* 0x003fe20003800000 */
.L_x_2174:
[----:B------:R-:W-:Y:S01]  /*f4e0*/  HFMA2.MMA R12, -RZ, RZ, 0, 2.384185791015625e-07 ;  /* 0x00000004ff0c7435 */ /* 0x000fe200000001ff */
[----:B------:R-:W-:-:S05]  /*f4f0*/  FMNMX.FTZ R3, R13, R14, !PT ;  /* 0x0000000e0d037209 */ /* 0x000fca0007810000 */
[----:B------:R-:W-:-:S07]  /*f500*/  IMAD.MOV.U32 R13, RZ, RZ, R3 ;  /* 0x000000ffff0d7224 */ /* 0x000fce00078e0003 */
[----:B------:R-:W-:Y:S05]  /*f510*/  WARPSYNC.COLLECTIVE R15, `(.L_x_2175) ;  /* 0x000000000f087348 */ /* 0x000fea0003c00000 */
[----:B------:R0:W1:Y:S02]  /*f520*/  SHFL.BFLY P6, R14, R13, R12, R11 ;  /* 0x0c00000c0d0e7389 */ /* 0x00006400000c000b */
[----:B01----:R-:W-:Y:S01]  /*f530*/  ENDCOLLECTIVE ;  /* 0x000000000000791b */ /* 0x003fe20003800000 */
.L_x_2175:
[----:B------:R-:W-:Y:S02]  /*f540*/  MOV R12, 0x2 ;  /* 0x00000002000c7802 */ /* 0x000fe40000000f00 */
[----:B------:R-:W-:-:S05]  /*f550*/  FMNMX.FTZ R4, R3, R14, !PT ;  /* 0x0000000e03047209 */ /* 0x000fca0007810000 */
[----:B------:R-:W-:-:S07]  /*f560*/  IMAD.MOV.U32 R13, RZ, RZ, R4 ;  /* 0x000000ffff0d7224 */ /* 0x000fce00078e0004 */
[----:B------:R-:W-:Y:S05]  /*f570*/  WARPSYNC.COLLECTIVE R15, `(.L_x_2176) ;  /* 0x000000000f087348 */ /* 0x000fea0003c00000 */
[----:B------:R0:W1:Y:S02]  /*f580*/  SHFL.BFLY P6, R14, R13, R12, R11 ;  /* 0x0c00000c0d0e7389 */ /* 0x00006400000c000b */
[----:B01----:R-:W-:Y:S01]  /*f590*/  ENDCOLLECTIVE ;  /* 0x000000000000791b */ /* 0x003fe20003800000 */
.L_x_2176:
[----:B------:R-:W-:Y:S05]  /*f5a0*/  BRA `(.L_x_2177) ;  /* 0xffffffcc00907947 */ /* 0x000fea000383ffff */
.L_x_2178:
        /* <DEDUP_REMOVED lines=13> */
.L_x_3302:


//--------------------- .text._ZN4mmha33masked_multihead_attention_kernelIfLi256ELi256ELi4ELi64ELi64ELb1ELb0EEEv26Multihead_attention_paramsIT_XT5_EE --------------------------
	.section	.text._ZN4mmha33masked_multihead_attention_kernelIfLi256ELi256ELi4ELi64ELi64ELb1ELb0EEEv26Multihead_attention_paramsIT_XT5_EE,"ax",@progbits
	.align	128
        .global         _ZN4mmha33masked_multihead_attention_kernelIfLi256ELi256ELi4ELi64ELi64ELb1ELb0EEEv26Multihead_attention_paramsIT_XT5_EE
        .type           _ZN4mmha33masked_multihead_attention_kernelIfLi256ELi256ELi4ELi64ELi64ELb1ELb0EEEv26Multihead_attention_paramsIT_XT5_EE,@function
        .size           _ZN4mmha33masked_multihead_attention_kernelIfLi256ELi256ELi4ELi64ELi64ELb1ELb0EEEv26Multihead_attention_paramsIT_XT5_EE,(.L_x_3303 - _ZN4mmha33masked_multihead_attention_kernelIfLi256ELi256ELi4ELi64ELi64ELb1ELb0EEEv26Multihead_attention_paramsIT_XT5_EE)
        .other          _ZN4mmha33masked_multihead_attention_kernelIfLi256ELi256ELi4ELi64ELi64ELb1ELb0EEEv26Multihead_attention_paramsIT_XT5_EE,@"STO_CUDA_ENTRY STV_DEFAULT"
_ZN4mmha33masked_multihead_attention_kernelIfLi256ELi256ELi4ELi64ELi64ELb1ELb0EEEv26Multihead_attention_paramsIT_XT5_EE:
.text._ZN4mmha33masked_multihead_attention_kernelIfLi256ELi256ELi4ELi64ELi64ELb1ELb0EEEv26Multihead_attention_paramsIT_XT5_EE:
        /* <DEDUP_REMOVED lines=12> */
.L_x_2179:
        /* <DEDUP_REMOVED lines=28> */
[----:B------:R-:W1:Y:S02]  /*0280*/  LDC.64 R4, c[0x0][0x328] ;  /* 0x0000ca00ff047b82 */ /* 0x000e640000000a00 */
[----:B------:R-:W-:-:S04]  /*0290*/  IMAD.MOV R0, RZ, RZ, -R26 ;  /* 0x000000ffff007224 */ /* 0x000fc800078e0a1a */
[C---:B------:R-:W-:Y:S02]  /*02a0*/  IMAD R0, R3.reuse, R0, R6 ;  /* 0x0000000003007224 */ /* 0x040fe400078e0206 */
[----:B------:R-:W2:Y:S03]  /*02b0*/  @P3 LDC.64 R6, c[0x0][0x2f0] ;  /* 0x0000bc00ff063b82 */ /* 0x000ea60000000a00 */
[----:B------:R-:W-:-:S13]  /*02c0*/  ISETP.GT.U32.AND P1, PT, R3, R0, PT ;  /* 0x000000000300720c */ /* 0x000fda0003f24070 */
[----:B------:R-:W-:Y:S02]  /*02d0*/  @!P1 IMAD.IADD R0, R0, 0x1, -R3 ;  /* 0x0000000100009824 */ /* 0x000fe400078e0a03 */
[----:B------:R-:W-:Y:S01]  /*02e0*/  @!P1 VIADD R26, R26, 0x1 ;  /* 0x000000011a1a9836 */ /* 0x000fe20000000000 */
[----:B------:R-:W-:Y:S01]  /*02f0*/  ISETP.NE.AND P1, PT, R15, RZ, PT ;  /* 0x000000ff0f00720c */ /* 0x000fe20003f25270 */
[----:B0-----:R-:W-:Y:S01]  /*0300*/  IMAD R19, R28, UR4, R23 ;  /* 0x000000041c137c24 */ /* 0x001fe2000f8e0217 */
[----:B------:R-:W-:Y:S01]  /*0310*/  ISETP.GE.U32.AND P0, PT, R0, R3, PT ;  /* 0x000000030000720c */ /* 0x000fe20003f06070 */
[C---:B-1----:R-:W-:Y:S01]  /*0320*/  IMAD.WIDE R4, R28.reuse, 0x4, R4 ;  /* 0x000000041c047825 */ /* 0x042fe200078e0204 */
[----:B------:R-:W-:-:S04]  /*0330*/  LOP3.LUT R0, R28, R15, RZ, 0x3c, !PT ;  /* 0x0000000f1c007212 */ /* 0x000fc800078e3cff */
[----:B------:R-:W-:Y:S01]  /*0340*/  ISETP.GE.AND P2, PT, R0, RZ, PT ;  /* 0x000000ff0000720c */ /* 0x000fe20003f46270 */
[----:B------:R-:W-:Y:S01]  /*0350*/  IMAD.SHL.U32 R3, R23, 0x100, RZ ;  /* 0x0000010017037824 */ /* 0x000fe200078e00ff */
[----:B------:R-:W0:Y:S01]  /*0360*/  LDC R0, c[0x0][0x278] ;  /* 0x00009e00ff007b82 */ /* 0x000e220000000800 */
[----:B------:R-:W-:Y:S01]  /*0370*/  IMAD.SHL.U32 R19, R19, 0x100, RZ ;  /* 0x0000010013137824 */ /* 0x000fe200078e00ff */
[----:B------:R1:W5:Y:S03]  /*0380*/  LDG.E R25, desc[UR36][R4.64] ;  /* 0x0000002404197981 */ /* 0x000366000c1e1900 */
[----:B------:R-:W-:-:S06]  /*0390*/  @P0 VIADD R26, R26, 0x1 ;  /* 0x000000011a1a0836 */ /* 0x000fcc0000000000 */
[----:B------:R-:W-:Y:S01]  /*03a0*/  @!P2 IMAD.MOV R26, RZ, RZ, -R26 ;  /* 0x000000ffff1aa224 */ /* 0x000fe200078e0a1a */
[----:B------:R-:W-:-:S05]  /*03b0*/  @!P1 LOP3.LUT R26, RZ, R15, RZ, 0x33, !PT ;  /* 0x0000000fff1a9212 */ /* 0x000fca00078e33ff */
[----:B--2---:R-:W-:-:S05]  /*03c0*/  @P3 IMAD.WIDE R6, R26, 0x4, R6 ;  /* 0x000000041a063825 */ /* 0x004fca00078e0206 */
[----:B------:R2:W5:Y:S01]  /*03d0*/  @P3 LDG.E R24, desc[UR36][R6.64] ;  /* 0x0000002406183981 */ /* 0x000562000c1e1900 */
[----:B0-----:R-:W-:Y:S01]  /*03e0*/  ISETP.NE.AND P0, PT, R0, RZ, PT ;  /* 0x000000ff0000720c */ /* 0x001fe20003f05270 */
[----:B------:R-:W-:Y:S01]  /*03f0*/  IMAD R0, R28, R0, R3 ;  /* 0x000000001c007224 */ /* 0x000fe200078e0203 */
[----:B-1----:R-:W-:Y:S01]  /*0400*/  P2R R4, PR, RZ, 0x20 ;  /* 0x00000020ff047803 */ /* 0x002fe20000000000 */
[----:B------:R-:W-:-:S03]  /*0410*/  IMAD.SHL.U32 R14, R22, 0x4, RZ ;  /* 0x00000004160e7824 */ /* 0x000fc600078e00ff */
        /* <DEDUP_REMOVED lines=26> */
.L_x_2181:
[----:B------:R-:W-:Y:S05]  /*05c0*/  BSYNC B0 ;  /* 0x0000000000007941 */ /* 0x000fea0003800000 */
.L_x_2180:
[----:B------:R-:W0:Y:S01]  /*05d0*/  LDC R20, c[0x0][0x284] ;  /* 0x0000a100ff147b82 */ /* 0x000e220000000800 */
[----:B------:R-:W-:Y:S01]  /*05e0*/  ISETP.LT.AND P2, PT, R22, 0x40, P3 ;  /* 0x000000401600780c */ /* 0x000fe20001f41270 */
[----:B-----5:R-:W-:Y:S01]  /*05f0*/  VIADD R18, R25, 0xffffffff ;  /* 0xffffffff19127836 */ /* 0x020fe20000000000 */
[----:B------:R-:W-:Y:S01]  /*0600*/  ISETP.NE.U32.AND P1, PT, R12, RZ, PT ;  /* 0x000000ff0c00720c */ /* 0x000fe20003f25070 */
[----:B------:R-:W-:Y:S01]  /*0610*/  IMAD.IADD R27, R19, 0x1, R14 ;  /* 0x00000001131b7824 */ /* 0x000fe200078e020e */
[----:B------:R-:W-:Y:S01]  /*0620*/  SHF.R.S32.HI R16, RZ, 0x1f, R28 ;  /* 0x0000001fff107819 */ /* 0x000fe2000001141c */
[----:B------:R-:W-:Y:S01]  /*0630*/  @!P5 IMAD.SHL.U32 R0, R18, 0x4, RZ ;  /* 0x000000041200d824 */ /* 0x000fe200078e00ff */
[----:B------:R-:W-:Y:S01]  /*0640*/  ISETP.NE.AND.EX P1, PT, R13, RZ, PT, P1 ;  /* 0x000000ff0d00720c */ /* 0x000fe20003f25310 */
[----:B------:R-:W1:Y:S01]  /*0650*/  @!P5 LDC.64 R4, c[0x0][0x248] ;  /* 0x00009200ff04db82 */ /* 0x000e620000000a00 */
[----:B------:R-:W-:Y:S01]  /*0660*/  ULDC.64 UR6, c[0x0][0x220] ;  /* 0x0000880000067ab9 */ /* 0x000fe20000000a00 */
        /* <DEDUP_REMOVED lines=10> */
[-C--:B0-----:R-:W-:Y:S01]  /*0710*/  @!P5 IMAD R11, R27, R20.reuse, R0 ;  /* 0x000000141b0bd224 */ /* 0x081fe200078e0200 */
[----:B------:R-:W-:-:S05]  /*0720*/  IABS R21, R20 ;  /* 0x0000001400157213 */ /* 0x000fca0000000000 */
[----:B------:R-:W0:Y:S01]  /*0730*/  @!P0 LDC.64 R6, c[0x0][0x220] ;  /* 0x00008800ff068b82 */ /* 0x000e220000000a00 */
[----:B-1----:R-:W-:Y:S01]  /*0740*/  @!P5 IMAD.WIDE R4, R11, 0x4, R4 ;  /* 0x000000040b04d825 */ /* 0x002fe200078e0204 */
[----:B------:R-:W-:-:S03]  /*0750*/  @P1 LEA.HI.X R11, R28, R13, R16, 0x2, P3 ;  /* 0x0000000d1c0b1211 */ /* 0x000fc600018f1410 */
[----:B------:R-:W-:Y:S01]  /*0760*/  @P2 IMAD R13, R24, UR4, R23 ;  /* 0x00000004180d2c24 */ /* 0x000fe2000f8e0217 */
[----:B------:R-:W1:Y:S01]  /*0770*/  I2F.RP R0, R21 ;  /* 0x0000001500007306 */ /* 0x000e620000209400 */
[----:B------:R-:W5:Y:S02]  /*0780*/  @P1 LDG.E R17, desc[UR36][R10.64] ;  /* 0x000000240a111981 */ /* 0x000f64000c1e1900 */
[----:B------:R-:W-:Y:S02]  /*0790*/  @P2 IMAD R13, R13, 0x100, R14 ;  /* 0x000001000d0d2824 */ /* 0x000fe400078e020e */
[----:B------:R-:W5:Y:S02]  /*07a0*/  @!P5 LDG.E.128 R32, desc[UR36][R4.64] ;  /* 0x000000240420d981 */ /* 0x000f64000c1e1d00 */
[----:B--2---:R-:W-:-:S05]  /*07b0*/  @P2 IMAD.WIDE R8, R13, 0x4, R8 ;  /* 0x000000040d082825 */ /* 0x004fca00078e0208 */
[----:B------:R-:W5:Y:S01]  /*07c0*/  @P2 LDG.E.128 R48, desc[UR36][R8.64] ;  /* 0x0000002408302981 */ /* 0x000f62000c1e1d00 */
[----:B-1----:R-:W1:Y:S01]  /*07d0*/  MUFU.RCP R0, R0 ;  /* 0x0000000000007308 */ /* 0x002e620000001000 */
[----:B0-----:R-:W-:Y:S01]  /*07e0*/  @!P0 IMAD.WIDE R6, R3, 0x4, R6 ;  /* 0x0000000403068825 */ /* 0x001fe200078e0206 */
[----:B------:R-:W-:-:S04]  /*07f0*/  IABS R16, R18 ;  /* 0x0000001200107213 */ /* 0x000fc80000000000 */
[----:B------:R0:W5:Y:S01]  /*0800*/  @!P0 LDG.E.128 R44, desc[UR36][R6.64] ;  /* 0x00000024062c8981 */ /* 0x000162000c1e1d00 */
[----:B------:R-:W-:Y:S02]  /*0810*/  ISETP.NE.AND P4, PT, R30, RZ, PT ;  /* 0x000000ff1e00720c */ /* 0x000fe40003f85270 */
[----:B------:R-:W-:Y:S01]  /*0820*/  ISETP.GE.AND P3, PT, R18, RZ, PT ;  /* 0x000000ff1200720c */ /* 0x000fe20003f66270 */
[----:B0-----:R-:W0:Y:S01]  /*0830*/  LDC R7, c[0x0][0x290] ;  /* 0x0000a400ff077b82 */ /* 0x001e220000000800 */
[----:B-1----:R-:W-:-:S04]  /*0840*/  VIADD R12, R0, 0xffffffe ;  /* 0x0ffffffe000c7836 */ /* 0x002fc80000000000 */
        /* <DEDUP_REMOVED lines=8> */
[----:B------:R-:W-:-:S13]  /*08d0*/  ISETP.GT.U32.AND P0, PT, R21, R16, PT ;  /* 0x000000101500720c */ /* 0x000fda0003f04070 */
[----:B------:R-:W-:-:S05]  /*08e0*/  @!P0 IMAD.IADD R16, R16, 0x1, -R21 ;  /* 0x0000000110108824 */ /* 0x000fca00078e0a15 */
        /* <DEDUP_REMOVED lines=19> */
.L_x_2183:
[----:B------:R-:W-:Y:S05]  /*0a20*/  BSYNC B0 ;  /* 0x0000000000007941 */ /* 0x000fea0003800000 */
.L_x_2182:
        /* <DEDUP_REMOVED lines=33> */
[----:B0-----:R-:W-:Y:S02]  /*0c40*/  IMAD.MOV.U32 R4, RZ, RZ, RZ ;  /* 0x000000ffff047224 */ /* 0x001fe400078e00ff */
[----:B-1----:R-:W-:-:S04]  /*0c50*/  IMAD.MOV R6, RZ, RZ, -R5 ;  /* 0x000000ffff067224 */ /* 0x002fc800078e0a05 */
[----:B------:R-:W-:Y:S02]  /*0c60*/  IMAD R9, R6, R3, RZ ;  /* 0x0000000306097224 */ /* 0x000fe400078e02ff */
[----:B------:R-:W-:Y:S02]  /*0c70*/  IMAD.MOV.U32 R6, RZ, RZ, R8 ;  /* 0x000000ffff067224 */ /* 0x000fe400078e0008 */
[----:B------:R-:W-:-:S06]  /*0c80*/  IMAD.HI.U32 R5, R5, R9, R4 ;  /* 0x0000000905057227 */ /* 0x000fcc00078e0004 */
[----:B------:R-:W-:-:S04]  /*0c90*/  IMAD.HI.U32 R5, R5, R6, RZ ;  /* 0x0000000605057227 */ /* 0x000fc800078e00ff */
[----:B------:R-:W-:-:S05]  /*0ca0*/  IMAD R0, R5, R0, R6 ;  /* 0x0000000005007224 */ /* 0x000fca00078e0206 */
[----:B------:R-:W-:-:S13]  /*0cb0*/  ISETP.GT.U32.AND P1, PT, R3, R0, PT ;  /* 0x000000000300720c */ /* 0x000fda0003f24070 */
[----:B------:R-:W-:Y:S02]  /*0cc0*/  @!P1 IMAD.IADD R0, R0, 0x1, -R3 ;  /* 0x0000000100009824 */ /* 0x000fe400078e0a03 */
        /* <DEDUP_REMOVED lines=22> */
[----:B------:R-:W-:Y:S02]  /*0e30*/  IMAD.U32 R10, RZ, RZ, UR6 ;  /* 0x00000006ff0a7e24 */ /* 0x000fe4000f8e00ff */
[----:B------:R-:W-:Y:S02]  /*0e40*/  IMAD.U32 R6, RZ, RZ, UR4 ;  /* 0x00000004ff067e24 */ /* 0x000fe4000f8e00ff */
[----:B------:R-:W-:-:S02]  /*0e50*/  IMAD.U32 R7, RZ, RZ, UR5 ;  /* 0x00000005ff077e24 */ /* 0x000fc4000f8e00ff */
[----:B------:R-:W-:Y:S02]  /*0e60*/  IMAD.U32 R11, RZ, RZ, UR7 ;  /* 0x00000007ff0b7e24 */ /* 0x000fe4000f8e00ff */
[----:B------:R-:W-:Y:S02]  /*0e70*/  IMAD.MOV.U32 R8, RZ, RZ, 0x53f ;  /* 0x0000053fff087424 */ /* 0x000fe400078e00ff */
[----:B------:R-:W-:Y:S02]  /*0e80*/  IMAD.MOV.U32 R12, RZ, RZ, 0x1 ;  /* 0x00000001ff0c7424 */ /* 0x000fe400078e00ff */
[----:B0-----:R-:W-:-:S07]  /*0e90*/  IMAD.MOV.U32 R13, RZ, RZ, RZ ;  /* 0x000000ffff0d7224 */ /* 0x001fce00078e00ff */
[----:B------:R-:W-:-:S07]  /*0ea0*/  LEPC R20, `(.L_x_2186) ;  /* 0x000000001014794e */ /* 0x000fce0000000000 */
[----:B-1----:R-:W-:Y:S05]  /*0eb0*/  CALL.ABS.NOINC R14 ;  /* 0x000000000e007343 */ /* 0x002fea0003c00000 */
.L_x_2186:
[----:B------:R-:W0:Y:S01]  /*0ec0*/  S2R R4, SR_CgaCtaId ;  /* 0x0000000000047919 */ /* 0x000e220000008800 */
[----:B------:R-:W1:Y:S01]  /*0ed0*/  LDC R6, c[0x0][0x290] ;  /* 0x0000a400ff067b82 */ /* 0x000e620000000800 */
[----:B------:R-:W-:Y:S02]  /*0ee0*/  MOV R0, 0x400 ;  /* 0x0000040000007802 */ /* 0x000fe40000000f00 */
[----:B------:R-:W-:-:S03]  /*0ef0*/  ISETP.NE.AND P6, PT, R45, RZ, PT ;  /* 0x000000ff2d00720c */ /* 0x000fc60003fc5270 */
[----:B------:R-:W-:Y:S02]  /*0f00*/  VIADD R3, R0, 0x810 ;  /* 0x0000081000037836 */ /* 0x000fe40000000000 */
[----:B------:R-:W-:-:S03]  /*0f10*/  IMAD R0, R29, R44, R31 ;  /* 0x0000002c1d007224 */ /* 0x000fc600078e021f */
[----:B0-----:R-:W-:-:S05]  /*0f20*/  LEA R3, R4, R3, 0x18 ;  /* 0x0000000304037211 */ /* 0x001fca00078ec0ff */
[----:B------:R-:W-:-:S04]  /*0f30*/  IMAD R13, R0, 0x4, R3 ;  /* 0x00000004000d7824 */ /* 0x000fc800078e0203 */
[----:B-1----:R-:W-:Y:S01]  /*0f40*/  IMAD R14, R6, 0x4, R13 ;  /* 0x00000004060e7824 */ /* 0x002fe200078e020d */
[----:B------:R-:W-:Y:S06]  /*0f50*/  @!P6 BRA `(.L_x_2187) ;  /* 0x00000000000ce947 */ /* 0x000fec0003800000 */
[----:B------:R-:W-:Y:S01]  /*0f60*/  ISETP.NE.AND P5, PT, R30, RZ, PT ;  /* 0x000000ff1e00720c */ /* 0x000fe20003fa5270 */
[----:B------:R0:W-:-:S12]  /*0f70*/  STS.128 [R13], R40 ;  /* 0x000000280d007388 */ /* 0x0001d80000000c00 */
[----:B------:R0:W-:Y:S02]  /*0f80*/  @!P5 STS.128 [R14], R32 ;  /* 0x000000200e00d388 */ /* 0x0001e40000000c00 */
.L_x_2187:
        /* <DEDUP_REMOVED lines=55> */
.L_x_2191:
[----:B------:R-:W-:Y:S01]  /*1300*/  IMAD R21, R6, 0x4, R15 ;  /* 0x0000000406157824 */ /* 0x000fe200078e020f */
[----:B------:R-:W-:Y:S01]  /*1310*/  LEA.HI R0, R0, R0, RZ, 0x1 ;  /* 0x0000000000007211 */ /* 0x000fe200078f08ff */
[----:B------:R-:W-:Y:S01]  /*1320*/  IMAD R44, R6, 0x4, R20 ;  /* 0x00000004062c7824 */ /* 0x000fe200078e0214 */
[----:B------:R-:W-:Y:S02]  /*1330*/  BSSY B2, `(.L_x_2193) ;  /* 0x0000031000027945 */ /* 0x000fe40003800000 */
[----:B------:R0:W0:Y:S01]  /*1340*/  LDS R32, [R21] ;  /* 0x0000000015207984 */ /* 0x0000220000000800 */
[----:B------:R-:W-:-:S03]  /*1350*/  IMAD.SHL.U32 R0, R0, 0x2, RZ ;  /* 0x0000000200007824 */ /* 0x000fc600078e00ff */
[----:B------:R0:W0:Y:S02]  /*1360*/  LDS R34, [R21+0x4] ;  /* 0x0000040015227984 */ /* 0x0000240000000800 */
[----:B------:R-:W-:Y:S02]  /*1370*/  LOP3.LUT R5, R0, 0xfffffffc, RZ, 0xc0, !PT ;  /* 0xfffffffc00057812 */ /* 0x000fe400078ec0ff */
[----:B------:R0:W0:Y:S02]  /*1380*/  LDS R33, [R44] ;  /* 0x000000002c217984 */ /* 0x0000240000000800 */
[----:B------:R-:W-:Y:S02]  /*1390*/  ISETP.GE.AND P0, PT, R5, R6, PT ;  /* 0x000000060500720c */ /* 0x000fe40003f06270 */
[----:B------:R0:W0:Y:S11]  /*13a0*/  LDS R35, [R44+0x4] ;  /* 0x000004002c237984 */ /* 0x0000360000000800 */
        /* <DEDUP_REMOVED lines=41> */
.L_x_2194:
[----:B------:R-:W-:Y:S05]  /*1640*/  BSYNC B2 ;  /* 0x0000000000027941 */ /* 0x000fea0003800000 */
.L_x_2193:
[----:B0-----:R0:W-:Y:S04]  /*1650*/  STS [R21], R32 ;  /* 0x0000002015007388 */ /* 0x0011e80000000800 */
[----:B------:R0:W-:Y:S04]  /*1660*/  STS [R21+0x4], R34 ;  /* 0x0000042215007388 */ /* 0x0001e80000000800 */
[----:B------:R0:W-:Y:S04]  /*1670*/  STS [R44], R33 ;  /* 0x000000212c007388 */ /* 0x0001e80000000800 */
[----:B------:R0:W-:Y:S02]  /*1680*/  STS [R44+0x4], R35 ;  /* 0x000004232c007388 */ /* 0x0001e40000000800 */
.L_x_2192:
[----:B------:R-:W-:Y:S05]  /*1690*/  BSYNC B1 ;  /* 0x0000000000017941 */ /* 0x000fea0003800000 */
.L_x_2190:
[----:B-1----:R1:W-:Y:S04]  /*16a0*/  STS [R15], R40 ;  /* 0x000000280f007388 */ /* 0x0023e80000000800 */
[----:B--2---:R1:W-:Y:S04]  /*16b0*/  STS [R15+0x4], R42 ;  /* 0x0000042a0f007388 */ /* 0x0043e80000000800 */
[----:B---3--:R1:W-:Y:S04]  /*16c0*/  STS [R20], R41 ;  /* 0x0000002914007388 */ /* 0x0083e80000000800 */
[----:B----4-:R1:W-:Y:S02]  /*16d0*/  STS [R20+0x4], R43 ;  /* 0x0000042b14007388 */ /* 0x0103e40000000800 */
.L_x_2189:
[----:B------:R-:W-:Y:S05]  /*16e0*/  BSYNC B0 ;  /* 0x0000000000007941 */ /* 0x000fea0003800000 */
.L_x_2188:
[----:B------:R-:W-:Y:S06]  /*16f0*/  BAR.SYNC.DEFER_BLOCKING 0x0 ;  /* 0x0000000000007b1d */ /* 0x000fec0000010000 */
[----:B------:R-:W-:Y:S04]  /*1700*/  BSSY B0, `(.L_x_2195) ;  /* 0x0000005000007945 */ /* 0x000fe80003800000 */
[----:B------:R-:W-:Y:S05]  /*1710*/  @!P6 BRA `(.L_x_2196) ;  /* 0x00000000000ce947 */ /* 0x000fea0003800000 */
[----:B------:R-:W-:Y:S01]  /*1720*/  ISETP.NE.AND P0, PT, R30, RZ, PT ;  /* 0x000000ff1e00720c */ /* 0x000fe20003f05270 */
[----:B01----:R2:W3:-:S12]  /*1730*/  LDS.128 R40, [R13] ;  /* 0x000000000d287984 */ /* 0x0034d80000000c00 */
[----:B------:R2:W4:Y:S02]  /*1740*/  @!P0 LDS.128 R32, [R14] ;  /* 0x000000000e208984 */ /* 0x0005240000000c00 */
.L_x_2196:
[----:B------:R-:W-:Y:S05]  /*1750*/  BSYNC B0 ;  /* 0x0000000000007941 */ /* 0x000fea0003800000 */
.L_x_2195:
[----:B------:R-:W-:Y:S06]  /*1760*/  BAR.SYNC.DEFER_BLOCKING 0x0 ;  /* 0x0000000000007b1d */ /* 0x000fec0000010000 */
[----:B------:R-:W-:Y:S05]  /*1770*/  BRA `(.L_x_2185) ;  /* 0x0000000400307947 */ /* 0x000fea0003800000 */
.L_x_2184:
[C---:B------:R-:W-:Y:S01]  /*1780*/  ISETP.NE.AND P0, PT, R30.reuse, RZ, PT ;  /* 0x000000ff1e00720c */ /* 0x040fe20003f05270 */
[----:B------:R-:W-:Y:S01]  /*1790*/  BSSY B0, `(.L_x_2185) ;  /* 0x000004a000007945 */ /* 0x000fe20003800000 */
[----:B------:R-:W-:-:S11]  /*17a0*/  IMAD.IADD R30, R30, 0x1, -R17 ;  /* 0x000000011e1e7824 */ /* 0x000fd600078e0a11 */
        /* <DEDUP_REMOVED lines=32> */
.L_x_2197:
        /* <DEDUP_REMOVED lines=40> */
.L_x_2198:
[----:B------:R-:W-:Y:S05]  /*1c30*/  BSYNC B0 ;  /* 0x0000000000007941 */ /* 0x000fea0003800000 */
.L_x_2185:
        /* <DEDUP_REMOVED lines=26> */
.L_x_2201:
[----:B---3--:R-:W-:-:S07]  /*1de0*/  FFMA.FTZ R0, R43, R35, R6 ;  /* 0x000000232b007223 */ /* 0x008fce0000010006 */
.L_x_2200:
[----:B------:R-:W-:Y:S05]  /*1df0*/  BSYNC B0 ;  /* 0x0000000000007941 */ /* 0x000fea0003800000 */
.L_x_2199:
        /* <DEDUP_REMOVED lines=18> */
[----:B------:R-:W-:Y:S02]  /*1f20*/  @!P1 IMAD R8, R8, 0x4, R3 ;  /* 0x0000000408089824 */ /* 0x000fe400078e0203 */
[----:B0-----:R-:W-:-:S05]  /*1f30*/  FADD.FTZ R5, R4, R5 ;  /* 0x0000000504057221 */ /* 0x001fca0000010000 */
[----:B------:R-:W0:Y:S02]  /*1f40*/  SHFL.BFLY PT, R6, R5, 0x2, 0x1f ;  /* 0x0c401f0005067f89 */ /* 0x000e2400000e0000 */
[----:B0-----:R-:W-:-:S05]  /*1f50*/  FADD.FTZ R6, R5, R6 ;  /* 0x0000000605067221 */ /* 0x001fca0000010000 */
[----:B------:R-:W0:Y:S02]  /*1f60*/  SHFL.BFLY PT, R7, R6, 0x1, 0x1f ;  /* 0x0c201f0006077f89 */ /* 0x000e2400000e0000 */
[----:B0-----:R-:W-:-:S05]  /*1f70*/  FADD.FTZ R7, R6, R7 ;  /* 0x0000000706077221 */ /* 0x001fca0000010000 */
[----:B------:R0:W-:Y:S01]  /*1f80*/  @!P0 STS [R0+UR4+0x8], R7 ;  /* 0x0000080700008988 */ /* 0x0001e20008000804 */
[----:B------:R-:W-:Y:S01]  /*1f90*/  BAR.SYNC.DEFER_BLOCKING 0x0 ;  /* 0x0000000000007b1d */ /* 0x000fe20000010000 */
[----:B------:R-:W-:Y:S01]  /*1fa0*/  ISETP.NE.AND P0, PT, R22, RZ, PT ;  /* 0x000000ff1600720c */ /* 0x000fe20003f05270 */
[----:B------:R-:W-:-:S04]  /*1fb0*/  UIADD3 UR4, UR5, 0x810, URZ ;  /* 0x0000081005047890 */ /* 0x000fc8000fffe03f */
[----:B------:R-:W-:Y:S01]  /*1fc0*/  ULEA UR4, UR6, UR4, 0x18 ;  /* 0x0000000406047291 */ /* 0x000fe2000f8ec03f */
[----:B0-----:R-:W-:Y:S01]  /*1fd0*/  MOV R0, 0xff7fffff ;  /* 0xff7fffff00007802 */ /* 0x001fe20000000f00 */
        /* <DEDUP_REMOVED lines=9> */
[----:B------:R-:W-:Y:S01]  /*2070*/  ULDC UR7, c[0x0][0x2a0] ;  /* 0x0000a80000077ab9 */ /* 0x000fe20000000800 */
[----:B------:R-:W-:Y:S01]  /*2080*/  ISETP.NE.U32.AND P0, PT, RZ, UR8, PT ;  /* 0x00000008ff007c0c */ /* 0x000fe2000bf05070 */
[----:B-1----:R-:W-:Y:S01]  /*2090*/  FMUL.FTZ R0, R6, UR7 ;  /* 0x0000000706007c20 */ /* 0x002fe20008410000 */
[----:B0-----:R-:W-:Y:S02]  /*20a0*/  LEA R3, R11, UR4, 0x2 ;  /* 0x000000040b037c11 */ /* 0x001fe4000f8e10ff */
[----:B------:R-:W-:-:S13]  /*20b0*/  ISETP.NE.AND.EX P0, PT, RZ, UR9, PT, P0 ;  /* 0x00000009ff007c0c */ /* 0x000fda000bf05300 */
[----:B------:R-:W-:Y:S05]  /*20c0*/  @!P0 BRA `(.L_x_2204) ;  /* 0x0000000000208947 */ /* 0x000fea0003800000 */
[----:B------:R-:W0:Y:S01]  /*20d0*/  LDC.64 R6, c[0x0][0x2c8] ;  /* 0x0000b200ff067b82 */ /* 0x000e220000000a00 */
[----:B------:R-:W-:Y:S01]  /*20e0*/  IMAD.IADD R8, R18, 0x1, -R17 ;  /* 0x0000000112087824 */ /* 0x000fe200078e0a11 */
[----:B------:R-:W-:-:S03]  /*20f0*/  ULDC UR7, c[0x0][0x2d0] ;  /* 0x0000b40000077ab9 */ /* 0x000fc60000000800 */
[----:B------:R-:W-:-:S04]  /*2100*/  IMAD R9, R23, UR7, R8 ;  /* 0x0000000717097c24 */ /* 0x000fc8000f8e0208 */
[----:B------:R-:W-:-:S04]  /*2110*/  IMAD R9, R9, UR7, R8 ;  /* 0x0000000709097c24 */ /* 0x000fc8000f8e0208 */
[----:B0-----:R-:W-:-:S06]  /*2120*/  IMAD.WIDE R6, R9, 0x4, R6 ;  /* 0x0000000409067825 */ /* 0x001fcc00078e0206 */
[----:B------:R-:W5:Y:S02]  /*2130*/  LDG.E R7, desc[UR36][R6.64] ;  /* 0x0000002406077981 */ /* 0x000f64000c1e1900 */
[----:B-----5:R-:W-:-:S07]  /*2140*/  FADD.FTZ R0, R0, R7 ;  /* 0x0000000700007221 */ /* 0x020fce0000010000 */
.L_x_2204:
[----:B------:R0:W-:Y:S02]  /*2150*/  STS [R3], R0 ;  /* 0x0000000003007388 */ /* 0x0001e40000000800 */
.L_x_2203:
[----:B------:R-:W-:Y:S05]  /*2160*/  BSYNC B0 ;  /* 0x0000000000007941 */ /* 0x000fea0003800000 */
.L_x_2202:
[----:B------:R-:W-:Y:S01]  /*2170*/  BAR.SYNC.DEFER_BLOCKING 0x0 ;  /* 0x0000000000007b1d */ /* 0x000fe20000010000 */
[----:B0-----:R-:W-:Y:S01]  /*2180*/  SHF.R.S32.HI R3, RZ, 0x1f, R22 ;  /* 0x0000001fff037819 */ /* 0x001fe20000011416 */
[----:B------:R-:W-:Y:S01]  /*2190*/  UIADD3 UR7, UR5, 0x10, URZ ;  /* 0x0000001005077890 */ /* 0x000fe2000fffe03f */
[----:B------:R-:W-:Y:S02]  /*21a0*/  VIADD R11, R11, 0x7 ;  /* 0x000000070b0b7836 */ /* 0x000fe40000000000 */
[----:B------:R-:W-:Y:S01]  /*21b0*/  LEA.HI R12, R3, R22, RZ, 0x2 ;  /* 0x00000016030c7211 */ /* 0x000fe200078f10ff */
[----:B------:R-:W-:Y:S02]  /*21c0*/  ULEA UR7, UR6, UR7, 0x18 ;  /* 0x0000000706077291 */ /* 0x000fe4000f8ec03f */
[----:B--2---:R-:W-:Y:S01]  /*21d0*/  SHF.R.S32.HI R14, RZ, 0x1f, R11 ;  /* 0x0000001fff0e7819 */ /* 0x004fe2000001140b */
[----:B------:R-:W-:Y:S01]  /*21e0*/  ULDC UR10, c[0x0][0x29c] ;  /* 0x0000a700000a7ab9 */ /* 0x000fe20000000800 */
[----:B------:R-:W-:Y:S01]  /*21f0*/  LOP3.LUT R3, R12, 0xfffffffc, RZ, 0xc0, !PT ;  /* 0xfffffffc0c037812 */ /* 0x000fe200078ec0ff */
[----:B------:R-:W-:Y:S01]  /*2200*/  ULDC UR14, c[0x0][0x284] ;  /* 0x0000a100000e7ab9 */ /* 0x000fe20000000800 */
[----:B------:R-:W-:-:S02]  /*2210*/  LEA.HI R14, R14, R11, RZ, 0x3 ;  /* 0x0000000b0e0e7211 */ /* 0x000fc400078f18ff */
[----:B------:R-:W-:Y:S01]  /*2220*/  LEA.HI.SX32 R158, R12, R5, 0x1e ;  /* 0x000000050c9e7211 */ /* 0x000fe200078ff2ff */
[----:B------:R-:W-:Y:S01]  /*2230*/  IMAD.IADD R3, R22, 0x1, -R3 ;  /* 0x0000000116037824 */ /* 0x000fe200078e0a03 */
[----:B------:R-:W-:-:S04]  /*2240*/  LOP3.LUT R14, R14, 0xfffffff8, RZ, 0xc0, !PT ;  /* 0xfffffff80e0e7812 */ /* 0x000fc800078ec0ff */
[----:B------:R-:W-:Y:S01]  /*2250*/  LEA R13, R3, UR7, 0x2 ;  /* 0x00000007030d7c11 */ /* 0x000fe2000f8e10ff */
[----:B------:R-:W-:Y:S01]  /*2260*/  ULDC UR7, c[0x0][0x29c] ;  /* 0x0000a70000077ab9 */ /* 0x000fe20000000800 */
[----:B------:R-:W-:Y:S01]  /*2270*/  IMAD.IADD R85, R14, 0x1, R5 ;  /* 0x000000010e557824 */ /* 0x000fe200078e0205 */
[----:B------:R-:W-:Y:S02]  /*2280*/  UISETP.NE.AND UP0, UPT, UR7, URZ, UPT ;  /* 0x0000003f0700728c */ /* 0x000fe4000bf05270 */
[----:B-1----:R0:W1:Y:S02]  /*2290*/  LDS R6, [R13] ;  /* 0x000000000d067984 */ /* 0x0020640000000800 */
[----:B------:R-:W-:Y:S02]  /*22a0*/  ISETP.GE.AND P0, PT, R158, R85, PT ;  /* 0x000000559e00720c */ /* 0x000fe40003f06270 */
        /* <DEDUP_REMOVED lines=132> */
.L_x_2205:
[----:B------:R-:W-:Y:S01]  /*2af0*/  ULDC UR11, c[0x0][0x2a0] ;  /* 0x0000a800000b7ab9 */ /* 0x000fe20000000800 */
[----:B------:R-:W-:Y:S01]  /*2b00*/  ULDC.64 UR8, c[0x0][0x248] ;  /* 0x0000920000087ab9 */ /* 0x000fe20000000a00 */
[----:B------:R-:W-:Y:S01]  /*2b10*/  ULDC.64 UR6, c[0x0][0x2b0] ;  /* 0x0000ac0000067ab9 */ /* 0x000fe20000000a00 */
[----:B------:R-:W-:Y:S01]  /*2b20*/  ULDC.64 UR12, c[0x0][0x2c8] ;  /* 0x0000b200000c7ab9 */ /* 0x000fe20000000a00 */
[----:B------:R-:W-:Y:S04]  /*2b30*/  BSSY B0, `(.L_x_2206) ;  /* 0x000065a000007945 */ /* 0x000fe80003800000 */
[----:B------:R-:W-:Y:S05]  /*2b40*/  @P0 BRA `(.L_x_2207) ;  /* 0x0000006400600947 */ /* 0x000fea0003800000 */
[-C--:B------:R-:W-:Y:S01]  /*2b50*/  IABS R154, R4.reuse ;  /* 0x00000004009a7213 */ /* 0x080fe20000000000 */
[----:B------:R-:W2:Y:S01]  /*2b60*/  LDC.64 R126, c[0x0][0x2e0] ;  /* 0x0000b800ff7e7b82 */ /* 0x000ea20000000a00 */
[----:B------:R-:W-:Y:S01]  /*2b70*/  ULDC UR5, c[0x0][0x288] ;  /* 0x0000a20000057ab9 */ /* 0x000fe20000000800 */
[----:B------:R-:W-:Y:S01]  /*2b80*/  IMAD.SHL.U32 R124, R124, 0x100, RZ ;  /* 0x000001007c7c7824 */ /* 0x000fe200078e00ff */
[----:B-1----:R-:W1:Y:S01]  /*2b90*/  I2F.RP R11, R154 ;  /* 0x0000009a000b7306 */ /* 0x002e620000209400 */
[----:B------:R-:W-:Y:S01]  /*2ba0*/  IMAD R12, R24, UR5, R23 ;  /* 0x00000005180c7c24 */ /* 0x000fe2000f8e0217 */
[----:B------:R-:W-:Y:S01]  /*2bb0*/  ULDC UR5, c[0x0][0x298] ;  /* 0x0000a60000057ab9 */ /* 0x000fe20000000800 */
[--C-:B------:R-:W-:Y:S02]  /*2bc0*/  IMAD R155, R19, R4, R3.reuse ;  /* 0x00000004139b7224 */ /* 0x100fe400078e0203 */
[----:B------:R-:W3:Y:S01]  /*2bd0*/  LDC R161, c[0x0][0x2c0] ;  /* 0x0000b000ffa17b82 */ /* 0x000ee20000000800 */
[----:B------:R-:W-:-:S02]  /*2be0*/  IMAD R125, R12, 0x100, R3 ;  /* 0x000001000c7d7824 */ /* 0x000fc400078e0203 */
[----:B------:R-:W-:Y:S01]  /*2bf0*/  IMAD R156, R124, R4, R3 ;  /* 0x000000047c9c7224 */ /* 0x000fe200078e0203 */
[----:B------:R-:W-:Y:S01]  /*2c00*/  SHF.R.S32.HI R159, RZ, 0x1f, R155 ;  /* 0x0000001fff9f7819 */ /* 0x000fe2000001149b */
[----:B------:R-:W-:-:S03]  /*2c10*/  IMAD.MOV.U32 R12, RZ, RZ, RZ ;  /* 0x000000ffff0c7224 */ /* 0x000fc600078e00ff */
[----:B------:R-:W-:Y:S01]  /*2c20*/  SHF.R.S32.HI R160, RZ, 0x1f, R156 ;  /* 0x0000001fffa07819 */ /* 0x000fe2000001149c */
[----:B-1----:R-:W0:Y:S01]  /*2c30*/  MUFU.RCP R11, R11 ;  /* 0x0000000b000b7308 */ /* 0x002e220000001000 */
[----:B---3--:R-:W-:Y:S02]  /*2c40*/  VIADD R161, R161, UR5 ;  /* 0x00000005a1a17c36 */ /* 0x008fe40008000000 */
[----:B0---4-:R-:W-:Y:S02]  /*2c50*/  VIADD R13, R11, 0xffffffe ;  /* 0x0ffffffe0b0d7836 */ /* 0x011fe40000000000 */
[C---:B------:R-:W-:Y:S02]  /*2c60*/  VIADD R11, R125.reuse, 0x4 ;  /* 0x000000047d0b7836 */ /* 0x040fe40000000000 */
[--C-:B--2---:R-:W-:Y:S02]  /*2c70*/  IMAD.WIDE R124, R125, 0x4, R126.reuse ;  /* 0x000000047d7c7825 */ /* 0x104fe400078e027e */
[----:B------:R-:W0:Y:S02]  /*2c80*/  F2I.FTZ.U32.TRUNC.NTZ R13, R13 ;  /* 0x0000000d000d7305 */ /* 0x000e24000021f000 */
[----:B------:R-:W-:-:S04]  /*2c90*/  IMAD.WIDE R126, R11, 0x4, R126 ;  /* 0x000000040b7e7825 */ /* 0x000fc800078e027e */
[----:B0-----:R-:W-:-:S04]  /*2ca0*/  IMAD.MOV R157, RZ, RZ, -R13 ;  /* 0x000000ffff9d7224 */ /* 0x001fc800078e0a0d */
[----:B------:R-:W-:-:S04]  /*2cb0*/  IMAD R157, R157, R154, RZ ;  /* 0x0000009a9d9d7224 */ /* 0x000fc800078e02ff */
[----:B------:R-:W-:-:S07]  /*2cc0*/  IMAD.HI.U32 R157, R13, R157, R12 ;  /* 0x0000009d0d9d7227 */ /* 0x000fce00078e000c */
.L_x_2339:
[----:B------:R-:W-:Y:S01]  /*2cd0*/  IABS R12, R158 ;  /* 0x0000009e000c7213 */ /* 0x000fe20000000000 */
[----:B------:R-:W-:Y:S01]  /*2ce0*/  IMAD.U32 R4, RZ, RZ, UR14 ;  /* 0x0000000eff047e24 */ /* 0x000fe2000f8e00ff */
[----:B------:R-:W-:-:S03]  /*2cf0*/  ISETP.NE.U32.AND P0, PT, RZ, UR6, PT ;  /* 0x00000006ff007c0c */ /* 0x000fc6000bf05070 */
[----:B-1----:R-:W-:Y:S01]  /*2d00*/  IMAD.HI.U32 R11, R157, R12, RZ ;  /* 0x0000000c9d0b7227 */ /* 0x002fe200078e00ff */
[----:B------:R-:W-:Y:S02]  /*2d10*/  IABS R14, R4 ;  /* 0x00000004000e7213 */ /* 0x000fe40000000000 */
[----:B------:R-:W-:Y:S01]  /*2d20*/  ISETP.NE.AND.EX P0, PT, RZ, UR7, PT, P0 ;  /* 0x00000007ff007c0c */ /* 0x000fe2000bf05300 */
[----:B------:R-:W-:-:S04]  /*2d30*/  IMAD.MOV R11, RZ, RZ, -R11 ;  /* 0x000000ffff0b7224 */ /* 0x000fc800078e0a0b */
[----:B------:R-:W-:-:S05]  /*2d40*/  IMAD R11, R14, R11, R12 ;  /* 0x0000000b0e0b7224 */ /* 0x000fca00078e020c */
[----:B------:R-:W-:-:S03]  /*2d50*/  ISETP.GT.U32.AND P2, PT, R154, R11, PT ;  /* 0x0000000b9a00720c */ /* 0x000fc60003f44070 */
[----:B------:R-:W-:Y:S01]  /*2d60*/  @P0 IMAD R15, R28, R4, RZ ;  /* 0x000000041c0f0224 */ /* 0x000fe200078e02ff */
[----:B------:R-:W-:-:S04]  /*2d70*/  @P0 SHF.R.S32.HI R12, RZ, 0x1f, R158 ;  /* 0x0000001fff0c0819 */ /* 0x000fc8000001149e */
[----:B0-----:R-:W-:-:S05]  /*2d80*/  @P0 SHF.R.S32.HI R13, RZ, 0x1f, R15 ;  /* 0x0000001fff0d0819 */ /* 0x001fca000001140f */
[----:B------:R-:W-:Y:S01]  /*2d90*/  @!P2 IMAD.IADD R11, R11, 0x1, -R14 ;  /* 0x000000010b0ba824 */ /* 0x000fe200078e0a0e */
[----:B------:R-:W-:-:S04]  /*2da0*/  ISETP.GE.AND P2, PT, R158, RZ, PT ;  /* 0x000000ff9e00720c */ /* 0x000fc80003f46270 */
[----:B------:R-:W-:-:S13]  /*2db0*/  ISETP.GT.U32.AND P3, PT, R154, R11, PT ;  /* 0x0000000b9a00720c */ /* 0x000fda0003f64070 */
[----:B------:R-:W-:Y:S01]  /*2dc0*/  @!P3 IMAD.IADD R11, R11, 0x1, -R14 ;  /* 0x000000010b0bb824 */ /* 0x000fe200078e0a0e */
[----:B------:R-:W-:Y:S02]  /*2dd0*/  @P0 IADD3 R14, P4, P5, R158, UR6, R15 ;  /* 0x000000069e0e0c10 */ /* 0x000fe4000fd9e00f */
[----:B------:R-:W-:Y:S01]  /*2de0*/  ISETP.NE.AND P3, PT, R4, RZ, PT ;  /* 0x000000ff0400720c */ /* 0x000fe20003f65270 */
[----:B------:R-:W-:Y:S01]  /*2df0*/  BSSY B1, `(.L_x_2208) ;  /* 0x000001a000017945 */ /* 0x000fe20003800000 */
[----:B------:R-:W-:Y:S01]  /*2e00*/  @P0 IADD3.X R15, R12, UR7, R13, P4, P5 ;  /* 0x000000070c0f0c10 */ /* 0x000fe2000a7ea40d */
[----:B------:R-:W-:Y:S01]  /*2e10*/  @!P2 IMAD.MOV R11, RZ, RZ, -R11 ;  /* 0x000000ffff0ba224 */ /* 0x000fe200078e0a0b */
[----:B------:R-:W-:-:S03]  /*2e20*/  ISETP.GE.AND P4, PT, R158, R18, PT ;  /* 0x000000129e00720c */ /* 0x000fc60003f86270 */
[----:B------:R0:W5:Y:S06]  /*2e30*/  @P0 LDG.E.U8 R14, desc[UR36][R14.64] ;  /* 0x000000240e0e0981 */ /* 0x00016c000c1e1100 */
[----:B------:R-:W-:-:S04]  /*2e40*/  @!P3 LOP3.LUT R11, RZ, R4, RZ, 0x33, !PT ;  /* 0x00000004ff0bb212 */ /* 0x000fc800078e33ff */
[----:B0-----:R-:W-:Y:S05]  /*2e50*/  @P4 BRA `(.L_x_2209) ;  /* 0x00000000004c4947 */ /* 0x001fea0003800000 */
        /* <DEDUP_REMOVED lines=9> */
[----:B0-----:R-:W-:Y:S05]  /*2ef0*/  @P1 BRA `(.L_x_2209) ;  /* 0x0000000000241947 */ /* 0x001fea0003800000 */
[----:B------:R-:W-:-:S13]  /*2f00*/  LOP3.LUT P6, RZ, R2, 0x10, RZ, 0xc0, !PT ;  /* 0x0000001002ff7812 */ /* 0x000fda00078cc0ff */
[----:B------:R-:W2:Y:S01]  /*2f10*/  @P6 LDG.E R216, desc[UR36][R124.64] ;  /* 0x000000247cd86981 */ /* 0x000ea2000c1e1900 */
[----:B------:R-:W-:Y:S01]  /*2f20*/  IADD3 R13, P2, R155, R15, RZ ;  /* 0x0000000f9b0d7210 */ /* 0x000fe20007f5e0ff */
[----:B-----5:R-:W-:-:S04]  /*2f30*/  FADD.FTZ R163, R86, R163 ;  /* 0x000000a356a37221 */ /* 0x020fc80000010000 */
[----:B------:R-:W-:Y:S01]  /*2f40*/  IMAD.X R218, R159, 0x1, R218, P2 ;  /* 0x000000019fda7824 */ /* 0x000fe200010e06da */
[----:B------:R-:W-:-:S04]  /*2f50*/  LEA R12, P2, R13, UR8, 0x2 ;  /* 0x000000080d0c7c11 */ /* 0x000fc8000f8410ff */
[----:B------:R-:W-:Y:S01]  /*2f60*/  LEA.HI.X R13, R13, UR9, R218, 0x2, P2 ;  /* 0x000000090d0d7c11 */ /* 0x000fe200090f14da */
[----:B--2---:R-:W-:-:S05]  /*2f70*/  @P6 FMUL.FTZ R163, R163, R216 ;  /* 0x000000d8a3a36220 */ /* 0x004fca0000410000 */
[----:B------:R0:W-:Y:S03]  /*2f80*/  STG.E desc[UR36][R12.64], R163 ;  /* 0x000000a30c007986 */ /* 0x0001e6000c101924 */
.L_x_2209:
[----:B------:R-:W-:Y:S05]  /*2f90*/  BSYNC B1 ;  /* 0x0000000000017941 */ /* 0x000fea0003800000 */
.L_x_2208:
[----:B------:R-:W-:Y:S04]  /*2fa0*/  BSSY B1, `(.L_x_2210) ;  /* 0x0000016000017945 */ /* 0x000fe80003800000 */
[----:B------:R-:W-:Y:S05]  /*2fb0*/  @P4 BRA `(.L_x_2211) ;  /* 0x0000000000504947 */ /* 0x000fea0003800000 */
[----:B0-----:R-:W-:-:S04]  /*2fc0*/  IMAD.IADD R12, R11, 0x1, R4 ;  /* 0x000000010b0c7824 */ /* 0x001fc800078e0204 */
        /* <DEDUP_REMOVED lines=19> */
.L_x_2211:
[----:B------:R-:W-:Y:S05]  /*3100*/  BSYNC B1 ;  /* 0x0000000000017941 */ /* 0x000fea0003800000 */
.L_x_2210:
[----:B------:R-:W-:Y:S04]  /*3110*/  BSSY B1, `(.L_x_2212) ;  /* 0x0000016000017945 */ /* 0x000fe80003800000 */
[----:B------:R-:W-:Y:S05]  /*3120*/  @P4 BRA `(.L_x_2213) ;  /* 0x0000000000504947 */ /* 0x000fea0003800000 */
[----:B01----:R-:W-:-:S04]  /*3130*/  IMAD R12, R4, 0x2, R11 ;  /* 0x00000002040c7824 */ /* 0x003fc800078e020b */
        /* <DEDUP_REMOVED lines=9> */
[----:B--2---:R-:W-:Y:S05]  /*31d0*/  @P1 BRA `(.L_x_2213) ;  /* 0x0000000000241947 */ /* 0x004fea0003800000 */
        /* <DEDUP_REMOVED lines=9> */
.L_x_2213:
[----:B------:R-:W-:Y:S05]  /*3270*/  BSYNC B1 ;  /* 0x0000000000017941 */ /* 0x000fea0003800000 */
.L_x_2212:
[----:B------:R-:W-:Y:S04]  /*3280*/  BSSY B1, `(.L_x_2214) ;  /* 0x0000016000017945 */ /* 0x000fe80003800000 */
[----:B------:R-:W-:Y:S05]  /*3290*/  @P4 BRA `(.L_x_2215) ;  /* 0x0000000000504947 */ /* 0x000fea0003800000 */
[----:B012---:R-:W-:-:S04]  /*32a0*/  IMAD R12, R4, 0x3, R11 ;  /* 0x00000003040c7824 */ /* 0x007fc800078e020b */
        /* <DEDUP_REMOVED lines=9> */
[----:B---3--:R-:W-:Y:S05]  /*3340*/  @P1 BRA `(.L_x_2215) ;  /* 0x0000000000241947 */ /* 0x008fea0003800000 */
        /* <DEDUP_REMOVED lines=9> */
.L_x_2215:
[----:B------:R-:W-:Y:S05]  /*33e0*/  BSYNC B1 ;  /* 0x0000000000017941 */ /* 0x000fea0003800000 */
.L_x_2214:
        /* <DEDUP_REMOVED lines=12> */
[----:B----4-:R-:W-:Y:S05]  /*34b0*/  @P1 BRA `(.L_x_2217) ;  /* 0x0000000000241947 */ /* 0x010fea0003800000 */
        /* <DEDUP_REMOVED lines=9> */
.L_x_2217:
[----:B------:R-:W-:Y:S05]  /*3550*/  BSYNC B1 ;  /* 0x0000000000017941 */ /* 0x000fea0003800000 */
.L_x_2216:
[----:B------:R-:W-:Y:S04]  /*3560*/  BSSY B1, `(.L_x_2218) ;  /* 0x0000016000017945 */ /* 0x000fe80003800000 */
[----:B------:R-:W-:Y:S05]  /*3570*/  @P4 BRA `(.L_x_2219) ;  /* 0x0000000000504947 */ /* 0x000fea0003800000 */
[----:B01234-:R-:W-:-:S04]  /*3580*/  IMAD R12, R4, 0x5, R11 ;  /* 0x00000005040c7824 */ /* 0x01ffc800078e020b */
        /* <DEDUP_REMOVED lines=19> */
.L_x_2219:
[----:B------:R-:W-:Y:S05]  /*36c0*/  BSYNC B1 ;  /* 0x0000000000017941 */ /* 0x000fea0003800000 */
.L_x_2218:
        /* <DEDUP_REMOVED lines=22> */
.L_x_2221:
[----:B------:R-:W-:Y:S05]  /*3830*/  BSYNC B1 ;  /* 0x0000000000017941 */ /* 0x000fea0003800000 */
.L_x_2220:
        /* <DEDUP_REMOVED lines=22> */
.L_x_2223:
[----:B------:R-:W-:Y:S05]  /*39a0*/  BSYNC B1 ;  /* 0x0000000000017941 */ /* 0x000fea0003800000 */
.L_x_2222:
        /* <DEDUP_REMOVED lines=22> */
.L_x_2225:
[----:B------:R-:W-:Y:S05]  /*3b10*/  BSYNC B1 ;  /* 0x0000000000017941 */ /* 0x000fea0003800000 */
.L_x_2224:
        /* <DEDUP_REMOVED lines=22> */
.L_x_2227:
[----:B------:R-:W-:Y:S05]  /*3c80*/  BSYNC B1 ;  /* 0x0000000000017941 */ /* 0x000fea0003800000 */
.L_x_2226:
        /* <DEDUP_REMOVED lines=22> */
.L_x_2229:
[----:B------:R-:W-:Y:S05]  /*3df0*/  BSYNC B1 ;  /* 0x0000000000017941 */ /* 0x000fea0003800000 */
.L_x_2228:
        /* <DEDUP_REMOVED lines=22> */
.L_x_2231:
[----:B------:R-:W-:Y:S05]  /*3f60*/  BSYNC B1 ;  /* 0x0000000000017941 */ /* 0x000fea0003800000 */
.L_x_2230:
        /* <DEDUP_REMOVED lines=22> */
.L_x_2233:
[----:B------:R-:W-:Y:S05]  /*40d0*/  BSYNC B1 ;  /* 0x0000000000017941 */ /* 0x000fea0003800000 */
.L_x_2232:
        /* <DEDUP_REMOVED lines=22> */
.L_x_2235:
[----:B------:R-:W-:Y:S05]  /*4240*/  BSYNC B1 ;  /* 0x0000000000017941 */ /* 0x000fea0003800000 */
.L_x_2234:
        /* <DEDUP_REMOVED lines=16> */
[----:B-----5:R-:W-:-:S03]  /*4350*/  FADD.FTZ R176, R100, R176 ;  /* 0x000000b064b07221 */ /* 0x020fc60000010000 */
[----:B------:R-:W-:Y:S02]  /*4360*/  IADD3.X R216, R159, R218, RZ, P2, !PT ;  /* 0x000000da9fd87210 */ /* 0x000fe400017fe4ff */
[----:B------:R-:W-:-:S04]  /*4370*/  LEA R12, P2, R13, UR8, 0x2 ;  /* 0x000000080d0c7c11 */ /* 0x000fc8000f8410ff */
[----:B------:R-:W-:Y:S01]  /*4380*/  LEA.HI.X R13, R13, UR9, R216, 0x2, P2 ;  /* 0x000000090d0d7c11 */ /* 0x000fe200090f14d8 */
[----:B--2---:R-:W-:-:S05]  /*4390*/  @P3 FMUL.FTZ R176, R176, R15 ;  /* 0x0000000fb0b03220 */ /* 0x004fca0000410000 */
[----:B------:R0:W-:Y:S03]  /*43a0*/  STG.E desc[UR36][R12.64], R176 ;  /* 0x000000b00c007986 */ /* 0x0001e6000c101924 */
.L_x_2237:
[----:B------:R-:W-:Y:S05]  /*43b0*/  BSYNC B1 ;  /* 0x0000000000017941 */ /* 0x000fea0003800000 */
.L_x_2236:
        /* <DEDUP_REMOVED lines=22> */
.L_x_2239:
[----:B------:R-:W-:Y:S05]  /*4520*/  BSYNC B1 ;  /* 0x0000000000017941 */ /* 0x000fea0003800000 */
.L_x_2238:
        /* <DEDUP_REMOVED lines=22> */
.L_x_2241:
[----:B------:R-:W-:Y:S05]  /*4690*/  BSYNC B1 ;  /* 0x0000000000017941 */ /* 0x000fea0003800000 */
.L_x_2240:
        /* <DEDUP_REMOVED lines=22> */
.L_x_2243:
[----:B------:R-:W-:Y:S05]  /*4800*/  BSYNC B1 ;  /* 0x0000000000017941 */ /* 0x000fea0003800000 */
.L_x_2242:
        /* <DEDUP_REMOVED lines=22> */
.L_x_2245:
[----:B------:R-:W-:Y:S05]  /*4970*/  BSYNC B1 ;  /* 0x0000000000017941 */ /* 0x000fea0003800000 */
.L_x_2244:
        /* <DEDUP_REMOVED lines=22> */
.L_x_2247:
[----:B------:R-:W-:Y:S05]  /*4ae0*/  BSYNC B1 ;  /* 0x0000000000017941 */ /* 0x000fea0003800000 */
.L_x_2246:
        /* <DEDUP_REMOVED lines=22> */
.L_x_2249:
[----:B------:R-:W-:Y:S05]  /*4c50*/  BSYNC B1 ;  /* 0x0000000000017941 */ /* 0x000fea0003800000 */
.L_x_2248:
        /* <DEDUP_REMOVED lines=22> */
.L_x_2251:
[----:B------:R-:W-:Y:S05]  /*4dc0*/  BSYNC B1 ;  /* 0x0000000000017941 */ /* 0x000fea0003800000 */
.L_x_2250:
        /* <DEDUP_REMOVED lines=22> */
.L_x_2253:
[----:B------:R-:W-:Y:S05]  /*4f30*/  BSYNC B1 ;  /* 0x0000000000017941 */ /* 0x000fea0003800000 */
.L_x_2252:
        /* <DEDUP_REMOVED lines=22> */
.L_x_2255:
[----:B------:R-:W-:Y:S05]  /*50a0*/  BSYNC B1 ;  /* 0x0000000000017941 */ /* 0x000fea0003800000 */
.L_x_2254:
        /* <DEDUP_REMOVED lines=22> */
.L_x_2257:
[----:B------:R-:W-:Y:S05]  /*5210*/  BSYNC B1 ;  /* 0x0000000000017941 */ /* 0x000fea0003800000 */
.L_x_2256:
[----:B------:R-:W-:Y:S04]  /*5220*/  BSSY B1, `(.L_x_2258) ;  /* 0x0000016000017945 */ /* 0x000fe80003800000 */
[----:B------:R-:W-:Y:S05]  /*5230*/  @P4 BRA `(.L_x_2259) ;  /* 0x0000000000504947 */ /* 0x000fea0003800000 */
[----:B01234-:R-:W-:-:S04]  /*5240*/  IMAD R12, R4, 0x19, R11 ;  /* 0x00000019040c7824 */ /* 0x01ffc800078e020b */
[----:B------:R-:W-:-:S05]  /*5250*/  IMAD.SHL.U32 R15, R12, 0x4, RZ ;  /* 0x000000040c0f7824 */ /* 0x000fca00078e00ff */
        /* <DEDUP_REMOVED lines=18> */
.L_x_2259:
[----:B------:R-:W-:Y:S05]  /*5380*/  BSYNC B1 ;  /* 0x0000000000017941 */ /* 0x000fea0003800000 */
.L_x_2258:
        /* <DEDUP_REMOVED lines=22> */
.L_x_2261:
[----:B------:R-:W-:Y:S05]  /*54f0*/  BSYNC B1 ;  /* 0x0000000000017941 */ /* 0x000fea0003800000 */
.L_x_2260:
        /* <DEDUP_REMOVED lines=22> */
.L_x_2263:
[----:B------:R-:W-:Y:S05]  /*5660*/  BSYNC B1 ;  /* 0x0000000000017941 */ /* 0x000fea0003800000 */
.L_x_2262:
        /* <DEDUP_REMOVED lines=22> */
.L_x_2265:
[----:B------:R-:W-:Y:S05]  /*57d0*/  BSYNC B1 ;  /* 0x0000000000017941 */ /* 0x000fea0003800000 */
.L_x_2264:
        /* <DEDUP_REMOVED lines=22> */
.L_x_2267:
[----:B------:R-:W-:Y:S05]  /*5940*/  BSYNC B1 ;  /* 0x0000000000017941 */ /* 0x000fea0003800000 */
.L_x_2266:
        /* <DEDUP_REMOVED lines=22> */
.L_x_2269:
[----:B------:R-:W-:Y:S05]  /*5ab0*/  BSYNC B1 ;  /* 0x0000000000017941 */ /* 0x000fea0003800000 */
.L_x_2268:
        /* <DEDUP_REMOVED lines=22> */
.L_x_2271:
[----:B------:R-:W-:Y:S05]  /*5c20*/  BSYNC B1 ;  /* 0x0000000000017941 */ /* 0x000fea0003800000 */
.L_x_2270:
        /* <DEDUP_REMOVED lines=22> */
.L_x_2273:
[----:B------:R-:W-:Y:S05]  /*5d90*/  BSYNC B1 ;  /* 0x0000000000017941 */ /* 0x000fea0003800000 */
.L_x_2272:
        /* <DEDUP_REMOVED lines=22> */
.L_x_2275:
[----:B------:R-:W-:Y:S05]  /*5f00*/  BSYNC B1 ;  /* 0x0000000000017941 */ /* 0x000fea0003800000 */
.L_x_2274:
        /* <DEDUP_REMOVED lines=22> */
.L_x_2277:
[----:B------:R-:W-:Y:S05]  /*6070*/  BSYNC B1 ;  /* 0x0000000000017941 */ /* 0x000fea0003800000 */
.L_x_2276:
        /* <DEDUP_REMOVED lines=22> */
.L_x_2279:
[----:B------:R-:W-:Y:S05]  /*61e0*/  BSYNC B1 ;  /* 0x0000000000017941 */ /* 0x000fea0003800000 */
.L_x_2278:
[----:B------:R-:W-:Y:S04]  /*61f0*/  BSSY B1, `(.L_x_2280) ;  /* 0x0000016000017945 */ /* 0x000fe80003800000 */
[----:B------:R-:W-:Y:S05]  /*6200*/  @P4 BRA `(.L_x_2281) ;  /* 0x0000000000504947 */ /* 0x000fea0003800000 */
[----:B01234-:R-:W-:-:S05]  /*6210*/  IMAD R12, R4, 0x24, R11 ;  /* 0x00000024040c7824 */ /* 0x01ffca00078e020b */
        /* <DEDUP_REMOVED lines=19> */
.L_x_2281:
[----:B------:R-:W-:Y:S05]  /*6350*/  BSYNC B1 ;  /* 0x0000000000017941 */ /* 0x000fea0003800000 */
.L_x_2280:
        /* <DEDUP_REMOVED lines=22> */
.L_x_2283:
[----:B------:R-:W-:Y:S05]  /*64c0*/  BSYNC B1 ;  /* 0x0000000000017941 */ /* 0x000fea0003800000 */
.L_x_2282:
        /* <DEDUP_REMOVED lines=22> */
.L_x_2285:
[----:B------:R-:W-:Y:S05]  /*6630*/  BSYNC B1 ;  /* 0x0000000000017941 */ /* 0x000fea0003800000 */
.L_x_2284:
        /* <DEDUP_REMOVED lines=22> */
.L_x_2287:
[----:B------:R-:W-:Y:S05]  /*67a0*/  BSYNC B1 ;  /* 0x0000000000017941 */ /* 0x000fea0003800000 */
.L_x_2286:
        /* <DEDUP_REMOVED lines=22> */
.L_x_2289:
[----:B------:R-:W-:Y:S05]  /*6910*/  BSYNC B1 ;  /* 0x0000000000017941 */ /* 0x000fea0003800000 */
.L_x_2288:
        /* <DEDUP_REMOVED lines=22> */
.L_x_2291:
[----:B------:R-:W-:Y:S05]  /*6a80*/  BSYNC B1 ;  /* 0x0000000000017941 */ /* 0x000fea0003800000 */
.L_x_2290:
        /* <DEDUP_REMOVED lines=22> */
.L_x_2293:
[----:B------:R-:W-:Y:S05]  /*6bf0*/  BSYNC B1 ;  /* 0x0000000000017941 */ /* 0x000fea0003800000 */
.L_x_2292:
        /* <DEDUP_REMOVED lines=22> */
.L_x_2295:
[----:B------:R-:W-:Y:S05]  /*6d60*/  BSYNC B1 ;  /* 0x0000000000017941 */ /* 0x000fea0003800000 */
.L_x_2294:
        /* <DEDUP_REMOVED lines=22> */
.L_x_2297:
[----:B------:R-:W-:Y:S05]  /*6ed0*/  BSYNC B1 ;  /* 0x0000000000017941 */ /* 0x000fea0003800000 */
.L_x_2296:
        /* <DEDUP_REMOVED lines=22> */
.L_x_2299:
[----:B------:R-:W-:Y:S05]  /*7040*/  BSYNC B1 ;  /* 0x0000000000017941 */ /* 0x000fea0003800000 */
.L_x_2298:
        /* <DEDUP_REMOVED lines=22> */
.L_x_2301:
[----:B------:R-:W-:Y:S05]  /*71b0*/  BSYNC B1 ;  /* 0x0000000000017941 */ /* 0x000fea0003800000 */
.L_x_2300:
        /* <DEDUP_REMOVED lines=22> */
.L_x_2303:
[----:B------:R-:W-:Y:S05]  /*7320*/  BSYNC B1 ;  /* 0x0000000000017941 */ /* 0x000fea0003800000 */
.L_x_2302:
        /* <DEDUP_REMOVED lines=22> */
.L_x_2305:
[----:B------:R-:W-:Y:S05]  /*7490*/  BSYNC B1 ;  /* 0x0000000000017941 */ /* 0x000fea0003800000 */
.L_x_2304:
[----:B------:R-:W-:Y:S04]  /*74a0*/  BSSY B1, `(.L_x_2306) ;  /* 0x0000016000017945 */ /* 0x000fe80003800000 */
[----:B------:R-:W-:Y:S05]  /*74b0*/  @P4 BRA `(.L_x_2307) ;  /* 0x0000000000504947 */ /* 0x000fea0003800000 */
[----:B------:R-:W-:-:S04]  /*74c0*/  IMAD R3, R4, 0x31, R11 ;  /* 0x0000003104037824 */ /* 0x000fc800078e020b */
[----:B------:R-:W-:-:S05]  /*74d0*/  IMAD.SHL.U32 R15, R3, 0x4, RZ ;  /* 0x00000004030f7824 */ /* 0x000fca00078e00ff */
[----:B------:R-:W-:Y:S02]  /*74e0*/  SHF.R.S32.HI R218, RZ, 0x1f, R15 ;  /* 0x0000001fffda7819 */ /* 0x000fe4000001140f */
[----:B------:R-:W-:-:S05]  /*74f0*/  IADD3 R3, P1, R156, R15, RZ ;  /* 0x0000000f9c037210 */ /* 0x000fca0007f3e0ff */
[----:B------:R-:W-:Y:S01]  /*7500*/  IMAD.X R216, R160, 0x1, R218, P1 ;  /* 0x00000001a0d87824 */ /* 0x000fe200008e06da */
[----:B01234-:R-:W-:-:S04]  /*7510*/  LEA R12, P1, R3, UR8, 0x2 ;  /* 0x00000008030c7c11 */ /* 0x01ffc8000f8210ff */
        /* <DEDUP_REMOVED lines=14> */
.L_x_2307:
[----:B------:R-:W-:Y:S05]  /*7600*/  BSYNC B1 ;  /* 0x0000000000017941 */ /* 0x000fea0003800000 */
.L_x_2306:
        /* <DEDUP_REMOVED lines=22> */
.L_x_2309:
[----:B------:R-:W-:Y:S05]  /*7770*/  BSYNC B1 ;  /* 0x0000000000017941 */ /* 0x000fea0003800000 */
.L_x_2308:
        /* <DEDUP_REMOVED lines=22> */
.L_x_2311:
[----:B------:R-:W-:Y:S05]  /*78e0*/  BSYNC B1 ;  /* 0x0000000000017941 */ /* 0x000fea0003800000 */
.L_x_2310:
        /* <DEDUP_REMOVED lines=22> */
.L_x_2313:
[----:B------:R-:W-:Y:S05]  /*7a50*/  BSYNC B1 ;  /* 0x0000000000017941 */ /* 0x000fea0003800000 */
.L_x_2312:
        /* <DEDUP_REMOVED lines=22> */
.L_x_2315:
[----:B------:R-:W-:Y:S05]  /*7bc0*/  BSYNC B1 ;  /* 0x0000000000017941 */ /* 0x000fea0003800000 */
.L_x_2314:
        /* <DEDUP_REMOVED lines=22> */
.L_x_2317:
[----:B------:R-:W-:Y:S05]  /*7d30*/  BSYNC B1 ;  /* 0x0000000000017941 */ /* 0x000fea0003800000 */
.L_x_2316:
        /* <DEDUP_REMOVED lines=22> */
.L_x_2319:
[----:B------:R-:W-:Y:S05]  /*7ea0*/  BSYNC B1 ;  /* 0x0000000000017941 */ /* 0x000fea0003800000 */
.L_x_2318:
        /* <DEDUP_REMOVED lines=22> */
.L_x_2321:
[----:B------:R-:W-:Y:S05]  /*8010*/  BSYNC B1 ;  /* 0x0000000000017941 */ /* 0x000fea0003800000 */
.L_x_2320:
        /* <DEDUP_REMOVED lines=22> */
.L_x_2323:
[----:B------:R-:W-:Y:S05]  /*8180*/  BSYNC B1 ;  /* 0x0000000000017941 */ /* 0x000fea0003800000 */
.L_x_2322:
        /* <DEDUP_REMOVED lines=22> */
.L_x_2325:
[----:B------:R-:W-:Y:S05]  /*82f0*/  BSYNC B1 ;  /* 0x0000000000017941 */ /* 0x000fea0003800000 */
.L_x_2324:
        /* <DEDUP_REMOVED lines=22> */
.L_x_2327:
[----:B------:R-:W-:Y:S05]  /*8460*/  BSYNC B1 ;  /* 0x0000000000017941 */ /* 0x000fea0003800000 */
.L_x_2326:
        /* <DEDUP_REMOVED lines=22> */
.L_x_2329:
[----:B------:R-:W-:Y:S05]  /*85d0*/  BSYNC B1 ;  /* 0x0000000000017941 */ /* 0x000fea0003800000 */
.L_x_2328:
        /* <DEDUP_REMOVED lines=22> */
.L_x_2331:
[----:B------:R-:W-:Y:S05]  /*8740*/  BSYNC B1 ;  /* 0x0000000000017941 */ /* 0x000fea0003800000 */
.L_x_2330:
        /* <DEDUP_REMOVED lines=22> */
.L_x_2333:
[----:B------:R-:W-:Y:S05]  /*88b0*/  BSYNC B1 ;  /* 0x0000000000017941 */ /* 0x000fea0003800000 */
.L_x_2332:
        /* <DEDUP_REMOVED lines=22> */
.L_x_2335:
[----:B------:R-:W-:Y:S05]  /*8a20*/  BSYNC B1 ;  /* 0x0000000000017941 */ /* 0x000fea0003800000 */
.L_x_2334:
[----:B-----5:R-:W-:Y:S01]  /*8a30*/  FMUL.FTZ R11, R7, R162 ;  /* 0x000000a2070b7220 */ /* 0x020fe20000410000 */
[----:B------:R-:W-:Y:S01]  /*8a40*/  UMOV UR5, 0xffffffff ;  /* 0xffffffff00057882 */ /* 0x000fe20000000000 */
[----:B------:R-:W-:Y:S02]  /*8a50*/  LOP3.LUT P2, RZ, R22, 0x3, RZ, 0xc0, !PT ;  /* 0x0000000316ff7812 */ /* 0x000fe4000784c0ff */
[----:B------:R-:W-:Y:S01]  /*8a60*/  FFMA.FTZ R11, R6, R163, R11 ;  /* 0x000000a3060b7223 */ /* 0x000fe2000001000b */
[----:B------:R-:W-:-:S03]  /*8a70*/  ISETP.NE.AND P0, PT, R14, RZ, P0 ;  /* 0x000000ff0e00720c */ /* 0x000fc60000705270 */
[----:B01234-:R-:W-:-:S04]  /*8a80*/  FFMA.FTZ R12, R8, R165, R11 ;  /* 0x000000a5080c7223 */ /* 0x01ffc8000001000b */
        /* <DEDUP_REMOVED lines=62> */
[----:B------:R-:W0:Y:S02]  /*8e70*/  SHFL.BFLY PT, R14, R13, 0x2, 0x1f ;  /* 0x0c401f000d0e7f89 */ /* 0x000e2400000e0000 */
[----:B0-----:R-:W-:-:S05]  /*8e80*/  FADD.FTZ R13, R13, R14 ;  /* 0x0000000e0d0d7221 */ /* 0x001fca0000010000 */
[----:B------:R0:W1:Y:S02]  /*8e90*/  SHFL.BFLY PT, R14, R13, 0x1, 0x1f ;  /* 0x0c201f000d0e7f89 */ /* 0x00006400000e0000 */
.L_x_2401:
        /* <DEDUP_REMOVED lines=23> */
[----:B------:R-:W-:Y:S02]  /*9010*/  @P2 IMAD.IADD R216, R216, 0x1, R235 ;  /* 0x00000001d8d82824 */ /* 0x000fe400078e02eb */
[----:B------:R-:W-:-:S03]  /*9020*/  IMAD.IADD R218, R158, 0x1, -R5 ;  /* 0x000000019eda7824 */ /* 0x000fc600078e0a05 */
[----:B------:R-:W-:Y:S02]  /*9030*/  @P2 I2FP.F32.S32 R216, R216 ;  /* 0x000000d800d82245 */ /* 0x000fe40000201400 */
[----:B------:R-:W-:Y:S01]  /*9040*/  LEA R218, R218, UR4, 0x2 ;  /* 0x00000004dada7c11 */ /* 0x000fe2000f8e10ff */
[----:B---3--:R-:W-:-:S04]  /*9050*/  @P3 FADD.FTZ R11, R11, R12 ;  /* 0x0000000c0b0b3221 */ /* 0x008fc80000010000 */
[----:B--2---:R-:W-:-:S05]  /*9060*/  @P2 FFMA.FTZ R11, R216, R14, R11 ;  /* 0x0000000ed80b2223 */ /* 0x004fca000001000b */
[----:B------:R1:W-:Y:S01]  /*9070*/  STS [R218], R11 ;  /* 0x0000000bda007388 */ /* 0x0003e20000000800 */
[----:B------:R-:W-:-:S07]  /*9080*/  @!P0 FMNMX.FTZ R0, R0, R11, !PT ;  /* 0x0000000b00008209 */ /* 0x000fce0007810000 */
.L_x_2338:
[----:B------:R-:W-:Y:S05]  /*9090*/  BSYNC B1 ;  /* 0x0000000000017941 */ /* 0x000fea0003800000 */
.L_x_2337:
[----:B------:R-:W-:-:S05]  /*90a0*/  VIADD R158, R158, 0x10 ;  /* 0x000000109e9e7836 */ /* 0x000fca0000000000 */
[----:B------:R-:W-:-:S13]  /*90b0*/  ISETP.GE.AND P0, PT, R158, R85, PT ;  /* 0x000000559e00720c */ /* 0x000fda0003f06270 */
[----:B------:R-:W-:Y:S05]  /*90c0*/  @!P0 BRA `(.L_x_2339) ;  /* 0xffffff9c00008947 */ /* 0x000fea000383ffff */
.L_x_2207:
[----:B------:R-:W-:Y:S05]  /*90d0*/  BSYNC B0 ;  /* 0x0000000000007941 */ /* 0x000fea0003800000 */
.L_x_2206:
[----:B------:R-:W-:Y:S01]  /*90e0*/  UMOV UR5, 0xffffffff ;  /* 0xffffffff00057882 */ /* 0x000fe20000000000 */
[----:B------:R-:W-:Y:S02]  /*90f0*/  SHF.R.S32.HI R7, RZ, 0x1f, R22 ;  /* 0x0000001fff077819 */ /* 0x000fe40000011416 */
[----:B------:R-:W-:Y:S05]  /*9100*/  BRA.DIV UR5, `(.L_x_2340) ;  /* 0x0000002e05907947 */ /* 0x000fea000b800000 */
[----:B------:R-:W0:Y:S02]  /*9110*/  SHFL.BFLY PT, R14, R0, 0x10, 0x1f ;  /* 0x0e001f00000e7f89 */ /* 0x000e2400000e0000 */
[----:B0---4-:R-:W-:-:S05]  /*9120*/  FMNMX.FTZ R13, R14, R0, !PT ;  /* 0x000000000e0d7209 */ /* 0x011fca0007810000 */
[----:B------:R-:W0:Y:S02]  /*9130*/  SHFL.BFLY PT, R14, R13, 0x8, 0x1f ;  /* 0x0d001f000d0e7f89 */ /* 0x000e2400000e0000 */
[----:B0-----:R-:W-:-:S05]  /*9140*/  FMNMX.FTZ R3, R13, R14, !PT ;  /* 0x0000000e0d037209 */ /* 0x001fca0007810000 */
[----:B------:R0:W2:Y:S02]  /*9150*/  SHFL.BFLY PT, R14, R3, 0x4, 0x1f ;  /* 0x0c801f00030e7f89 */ /* 0x0000a400000e0000 */
.L_x_2406:
[----:B------:R-:W-:Y:S01]  /*9160*/  LEA.HI R0, R7, R22, RZ, 0x5 ;  /* 0x0000001607007211 */ /* 0x000fe200078f28ff */
[----:B------:R-:W-:Y:S05]  /*9170*/  WARPSYNC.ALL ;  /* 0x0000000000007948 */ /* 0x000fea0003800000 */
[----:B------:R-:W-:Y:S02]  /*9180*/  LOP3.LUT R7, R0, 0xffffffe0, RZ, 0xc0, !PT ;  /* 0xffffffe000077812 */ /* 0x000fe400078ec0ff */
[----:B0-2---:R-:W-:-:S03]  /*9190*/  FMNMX.FTZ R3, R3, R14, !PT ;  /* 0x0000000e03037209 */ /* 0x005fc60007810000 */
        /* <DEDUP_REMOVED lines=10> */
[----:B-1----:R-:W-:Y:S02]  /*9240*/  IMAD.IADD R11, R22, 0x1, R5 ;  /* 0x00000001160b7824 */ /* 0x002fe400078e0205 */
[----:B------:R-:W-:Y:S02]  /*9250*/  IMAD.MOV.U32 R8, RZ, RZ, RZ ;  /* 0x000000ffff087224 */ /* 0x000fe400078e00ff */
[----:B------:R-:W-:Y:S01]  /*9260*/  BSSY B0, `(.L_x_2341) ;  /* 0x000007d000007945 */ /* 0x000fe20003800000 */
[----:B------:R-:W-:-:S07]  /*9270*/  ISETP.GE.AND P2, PT, R11, R25, PT ;  /* 0x000000190b00720c */ /* 0x000fce0003f46270 */
        /* <DEDUP_REMOVED lines=12> */
[----:B------:R-:W-:Y:S02]  /*9340*/  IMAD.MOV.U32 R8, RZ, RZ, RZ ;  /* 0x000000ffff087224 */ /* 0x000fe400078e00ff */
[----:B------:R-:W-:Y:S01]  /*9350*/  IADD3 R0, -R22, R25, R0 ;  /* 0x0000001916007210 */ /* 0x000fe20007ffe100 */
[----:B------:R-:W-:-:S03]  /*9360*/  IMAD.MOV.U32 R10, RZ, RZ, R11 ;  /* 0x000000ffff0a7224 */ /* 0x000fc600078e000b */
[----:B0-----:R-:W-:-:S04]  /*9370*/  LEA.HI R3, R0, 0x1, RZ, 0x1a ;  /* 0x0000000100037811 */ /* 0x001fc800078fd0ff */
[----:B------:R-:W-:-:S13]  /*9380*/  LOP3.LUT P0, R3, R3, 0x3, RZ, 0xc0, !PT ;  /* 0x0000000303037812 */ /* 0x000fda000780c0ff */
[----:B------:R-:W-:Y:S05]  /*9390*/  @!P0 BRA `(.L_x_2344) ;  /* 0x0000000000808947 */ /* 0x000fea0003800000 */
[----:B------:R-:W-:Y:S01]  /*93a0*/  IMAD R12, R28, R4, RZ ;  /* 0x000000041c0c7224 */ /* 0x000fe200078e02ff */
[----:B------:R-:W-:Y:S01]  /*93b0*/  ULDC.64 UR6, c[0x0][0x2b0] ;  /* 0x0000ac0000067ab9 */ /* 0x000fe20000000a00 */
[--C-:B------:R-:W-:Y:S01]  /*93c0*/  SHF.R.S32.HI R4, RZ, 0x1f, R11.reuse ;  /* 0x0000001fff047819 */ /* 0x100fe2000001140b */
[----:B------:R-:W-:Y:S01]  /*93d0*/  IMAD.MOV.U32 R8, RZ, RZ, RZ ;  /* 0x000000ffff087224 */ /* 0x000fe200078e00ff */
[----:B------:R-:W-:Y:S01]  /*93e0*/  ISETP.NE.U32.AND P0, PT, RZ, UR6, PT ;  /* 0x00000006ff007c0c */ /* 0x000fe2000bf05070 */
[--C-:B------:R-:W-:Y:S01]  /*93f0*/  IMAD.MOV.U32 R10, RZ, RZ, R11.reuse ;  /* 0x000000ffff0a7224 */ /* 0x100fe200078e000b */
[----:B------:R-:W-:Y:S02]  /*9400*/  SHF.R.S32.HI R7, RZ, 0x1f, R12 ;  /* 0x0000001fff077819 */ /* 0x000fe4000001140c */
[----:B------:R-:W-:Y:S02]  /*9410*/  IADD3 R12, P3, P4, R12, UR6, R11 ;  /* 0x000000060c0c7c10 */ /* 0x000fe4000fc7e00b */
[----:B------:R-:W-:-:S02]  /*9420*/  ISETP.NE.AND.EX P0, PT, RZ, UR7, PT, P0 ;  /* 0x00000007ff007c0c */ /* 0x000fc4000bf05300 */
[----:B------:R-:W-:Y:S02]  /*9430*/  IADD3.X R7, R7, UR7, R4, P3, P4 ;  /* 0x0000000707077c10 */ /* 0x000fe40009fe8404 */
[----:B------:R-:W-:-:S09]  /*9440*/  LEA R4, R22, UR4, 0x2 ;  /* 0x0000000416047c11 */ /* 0x000fd2000f8e10ff */
.L_x_2348:
[----:B------:R-:W-:Y:S04]  /*9450*/  BSSY B2, `(.L_x_2345) ;  /* 0x000000b000027945 */ /* 0x000fe80003800000 */
[----:B0-----:R-:W-:Y:S05]  /*9460*/  @!P0 BRA `(.L_x_2346) ;  /* 0x0000000000148947 */ /* 0x001fea0003800000 */
[----:B------:R-:W-:-:S06]  /*9470*/  IMAD.MOV.U32 R6, RZ, RZ, R12 ;  /* 0x000000ffff067224 */ /* 0x000fcc00078e000c */
[----:B------:R-:W2:Y:S01]  /*9480*/  LDG.E.U8 R6, desc[UR36][R6.64] ;  /* 0x0000002406067981 */ /* 0x000ea2000c1e1100 */
[----:B------:R-:W-:Y:S01]  /*9490*/  HFMA2.MMA R9, -RZ, RZ, 0, 0 ;  /* 0x00000000ff097435 */ /* 0x000fe200000001ff */
[----:B--2---:R-:W-:-:S13]  /*94a0*/  ISETP.NE.AND P3, PT, R6, RZ, PT ;  /* 0x000000ff0600720c */ /* 0x004fda0003f65270 */
[----:B------:R-:W-:Y:S05]  /*94b0*/  @P3 BRA `(.L_x_2347) ;  /* 0x0000000000103947 */ /* 0x000fea0003800000 */
.L_x_2346:
[----:B------:R-:W1:Y:S02]  /*94c0*/  LDS R6, [R4] ;  /* 0x0000000004067984 */ /* 0x000e640000000800 */
[----:B-1----:R-:W-:-:S04]  /*94d0*/  FADD.FTZ R6, -R14, R6 ;  /* 0x000000060e067221 */ /* 0x002fc80000010100 */
[----:B------:R-:W-:-:S04]  /*94e0*/  FMUL.FTZ R6, R6, 1.4426950216293334961 ;  /* 0x3fb8aa3b06067820 */ /* 0x000fc80000410000 */
[----:B------:R0:W2:Y:S03]  /*94f0*/  MUFU.EX2 R9, R6 ;  /* 0x0000000600097308 */ /* 0x0000a60000000800 */
.L_x_2347:
[----:B------:R-:W-:Y:S05]  /*9500*/  BSYNC B2 ;  /* 0x0000000000027941 */ /* 0x000fea0003800000 */
.L_x_2345:
[----:B------:R-:W-:Y:S01]  /*9510*/  VIADD R3, R3, 0xffffffff ;  /* 0xffffffff03037836 */ /* 0x000fe20000000000 */
[----:B------:R-:W-:Y:S01]  /*9520*/  IADD3 R12, P4, R12, 0x40, RZ ;  /* 0x000000400c0c7810 */ /* 0x000fe20007f9e0ff */
[----:B--2---:R2:W-:Y:S01]  /*9530*/  STS [R4], R9 ;  /* 0x0000000904007388 */ /* 0x0045e20000000800 */
[----:B------:R-:W-:Y:S01]  /*9540*/  FADD.FTZ R8, R9, R8 ;  /* 0x0000000809087221 */ /* 0x000fe20000010000 */
[----:B------:R-:W-:Y:S01]  /*9550*/  VIADD R10, R10, 0x40 ;  /* 0x000000400a0a7836 */ /* 0x000fe20000000000 */
[----:B------:R-:W-:Y:S01]  /*9560*/  ISETP.NE.AND P3, PT, R3, RZ, PT ;  /* 0x000000ff0300720c */ /* 0x000fe20003f65270 */
[----:B------:R-:W-:Y:S02]  /*9570*/  IMAD.X R7, RZ, RZ, R7, P4 ;  /* 0x000000ffff077224 */ /* 0x000fe400020e0607 */
[----:B--2---:R-:W-:-:S10]  /*9580*/  VIADD R4, R4, 0x100 ;  /* 0x0000010004047836 */ /* 0x004fd40000000000 */
[----:B------:R-:W-:Y:S05]  /*9590*/  @P3 BRA `(.L_x_2348) ;  /* 0xfffffffc00ac3947 */ /* 0x000fea000383ffff */
.L_x_2344:
[----:B------:R-:W-:Y:S05]  /*95a0*/  BSYNC B1 ;  /* 0x0000000000017941 */ /* 0x000fea0003800000 */
.L_x_2343:
        /* <DEDUP_REMOVED lines=14> */
.L_x_2361:
[----:B------:R-:W-:Y:S04]  /*9690*/  BSSY B1, `(.L_x_2349) ;  /* 0x000000a000017945 */ /* 0x000fe80003800000 */
[----:B------:R-:W-:Y:S05]  /*96a0*/  @!P0 BRA `(.L_x_2350) ;  /* 0x0000000000108947 */ /* 0x000fea0003800000 */
[----:B------:R-:W2:Y:S02]  /*96b0*/  LDG.E.U8 R3, desc[UR36][R6.64] ;  /* 0x0000002406037981 */ /* 0x000ea4000c1e1100 */
[----:B--2---:R-:W-:-:S13]  /*96c0*/  ISETP.NE.AND P3, PT, R3, RZ, PT ;  /* 0x000000ff0300720c */ /* 0x004fda0003f65270 */
[----:B------:R-:W-:Y:S01]  /*96d0*/  @P3 IMAD.MOV.U32 R3, RZ, RZ, RZ ;  /* 0x000000ffff033224 */ /* 0x000fe200078e00ff */
[----:B------:R-:W-:Y:S06]  /*96e0*/  @P3 BRA `(.L_x_2351) ;  /* 0x0000000000103947 */ /* 0x000fec0003800000 */
.L_x_2350:
[----:B------:R-:W1:Y:S02]  /*96f0*/  LDS R3, [R0+-0x200] ;  /* 0xfffe000000037984 */ /* 0x000e640000000800 */
[----:B-1----:R-:W-:-:S04]  /*9700*/  FADD.FTZ R3, -R14, R3 ;  /* 0x000000030e037221 */ /* 0x002fc80000010100 */
[----:B------:R-:W-:-:S06]  /*9710*/  FMUL.FTZ R3, R3, 1.4426950216293334961 ;  /* 0x3fb8aa3b03037820 */ /* 0x000fcc0000410000 */
[----:B------:R-:W0:Y:S02]  /*9720*/  MUFU.EX2 R3, R3 ;  /* 0x0000000300037308 */ /* 0x000e240000000800 */
.L_x_2351:
[----:B------:R-:W-:Y:S05]  /*9730*/  BSYNC B1 ;  /* 0x0000000000017941 */ /* 0x000fea0003800000 */
.L_x_2349:
        /* <DEDUP_REMOVED lines=8> */
.L_x_2353:
[----:B0-----:R-:W1:Y:S02]  /*97c0*/  LDS R3, [R0+-0x100] ;  /* 0xffff000000037984 */ /* 0x001e640000000800 */
[----:B-1----:R-:W-:-:S04]  /*97d0*/  FADD.FTZ R3, -R14, R3 ;  /* 0x000000030e037221 */ /* 0x002fc80000010100 */
[----:B------:R-:W-:-:S06]  /*97e0*/  FMUL.FTZ R3, R3, 1.4426950216293334961 ;  /* 0x3fb8aa3b03037820 */ /* 0x000fcc0000410000 */
[----:B------:R-:W0:Y:S02]  /*97f0*/  MUFU.EX2 R3, R3 ;  /* 0x0000000300037308 */ /* 0x000e240000000800 */
.L_x_2354:
[----:B------:R-:W-:Y:S05]  /*9800*/  BSYNC B1 ;  /* 0x0000000000017941 */ /* 0x000fea0003800000 */
.L_x_2352:
        /* <DEDUP_REMOVED lines=8> */
.L_x_2356:
[----:B0-----:R-:W1:Y:S02]  /*9890*/  LDS R3, [R0] ;  /* 0x0000000000037984 */ /* 0x001e640000000800 */
[----:B-1----:R-:W-:-:S04]  /*98a0*/  FADD.FTZ R3, -R14, R3 ;  /* 0x000000030e037221 */ /* 0x002fc80000010100 */
[----:B------:R-:W-:-:S06]  /*98b0*/  FMUL.FTZ R3, R3, 1.4426950216293334961 ;  /* 0x3fb8aa3b03037820 */ /* 0x000fcc0000410000 */
[----:B------:R-:W0:Y:S02]  /*98c0*/  MUFU.EX2 R3, R3 ;  /* 0x0000000300037308 */ /* 0x000e240000000800 */
.L_x_2357:
[----:B------:R-:W-:Y:S05]  /*98d0*/  BSYNC B1 ;  /* 0x0000000000017941 */ /* 0x000fea0003800000 */
.L_x_2355:
        /* <DEDUP_REMOVED lines=8> */
.L_x_2359:
[----:B0-----:R-:W1:Y:S02]  /*9960*/  LDS R3, [R0+0x100] ;  /* 0x0001000000037984 */ /* 0x001e640000000800 */
[----:B-1----:R-:W-:-:S04]  /*9970*/  FADD.FTZ R3, -R14, R3 ;  /* 0x000000030e037221 */ /* 0x002fc80000010100 */
[----:B------:R-:W-:-:S06]  /*9980*/  FMUL.FTZ R3, R3, 1.4426950216293334961 ;  /* 0x3fb8aa3b03037820 */ /* 0x000fcc0000410000 */
[----:B------:R-:W0:Y:S02]  /*9990*/  MUFU.EX2 R3, R3 ;  /* 0x0000000300037308 */ /* 0x000e240000000800 */
.L_x_2360:
[----:B------:R-:W-:Y:S05]  /*99a0*/  BSYNC B1 ;  /* 0x0000000000017941 */ /* 0x000fea0003800000 */
.L_x_2358:
[----:B------:R-:W-:Y:S01]  /*99b0*/  VIADD R10, R10, 0x100 ;  /* 0x000001000a0a7836 */ /* 0x000fe20000000000 */
[----:B------:R-:W-:Y:S01]  /*99c0*/  IADD3 R6, P4, R6, 0x100, RZ ;  /* 0x0000010006067810 */ /* 0x000fe20007f9e0ff */
[----:B0-----:R0:W-:Y:S01]  /*99d0*/  STS [R0+0x100], R3 ;  /* 0x0001000300007388 */ /* 0x0011e20000000800 */
[----:B------:R-:W-:Y:S02]  /*99e0*/  FADD.FTZ R8, R8, R3 ;  /* 0x0000000308087221 */ /* 0x000fe40000010000 */
[----:B------:R-:W-:Y:S01]  /*99f0*/  ISETP.GE.AND P3, PT, R10, R25, PT ;  /* 0x000000190a00720c */ /* 0x000fe20003f66270 */
[----:B------:R-:W-:Y:S02]  /*9a00*/  IMAD.X R7, RZ, RZ, R7, P4 ;  /* 0x000000ffff077224 */ /* 0x000fe400020e0607 */
[----:B0-----:R-:W-:-:S10]  /*9a10*/  VIADD R0, R0, 0x400 ;  /* 0x0000040000007836 */ /* 0x001fd40000000000 */
[----:B------:R-:W-:Y:S05]  /*9a20*/  @!P3 BRA `(.L_x_2361) ;  /* 0xfffffffc0018b947 */ /* 0x000fea000383ffff */
.L_x_2342:
[----:B------:R-:W-:Y:S05]  /*9a30*/  BSYNC B0 ;  /* 0x0000000000007941 */ /* 0x000fea0003800000 */
.L_x_2341:
[----:B0-----:R-:W0:Y:S01]  /*9a40*/  SHFL.BFLY PT, R3, R8, 0x10, 0x1f ;  /* 0x0e001f0008037f89 */ /* 0x001e2200000e0000 */
[C---:B------:R-:W-:Y:S01]  /*9a50*/  LOP3.LUT P0, RZ, R22.reuse, 0x1f, RZ, 0xc0, !PT ;  /* 0x0000001f16ff7812 */ /* 0x040fe2000780c0ff */
[----:B------:R-:W-:Y:S01]  /*9a60*/  ULDC.U8 UR5, c[0x0][0x31c] ;  /* 0x0000c70000057ab9 */ /* 0x000fe20000000000 */
[----:B------:R-:W-:-:S04]  /*9a70*/  LOP3.LUT R6, R22, 0x1f, RZ, 0xc0, !PT ;  /* 0x0000001f16067812 */ /* 0x000fc800078ec0ff */
[----:B------:R-:W-:-:S07]  /*9a80*/  ISETP.GT.U32.AND P3, PT, R6, 0x1, PT ;  /* 0x000000010600780c */ /* 0x000fce0003f64070 */
[----:B------:R-:W2:Y:S01]  /*9a90*/  @!P0 S2R R9, SR_CgaCtaId ;  /* 0x0000000000098919 */ /* 0x000ea20000008800 */
[----:B------:R-:W-:-:S05]  /*9aa0*/  @!P0 MOV R6, 0x400 ;  /* 0x0000040000068802 */ /* 0x000fca0000000f00 */
[----:B------:R-:W3:Y:S01]  /*9ab0*/  @!P3 S2R R13, SR_CgaCtaId ;  /* 0x00000000000db919 */ /* 0x000ee20000008800 */
[----:B0-----:R-:W-:Y:S01]  /*9ac0*/  FADD.FTZ R3, R3, R8 ;  /* 0x0000000803037221 */ /* 0x001fe20000010000 */
[----:B------:R-:W-:-:S04]  /*9ad0*/  @!P3 MOV R8, 0x400 ;  /* 0x000004000008b802 */ /* 0x000fc80000000f00 */
[----:B------:R-:W0:Y:S01]  /*9ae0*/  SHFL.BFLY PT, R0, R3, 0x8, 0x1f ;  /* 0x0d001f0003007f89 */ /* 0x000e2200000e0000 */
[----:B--2---:R-:W-:Y:S02]  /*9af0*/  @!P0 LEA R9, R9, R6, 0x18 ;  /* 0x0000000609098211 */ /* 0x004fe400078ec0ff */
[----:B---3--:R-:W-:Y:S01]  /*9b00*/  @!P3 LEA R13, R13, R8, 0x18 ;  /* 0x000000080d0db211 */ /* 0x008fe200078ec0ff */
[----:B0-----:R-:W-:-:S05]  /*9b10*/  FADD.FTZ R0, R3, R0 ;  /* 0x0000000003007221 */ /* 0x001fca0000010000 */
[----:B------:R-:W0:Y:S02]  /*9b20*/  SHFL.BFLY PT, R7, R0, 0x4, 0x1f ;  /* 0x0c801f0000077f89 */ /* 0x000e2400000e0000 */
[----:B0-----:R-:W-:Y:S01]  /*9b30*/  FADD.FTZ R7, R0, R7 ;  /* 0x0000000700077221 */ /* 0x001fe20000010000 */
[----:B------:R-:W-:-:S04]  /*9b40*/  @!P0 SHF.R.U32.HI R0, RZ, 0x3, R22 ;  /* 0x00000003ff008819 */ /* 0x000fc80000011616 */
[----:B------:R-:W0:Y:S01]  /*9b50*/  SHFL.BFLY PT, R4, R7, 0x2, 0x1f ;  /* 0x0c401f0007047f89 */ /* 0x000e2200000e0000 */
[----:B------:R-:W-:-:S05]  /*9b60*/  @!P0 LOP3.LUT R6, R0, 0x1ffffffc, RZ, 0xc0, !PT ;  /* 0x1ffffffc00068812 */ /* 0x000fca00078ec0ff */
[----:B------:R-:W-:Y:S02]  /*9b70*/  @!P0 IMAD.IADD R10, R6, 0x1, R9 ;  /* 0x00000001060a8824 */ /* 0x000fe400078e0209 */
[----:B0-----:R-:W-:Y:S01]  /*9b80*/  FADD.FTZ R4, R7, R4 ;  /* 0x0000000407047221 */ /* 0x001fe20000010000 */
[----:B------:R-:W-:-:S04]  /*9b90*/  @!P3 IMAD.SHL.U32 R7, R22, 0x4, RZ ;  /* 0x000000041607b824 */ /* 0x000fc800078e00ff */
[----:B------:R-:W0:Y:S01]  /*9ba0*/  SHFL.BFLY PT, R3, R4, 0x1, 0x1f ;  /* 0x0c201f0004037f89 */ /* 0x000e2200000e0000 */
[----:B------:R-:W-:Y:S02]  /*9bb0*/  @!P3 LOP3.LUT R0, R7, 0x7c, RZ, 0xc0, !PT ;  /* 0x0000007c0700b812 */ /* 0x000fe400078ec0ff */
[----:B------:R-:W-:-:S03]  /*9bc0*/  CS2R R6, SRZ ;  /* 0x0000000000067805 */ /* 0x000fc6000001ff00 */
[----:B------:R-:W-:Y:S02]  /*9bd0*/  @!P3 IMAD.IADD R0, R13, 0x1, R0 ;  /* 0x000000010d00b824 */ /* 0x000fe400078e0200 */
        /* <DEDUP_REMOVED lines=19> */
.L_x_2362:
        /* <DEDUP_REMOVED lines=16> */
.L_x_2367:
[----:B------:R-:W2:Y:S01]  /*9e10*/  LDS R4, [R3] ;  /* 0x0000000003047984 */ /* 0x000ea20000000800 */
[----:B0-----:R-:W-:Y:S01]  /*9e20*/  @P0 IMAD.MOV.U32 R8, RZ, RZ, R10 ;  /* 0x000000ffff080224 */ /* 0x001fe200078e000a */
[----:B------:R-:W-:Y:S01]  /*9e30*/  IADD3 R10, P3, R10, 0x100, RZ ;  /* 0x000001000a0a7810 */ /* 0x000fe20007f7e0ff */
[--C-:B------:R-:W-:Y:S02]  /*9e40*/  @P0 IMAD.MOV.U32 R9, RZ, RZ, R13.reuse ;  /* 0x000000ffff090224 */ /* 0x100fe400078e000d */
[----:B------:R-:W-:Y:S02]  /*9e50*/  VIADD R0, R0, 0xffffffff ;  /* 0xffffffff00007836 */ /* 0x000fe40000000000 */
[----:B------:R-:W-:Y:S02]  /*9e60*/  VIADD R11, R11, 0x40 ;  /* 0x000000400b0b7836 */ /* 0x000fe40000000000 */
[----:B------:R-:W-:Y:S01]  /*9e70*/  IMAD.X R13, RZ, RZ, R13, P3 ;  /* 0x000000ffff0d7224 */ /* 0x000fe200018e060d */
[----:B------:R-:W-:Y:S01]  /*9e80*/  ISETP.NE.AND P4, PT, R0, RZ, PT ;  /* 0x000000ff0000720c */ /* 0x000fe20003f85270 */
[----:B--2---:R-:W-:-:S05]  /*9e90*/  FMUL.FTZ R4, R4, R15 ;  /* 0x0000000f04047220 */ /* 0x004fca0000410000 */
[----:B------:R-:W-:Y:S04]  /*9ea0*/  @P0 STG.E desc[UR36][R8.64], R4 ;  /* 0x0000000408000986 */ /* 0x000fe8000c101924 */
[----:B------:R0:W-:Y:S02]  /*9eb0*/  STS [R3], R4 ;  /* 0x0000000403007388 */ /* 0x0001e40000000800 */
[----:B0-----:R-:W-:Y:S01]  /*9ec0*/  VIADD R3, R3, 0x100 ;  /* 0x0000010003037836 */ /* 0x001fe20000000000 */
[----:B------:R-:W-:Y:S06]  /*9ed0*/  @P4 BRA `(.L_x_2367) ;  /* 0xfffffffc00cc4947 */ /* 0x000fec000383ffff */
.L_x_2366:
[----:B------:R-:W-:Y:S05]  /*9ee0*/  BSYNC B1 ;  /* 0x0000000000017941 */ /* 0x000fea0003800000 */
.L_x_2365:
        /* <DEDUP_REMOVED lines=10> */
.L_x_2368:
[----:B------:R-:W2:Y:S01]  /*9f90*/  LDS R6, [R0+0x300] ;  /* 0x0003000000067984 */ /* 0x000ea20000000800 */
[----:B------:R-:W-:Y:S02]  /*9fa0*/  IMAD.MOV.U32 R7, RZ, RZ, R10 ;  /* 0x000000ffff077224 */ /* 0x000fe400078e000a */
[----:B------:R-:W-:Y:S01]  /*9fb0*/  VIADD R11, R11, 0x100 ;  /* 0x000001000b0b7836 */ /* 0x000fe20000000000 */
[----:B------:R-:W3:Y:S04]  /*9fc0*/  LDS R3, [R0] ;  /* 0x0000000000037984 */ /* 0x000ee80000000800 */
[----:B------:R-:W4:Y:S01]  /*9fd0*/  LDS R4, [R0+0x100] ;  /* 0x0001000000047984 */ /* 0x000f220000000800 */
[----:B------:R-:W-:-:S03]  /*9fe0*/  ISETP.GE.AND P0, PT, R11, R25, PT ;  /* 0x000000190b00720c */ /* 0x000fc60003f06270 */
[----:B0-----:R-:W0:Y:S01]  /*9ff0*/  LDS R8, [R0+0x200] ;  /* 0x0002000000087984 */ /* 0x001e220000000800 */
[-C--:B--2---:R-:W-:Y:S01]  /*a000*/  FMUL.FTZ R27, R6, R15.reuse ;  /* 0x0000000f061b7220 */ /* 0x084fe20000410000 */
[----:B------:R-:W-:Y:S02]  /*a010*/  IMAD.MOV.U32 R6, RZ, RZ, R9 ;  /* 0x000000ffff067224 */ /* 0x000fe400078e0009 */
[-C--:B---3--:R-:W-:Y:S01]  /*a020*/  FMUL.FTZ R13, R3, R15.reuse ;  /* 0x0000000f030d7220 */ /* 0x088fe20000410000 */
[----:B------:R-:W-:Y:S02]  /*a030*/  VIADD R3, R0, 0x400 ;  /* 0x0000040000037836 */ /* 0x000fe40000000000 */
[----:B------:R-:W-:Y:S01]  /*a040*/  @P3 STG.E desc[UR36][R6.64+0x300], R27 ;  /* 0x0003001b06003986 */ /* 0x000fe2000c101924 */
[----:B------:R-:W-:Y:S01]  /*a050*/  IADD3 R9, P2, R6, 0x400, RZ ;  /* 0x0000040006097810 */ /* 0x000fe20007f5e0ff */
[-C--:B----4-:R-:W-:Y:S02]  /*a060*/  FMUL.FTZ R17, R4, R15.reuse ;  /* 0x0000000f04117220 */ /* 0x090fe40000410000 */
[----:B------:R-:W-:Y:S01]  /*a070*/  @P3 STG.E desc[UR36][R6.64], R13 ;  /* 0x0000000d06003986 */ /* 0x000fe2000c101924 */
[----:B0-----:R-:W-:Y:S01]  /*a080*/  FMUL.FTZ R21, R8, R15 ;  /* 0x0000000f08157220 */ /* 0x001fe20000410000 */
[----:B------:R-:W-:-:S02]  /*a090*/  IMAD.X R10, RZ, RZ, R7, P2 ;  /* 0x000000ffff0a7224 */ /* 0x000fc400010e0607 */
        /* <DEDUP_REMOVED lines=8> */
.L_x_2364:
[----:B------:R-:W-:Y:S05]  /*a120*/  BSYNC B0 ;  /* 0x0000000000007941 */ /* 0x000fea0003800000 */
.L_x_2363:
[----:B------:R-:W3:Y:S01]  /*a130*/  S2UR UR6, SR_CgaCtaId ;  /* 0x00000000000679c3 */ /* 0x000ee20000008800 */
[----:B------:R-:W-:Y:S01]  /*a140*/  SHF.R.S32.HI R3, RZ, 0x1f, R22 ;  /* 0x0000001fff037819 */ /* 0x000fe20000011416 */
[----:B------:R-:W-:Y:S01]  /*a150*/  VIADD R4, R22, 0x3f ;  /* 0x0000003f16047836 */ /* 0x000fe20000000000 */
[----:B------:R-:W-:Y:S01]  /*a160*/  ULDC UR8, c[0x0][0x288] ;  /* 0x0000a20000087ab9 */ /* 0x000fe20000000800 */
[----:B------:R-:W-:Y:S01]  /*a170*/  ULDC.64 UR10, c[0x0][0x280] ;  /* 0x0000a000000a7ab9 */ /* 0x000fe20000000a00 */
[-C--:B------:R-:W-:Y:S01]  /*a180*/  LEA.HI R0, R3, R22.reuse, RZ, 0x6 ;  /* 0x0000001603007211 */ /* 0x080fe200078f30ff */
[----:B------:R-:W-:Y:S01]  /*a190*/  UMOV UR5, 0x400 ;  /* 0x0000040000057882 */ /* 0x000fe20000000000 */
[----:B------:R-:W-:Y:S01]  /*a1a0*/  ISETP.GT.U32.AND P2, PT, R4, 0x7e, PT ;  /* 0x0000007e0400780c */ /* 0x000fe20003f44070 */
[----:B------:R-:W-:Y:S01]  /*a1b0*/  UIADD3 UR5, UR5, 0x410, URZ ;  /* 0x0000041005057890 */ /* 0x000fe2000fffe03f */
[----:B------:R-:W-:Y:S01]  /*a1c0*/  LOP3.LUT R3, R0, 0xffffffc0, RZ, 0xc0, !PT ;  /* 0xffffffc000037812 */ /* 0x000fe200078ec0ff */
[----:B------:R-:W-:Y:S01]  /*a1d0*/  BSSY B0, `(.L_x_2369) ;  /* 0x000001d000007945 */ /* 0x000fe20003800000 */
[----:B------:R-:W-:Y:S01]  /*a1e0*/  ISETP.GT.U32.OR P0, PT, R4, 0x7e, P1 ;  /* 0x0000007e0400780c */ /* 0x000fe20000f04470 */
[----:B------:R-:W-:Y:S01]  /*a1f0*/  IMAD R4, R26, UR8, RZ ;  /* 0x000000081a047c24 */ /* 0x000fe2000f8e02ff */
[----:B------:R-:W-:Y:S01]  /*a200*/  IADD3 R26, -R3, R22, RZ ;  /* 0x00000016031a7210 */ /* 0x000fe20007ffe1ff */
[----:B--2---:R-:W-:Y:S01]  /*a210*/  IMAD.MOV.U32 R15, RZ, RZ, RZ ;  /* 0x000000ffff0f7224 */ /* 0x004fe200078e00ff */
[----:B------:R-:W-:Y:S01]  /*a220*/  CS2R R10, SRZ ;  /* 0x00000000000a7805 */ /* 0x000fe2000001ff00 */
[----:B------:R-:W-:Y:S01]  /*a230*/  IMAD R7, R4, UR10, R23 ;  /* 0x0000000a04077c24 */ /* 0x000fe2000f8e0217 */
[----:B0-----:R-:W-:Y:S01]  /*a240*/  CS2R R8, SRZ ;  /* 0x0000000000087805 */ /* 0x001fe2000001ff00 */
[----:B------:R-:W-:Y:S01]  /*a250*/  IMAD.SHL.U32 R4, R26, 0x4, RZ ;  /* 0x000000041a047824 */ /* 0x000fe200078e00ff */
[----:B------:R-:W-:Y:S01]  /*a260*/  SHF.R.S32.HI R34, RZ, 0x6, R0 ;  /* 0x00000006ff227819 */ /* 0x000fe20000011400 */
[----:B------:R-:W-:-:S02]  /*a270*/  IMAD.SHL.U32 R7, R7, 0x100, RZ ;  /* 0x0000010007077824 */ /* 0x000fc400078e00ff */
[--C-:B------:R-:W-:Y:S01]  /*a280*/  IMAD R3, R19, UR11, R4.reuse ;  /* 0x0000000b13037c24 */ /* 0x100fe2000f8e0204 */
[----:B---3--:R-:W-:Y:S01]  /*a290*/  ULEA UR5, UR6, UR5, 0x18 ;  /* 0x0000000506057291 */ /* 0x008fe2000f8ec03f */
[----:B------:R-:W-:-:S03]  /*a2a0*/  IMAD R22, R7, UR11, R4 ;  /* 0x0000000b07167c24 */ /* 0x000fc6000f8e0204 */
[----:B------:R-:W-:Y:S02]  /*a2b0*/  SHF.R.S32.HI R6, RZ, 0x1f, R3 ;  /* 0x0000001fff067819 */ /* 0x000fe40000011403 */
[----:B------:R-:W-:Y:S02]  /*a2c0*/  LEA R26, R26, UR5, 0x4 ;  /* 0x000000051a1a7c11 */ /* 0x000fe4000f8e20ff */
        /* <DEDUP_REMOVED lines=12> */
.L_x_2371:
[----:B-----5:R0:W-:Y:S02]  /*a390*/  STS.128 [R26], R8 ;  /* 0x000000081a007388 */ /* 0x0201e40000000c00 */
.L_x_2370:
[----:B------:R-:W-:Y:S05]  /*a3a0*/  BSYNC B0 ;  /* 0x0000000000007941 */ /* 0x000fea0003800000 */
.L_x_2369:
[----:B------:R-:W-:Y:S01]  /*a3b0*/  IMAD.IADD R37, R34, 0x1, R5 ;  /* 0x0000000122257824 */ /* 0x000fe200078e0205 */
[----:B------:R-:W-:Y:S01]  /*a3c0*/  VIMNMX R35, R18, UR11, PT ;  /* 0x0000000b12237c48 */ /* 0x000fe2000bfe0100 */
[----:B------:R-:W-:Y:S01]  /*a3d0*/  ULDC.64 UR6, c[0x0][0x250] ;  /* 0x0000940000067ab9 */ /* 0x000fe20000000a00 */
[----:B------:R-:W-:Y:S01]  /*a3e0*/  BSSY B0, `(.L_x_2372) ;  /* 0x000008d000007945 */ /* 0x000fe20003800000 */
[----:B------:R-:W-:Y:S01]  /*a3f0*/  IMAD.SHL.U32 R0, R37, 0x100, RZ ;  /* 0x0000010025007824 */ /* 0x000fe200078e00ff */
[----:B------:R-:W-:Y:S01]  /*a400*/  LEA R36, R34, UR4, 0x2 ;  /* 0x0000000422247c11 */ /* 0x000fe2000f8e10ff */
[----:B------:R-:W-:Y:S02]  /*a410*/  IMAD.U32 R17, RZ, RZ, UR6 ;  /* 0x00000006ff117e24 */ /* 0x000fe4000f8e00ff */
[----:B------:R-:W-:Y:S01]  /*a420*/  IMAD.U32 R7, RZ, RZ, UR7 ;  /* 0x00000007ff077e24 */ /* 0x000fe2000f8e00ff */
[----:B------:R-:W-:Y:S01]  /*a430*/  SHF.R.S32.HI R29, RZ, 0x1f, R0 ;  /* 0x0000001fff1d7819 */ /* 0x000fe20000011400 */
[----:B------:R-:W-:Y:S01]  /*a440*/  ULDC.64 UR6, c[0x0][0x250] ;  /* 0x0000940000067ab9 */ /* 0x000fe20000000a00 */
[----:B------:R-:W-:Y:S01]  /*a450*/  BAR.SYNC.DEFER_BLOCKING 0x0 ;  /* 0x0000000000007b1d */ /* 0x000fe20000010000 */
[----:B------:R-:W-:Y:S01]  /*a460*/  IADD3 R12, P0, R3, R0, RZ ;  /* 0x00000000030c7210 */ /* 0x000fe20007f1e0ff */
[----:B-1----:R-:W-:-:S03]  /*a470*/  IMAD.MOV.U32 R14, RZ, RZ, RZ ;  /* 0x000000ffff0e7224 */ /* 0x002fc600078e00ff */
[----:B------:R-:W-:Y:S01]  /*a480*/  LEA R20, P3, R12, R17, 0x2 ;  /* 0x000000110c147211 */ /* 0x000fe200078610ff */
[----:B------:R-:W-:Y:S01]  /*a490*/  IMAD.X R13, R6, 0x1, R29, P0 ;  /* 0x00000001060d7824 */ /* 0x000fe200000e061d */
[----:B------:R-:W-:-:S04]  /*a4a0*/  ISETP.GE.AND P0, PT, R37, R35, PT ;  /* 0x000000232500720c */ /* 0x000fc80003f06270 */
[----:B------:R-:W-:Y:S02]  /*a4b0*/  LEA.HI.X R21, R12, R7, R13, 0x2, P3 ;  /* 0x000000070c157211 */ /* 0x000fe400018f140d */
[----:B------:R-:W-:-:S07]  /*a4c0*/  CS2R R12, SRZ ;  /* 0x00000000000c7805 */ /* 0x000fce000001ff00 */
[----:B------:R-:W-:Y:S05]  /*a4d0*/  @P0 BRA `(.L_x_2373) ;  /* 0x0000000400f40947 */ /* 0x000fea0003800000 */
[----:B------:R-:W-:Y:S01]  /*a4e0*/  ULOP3.LUT UR5, URZ, UR11, URZ, 0x33, !UPT ;  /* 0x0000000b3f057292 */ /* 0x000fe2000f8e333f */
[----:B------:R-:W-:Y:S01]  /*a4f0*/  IMAD.MOV R28, RZ, RZ, -R25 ;  /* 0x000000ffff1c7224 */ /* 0x000fe200078e0a19 */
[----:B------:R-:W-:Y:S01]  /*a500*/  LOP3.LUT R14, RZ, R34, RZ, 0x33, !PT ;  /* 0x00000022ff0e7212 */ /* 0x000fe200078e33ff */
[----:B------:R-:W1:Y:S01]  /*a510*/  LDC.64 R12, c[0x0][0x2e8] ;  /* 0x0000ba00ff0c7b82 */ /* 0x000e620000000a00 */
[----:B------:R-:W-:Y:S01]  /*a520*/  IMAD R33, R24, UR8, R23 ;  /* 0x0000000818217c24 */ /* 0x000fe2000f8e0217 */
[----:B------:R-:W-:Y:S01]  /*a530*/  BSSY B1, `(.L_x_2374) ;  /* 0x0000026000017945 */ /* 0x000fe20003800000 */
[----:B------:R-:W-:Y:S01]  /*a540*/  VIMNMX R28, R28, UR5, !PT ;  /* 0x000000051c1c7c48 */ /* 0x000fe2000ffe0100 */
[----:B------:R-:W-:Y:S02]  /*a550*/  IMAD.MOV.U32 R38, RZ, RZ, R37 ;  /* 0x000000ffff267224 */ /* 0x000fe400078e0025 */
[----:B------:R-:W-:Y:S01]  /*a560*/  IMAD R33, R33, 0x100, R4 ;  /* 0x0000010021217824 */ /* 0x000fe200078e0204 */
[----:B------:R-:W-:-:S04]  /*a570*/  IADD3 R14, -R28, R14, -R5 ;  /* 0x0000000e1c0e7210 */ /* 0x000fc80007ffe905 */
[----:B------:R-:W-:-:S04]  /*a580*/  LOP3.LUT R14, R14, 0x1, RZ, 0xc0, !PT ;  /* 0x000000010e0e7812 */ /* 0x000fc800078ec0ff */
[----:B------:R-:W-:Y:S02]  /*a590*/  ISETP.NE.U32.AND P0, PT, R14, 0x1, PT ;  /* 0x000000010e00780c */ /* 0x000fe40003f05070 */
[----:B------:R-:W-:Y:S01]  /*a5a0*/  CS2R R14, SRZ ;  /* 0x00000000000e7805 */ /* 0x000fe2000001ff00 */
[----:B-1----:R-:W-:Y:S01]  /*a5b0*/  IMAD.WIDE R32, R33, 0x4, R12 ;  /* 0x0000000421207825 */ /* 0x002fe200078e020c */
[----:B------:R-:W-:-:S09]  /*a5c0*/  CS2R R12, SRZ ;  /* 0x00000000000c7805 */ /* 0x000fd2000001ff00 */
[----:B------:R-:W-:Y:S05]  /*a5d0*/  @P0 BRA `(.L_x_2375) ;  /* 0x00000000006c0947 */ /* 0x000fea0003800000 */
[----:B------:R-:W-:Y:S01]  /*a5e0*/  IADD3 R0, P0, R22, R0, RZ ;  /* 0x0000000016007210 */ /* 0x000fe20007f1e0ff */
[----:B------:R-:W-:-:S04]  /*a5f0*/  ULDC UR5, c[0x0][0x29c] ;  /* 0x0000a70000057ab9 */ /* 0x000fc80000000800 */
[----:B------:R-:W-:Y:S01]  /*a600*/  IMAD.X R29, R27, 0x1, R29, P0 ;  /* 0x000000011b1d7824 */ /* 0x000fe200000e061d */
[----:B------:R-:W-:-:S04]  /*a610*/  LEA R12, P0, R0, R17, 0x2 ;  /* 0x00000011000c7211 */ /* 0x000fc800078010ff */
[----:B------:R-:W-:Y:S02]  /*a620*/  LEA.HI.X R13, R0, R7, R29, 0x2, P0 ;  /* 0x00000007000d7211 */ /* 0x000fe400000f141d */
[----:B------:R1:W2:Y:S04]  /*a630*/  LDS R0, [R36] ;  /* 0x0000000024007984 */ /* 0x0002a80000000800 */
[----:B------:R-:W5:Y:S01]  /*a640*/  LDG.E.128 R12, desc[UR36][R12.64] ;  /* 0x000000240c0c7981 */ /* 0x000f62000c1e1d00 */
[----:B------:R-:W-:-:S06]  /*a650*/  UISETP.NE.AND UP0, UPT, UR5, URZ, UPT ;  /* 0x0000003f0500728c */ /* 0x000fcc000bf05270 */
[----:B------:R-:W-:-:S13]  /*a660*/  PLOP3.LUT P1, PT, PT, PT, UP0, 0x80, 0x0 ;  /* 0x000000000000781c */ /* 0x000fda0003f2f008 */
        /* <DEDUP_REMOVED lines=13> */
.L_x_2376:
[C---:B-12--5:R-:W-:Y:S01]  /*a740*/  FFMA.FTZ R12, R0.reuse, R12, RZ ;  /* 0x0000000c000c7223 */ /* 0x066fe200000100ff */
[C---:B------:R-:W-:Y:S01]  /*a750*/  FFMA.FTZ R13, R0.reuse, R13, RZ ;  /* 0x0000000d000d7223 */ /* 0x040fe200000100ff */
[C---:B------:R-:W-:Y:S01]  /*a760*/  FFMA.FTZ R14, R0.reuse, R14, RZ ;  /* 0x0000000e000e7223 */ /* 0x040fe200000100ff */
[----:B------:R-:W-:Y:S01]  /*a770*/  FFMA.FTZ R15, R0, R15, RZ ;  /* 0x0000000f000f7223 */ /* 0x000fe200000100ff */
[----:B------:R-:W-:-:S07]  /*a780*/  VIADD R38, R37, 0x1 ;  /* 0x0000000125267836 */ /* 0x000fce0000000000 */
.L_x_2375:
[----:B------:R-:W-:Y:S05]  /*a790*/  BSYNC B1 ;  /* 0x0000000000017941 */ /* 0x000fea0003800000 */
.L_x_2374:
[----:B------:R-:W-:-:S04]  /*a7a0*/  IADD3 R29, -R5, -0x2, -R34 ;  /* 0xfffffffe051d7810 */ /* 0x000fc80007ffe922 */
[----:B------:R-:W-:-:S13]  /*a7b0*/  ISETP.NE.AND P0, PT, R29, R28, PT ;  /* 0x0000001c1d00720c */ /* 0x000fda0003f05270 */
[----:B------:R-:W-:Y:S05]  /*a7c0*/  @!P0 BRA `(.L_x_2373) ;  /* 0x0000000400388947 */ /* 0x000fea0003800000 */
[C---:B------:R-:W-:Y:S01]  /*a7d0*/  IMAD.SHL.U32 R0, R38.reuse, 0x100, RZ ;  /* 0x0000010026007824 */ /* 0x040fe200078e00ff */
[----:B------:R-:W-:Y:S01]  /*a7e0*/  LEA R28, R38, 0x4, 0x2 ;  /* 0x00000004261c7811 */ /* 0x000fe200078e10ff */
[----:B------:R-:W-:Y:S02]  /*a7f0*/  ULDC UR5, c[0x0][0x29c] ;  /* 0x0000a70000057ab9 */ /* 0x000fe40000000800 */
[----:B------:R-:W-:Y:S01]  /*a800*/  UISETP.NE.AND UP0, UPT, UR5, URZ, UPT ;  /* 0x0000003f0500728c */ /* 0x000fe2000bf05270 */
[----:B------:R-:W-:Y:S01]  /*a810*/  SHF.R.S32.HI R29, RZ, 0x1f, R0 ;  /* 0x0000001fff1d7819 */ /* 0x000fe20000011400 */
[----:B------:R-:W-:Y:S01]  /*a820*/  IMAD R28, R5, -0x4, R28 ;  /* 0xfffffffc051c7824 */ /* 0x000fe200078e021c */
[-C--:B------:R-:W-:Y:S01]  /*a830*/  IADD3 R40, P0, R22, R0.reuse, RZ ;  /* 0x0000000016287210 */ /* 0x080fe20007f1e0ff */
[----:B------:R-:W-:Y:S01]  /*a840*/  VIADD R39, R0, 0x100 ;  /* 0x0000010000277836 */ /* 0x000fe20000000000 */
[----:B------:R-:W-:Y:S01]  /*a850*/  IADD3 R30, P3, R3, R0, RZ ;  /* 0x00000000031e7210 */ /* 0x000fe20007f7e0ff */
[----:B------:R-:W-:Y:S01]  /*a860*/  VIADD R0, R28, UR4 ;  /* 0x000000041c007c36 */ /* 0x000fe20008000000 */
[----:B------:R-:W-:Y:S01]  /*a870*/  PLOP3.LUT P1, PT, PT, PT, UP0, 0x80, 0x0 ;  /* 0x000000000000781c */ /* 0x000fe20003f2f008 */
[--C-:B------:R-:W-:Y:S01]  /*a880*/  IMAD.X R55, R27, 0x1, R29.reuse, P0 ;  /* 0x000000011b377824 */ /* 0x100fe200000e061d */
[-C--:B------:R-:W-:Y:S01]  /*a890*/  LEA R54, P0, R40, R17.reuse, 0x2 ;  /* 0x0000001128367211 */ /* 0x080fe200078010ff */
[----:B------:R-:W-:Y:S01]  /*a8a0*/  IMAD.X R29, R6, 0x1, R29, P3 ;  /* 0x00000001061d7824 */ /* 0x000fe200018e061d */
[----:B------:R-:W-:-:S02]  /*a8b0*/  LEA R52, P3, R30, R17, 0x2 ;  /* 0x000000111e347211 */ /* 0x000fc400078610ff */
[-C--:B------:R-:W-:Y:S02]  /*a8c0*/  LEA.HI.X R55, R40, R7.reuse, R55, 0x2, P0 ;  /* 0x0000000728377211 */ /* 0x080fe400000f1437 */
[----:B------:R-:W-:-:S09]  /*a8d0*/  LEA.HI.X R53, R30, R7, R29, 0x2, P3 ;  /* 0x000000071e357211 */ /* 0x000fd200018f141d */
.L_x_2379:
[----:B------:R-:W-:Y:S01]  /*a8e0*/  SHF.R.S32.HI R56, RZ, 0x1f, R39 ;  /* 0x0000001fff387819 */ /* 0x000fe20000011427 */
[----:B------:R-:W-:Y:S01]  /*a8f0*/  IMAD.U32 R17, RZ, RZ, UR6 ;  /* 0x00000006ff117e24 */ /* 0x000fe2000f8e00ff */
[----:B------:R-:W-:Y:S01]  /*a900*/  IADD3 R28, P0, R22, R39, RZ ;  /* 0x00000027161c7210 */ /* 0x000fe20007f1e0ff */
[----:B------:R-:W-:Y:S01]  /*a910*/  IMAD.U32 R7, RZ, RZ, UR7 ;  /* 0x00000007ff077e24 */ /* 0x000fe2000f8e00ff */
[----:B------:R-:W-:-:S03]  /*a920*/  LOP3.LUT P3, RZ, R2, 0x10, RZ, 0xc0, !PT ;  /* 0x0000001002ff7812 */ /* 0x000fc6000786c0ff */
[----:B------:R-:W-:Y:S01]  /*a930*/  IMAD.X R29, R27, 0x1, R56, P0 ;  /* 0x000000011b1d7824 */ /* 0x000fe200000e0638 */
[----:B------:R-:W-:-:S04]  /*a940*/  LEA R30, P0, R28, R17, 0x2 ;  /* 0x000000111c1e7211 */ /* 0x000fc800078010ff */
[----:B------:R-:W-:Y:S01]  /*a950*/  LEA.HI.X R31, R28, R7, R29, 0x2, P0 ;  /* 0x000000071c1f7211 */ /* 0x000fe200000f141d */
[----:B------:R-:W-:Y:S02]  /*a960*/  IMAD.MOV.U32 R28, RZ, RZ, R54 ;  /* 0x000000ffff1c7224 */ /* 0x000fe400078e0036 */
[----:B------:R-:W-:-:S05]  /*a970*/  IMAD.MOV.U32 R29, RZ, RZ, R55 ;  /* 0x000000ffff1d7224 */ /* 0x000fca00078e0037 */
[----:B------:R1:W5:Y:S01]  /*a980*/  LDG.E.128 R40, desc[UR36][R28.64] ;  /* 0x000000241c287981 */ /* 0x000362000c1e1d00 */
[----:B------:R-:W-:Y:S05]  /*a990*/  @P1 BRA `(.L_x_2377) ;  /* 0x0000000000341947 */ /* 0x000fea0003800000 */
[----:B------:R-:W2:Y:S01]  /*a9a0*/  @P3 LDG.E.128 R48, desc[UR36][R32.64] ;  /* 0x0000002420303981 */ /* 0x000ea2000c1e1d00 */
[----:B-1----:R-:W-:Y:S02]  /*a9b0*/  IMAD.MOV.U32 R28, RZ, RZ, R52 ;  /* 0x000000ffff1c7224 */ /* 0x002fe400078e0034 */
[----:B------:R-:W-:Y:S01]  /*a9c0*/  IMAD.MOV.U32 R29, RZ, RZ, R53 ;  /* 0x000000ffff1d7224 */ /* 0x000fe200078e0035 */
        /* <DEDUP_REMOVED lines=10> */
.L_x_2377:
        /* <DEDUP_REMOVED lines=22> */
.L_x_2378:
[----:B------:R2:W1:Y:S01]  /*abd0*/  LDS R15, [R0] ;  /* 0x00000000000f7984 */ /* 0x0004620000000800 */
[----:B------:R-:W-:Y:S01]  /*abe0*/  VIADD R38, R38, 0x2 ;  /* 0x0000000226267836 */ /* 0x000fe20000000000 */
[----:B------:R-:W-:Y:S01]  /*abf0*/  IADD3 R54, P3, R54, 0x800, RZ ;  /* 0x0000080036367810 */ /* 0x000fe20007f7e0ff */
[----:B------:R-:W-:Y:S01]  /*ac00*/  VIADD R39, R39, 0x200 ;  /* 0x0000020027277836 */ /* 0x000fe20000000000 */
[----:B------:R-:W-:Y:S02]  /*ac10*/  IADD3 R52, P4, R52, 0x800, RZ ;  /* 0x0000080034347810 */ /* 0x000fe40007f9e0ff */
[----:B------:R-:W-:Y:S01]  /*ac20*/  ISETP.GE.AND P0, PT, R38, R35, PT ;  /* 0x000000232600720c */ /* 0x000fe20003f06270 */
[----:B------:R-:W-:Y:S01]  /*ac30*/  IMAD.X R55, RZ, RZ, R55, P3 ;  /* 0x000000ffff377224 */ /* 0x000fe200018e0637 */
[----:B--2---:R-:W-:Y:S01]  /*ac40*/  IADD3 R0, R0, 0x8, RZ ;  /* 0x0000000800007810 */ /* 0x004fe20007ffe0ff */
[----:B------:R-:W-:Y:S02]  /*ac50*/  IMAD.X R53, RZ, RZ, R53, P4 ;  /* 0x000000ffff357224 */ /* 0x000fe400020e0635 */
[C---:B-1----:R-:W-:Y:S01]  /*ac60*/  FFMA.FTZ R12, R15.reuse, R44, R40 ;  /* 0x0000002c0f0c7223 */ /* 0x042fe20000010028 */
[C---:B------:R-:W-:Y:S01]  /*ac70*/  FFMA.FTZ R13, R15.reuse, R45, R48 ;  /* 0x0000002d0f0d7223 */ /* 0x040fe20000010030 */
[C---:B------:R-:W-:Y:S01]  /*ac80*/  FFMA.FTZ R14, R15.reuse, R46, R41 ;  /* 0x0000002e0f0e7223 */ /* 0x040fe20000010029 */
[----:B------:R-:W-:-:S05]  /*ac90*/  FFMA.FTZ R15, R15, R47, R42 ;  /* 0x0000002f0f0f7223 */ /* 0x000fca000001002a */
[----:B------:R-:W-:Y:S05]  /*aca0*/  @!P0 BRA `(.L_x_2379) ;  /* 0xfffffffc000c8947 */ /* 0x000fea000383ffff */
.L_x_2373:
[----:B------:R-:W-:Y:S05]  /*acb0*/  BSYNC B0 ;  /* 0x0000000000007941 */ /* 0x000fea0003800000 */
.L_x_2372:
[----:B------:R-:W-:Y:S01]  /*acc0*/  ISETP.GE.AND P0, PT, R37, R18, PT ;  /* 0x000000122500720c */ /* 0x000fe20003f06270 */
[----:B------:R-:W-:Y:S01]  /*acd0*/  ULDC UR6, c[0x0][0x29c] ;  /* 0x0000a70000067ab9 */ /* 0x000fe20000000800 */
[----:B------:R-:W-:Y:S01]  /*ace0*/  ULDC.64 UR8, c[0x0][0x250] ;  /* 0x0000940000087ab9 */ /* 0x000fe20000000a00 */
[----:B------:R-:W-:Y:S10]  /*acf0*/  BSSY B0, `(.L_x_2380) ;  /* 0x00000c4000007945 */ /* 0x000ff40003800000 */
[----:B------:R-:W-:Y:S05]  /*ad00*/  @P0 BRA `(.L_x_2381) ;  /* 0x0000000c00080947 */ /* 0x000fea0003800000 */
[----:B------:R-:W-:Y:S01]  /*ad10*/  LOP3.LUT R0, RZ, R34, RZ, 0x33, !PT ;  /* 0x00000022ff007212 */ /* 0x000fe200078e33ff */
[----:B------:R-:W1:Y:S01]  /*ad20*/  LDC.64 R28, c[0x0][0x2e8] ;  /* 0x0000ba00ff1c7b82 */ /* 0x000e620000000a00 */
[----:B------:R-:W-:Y:S01]  /*ad30*/  ULDC UR5, c[0x0][0x288] ;  /* 0x0000a20000057ab9 */ /* 0x000fe20000000800 */
[----:B------:R-:W-:Y:S01]  /*ad40*/  BSSY B1, `(.L_x_2382) ;  /* 0x0000040000017945 */ /* 0x000fe20003800000 */
[----:B------:R-:W-:Y:S01]  /*ad50*/  IADD3 R0, -R5, R25, R0 ;  /* 0x0000001905007210 */ /* 0x000fe20007ffe100 */
[----:B------:R-:W-:Y:S01]  /*ad60*/  IMAD R31, R24, UR5, R23 ;  /* 0x00000005181f7c24 */ /* 0x000fe2000f8e0217 */
[----:B------:R-:W-:Y:S02]  /*ad70*/  IADD3 R34, -R34, -0x2, R25 ;  /* 0xfffffffe22227810 */ /* 0x000fe40007ffe119 */
[----:B------:R-:W-:Y:S01]  /*ad80*/  LOP3.LUT R0, R0, 0x1, RZ, 0xc0, !PT ;  /* 0x0000000100007812 */ /* 0x000fe200078ec0ff */
[----:B------:R-:W-:-:S03]  /*ad90*/  IMAD R31, R31, 0x100, R4 ;  /* 0x000001001f1f7824 */ /* 0x000fc600078e0204 */
[----:B------:R-:W-:Y:S01]  /*ada0*/  ISETP.NE.U32.AND P0, PT, R0, 0x1, PT ;  /* 0x000000010000780c */ /* 0x000fe20003f05070 */
[----:B-1----:R-:W-:-:S12]  /*adb0*/  IMAD.WIDE R30, R31, 0x4, R28 ;  /* 0x000000041f1e7825 */ /* 0x002fd800078e021c */
        /* <DEDUP_REMOVED lines=14> */
[----:B-1----:R-:W-:Y:S02]  /*aea0*/  IMAD.MOV.U32 R28, RZ, RZ, RZ ;  /* 0x000000ffff1c7224 */ /* 0x002fe400078e00ff */
[----:B--2---:R-:W-:-:S04]  /*aeb0*/  IMAD.MOV R0, RZ, RZ, -R29 ;  /* 0x000000ffff007224 */ /* 0x004fc800078e0a1d */
[----:B------:R-:W-:-:S04]  /*aec0*/  IMAD R25, R0, R33, RZ ;  /* 0x0000002100197224 */ /* 0x000fc800078e02ff */
[----:B------:R-:W-:-:S04]  /*aed0*/  IMAD.HI.U32 R0, R29, R25, R28 ;  /* 0x000000191d007227 */ /* 0x000fc800078e001c */
[----:B------:R-:W-:-:S04]  /*aee0*/  IMAD.MOV.U32 R25, RZ, RZ, R38 ;  /* 0x000000ffff197224 */ /* 0x000fc800078e0026 */
[----:B------:R-:W-:-:S04]  /*aef0*/  IMAD.HI.U32 R0, R0, R25, RZ ;  /* 0x0000001900007227 */ /* 0x000fc800078e00ff */
[----:B------:R-:W-:-:S04]  /*af00*/  IMAD.MOV R0, RZ, RZ, -R0 ;  /* 0x000000ffff007224 */ /* 0x000fc800078e0a00 */
[C---:B------:R-:W-:Y:S02]  /*af10*/  IMAD R0, R33.reuse, R0, R25 ;  /* 0x0000000021007224 */ /* 0x040fe400078e0219 */
[----:B------:R1:W2:Y:S03]  /*af20*/  LDS R25, [R36] ;  /* 0x0000000024197984 */ /* 0x0002a60000000800 */
[----:B------:R-:W-:-:S13]  /*af30*/  ISETP.GT.U32.AND P0, PT, R33, R0, PT ;  /* 0x000000002100720c */ /* 0x000fda0003f04070 */
[----:B------:R-:W-:-:S05]  /*af40*/  @!P0 IMAD.IADD R0, R0, 0x1, -R33 ;  /* 0x0000000100008824 */ /* 0x000fca00078e0a21 */
[----:B------:R-:W-:-:S13]  /*af50*/  ISETP.GT.U32.AND P0, PT, R33, R0, PT ;  /* 0x000000002100720c */ /* 0x000fda0003f04070 */
[----:B------:R-:W-:-:S04]  /*af60*/  @!P0 IMAD.IADD R0, R0, 0x1, -R33 ;  /* 0x0000000100008824 */ /* 0x000fc800078e0a21 */
[----:B------:R-:W-:Y:S01]  /*af70*/  @!P1 IMAD.MOV R0, RZ, RZ, -R0 ;  /* 0x000000ffff009224 */ /* 0x000fe200078e0a00 */
[----:B------:R-:W-:-:S05]  /*af80*/  @!P3 LOP3.LUT R0, RZ, R32, RZ, 0x33, !PT ;  /* 0x00000020ff00b212 */ /* 0x000fca00078e33ff */
[----:B------:R-:W-:-:S05]  /*af90*/  IMAD.SHL.U32 R0, R0, 0x100, RZ ;  /* 0x0000010000007824 */ /* 0x000fca00078e00ff */
[----:B------:R-:W-:-:S04]  /*afa0*/  IADD3 R32, P0, R22, R0, RZ ;  /* 0x0000000016207210 */ /* 0x000fc80007f1e0ff */
[----:B------:R-:W-:Y:S02]  /*afb0*/  LEA.HI.X.SX32 R0, R0, R27, 0x1, P0 ;  /* 0x0000001b00007211 */ /* 0x000fe400000f0eff */
[----:B------:R-:W-:-:S04]  /*afc0*/  LEA R28, P0, R32, R17, 0x2 ;  /* 0x00000011201c7211 */ /* 0x000fc800078010ff */
[----:B------:R-:W-:-:S05]  /*afd0*/  LEA.HI.X R29, R32, R7, R0, 0x2, P0 ;  /* 0x00000007201d7211 */ /* 0x000fca00000f1400 */
[----:B------:R1:W5:Y:S01]  /*afe0*/  LDG.E.128 R40, desc[UR36][R28.64] ;  /* 0x000000241c287981 */ /* 0x000362000c1e1d00 */
[----:B------:R-:W-:-:S06]  /*aff0*/  UISETP.NE.AND UP0, UPT, UR5, URZ, UPT ;  /* 0x0000003f0500728c */ /* 0x000fcc000bf05270 */
[----:B------:R-:W-:-:S13]  /*b000*/  PLOP3.LUT P1, PT, PT, PT, UP0, 0x80, 0x0 ;  /* 0x000000000000781c */ /* 0x000fda0003f2f008 */
        /* <DEDUP_REMOVED lines=13> */
.L_x_2386:
[C---:B-----5:R-:W-:Y:S01]  /*b0e0*/  FFMA.FTZ R12, R25.reuse, R40, R12 ;  /* 0x00000028190c7223 */ /* 0x060fe2000001000c */
[C---:B------:R-:W-:Y:S01]  /*b0f0*/  FFMA.FTZ R13, R25.reuse, R41, R13 ;  /* 0x00000029190d7223 */ /* 0x040fe2000001000d */
[C---:B------:R-:W-:Y:S01]  /*b100*/  FFMA.FTZ R14, R25.reuse, R42, R14 ;  /* 0x0000002a190e7223 */ /* 0x040fe2000001000e */
[----:B------:R-:W-:-:S07]  /*b110*/  FFMA.FTZ R15, R25, R43, R15 ;  /* 0x0000002b190f7223 */ /* 0x000fce000001000f */
.L_x_2385:
[----:B------:R-:W-:Y:S05]  /*b120*/  BSYNC B2 ;  /* 0x0000000000027941 */ /* 0x000fea0003800000 */
.L_x_2384:
[----:B------:R-:W-:-:S07]  /*b130*/  VIADD R37, R37, 0x1 ;  /* 0x0000000125257836 */ /* 0x000fce0000000000 */
.L_x_2383:
[----:B------:R-:W-:Y:S05]  /*b140*/  BSYNC B1 ;  /* 0x0000000000017941 */ /* 0x000fea0003800000 */
.L_x_2382:
[----:B------:R-:W-:-:S13]  /*b150*/  ISETP.NE.AND P0, PT, R34, R5, PT ;  /* 0x000000052200720c */ /* 0x000fda0003f05270 */
[----:B------:R-:W-:Y:S05]  /*b160*/  @!P0 BRA `(.L_x_2381) ;  /* 0x0000000400f08947 */ /* 0x000fea0003800000 */
[----:B------:R-:W-:Y:S01]  /*b170*/  IMAD.SHL.U32 R0, R5, 0x4, RZ ;  /* 0x0000000405007824 */ /* 0x000fe200078e00ff */
[C---:B------:R-:W-:Y:S01]  /*b180*/  LEA R49, R37.reuse, 0x100, 0x8 ;  /* 0x0000010025317811 */ /* 0x040fe200078e40ff */
[----:B------:R-:W-:Y:S02]  /*b190*/  IMAD.MOV.U32 R25, RZ, RZ, RZ ;  /* 0x000000ffff197224 */ /* 0x000fe400078e00ff */
[----:B------:R-:W-:-:S04]  /*b1a0*/  IMAD R0, R37, 0x4, -R0 ;  /* 0x0000000425007824 */ /* 0x000fc800078e0a00 */
[----:B------:R-:W-:-:S07]  /*b1b0*/  VIADD R36, R0, UR4 ;  /* 0x0000000400247c36 */ /* 0x000fce0008000000 */
.L_x_2393:
[----:B------:R-:W2:Y:S01]  /*b1c0*/  LDC R48, c[0x0][0x284] ;  /* 0x0000a100ff307b82 */ /* 0x000ea20000000800 */
[----:B------:R-:W-:Y:S01]  /*b1d0*/  VIADD R0, R49, 0xffffff00 ;  /* 0xffffff0031007836 */ /* 0x000fe20000000000 */
[----:B------:R-:W-:Y:S01]  /*b1e0*/  BSSY B1, `(.L_x_2387) ;  /* 0x000003a000017945 */ /* 0x000fe20003800000 */
[----:B------:R-:W-:Y:S02]  /*b1f0*/  IMAD.U32 R17, RZ, RZ, UR8 ;  /* 0x00000008ff117e24 */ /* 0x000fe4000f8e00ff */
[----:B------:R-:W-:Y:S01]  /*b200*/  IMAD.U32 R7, RZ, RZ, UR9 ;  /* 0x00000009ff077e24 */ /* 0x000fe2000f8e00ff */
[----:B-1----:R-:W-:Y:S01]  /*b210*/  IADD3 R20, P0, R3, R0, RZ ;  /* 0x0000000003147210 */ /* 0x002fe20007f1e0ff */
[----:B------:R-:W-:-:S03]  /*b220*/  IMAD.IADD R38, R36, 0x1, R25 ;  /* 0x0000000124267824 */ /* 0x000fc600078e0219 */
        /* <DEDUP_REMOVED lines=14> */
[----:B---3--:R-:W-:-:S04]  /*b310*/  IMAD.MOV R0, RZ, RZ, -R21 ;  /* 0x000000ffff007224 */ /* 0x008fc800078e0a15 */
[----:B------:R-:W-:Y:S01]  /*b320*/  IMAD R35, R0, R33, RZ ;  /* 0x0000002100237224 */ /* 0x000fe200078e02ff */
[----:B------:R-:W-:-:S03]  /*b330*/  IABS R0, R37 ;  /* 0x0000002500007213 */ /* 0x000fc60000000000 */
[----:B------:R-:W-:-:S04]  /*b340*/  IMAD.HI.U32 R35, R21, R35, R20 ;  /* 0x0000002315237227 */ /* 0x000fc800078e0014 */
[----:B------:R-:W-:-:S04]  /*b350*/  IMAD.MOV.U32 R20, RZ, RZ, R0 ;  /* 0x000000ffff147224 */ /* 0x000fc800078e0000 */
[----:B------:R-:W-:-:S04]  /*b360*/  IMAD.HI.U32 R0, R35, R20, RZ ;  /* 0x0000001423007227 */ /* 0x000fc800078e00ff */
[----:B------:R-:W-:-:S04]  /*b370*/  IMAD.MOV R21, RZ, RZ, -R0 ;  /* 0x000000ffff157224 */ /* 0x000fc800078e0a00 */
[----:B------:R-:W-:-:S05]  /*b380*/  IMAD R0, R33, R21, R20 ;  /* 0x0000001521007224 */ /* 0x000fca00078e0214 */
        /* <DEDUP_REMOVED lines=27> */
.L_x_2389:
[C---:B-----5:R-:W-:Y:S01]  /*b540*/  FFMA.FTZ R12, R39.reuse, R32, R12 ;  /* 0x00000020270c7223 */ /* 0x060fe2000001000c */
[C---:B------:R-:W-:Y:S01]  /*b550*/  FFMA.FTZ R13, R39.reuse, R33, R13 ;  /* 0x00000021270d7223 */ /* 0x040fe2000001000d */
[C---:B------:R-:W-:Y:S01]  /*b560*/  FFMA.FTZ R14, R39.reuse, R34, R14 ;  /* 0x00000022270e7223 */ /* 0x040fe2000001000e */
[----:B------:R-:W-:-:S07]  /*b570*/  FFMA.FTZ R15, R39, R35, R15 ;  /* 0x00000023270f7223 */ /* 0x000fce000001000f */
.L_x_2388:
[----:B------:R-:W-:Y:S05]  /*b580*/  BSYNC B1 ;  /* 0x0000000000017941 */ /* 0x000fea0003800000 */
.L_x_2387:
[----:B-1----:R-:W-:Y:S01]  /*b590*/  VIADD R32, R37, 0x1 ;  /* 0x0000000125207836 */ /* 0x002fe20000000000 */
[----:B------:R-:W-:Y:S04]  /*b5a0*/  BSSY B1, `(.L_x_2390) ;  /* 0x0000033000017945 */ /* 0x000fe80003800000 */
[----:B------:R-:W-:-:S13]  /*b5b0*/  ISETP.GE.AND P0, PT, R32, R48, PT ;  /* 0x000000302000720c */ /* 0x000fda0003f06270 */
[----:B------:R-:W-:Y:S05]  /*b5c0*/  @!P0 BRA `(.L_x_2391) ;  /* 0x0000000000c08947 */ /* 0x000fea0003800000 */
[----:B------:R-:W-:Y:S01]  /*b5d0*/  IABS R33, R48 ;  /* 0x0000003000217213 */ /* 0x000fe20000000000 */
[----:B------:R-:W-:Y:S01]  /*b5e0*/  IMAD.MOV.U32 R20, RZ, RZ, RZ ;  /* 0x000000ffff147224 */ /* 0x000fe200078e00ff */
[----:B------:R-:W-:Y:S02]  /*b5f0*/  ISETP.GE.AND P1, PT, R32, RZ, PT ;  /* 0x000000ff2000720c */ /* 0x000fe40003f26270 */
[----:B------:R-:W1:Y:S01]  /*b600*/  I2F.RP R34, R33 ;  /* 0x0000002100227306 */ /* 0x000e620000209400 */
[----:B------:R-:W-:-:S07]  /*b610*/  ISETP.NE.AND P3, PT, R48, RZ, PT ;  /* 0x000000ff3000720c */ /* 0x000fce0003f65270 */
[----:B-1----:R-:W1:Y:S02]  /*b620*/  MUFU.RCP R34, R34 ;  /* 0x0000002200227308 */ /* 0x002e640000001000 */
[----:B-1----:R-:W-:-:S06]  /*b630*/  VIADD R35, R34, 0xffffffe ;  /* 0x0ffffffe22237836 */ /* 0x002fcc0000000000 */
[----:B------:R-:W1:Y:S02]  /*b640*/  F2I.FTZ.U32.TRUNC.NTZ R21, R35 ;  /* 0x0000002300157305 */ /* 0x000e64000021f000 */
[----:B-1----:R-:W-:-:S04]  /*b650*/  IMAD.MOV R0, RZ, RZ, -R21 ;  /* 0x000000ffff007224 */ /* 0x002fc800078e0a15 */
[----:B------:R-:W-:Y:S01]  /*b660*/  IMAD R39, R0, R33, RZ ;  /* 0x0000002100277224 */ /* 0x000fe200078e02ff */
[----:B------:R-:W-:-:S03]  /*b670*/  IABS R0, R32 ;  /* 0x0000002000007213 */ /* 0x000fc60000000000 */
[----:B------:R-:W-:Y:S01]  /*b680*/  IMAD.HI.U32 R39, R21, R39, R20 ;  /* 0x0000002715277227 */ /* 0x000fe200078e0014 */
[----:B------:R-:W-:-:S05]  /*b690*/  MOV R20, R0 ;  /* 0x0000000000147202 */ /* 0x000fca0000000f00 */
[----:B------:R-:W-:Y:S02]  /*b6a0*/  IMAD.HI.U32 R0, R39, R20, RZ ;  /* 0x0000001427007227 */ /* 0x000fe400078e00ff */
[----:B------:R1:W2:Y:S02]  /*b6b0*/  LDS R39, [R38+0x4] ;  /* 0x0000040026277984 */ /* 0x0002a40000000800 */
        /* <DEDUP_REMOVED lines=29> */
.L_x_2392:
[C---:B-----5:R-:W-:Y:S01]  /*b890*/  FFMA.FTZ R12, R39.reuse, R32, R12 ;  /* 0x00000020270c7223 */ /* 0x060fe2000001000c */
[C---:B------:R-:W-:Y:S01]  /*b8a0*/  FFMA.FTZ R13, R39.reuse, R33, R13 ;  /* 0x00000021270d7223 */ /* 0x040fe2000001000d */
[C---:B------:R-:W-:Y:S01]  /*b8b0*/  FFMA.FTZ R14, R39.reuse, R34, R14 ;  /* 0x00000022270e7223 */ /* 0x040fe2000001000e */
[----:B------:R-:W-:-:S07]  /*b8c0*/  FFMA.FTZ R15, R39, R35, R15 ;  /* 0x00000023270f7223 */ /* 0x000fce000001000f */
.L_x_2391:
[----:B------:R-:W-:Y:S05]  /*b8d0*/  BSYNC B1 ;  /* 0x0000000000017941 */ /* 0x000fea0003800000 */
.L_x_2390:
[----:B------:R-:W-:Y:S02]  /*b8e0*/  VIADD R37, R37, 0x2 ;  /* 0x0000000225257836 */ /* 0x000fe40000000000 */
[----:B------:R-:W-:Y:S02]  /*b8f0*/  VIADD R25, R25, 0x8 ;  /* 0x0000000819197836 */ /* 0x000fe40000000000 */
[----:B------:R-:W-:Y:S01]  /*b900*/  VIADD R49, R49, 0x200 ;  /* 0x0000020031317836 */ /* 0x000fe20000000000 */
[----:B------:R-:W-:-:S13]  /*b910*/  ISETP.GE.AND P0, PT, R37, R18, PT ;  /* 0x000000122500720c */ /* 0x000fda0003f06270 */
[----:B------:R-:W-:Y:S05]  /*b920*/  @!P0 BRA `(.L_x_2393) ;  /* 0xfffffff800248947 */ /* 0x000fea000383ffff */
.L_x_2381:
[----:B------:R-:W-:Y:S05]  /*b930*/  BSYNC B0 ;  /* 0x0000000000007941 */ /* 0x000fea0003800000 */
.L_x_2380:
[----:B------:R-:W-:Y:S04]  /*b940*/  BSSY B0, `(.L_x_2394) ;  /* 0x000002b000007945 */ /* 0x000fe80003800000 */
[----:B------:R-:W-:Y:S05]  /*b950*/  @P2 BRA `(.L_x_2395) ;  /* 0x0000000000a42947 */ /* 0x000fea0003800000 */
[----:B------:R-:W-:-:S05]  /*b960*/  IMAD.SHL.U32 R0, R18, 0x100, RZ ;  /* 0x0000010012007824 */ /* 0x000fca00078e00ff */
[----:B------:R-:W-:-:S04]  /*b970*/  IADD3 R22, P0, R3, R0, RZ ;  /* 0x0000000003167210 */ /* 0x000fc80007f1e0ff */
[----:B------:R-:W-:Y:S02]  /*b980*/  LEA.HI.X.SX32 R0, R0, R6, 0x1, P0 ;  /* 0x0000000600007211 */ /* 0x000fe400000f0eff */
[----:B-1----:R-:W-:-:S04]  /*b990*/  LEA R20, P0, R22, R17, 0x2 ;  /* 0x0000001116147211 */ /* 0x002fc800078010ff */
[----:B------:R-:W-:-:S05]  /*b9a0*/  LEA.HI.X R21, R22, R7, R0, 0x2, P0 ;  /* 0x0000000716157211 */ /* 0x000fca00000f1400 */
[----:B------:R1:W5:Y:S01]  /*b9b0*/  LDG.E.128 R28, desc[UR36][R20.64] ;  /* 0x00000024141c7981 */ /* 0x000362000c1e1d00 */
[----:B------:R-:W-:Y:S01]  /*b9c0*/  MOV R0, 0x400 ;  /* 0x0000040000007802 */ /* 0x000fe20000000f00 */
[----:B------:R-:W-:Y:S01]  /*b9d0*/  IMAD.IADD R5, R18, 0x1, -R5 ;  /* 0x0000000112057824 */ /* 0x000fe200078e0a05 */
[----:B------:R-:W-:Y:S01]  /*b9e0*/  BSSY B1, `(.L_x_2396) ;  /* 0x000001c000017945 */ /* 0x000fe20003800000 */
[----:B------:R-:W2:Y:S02]  /*b9f0*/  S2R R25, SR_CgaCtaId ;  /* 0x0000000000197919 */ /* 0x000ea40000008800 */
[----:B------:R-:W-:-:S05]  /*ba00*/  VIADD R0, R0, 0x810 ;  /* 0x0000081000007836 */ /* 0x000fca0000000000 */
[----:B--2---:R-:W-:-:S05]  /*ba10*/  LEA R0, R25, R0, 0x18 ;  /* 0x0000000019007211 */ /* 0x004fca00078ec0ff */
[----:B------:R-:W-:-:S06]  /*ba20*/  IMAD R5, R5, 0x4, R0 ;  /* 0x0000000405057824 */ /* 0x000fcc00078e0200 */
[----:B------:R-:W2:Y:S01]  /*ba30*/  LDS R5, [R5] ;  /* 0x0000000005057984 */ /* 0x000ea20000000800 */
[----:B-1----:R-:W-:Y:S05]  /*ba40*/  @P1 BRA `(.L_x_2397) ;  /* 0x0000000000541947 */ /* 0x002fea0003800000 */
[----:B------:R-:W-:-:S13]  /*ba50*/  LOP3.LUT P3, RZ, R2, 0x10, RZ, 0xc0, !PT ;  /* 0x0000001002ff7812 */ /* 0x000fda000786c0ff */
[----:B------:R-:W1:Y:S08]  /*ba60*/  @P3 LDC R0, c[0x0][0x288] ;  /* 0x0000a200ff003b82 */ /* 0x000e700000000800 */
[----:B------:R-:W3:Y:S01]  /*ba70*/  @P3 LDC.64 R20, c[0x0][0x2e8] ;  /* 0x0000ba00ff143b82 */ /* 0x000ee20000000a00 */
[----:B-1----:R-:W-:-:S04]  /*ba80*/  @P3 IMAD R23, R24, R0, R23 ;  /* 0x0000000018173224 */ /* 0x002fc800078e0217 */
[----:B------:R-:W-:-:S04]  /*ba90*/  @P3 IMAD R23, R23, 0x100, R4 ;  /* 0x0000010017173824 */ /* 0x000fc800078e0204 */
[----:B---3--:R-:W-:-:S06]  /*baa0*/  @P3 IMAD.WIDE R20, R23, 0x4, R20 ;  /* 0x0000000417143825 */ /* 0x008fcc00078e0214 */
[----:B------:R-:W3:Y:S01]  /*bab0*/  @P3 LDG.E.128 R20, desc[UR36][R20.64] ;  /* 0x0000002414143981 */ /* 0x000ee2000c1e1d00 */
        /* <DEDUP_REMOVED lines=14> */
.L_x_2397:
[----:B------:R-:W-:Y:S05]  /*bba0*/  BSYNC B1 ;  /* 0x0000000000017941 */ /* 0x000fea0003800000 */
.L_x_2396:
[C---:B--2--5:R-:W-:Y:S01]  /*bbb0*/  FFMA.FTZ R12, R5.reuse, R28, R12 ;  /* 0x0000001c050c7223 */ /* 0x064fe2000001000c */
[C---:B------:R-:W-:Y:S01]  /*bbc0*/  FFMA.FTZ R13, R5.reuse, R29, R13 ;  /* 0x0000001d050d7223 */ /* 0x040fe2000001000d */
[C---:B------:R-:W-:Y:S01]  /*bbd0*/  FFMA.FTZ R14, R5.reuse, R30, R14 ;  /* 0x0000001e050e7223 */ /* 0x040fe2000001000e */
[----:B------:R-:W-:-:S07]  /*bbe0*/  FFMA.FTZ R15, R5, R31, R15 ;  /* 0x0000001f050f7223 */ /* 0x000fce000001000f */
.L_x_2395:
[----:B------:R-:W-:Y:S05]  /*bbf0*/  BSYNC B0 ;  /* 0x0000000000007941 */ /* 0x000fea0003800000 */
.L_x_2394:
[----:B------:R-:W-:Y:S06]  /*bc00*/  BAR.SYNC.DEFER_BLOCKING 0x0 ;  /* 0x0000000000007b1d */ /* 0x000fec0000010000 */
[----:B------:R-:W-:Y:S05]  /*bc10*/  @P2 EXIT ;  /* 0x000000000000294d */ /* 0x000fea0003800000 */
[----:B------:R-:W2:Y:S02]  /*bc20*/  LDC R0, c[0x0][0x308] ;  /* 0x0000c200ff007b82 */ /* 0x000ea40000000800 */
[----:B--2---:R-:W-:-:S13]  /*bc30*/  ISETP.NE.AND P0, PT, R0, 0x2, PT ;  /* 0x000000020000780c */ /* 0x004fda0003f05270 */
[----:B-1----:R-:W1:Y:S01]  /*bc40*/  @P0 LDC.64 R2, c[0x0][0x210] ;  /* 0x00008400ff020b82 */ /* 0x002e620000000a00 */
[----:B------:R-:W-:-:S04]  /*bc50*/  @P0 IMAD.IADD R5, R19, 0x1, R4 ;  /* 0x0000000113050824 */ /* 0x000fc800078e0204 */
[----:B-1----:R-:W-:-:S05]  /*bc60*/  @P0 IMAD.WIDE R2, R5, 0x4, R2 ;  /* 0x0000000405020825 */ /* 0x002fca00078e0202 */
[----:B------:R1:W-:Y:S01]  /*bc70*/  @P0 STG.E.128 desc[UR36][R2.64], R12 ;  /* 0x0000000c02000986 */ /* 0x0003e2000c101d24 */
[----:B------:R-:W-:Y:S05]  /*bc80*/  @P0 EXIT ;  /* 0x000000000000094d */ /* 0x000fea0003800000 */
[----:B-1----:R-:W1:Y:S01]  /*bc90*/  LDC.64 R2, c[0x0][0x300] ;  /* 0x0000c000ff027b82 */ /* 0x002e620000000a00 */
[----:B------:R-:W-:Y:S01]  /*bca0*/  IMAD.IADD R19, R19, 0x1, R4 ;  /* 0x0000000113137824 */ /* 0x000fe200078e0204 */
[----:B------:R-:W-:Y:S01]  /*bcb0*/  ULDC.64 UR4, c[0x0][0x210] ;  /* 0x0000840000047ab9 */ /* 0x000fe20000000a00 */
[----:B-1----:R-:W2:Y:S02]  /*bcc0*/  LDG.E R2, desc[UR36][R2.64] ;  /* 0x0000002402027981 */ /* 0x002ea4000c1e1900 */
[C---:B--2---:R-:W-:Y:S01]  /*bcd0*/  FMUL.FTZ R12, R2.reuse, R12 ;  /* 0x0000000c020c7220 */ /* 0x044fe20000410000 */
[C---:B------:R-:W-:Y:S01]  /*bce0*/  FMUL.FTZ R13, R2.reuse, R13 ;  /* 0x0000000d020d7220 */ /* 0x040fe20000410000 */
[C---:B------:R-:W-:Y:S01]  /*bcf0*/  FMUL.FTZ R14, R2.reuse, R14 ;  /* 0x0000000e020e7220 */ /* 0x040fe20000410000 */
[----:B------:R-:W-:-:S03]  /*bd00*/  FMUL.FTZ R15, R2, R15 ;  /* 0x0000000f020f7220 */ /* 0x000fc60000410000 */
[----:B------:R-:W1:Y:S08]  /*bd10*/  F2I.S8.NTZ R12, R12 ;  /* 0x0000000c000c7305 */ /* 0x000e700000202100 */
[----:B------:R-:W2:Y:S01]  /*bd20*/  F2I.S8.NTZ R13, R13 ;  /* 0x0000000d000d7305 */ /* 0x000ea20000202100 */
[----:B-1----:R-:W-:-:S07]  /*bd30*/  PRMT R0, R12, 0x8880, RZ ;  /* 0x000088800c007816 */ /* 0x002fce00000000ff */
[----:B------:R-:W1:Y:S01]  /*bd40*/  F2I.S8.NTZ R14, R14 ;  /* 0x0000000e000e7305 */ /* 0x000e620000202100 */
[----:B------:R-:W-:Y:S02]  /*bd50*/  PRMT R0, R0, 0x7710, RZ ;  /* 0x0000771000007816 */ /* 0x000fe400000000ff */
[----:B--2---:R-:W-:-:S05]  /*bd60*/  PRMT R5, R13, 0x8880, RZ ;  /* 0x000088800d057816 */ /* 0x004fca00000000ff */
[----:B------:R-:W2:Y:S01]  /*bd70*/  F2I.S8.NTZ R15, R15 ;  /* 0x0000000f000f7305 */ /* 0x000ea20000202100 */
[----:B------:R-:W-:Y:S02]  /*bd80*/  LOP3.LUT R3, R0, 0xff, RZ, 0xc0, !PT ;  /* 0x000000ff00037812 */ /* 0x000fe400078ec0ff */
[----:B------:R-:W-:Y:S02]  /*bd90*/  PRMT R2, R5, 0x7710, RZ ;  /* 0x0000771005027816 */ /* 0x000fe400000000ff */
[----:B-1----:R-:W-:Y:S02]  /*bda0*/  PRMT R0, R14, 0x8880, RZ ;  /* 0x000088800e007816 */ /* 0x002fe400000000ff */
        /* <DEDUP_REMOVED lines=10> */
.L_x_2336:
[----:B------:R-:W-:Y:S01]  /*be50*/  BSSY B1, `(.L_x_2398) ;  /* 0x0000007000017945 */ /* 0x000fe20003800000 */
[----:B------:R-:W-:Y:S02]  /*be60*/  IMAD.MOV.U32 R12, RZ, RZ, 0x2 ;  /* 0x00000002ff0c7424 */ /* 0x000fe400078e00ff */
[----:B------:R-:W-:Y:S02]  /*be70*/  IMAD.MOV.U32 R11, RZ, RZ, 0x1f ;  /* 0x0000001fff0b7424 */ /* 0x000fe400078e00ff */
[----:B------:R-:W-:-:S07]  /*be80*/  IMAD.MOV.U32 R15, RZ, RZ, -0x1 ;  /* 0xffffffffff0f7424 */ /* 0x000fce00078e00ff */
[----:B------:R-:W-:Y:S05]  /*be90*/  WARPSYNC.COLLECTIVE R15, `(.L_x_2399) ;  /* 0x000000000f087348 */ /* 0x000fea0003c00000 */
[----:B------:R0:W1:Y:S02]  /*bea0*/  SHFL.BFLY P6, R14, R13, R12, R11 ;  /* 0x0c00000c0d0e7389 */ /* 0x00006400000c000b */
[----:B01----:R-:W-:Y:S01]  /*beb0*/  ENDCOLLECTIVE ;  /* 0x000000000000791b */ /* 0x003fe20003800000 */
.L_x_2399:
[----:B------:R-:W-:Y:S05]  /*bec0*/  BSYNC B1 ;  /* 0x0000000000017941 */ /* 0x000fea0003800000 */
.L_x_2398:
[----:B------:R-:W-:Y:S01]  /*bed0*/  FADD.FTZ R13, R13, R14 ;  /* 0x0000000e0d0d7221 */ /* 0x000fe20000010000 */
[----:B------:R-:W-:Y:S02]  /*bee0*/  IMAD.MOV.U32 R12, RZ, RZ, 0x1 ;  /* 0x00000001ff0c7424 */ /* 0x000fe400078e00ff */
[----:B------:R-:W-:Y:S02]  /*bef0*/  IMAD.MOV.U32 R11, RZ, RZ, 0x1f ;  /* 0x0000001fff0b7424 */ /* 0x000fe400078e00ff */
[----:B------:R-:W-:-:S07]  /*bf00*/  IMAD.MOV.U32 R15, RZ, RZ, -0x1 ;  /* 0xffffffffff0f7424 */ /* 0x000fce00078e00ff */
[----:B------:R-:W-:Y:S05]  /*bf10*/  WARPSYNC.COLLECTIVE R15, `(.L_x_2400) ;  /* 0x000000000f087348 */ /* 0x000fea0003c00000 */
[----:B------:R0:W1:Y:S02]  /*bf20*/  SHFL.BFLY P6, R14, R13, R12, R11 ;  /* 0x0c00000c0d0e7389 */ /* 0x00006400000c000b */
[----:B01----:R-:W-:Y:S01]  /*bf30*/  ENDCOLLECTIVE ;  /* 0x000000000000791b */ /* 0x003fe20003800000 */
.L_x_2400:
[----:B------:R-:W-:Y:S05]  /*bf40*/  BRA `(.L_x_2401) ;  /* 0xffffffcc00d47947 */ /* 0x000fea000383ffff */
.L_x_2340:
[----:B------:R-:W-:Y:S01]  /*bf50*/  BSSY B0, `(.L_x_2402) ;  /* 0x0000008000007945 */ /* 0x000fe20003800000 */
[----:B0---4-:R-:W-:Y:S02]  /*bf60*/  IMAD.MOV.U32 R13, RZ, RZ, R0 ;  /* 0x000000ffff0d7224 */ /* 0x011fe400078e0000 */
[----:B------:R-:W-:Y:S02]  /*bf70*/  IMAD.MOV.U32 R12, RZ, RZ, 0x10 ;  /* 0x00000010ff0c7424 */ /* 0x000fe400078e00ff */
[----:B-1----:R-:W-:Y:S02]  /*bf80*/  IMAD.MOV.U32 R11, RZ, RZ, 0x1f ;  /* 0x0000001fff0b7424 */ /* 0x002fe400078e00ff */
[----:B------:R-:W-:-:S07]  /*bf90*/  IMAD.MOV.U32 R15, RZ, RZ, -0x1 ;  /* 0xffffffffff0f7424 */ /* 0x000fce00078e00ff */
[----:B------:R-:W-:Y:S05]  /*bfa0*/  WARPSYNC.COLLECTIVE R15, `(.L_x_2403) ;  /* 0x000000000f087348 */ /* 0x000fea0003c00000 */
[----:B------:R0:W1:Y:S02]  /*bfb0*/  SHFL.BFLY P6, R14, R13, R12, R11 ;  /* 0x0c00000c0d0e7389 */ /* 0x00006400000c000b */
[----:B01----:R-:W-:Y:S01]  /*bfc0*/  ENDCOLLECTIVE ;  /* 0x000000000000791b */ /* 0x003fe20003800000 */
.L_x_2403:
[----:B------:R-:W-:Y:S05]  /*bfd0*/  BSYNC B0 ;  /* 0x0000000000007941 */ /* 0x000fea0003800000 */
.L_x_2402:
[----:B------:R-:W-:Y:S01]  /*bfe0*/  FMNMX.FTZ R13, R14, R0, !PT ;  /* 0x000000000e0d7209 */ /* 0x000fe20007810000 */
[----:B------:R-:W-:Y:S02]  /*bff0*/  IMAD.MOV.U32 R12, RZ, RZ, 0x8 ;  /* 0x00000008ff0c7424 */ /* 0x000fe400078e00ff */
[----:B------:R-:W-:Y:S02]  /*c000*/  IMAD.MOV.U32 R11, RZ, RZ, 0x1f ;  /* 0x0000001fff0b7424 */ /* 0x000fe400078e00ff */
[----:B------:R-:W-:-:S07]  /*c010*/  IMAD.MOV.U32 R15, RZ, RZ, -0x1 ;  /* 0xffffffffff0f7424 */ /* 0x000fce00078e00ff */
[----:B------:R-:W-:Y:S05]  /*c020*/  WARPSYNC.COLLECTIVE R15, `(.L_x_2404) ;  /* 0x000000000f087348 */ /* 0x000fea0003c00000 */
[----:B------:R0:W1:Y:S02]  /*c030*/  SHFL.BFLY P6, R14, R13, R12, R11 ;  /* 0x0c00000c0d0e7389 */ /* 0x00006400000c000b */
[----:B01----:R-:W-:Y:S01]  /*c040*/  ENDCOLLECTIVE ;  /* 0x000000000000791b */ /* 0x003fe20003800000 */
.L_x_2404:
[----:B------:R-:W-:Y:S01]  /*c050*/  IMAD.MOV.U32 R12, RZ, RZ, 0x4 ;  /* 0x00000004ff0c7424 */ /* 0x000fe200078e00ff */
[----:B------:R-:W-:-:S05]  /*c060*/  FMNMX.FTZ R3, R13, R14, !PT ;  /* 0x0000000e0d037209 */ /* 0x000fca0007810000 */
[----:B------:R-:W-:-:S07]  /*c070*/  IMAD.MOV.U32 R13, RZ, RZ, R3 ;  /* 0x000000ffff0d7224 */ /* 0x000fce00078e0003 */
[----:B------:R-:W-:Y:S05]  /*c080*/  WARPSYNC.COLLECTIVE R15, `(.L_x_2405) ;  /* 0x000000000f087348 */ /* 0x000fea0003c00000 */
[----:B------:R0:W1:Y:S02]  /*c090*/  SHFL.BFLY P6, R14, R13, R12, R11 ;  /* 0x0c00000c0d0e7389 */ /* 0x00006400000c000b */
[----:B01----:R-:W-:Y:S01]  /*c0a0*/  ENDCOLLECTIVE ;  /* 0x000000000000791b */ /* 0x003fe20003800000 */
.L_x_2405:
[----:B------:R-:W-:Y:S05]  /*c0b0*/  BRA `(.L_x_2406) ;  /* 0xffffffd000287947 */ /* 0x000fea000383ffff */
.L_x_2407:
        /* <DEDUP_REMOVED lines=12> */
.L_x_3303:


//--------------------- .text._ZN4mmha33masked_multihead_attention_kernelItLi256ELi256ELi1ELi32ELi256ELb0ELb1EEEv26Multihead_attention_paramsIT_XT5_EE --------------------------
	.section	.text._ZN4mmha33masked_multihead_attention_kernelItLi256ELi256ELi1ELi32ELi256ELb0ELb1EEEv26Multihead_attention_paramsIT_XT5_EE,"ax",@progbits
	.align	128
        .global         _ZN4mmha33masked_multihead_attention_kernelItLi256ELi256ELi1ELi32ELi256ELb0ELb1EEEv26Multihead_attention_paramsIT_XT5_EE
        .type           _ZN4mmha33masked_multihead_attention_kernelItLi256ELi256ELi1ELi32ELi256ELb0ELb1EEEv26Multihead_attention_paramsIT_XT5_EE,@function
        .size           _ZN4mmha33masked_multihead_attention_kernelItLi256ELi256ELi1ELi32ELi256ELb0ELb1EEEv26Multihead_attention_paramsIT_XT5_EE,(.L_x_3304 - _ZN4mmha33masked_multihead_attention_kernelItLi256ELi256ELi1ELi32ELi256ELb0ELb1EEEv26Multihead_attention_paramsIT_XT5_EE)
        .other          _ZN4mmha33masked_multihead_attention_kernelItLi256ELi256ELi1ELi32ELi256ELb0ELb1EEEv26Multihead_attention_paramsIT_XT5_EE,@"STO_CUDA_ENTRY STV_DEFAULT"
_ZN4mmha33masked_multihead_attention_kernelItLi256ELi256ELi1ELi32ELi256ELb0ELb1EEEv26Multihead_attention_paramsIT_XT5_EE:
.text._ZN4mmha33masked_multihead_attention_kernelItLi256ELi256ELi1ELi32ELi256ELb0ELb1EEEv26Multihead_attention_paramsIT_XT5_EE:
[----:B------:R-:W0:Y:S01]  /*0000*/  LDC R1, c[0x0][0x28] ;  /* 0x00000a00ff017b82 */ /* 0x000e220000000800 */
[----:B------:R-:W-:Y:S01]  /*0010*/  ULDC.64 UR4, c[0x0][0x320] ;  /* 0x0000c80000047ab9 */ /* 0x000fe20000000a00 */
[----:B------:R-:W-:Y:S01]  /*0020*/  ULDC.64 UR36, c[0x0][0x208] ;  /* 0x0000820000247ab9 */ /* 0x000fe20000000a00 */
[----:B------:R-:W-:-:S05]  /*0030*/  ISETP.NE.U32.AND P0, PT, RZ, UR4, PT ;  /* 0x00000004ff007c0c */ /* 0x000fca000bf05070 */
[----:B------:R-:W1:Y:S01]  /*0040*/  S2UR UR45, SR_CTAID.Y ;  /* 0x00000000002d79c3 */ /* 0x000e620000002600 */
[----:B0-----:R-:W-:Y:S02]  /*0050*/  IADD3 R1, R1, -0x68, RZ ;  /* 0xffffff9801017810 */ /* 0x001fe40007ffe0ff */
[----:B------:R-:W-:-:S13]  /*0060*/  ISETP.NE.AND.EX P0, PT, RZ, UR5, PT, P0 ;  /* 0x00000005ff007c0c */ /* 0x000fda000bf05300 */
[----:B-1----:R-:W-:Y:S05]  /*0070*/  @!P0 BRA `(.L_x_2408) ;  /* 0x00000000001c8947 */ /* 0x002fea0003800000 */
[----:B------:R-:W-:-:S04]  /*0080*/  UIADD3 UR4, UP0, UR45, UR4, URZ ;  /* 0x000000042d047290 */ /* 0x000fc8000ff1e03f */
[----:B------:R-:W-:Y:S02]  /*0090*/  ULEA.HI.X.SX32 UR5, UR45, UR5, 0x1, UP0 ;  /* 0x000000052d057291 */ /* 0x000fe400080f0e3f */
[----:B------:R-:W-:-:S04]  /*00a0*/  IMAD.U32 R2, RZ, RZ, UR4 ;  /* 0x00000004ff027e24 */ /* 0x000fc8000f8e00ff */
[----:B------:R-:W-:-:S05]  /*00b0*/  MOV R3, UR5 ;  /* 0x0000000500037c02 */ /* 0x000fca0008000f00 */
[----:B------:R-:W2:Y:S02]  /*00c0*/  LDG.E.U8 R2, desc[UR36][R2.64] ;  /* 0x0000002402027981 */ /* 0x000ea4000c1e1100 */
[----:B--2---:R-:W-:-:S13]  /*00d0*/  ISETP.NE.AND P0, PT, R2, 0x1, PT ;  /* 0x000000010200780c */ /* 0x004fda0003f05270 */
[----:B------:R-:W-:Y:S05]  /*00e0*/  @!P0 EXIT ;  /* 0x000000000000894d */ /* 0x000fea0003800000 */
.L_x_2408:
[----:B------:R-:W-:Y:S01]  /*00f0*/  ULDC UR10, c[0x0][0x280] ;  /* 0x0000a000000a7ab9 */ /* 0x000fe20000000800 */
[----:B------:R-:W-:Y:S01]  /*0100*/  ULDC.64 UR4, c[0x0][0x330] ;  /* 0x0000cc0000047ab9 */ /* 0x000fe20000000a00 */
[----:B------:R-:W-:Y:S01]  /*0110*/  IMAD.U32 R0, RZ, RZ, UR10 ;  /* 0x0000000aff007e24 */ /* 0x000fe2000f8e00ff */
[----:B------:R-:W-:-:S04]  /*0120*/  UISETP.NE.U32.AND UP0, UPT, UR4, URZ, UPT ;  /* 0x0000003f0400728c */ /* 0x000fc8000bf05070 */
[----:B------:R-:W-:Y:S01]  /*0130*/  IABS R0, R0 ;  /* 0x0000000000007213 */ /* 0x000fe20000000000 */
[----:B------:R-:W-:-:S03]  /*0140*/  UISETP.NE.AND.EX UP0, UPT, UR5, URZ, UPT, UP0 ;  /* 0x0000003f0500728c */ /* 0x000fc6000bf05300 */
[----:B------:R-:W-:-:S03]  /*0150*/  R2UR UR8, R0 ;  /* 0x00000000000872ca */ /* 0x000fc600000e0000 */
[----:B------:R-:W-:-:S05]  /*0160*/  PLOP3.LUT P0, PT, PT, PT, UP0, 0x80, 0x0 ;  /* 0x000000000000781c */ /* 0x000fca0003f0f008 */
[----:B------:R-:W-:Y:S02]  /*0170*/  @UP0 ULDC.64 UR4, c[0x0][0x330] ;  /* 0x0000cc0000040ab9 */ /* 0x000fe40000000a00 */
[----:B------:R-:W-:-:S03]  /*0180*/  @UP0 UIMAD.WIDE UR4, UR45, 0x4, UR4 ;  /* 0x000000042d0408a5 */ /* 0x000fc6000f8e0204 */
[----:B------:R-:W0:Y:S03]  /*0190*/  I2F.RP R0, UR8 ;  /* 0x0000000800007d06 */ /* 0x000e260008209400 */
[----:B------:R-:W-:Y:S01]  /*01a0*/  MOV R3, UR5 ;  /* 0x0000000500037c02 */ /* 0x000fe20008000f00 */
[----:B------:R-:W-:-:S05]  /*01b0*/  IMAD.U32 R2, RZ, RZ, UR4 ;  /* 0x00000004ff027e24 */ /* 0x000fca000f8e00ff */
[----:B------:R1:W2:Y:S01]  /*01c0*/  @P0 LDG.E R5, desc[UR36][R2.64] ;  /* 0x0000002402050981 */ /* 0x0002a2000c1e1900 */
[----:B0-----:R-:W0:Y:S02]  /*01d0*/  MUFU.RCP R0, R0 ;  /* 0x0000000000007308 */ /* 0x001e240000001000 */
[----:B0-----:R-:W-:-:S06]  /*01e0*/  IADD3 R4, R0, 0xffffffe, RZ ;  /* 0x0ffffffe00047810 */ /* 0x001fcc0007ffe0ff */
[----:B------:R-:W0:Y:S01]  /*01f0*/  F2I.FTZ.U32.TRUNC.NTZ R4, R4 ;  /* 0x0000000400047305 */ /* 0x000e22000021f000 */
[----:B------:R-:W-:Y:S02]  /*0200*/  IABS R0, UR45 ;  /* 0x0000002d00007c13 */ /* 0x000fe40008000000 */
[----:B0-----:R-:W-:Y:S02]  /*0210*/  R2UR UR5, R4 ;  /* 0x00000000040572ca */ /* 0x001fe400000e0000 */
[----:B------:R-:W-:Y:S01]  /*0220*/  R2UR UR7, R0 ;  /* 0x00000000000772ca */ /* 0x000fe200000e0000 */
[----:B------:R-:W-:-:S10]  /*0230*/  UMOV UR4, URZ ;  /* 0x0000003f00047c82 */ /* 0x000fd40008000000 */
[----:B------:R-:W-:-:S04]  /*0240*/  UIADD3 UR6, URZ, -UR5, URZ ;  /* 0x800000053f067290 */ /* 0x000fc8000fffe03f */
[----:B------:R-:W-:-:S04]  /*0250*/  UIMAD UR6, UR6, UR8, URZ ;  /* 0x00000008060672a4 */ /* 0x000fc8000f8e023f */
[----:B------:R-:W-:-:S04]  /*0260*/  UIMAD.WIDE.U32 UR4, UR5, UR6, UR4 ;  /* 0x00000006050472a5 */ /* 0x000fc8000f8e0004 */
[----:B------:R-:W-:-:S04]  /*0270*/  UIMAD.WIDE.U32 UR4, UR5, UR7, URZ ;  /* 0x00000007050472a5 */ /* 0x000fc8000f8e003f */
[----:B------:R-:W-:-:S04]  /*0280*/  UIADD3 UR4, -UR5, URZ, URZ ;  /* 0x0000003f05047290 */ /* 0x000fc8000fffe13f */
[----:B------:R-:W-:-:S03]  /*0290*/  UIMAD UR4, UR8, UR4, UR7 ;  /* 0x00000004080472a4 */ /* 0x000fc6000f8e0207 */
[----:B------:R-:W-:Y:S01]  /*02a0*/  ULDC UR7, c[0x0][0x284] ;  /* 0x0000a10000077ab9 */ /* 0x000fe20000000800 */
[----:B------:R-:W-:-:S11]  /*02b0*/  UISETP.GT.U32.AND UP3, UPT, UR8, UR4, UPT ;  /* 0x000000040800728c */ /* 0x000fd6000bf64070 */
[----:B------:R-:W-:-:S04]  /*02c0*/  @!UP3 UIADD3 UR4, UR4, -UR8, URZ ;  /* 0x800000080404b290 */ /* 0x000fc8000fffe03f */
[----:B------:R-:W-:Y:S02]  /*02d0*/  UISETP.GE.U32.AND UP2, UPT, UR4, UR8, UPT ;  /* 0x000000080400728c */ /* 0x000fe4000bf46070 */
[----:B------:R-:W-:Y:S02]  /*02e0*/  ULOP3.LUT UR4, UR45, UR10, URZ, 0x3c, !UPT ;  /* 0x0000000a2d047292 */ /* 0x000fe4000f8e3c3f */
[----:B------:R-:W-:Y:S01]  /*02f0*/  @!UP3 UIADD3 UR5, UR5, 0x1, URZ ;  /* 0x000000010505b890 */ /* 0x000fe2000fffe03f */
[----:B------:R-:W-:Y:S01]  /*0300*/  ULDC.64 UR8, c[0x0][0x2f0] ;  /* 0x0000bc0000087ab9 */ /* 0x000fe20000000a00 */
[----:B------:R-:W-:Y:S02]  /*0310*/  UISETP.GE.AND UP3, UPT, UR4, URZ, UPT ;  /* 0x0000003f0400728c */ /* 0x000fe4000bf66270 */
[----:B------:R-:W-:-:S03]  /*0320*/  UISETP.NE.U32.AND UP1, UPT, UR8, URZ, UPT ;  /* 0x0000003f0800728c */ /* 0x000fc6000bf25070 */
[----:B------:R-:W-:Y:S02]  /*0330*/  @UP2 UIADD3 UR5, UR5, 0x1, URZ ;  /* 0x0000000105052890 */ /* 0x000fe4000fffe03f */
[----:B------:R-:W-:Y:S02]  /*0340*/  UISETP.NE.AND UP2, UPT, UR10, URZ, UPT ;  /* 0x0000003f0a00728c */ /* 0x000fe4000bf45270 */
[----:B------:R-:W-:-:S03]  /*0350*/  UISETP.NE.AND.EX UP1, UPT, UR9, URZ, UPT, UP1 ;  /* 0x0000003f0900728c */ /* 0x000fc6000bf25310 */
[----:B------:R-:W-:Y:S02]  /*0360*/  UMOV UR44, UR5 ;  /* 0x00000005002c7c82 */ /* 0x000fe40008000000 */
[----:B------:R-:W-:Y:S01]  /*0370*/  @!UP3 UIADD3 UR44, -UR44, URZ, URZ ;  /* 0x0000003f2c2cb290 */ /* 0x000fe2000fffe13f */
[----:B------:R-:W-:-:S03]  /*0380*/  PLOP3.LUT P1, PT, PT, PT, UP1, 0x80, 0x0 ;  /* 0x000000000000781c */ /* 0x000fc60003f2f018 */
[----:B------:R-:W-:Y:S02]  /*0390*/  @!UP2 ULOP3.LUT UR44, URZ, UR10, URZ, 0x33, !UPT ;  /* 0x0000000a3f2ca292 */ /* 0x000fe4000f8e333f */
[----:B------:R-:W-:Y:S02]  /*03a0*/  @UP1 ULDC.64 UR4, c[0x0][0x2f0] ;  /* 0x0000bc0000041ab9 */ /* 0x000fe40000000a00 */
[----:B------:R-:W-:-:S06]  /*03b0*/  @UP1 UIMAD.WIDE UR4, UR44, 0x4, UR4 ;  /* 0x000000042c0418a5 */ /* 0x000fcc000f8e0204 */
[----:B-1----:R-:W-:Y:S01]  /*03c0*/  IMAD.U32 R2, RZ, RZ, UR4 ;  /* 0x00000004ff027e24 */ /* 0x002fe2000f8e00ff */
[----:B------:R-:W-:Y:S01]  /*03d0*/  MOV R3, UR5 ;  /* 0x0000000500037c02 */ /* 0x000fe20008000f00 */
[----:B------:R-:W-:Y:S01]  /*03e0*/  IMAD.U32 R0, RZ, RZ, UR7 ;  /* 0x00000007ff007e24 */ /* 0x000fe2000f8e00ff */
[----:B------:R-:W-:-:S03]  /*03f0*/  @UP0 ULDC UR4, c[0x0][0x2c0] ;  /* 0x0000b00000040ab9 */ /* 0x000fc60000000800 */
[----:B------:R0:W3:Y:S01]  /*0400*/  @P1 LDG.E R2, desc[UR36][R2.64] ;  /* 0x0000002402021981 */ /* 0x0000e2000c1e1900 */
[----:B------:R-:W-:-:S04]  /*0410*/  IABS R0, R0 ;  /* 0x0000000000007213 */ /* 0x000fc80000000000 */
[----:B------:R-:W-:-:S13]  /*0420*/  R2UR UR10, R0 ;  /* 0x00000000000a72ca */ /* 0x000fda00000e0000 */
[----:B------:R-:W1:Y:S08]  /*0430*/  I2F.RP R0, UR10 ;  /* 0x0000000a00007d06 */ /* 0x000e700008209400 */
[----:B-1----:R-:W1:Y:S02]  /*0440*/  MUFU.RCP R0, R0 ;  /* 0x0000000000007308 */ /* 0x002e640000001000 */
[----:B-1----:R-:W-:-:S06]  /*0450*/  IADD3 R4, R0, 0xffffffe, RZ ;  /* 0x0ffffffe00047810 */ /* 0x002fcc0007ffe0ff */
[----:B------:R-:W1:Y:S02]  /*0460*/  F2I.FTZ.U32.TRUNC.NTZ R4, R4 ;  /* 0x0000000400047305 */ /* 0x000e64000021f000 */
[----:B-1----:R-:W-:Y:S01]  /*0470*/  R2UR UR5, R4 ;  /* 0x00000000040572ca */ /* 0x002fe200000e0000 */
[----:B------:R-:W1:-:S12]  /*0480*/  S2R R22, SR_TID.X ;  /* 0x0000000000167919 */ /* 0x000e580000002100 */
[----:B------:R-:W-:-:S04]  /*0490*/  UIADD3 UR6, URZ, -UR5, URZ ;  /* 0x800000053f067290 */ /* 0x000fc8000fffe03f */
[----:B------:R-:W-:Y:S01]  /*04a0*/  UIMAD UR6, UR6, UR10, URZ ;  /* 0x0000000a060672a4 */ /* 0x000fe2000f8e023f */
[----:B------:R-:W4:Y:S01]  /*04b0*/  S2UR UR46, SR_CTAID.X ;  /* 0x00000000002e79c3 */ /* 0x000f220000002500 */
[----:B--2---:R-:W-:-:S13]  /*04c0*/  @P0 R2UR UR40, R5 ;  /* 0x00000000052802ca */ /* 0x004fda00000e0000 */
[----:B------:R-:W-:-:S07]  /*04d0*/  @UP0 UIADD3 UR40, UR40, UR4, URZ ;  /* 0x0000000428280290 */ /* 0x000fce000fffe03f */
[----:B------:R-:W-:Y:S02]  /*04e0*/  @!UP0 ULDC UR40, c[0x0][0x29c] ;  /* 0x0000a70000288ab9 */ /* 0x000fe40000000800 */
[----:B0-----:R-:W-:-:S04]  /*04f0*/  IABS R3, UR40 ;  /* 0x0000002800037c13 */ /* 0x001fc80008000000 */
[----:B------:R-:W-:Y:S01]  /*0500*/  R2UR UR41, R3 ;  /* 0x00000000032972ca */ /* 0x000fe200000e0000 */
[----:B------:R-:W-:Y:S02]  /*0510*/  UMOV UR4, URZ ;  /* 0x0000003f00047c82 */ /* 0x000fe40008000000 */
[----:B------:R-:W-:-:S03]  /*0520*/  UIMAD.WIDE.U32 UR4, UR5, UR6, UR4 ;  /* 0x00000006050472a5 */ /* 0x000fc6000f8e0004 */
[----:B------:R-:W-:-:S07]  /*0530*/  ULDC UR6, c[0x0][0x288] ;  /* 0x0000a20000067ab9 */ /* 0x000fce0000000800 */
[----:B------:R-:W-:-:S04]  /*0540*/  UIMAD.WIDE.U32 UR4, UR5, UR41, URZ ;  /* 0x00000029050472a5 */ /* 0x000fc8000f8e003f */
[----:B------:R-:W-:Y:S02]  /*0550*/  UIADD3 UR5, -UR5, URZ, URZ ;  /* 0x0000003f05057290 */ /* 0x000fe4000fffe13f */
[----:B----4-:R-:W-:Y:S02]  /*0560*/  UIMAD UR43, UR45, UR6, UR46 ;  /* 0x000000062d2b72a4 */ /* 0x010fe4000f8e022e */
[----:B------:R-:W-:Y:S01]  /*0570*/  UIMAD UR41, UR10, UR5, UR41 ;  /* 0x000000050a2972a4 */ /* 0x000fe2000f8e0229 */
[----:B-1----:R-:W-:Y:S01]  /*0580*/  ISETP.GT.AND P2, PT, R22, 0x1f, PT ;  /* 0x0000001f1600780c */ /* 0x002fe20003f44270 */
[----:B------:R-:W-:Y:S02]  /*0590*/  ULDC UR4, c[0x0][0x278] ;  /* 0x00009e0000047ab9 */ /* 0x000fe40000000800 */
[----:B------:R-:W-:Y:S02]  /*05a0*/  UISETP.GT.U32.AND UP0, UPT, UR10, UR41, UPT ;  /* 0x000000290a00728c */ /* 0x000fe4000bf04070 */
[----:B------:R-:W-:-:S09]  /*05b0*/  USHF.L.U32 UR5, UR46, 0x8, URZ ;  /* 0x000000082e057899 */ /* 0x000fd2000800063f */
[----:B------:R-:W-:-:S04]  /*05c0*/  @!UP0 UIADD3 UR41, UR41, -UR10, URZ ;  /* 0x8000000a29298290 */ /* 0x000fc8000fffe03f */
[----:B------:R-:W-:Y:S02]  /*05d0*/  UISETP.GT.U32.AND UP2, UPT, UR10, UR41, UPT ;  /* 0x000000290a00728c */ /* 0x000fe4000bf44070 */
[----:B------:R-:W-:Y:S02]  /*05e0*/  UISETP.GE.AND UP1, UPT, UR40, URZ, UPT ;  /* 0x0000003f2800728c */ /* 0x000fe4000bf26270 */
[----:B------:R-:W-:Y:S02]  /*05f0*/  UISETP.NE.AND UP0, UPT, UR7, URZ, UPT ;  /* 0x0000003f0700728c */ /* 0x000fe4000bf05270 */
[----:B------:R-:W-:Y:S02]  /*0600*/  UISETP.NE.AND UP3, UPT, UR4, URZ, UPT ;  /* 0x0000003f0400728c */ /* 0x000fe4000bf65270 */
[----:B------:R-:W-:Y:S02]  /*0610*/  USHF.L.U32 UR43, UR43, 0x8, URZ ;  /* 0x000000082b2b7899 */ /* 0x000fe4000800063f */
[----:B------:R-:W-:-:S02]  /*0620*/  UIMAD UR4, UR45, UR4, UR5 ;  /* 0x000000042d0472a4 */ /* 0x000fc4000f8e0205 */
[----:B------:R-:W-:Y:S01]  /*0630*/  UIADD3 UR42, UR40, 0x1, -UR7 ;  /* 0x00000001282a7890 */ /* 0x000fe2000fffe807 */
[----:B------:R-:W-:Y:S01]  /*0640*/  IMAD.SHL.U32 R23, R22, 0x8, RZ ;  /* 0x0000000816177824 */ /* 0x000fe200078e00ff */
[----:B------:R-:W-:Y:S02]  /*0650*/  USEL UR4, UR43, UR4, !UP3 ;  /* 0x000000042b047287 */ /* 0x000fe4000d800000 */
[----:B------:R-:W-:Y:S02]  /*0660*/  @!UP2 UIADD3 UR41, UR41, -UR10, URZ ;  /* 0x8000000a2929a290 */ /* 0x000fe4000fffe03f */
[----:B------:R-:W-:Y:S01]  /*0670*/  UISETP.LT.AND UP2, UPT, URZ, UR42, UPT ;  /* 0x0000002a3f00728c */ /* 0x000fe2000bf41270 */
[C---:B------:R-:W-:Y:S01]  /*0680*/  IADD3 R9, R23.reuse, UR5, RZ ;  /* 0x0000000517097c10 */ /* 0x040fe2000fffe0ff */
[----:B------:R-:W-:Y:S01]  /*0690*/  UMOV UR38, URZ ;  /* 0x0000003f00267c82 */ /* 0x000fe20008000000 */
[----:B------:R-:W-:Y:S01]  /*06a0*/  @!UP1 UIADD3 UR41, -UR41, URZ, URZ ;  /* 0x0000003f29299290 */ /* 0x000fe2000fffe13f */
[----:B------:R-:W-:Y:S01]  /*06b0*/  VIADD R7, R23, UR4 ;  /* 0x0000000417077c36 */ /* 0x000fe20008000000 */
[----:B------:R-:W-:Y:S01]  /*06c0*/  USEL UR42, URZ, UR42, !UP2 ;  /* 0x0000002a3f2a7287 */ /* 0x000fe2000d000000 */
[----:B------:R-:W-:Y:S01]  /*06d0*/  BSSY B0, `(.L_x_2409) ;  /* 0x0000031000007945 */ /* 0x000fe20003800000 */
[----:B------:R-:W-:-:S02]  /*06e0*/  @!UP0 ULOP3.LUT UR41, URZ, UR7, URZ, 0x33, !UPT ;  /* 0x000000073f298292 */ /* 0x000fc4000f8e333f */
[----:B------:R-:W-:Y:S01]  /*06f0*/  UIMAD UR44, UR44, UR6, URZ ;  /* 0x000000062c2c72a4 */ /* 0x000fe2000f8e023f */
[----:B---3--:R-:W-:Y:S01]  /*0700*/  @P1 R2UR UR38, R2 ;  /* 0x00000000022612ca */ /* 0x008fe200000e0000 */
[----:B------:R-:W-:-:S14]  /*0710*/  @P2 BRA `(.L_x_2410) ;  /* 0x0000000000a82947 */ /* 0x000fdc0003800000 */
[----:B------:R-:W0:Y:S02]  /*0720*/  LDC R0, c[0x0][0x308] ;  /* 0x0000c200ff007b82 */ /* 0x000e240000000800 */
[----:B0-----:R-:W-:-:S13]  /*0730*/  ISETP.NE.AND P0, PT, R0, 0x2, PT ;  /* 0x000000020000780c */ /* 0x001fda0003f05270 */
[----:B------:R-:W0:Y:S02]  /*0740*/  @P0 LDC.64 R2, c[0x0][0x218] ;  /* 0x00008600ff020b82 */ /* 0x000e240000000a00 */
[----:B0-----:R-:W-:-:S05]  /*0750*/  @P0 IMAD.WIDE R2, R7, 0x2, R2 ;  /* 0x0000000207020825 */ /* 0x001fca00078e0202 */
[----:B------:R0:W5:Y:S01]  /*0760*/  @P0 LDG.E.128 R16, desc[UR36][R2.64] ;  /* 0x0000002402100981 */ /* 0x000162000c1e1d00 */
[----:B------:R-:W-:Y:S05]  /*0770*/  @P0 BRA `(.L_x_2411) ;  /* 0x0000000000980947 */ /* 0x000fea0003800000 */
[----:B------:R-:W-:Y:S02]  /*0780*/  ULDC.64 UR4, c[0x0][0x218] ;  /* 0x0000860000047ab9 */ /* 0x000fe40000000a00 */
[----:B------:R-:W-:-:S04]  /*0790*/  IADD3 R4, P0, R7, UR4, RZ ;  /* 0x0000000407047c10 */ /* 0x000fc8000ff1e0ff */
[----:B------:R-:W-:Y:S01]  /*07a0*/  LEA.HI.X.SX32 R5, R7, UR5, 0x1, P0 ;  /* 0x0000000507057c11 */ /* 0x000fe200080f0eff */
[----:B0-----:R-:W0:Y:S04]  /*07b0*/  LDC.64 R2, c[0x0][0x2f8] ;  /* 0x0000be00ff027b82 */ /* 0x001e280000000a00 */
[----:B------:R-:W2:Y:S04]  /*07c0*/  LDG.E.64 R14, desc[UR36][R4.64] ;  /* 0x00000024040e7981 */ /* 0x000ea8000c1e1b00 */
[----:B0-----:R0:W3:Y:S01]  /*07d0*/  LDG.E R13, desc[UR36][R2.64] ;  /* 0x00000024020d7981 */ /* 0x0010e2000c1e1900 */
[C---:B--2---:R-:W-:Y:S01]  /*07e0*/  SHF.R.U64 R12, R14.reuse, 0x10, R15 ;  /* 0x000000100e0c7819 */ /* 0x044fe2000000120f */
[----:B------:R-:W3:Y:S01]  /*07f0*/  I2F.S8 R6, R14 ;  /* 0x0000000e00067306 */ /* 0x000ee20000001400 */
[----:B------:R-:W-:-:S02]  /*0800*/  PRMT R0, R14, 0x9910, RZ ;  /* 0x000099100e007816 */ /* 0x000fc400000000ff */
[----:B0-----:R-:W-:Y:S02]  /*0810*/  PRMT R3, R15, 0x9910, RZ ;  /* 0x000099100f037816 */ /* 0x001fe400000000ff */
[----:B------:R-:W-:Y:S02]  /*0820*/  PRMT R2, R12, 0x9910, RZ ;  /* 0x000099100c027816 */ /* 0x000fe400000000ff */
[--C-:B------:R-:W-:Y:S01]  /*0830*/  SHF.R.S32.HI R11, RZ, 0x18, R15.reuse ;  /* 0x00000018ff0b7819 */ /* 0x100fe2000001140f */
[----:B------:R-:W0:Y:S01]  /*0840*/  I2F.S8 R8, R15 ;  /* 0x0000000f00087306 */ /* 0x000e220000001400 */
[----:B------:R-:W-:Y:S02]  /*0850*/  SHF.R.U32.HI R10, RZ, 0x10, R15 ;  /* 0x00000010ff0a7819 */ /* 0x000fe4000001160f */
[----:B------:R-:W-:Y:S02]  /*0860*/  SHF.R.S32.HI R0, RZ, 0x8, R0 ;  /* 0x00000008ff007819 */ /* 0x000fe40000011400 */
[----:B------:R-:W-:-:S02]  /*0870*/  SHF.R.S32.HI R3, RZ, 0x8, R3 ;  /* 0x00000008ff037819 */ /* 0x000fc40000011403 */
[----:B------:R-:W-:Y:S01]  /*0880*/  SHF.R.S32.HI R2, RZ, 0x8, R2 ;  /* 0x00000008ff027819 */ /* 0x000fe20000011402 */
[----:B------:R-:W1:Y:S01]  /*0890*/  I2F.S16 R11, R11 ;  /* 0x0000000b000b7306 */ /* 0x000e620000101400 */
[-C--:B---3--:R-:W-:Y:S01]  /*08a0*/  FMUL.FTZ R6, R6, R13.reuse ;  /* 0x0000000d06067220 */ /* 0x088fe20000410000 */
[----:B0-----:R-:W-:-:S06]  /*08b0*/  FMUL.FTZ R8, R8, R13 ;  /* 0x0000000d08087220 */ /* 0x001fcc0000410000 */
[----:B------:R-:W0:Y:S01]  /*08c0*/  I2F.S8 R10, R10 ;  /* 0x0000000a000a7306 */ /* 0x000e220000001400 */
[----:B-1---5:R-:W-:-:S07]  /*08d0*/  FMUL.FTZ R19, R11, R13 ;  /* 0x0000000d0b137220 */ /* 0x022fce0000410000 */
[----:B------:R-:W1:Y:S01]  /*08e0*/  I2F.S8 R4, R12 ;  /* 0x0000000c00047306 */ /* 0x000e620000001400 */
[----:B0-----:R-:W-:-:S07]  /*08f0*/  FMUL.FTZ R10, R10, R13 ;  /* 0x0000000d0a0a7220 */ /* 0x001fce0000410000 */
[----:B------:R-:W0:Y:S01]  /*0900*/  I2F.S16 R0, R0 ;  /* 0x0000000000007306 */ /* 0x000e220000101400 */
[----:B------:R-:W-:Y:S01]  /*0910*/  F2FP.F16.F32.PACK_AB R19, R19, R10 ;  /* 0x0000000a1313723e */ /* 0x000fe200000000ff */
[----:B-1----:R-:W-:-:S06]  /*0920*/  FMUL.FTZ R4, R4, R13 ;  /* 0x0000000d04047220 */ /* 0x002fcc0000410000 */
[----:B------:R-:W1:Y:S01]  /*0930*/  I2F.S16 R3, R3 ;  /* 0x0000000300037306 */ /* 0x000e620000101400 */
[----:B0-----:R-:W-:-:S07]  /*0940*/  FMUL.FTZ R5, R0, R13 ;  /* 0x0000000d00057220 */ /* 0x001fce0000410000 */
[----:B------:R-:W0:Y:S01]  /*0950*/  I2F.S16 R2, R2 ;  /* 0x0000000200027306 */ /* 0x000e220000101400 */
[----:B------:R-:W-:Y:S01]  /*0960*/  F2FP.F16.F32.PACK_AB R16, R5, R6 ;  /* 0x000000060510723e */ /* 0x000fe200000000ff */
[----:B-1----:R-:W-:-:S05]  /*0970*/  FMUL.FTZ R11, R3, R13 ;  /* 0x0000000d030b7220 */ /* 0x002fca0000410000 */
[----:B------:R-:W-:Y:S01]  /*0980*/  F2FP.F16.F32.PACK_AB R18, R11, R8 ;  /* 0x000000080b12723e */ /* 0x000fe200000000ff */
[----:B0-----:R-:W-:-:S05]  /*0990*/  FMUL.FTZ R17, R2, R13 ;  /* 0x0000000d02117220 */ /* 0x001fca0000410000 */
[----:B------:R-:W-:Y:S01]  /*09a0*/  F2FP.F16.F32.PACK_AB R17, R17, R4 ;  /* 0x000000041111723e */ /* 0x000fe200000000ff */
[----:B------:R-:W-:Y:S06]  /*09b0*/  BRA `(.L_x_2411) ;  /* 0x0000000000087947 */ /* 0x000fec0003800000 */
.L_x_2410:
[----:B------:R-:W-:Y:S02]  /*09c0*/  CS2R R18, SRZ ;  /* 0x0000000000127805 */ /* 0x000fe4000001ff00 */
[----:B------:R-:W-:-:S07]  /*09d0*/  CS2R R16, SRZ ;  /* 0x0000000000107805 */ /* 0x000fce000001ff00 */
.L_x_2411:
[----:B------:R-:W-:Y:S05]  /*09e0*/  BSYNC B0 ;  /* 0x0000000000007941 */ /* 0x000fea0003800000 */
.L_x_2409:
[----:B------:R-:W1:Y:S01]  /*09f0*/  LDC R0, c[0x0][0x308] ;  /* 0x0000c200ff007b82 */ /* 0x000e620000000800 */
[----:B------:R-:W-:Y:S01]  /*0a00*/  BSSY B0, `(.L_x_2412) ;  /* 0x000002d000007945 */ /* 0x000fe20003800000 */
[----:B-1----:R-:W-:-:S13]  /*0a10*/  ISETP.NE.AND P0, PT, R0, 0x2, PT ;  /* 0x000000020000780c */ /* 0x002fda0003f05270 */
[----:B------:R-:W-:Y:S05]  /*0a20*/  @!P0 BRA `(.L_x_2413) ;  /* 0x00000000001c8947 */ /* 0x000fea0003800000 */
[----:B------:R-:W-:Y:S02]  /*0a30*/  CS2R R24, SRZ ;  /* 0x0000000000187805 */ /* 0x000fe4000001ff00 */
[----:B------:R-:W-:Y:S01]  /*0a40*/  CS2R R26, SRZ ;  /* 0x00000000001a7805 */ /* 0x000fe2000001ff00 */
[----:B------:R-:W-:Y:S06]  /*0a50*/  @P2 BRA `(.L_x_2414) ;  /* 0x00000000009c2947 */ /* 0x000fec0003800000 */
[----:B0-----:R-:W0:Y:S02]  /*0a60*/  LDC.64 R2, c[0x0][0x228] ;  /* 0x00008a00ff027b82 */ /* 0x001e240000000a00 */
[----:B0-----:R-:W-:-:S05]  /*0a70*/  IMAD.WIDE R2, R7, 0x2, R2 ;  /* 0x0000000207027825 */ /* 0x001fca00078e0202 */
[----:B------:R1:W5:Y:S01]  /*0a80*/  LDG.E.128 R24, desc[UR36][R2.64] ;  /* 0x0000002402187981 */ /* 0x000362000c1e1d00 */
[----:B------:R-:W-:Y:S05]  /*0a90*/  BRA `(.L_x_2414) ;  /* 0x00000000008c7947 */ /* 0x000fea0003800000 */
.L_x_2413:
[----:B------:R-:W-:Y:S02]  /*0aa0*/  ULDC.64 UR4, c[0x0][0x228] ;  /* 0x00008a0000047ab9 */ /* 0x000fe40000000a00 */
[----:B0-----:R-:W-:-:S04]  /*0ab0*/  IADD3 R2, P0, R7, UR4, RZ ;  /* 0x0000000407027c10 */ /* 0x001fc8000ff1e0ff */
[----:B------:R-:W-:Y:S01]  /*0ac0*/  LEA.HI.X.SX32 R3, R7, UR5, 0x1, P0 ;  /* 0x0000000507037c11 */ /* 0x000fe200080f0eff */
[----:B------:R-:W0:Y:S04]  /*0ad0*/  LDC.64 R4, c[0x0][0x2f8] ;  /* 0x0000be00ff047b82 */ /* 0x000e280000000a00 */
[----:B------:R-:W2:Y:S04]  /*0ae0*/  LDG.E.64 R12, desc[UR36][R2.64] ;  /* 0x00000024020c7981 */ /* 0x000ea8000c1e1b00 */
[----:B0-----:R0:W3:Y:S01]  /*0af0*/  LDG.E R5, desc[UR36][R4.64+0x4] ;  /* 0x0000042404057981 */ /* 0x0010e2000c1e1900 */
[C---:B--2---:R-:W-:Y:S01]  /*0b00*/  SHF.R.U64 R11, R12.reuse, 0x10, R13 ;  /* 0x000000100c0b7819 */ /* 0x044fe2000000120d */
[----:B------:R-:W3:Y:S01]  /*0b10*/  I2F.S8 R7, R13 ;  /* 0x0000000d00077306 */ /* 0x000ee20000001400 */
[----:B------:R-:W-:-:S02]  /*0b20*/  PRMT R0, R12, 0x9910, RZ ;  /* 0x000099100c007816 */ /* 0x000fc400000000ff */
[----:B0-----:R-:W-:Y:S02]  /*0b30*/  PRMT R4, R13, 0x9910, RZ ;  /* 0x000099100d047816 */ /* 0x001fe400000000ff */
[----:B------:R-:W-:Y:S02]  /*0b40*/  PRMT R2, R11, 0x9910, RZ ;  /* 0x000099100b027816 */ /* 0x000fe400000000ff */
[--C-:B------:R-:W-:Y:S01]  /*0b50*/  SHF.R.U32.HI R8, RZ, 0x10, R13.reuse ;  /* 0x00000010ff087819 */ /* 0x100fe2000001160d */
[----:B------:R3:W0:Y:S01]  /*0b60*/  I2F.S8 R3, R11 ;  /* 0x0000000b00037306 */ /* 0x0006220000001400 */
[----:B------:R-:W-:Y:S02]  /*0b70*/  SHF.R.S32.HI R0, RZ, 0x8, R0 ;  /* 0x00000008ff007819 */ /* 0x000fe40000011400 */
[----:B------:R-:W-:Y:S02]  /*0b80*/  SHF.R.S32.HI R10, RZ, 0x18, R13 ;  /* 0x00000018ff0a7819 */ /* 0x000fe4000001140d */
[----:B------:R-:W-:-:S02]  /*0b90*/  SHF.R.S32.HI R4, RZ, 0x8, R4 ;  /* 0x00000008ff047819 */ /* 0x000fc40000011404 */
[----:B------:R-:W-:Y:S01]  /*0ba0*/  SHF.R.S32.HI R2, RZ, 0x8, R2 ;  /* 0x00000008ff027819 */ /* 0x000fe20000011402 */
[----:B------:R-:W-:Y:S01]  /*0bb0*/  I2F.S8 R8, R8 ;  /* 0x0000000800087306 */ /* 0x000fe20000001400 */
[-C--:B---3--:R-:W-:Y:S01]  /*0bc0*/  FMUL.FTZ R11, R7, R5.reuse ;  /* 0x00000005070b7220 */ /* 0x088fe20000410000 */
[----:B0-----:R-:W-:-:S06]  /*0bd0*/  FMUL.FTZ R7, R3, R5 ;  /* 0x0000000503077220 */ /* 0x001fcc0000410000 */
[----:B------:R-:W0:Y:S08]  /*0be0*/  I2F.S16 R0, R0 ;  /* 0x0000000000007306 */ /* 0x000e300000101400 */
[----:B------:R1:W2:Y:S01]  /*0bf0*/  I2F.S8 R6, R12 ;  /* 0x0000000c00067306 */ /* 0x0002a20000001400 */
[----:B0-----:R-:W-:-:S07]  /*0c00*/  FMUL.FTZ R3, R0, R5 ;  /* 0x0000000500037220 */ /* 0x001fce0000410000 */
[----:B------:R-:W0:Y:S01]  /*0c10*/  I2F.S16 R10, R10 ;  /* 0x0000000a000a7306 */ /* 0x000e220000101400 */
[-C--:B-1----:R-:W-:Y:S01]  /*0c20*/  FMUL.FTZ R12, R8, R5.reuse ;  /* 0x00000005080c7220 */ /* 0x082fe20000410000 */
[----:B--2---:R-:W-:-:S06]  /*0c30*/  FMUL.FTZ R6, R6, R5 ;  /* 0x0000000506067220 */ /* 0x004fcc0000410000 */
[----:B------:R-:W1:Y:S01]  /*0c40*/  I2F.S16 R4, R4 ;  /* 0x0000000400047306 */ /* 0x000e620000101400 */
[----:B------:R-:W-:Y:S01]  /*0c50*/  F2FP.F16.F32.PACK_AB R24, R3, R6 ;  /* 0x000000060318723e */ /* 0x000fe200000000ff */
[----:B0-----:R-:W-:-:S06]  /*0c60*/  FMUL.FTZ R13, R10, R5 ;  /* 0x000000050a0d7220 */ /* 0x001fcc0000410000 */
[----:B------:R-:W0:Y:S01]  /*0c70*/  I2F.S16 R2, R2 ;  /* 0x0000000200027306 */ /* 0x000e220000101400 */
[----:B------:R-:W-:Y:S01]  /*0c80*/  F2FP.F16.F32.PACK_AB R27, R13, R12 ;  /* 0x0000000c0d1b723e */ /* 0x000fe200000000ff */
[----:B-1----:R-:W-:-:S05]  /*0c90*/  FMUL.FTZ R8, R4, R5 ;  /* 0x0000000504087220 */ /* 0x002fca0000410000 */
[----:B------:R-:W-:Y:S01]  /*0ca0*/  F2FP.F16.F32.PACK_AB R26, R8, R11 ;  /* 0x0000000b081a723e */ /* 0x000fe200000000ff */
[----:B0-----:R-:W-:-:S05]  /*0cb0*/  FMUL.FTZ R0, R2, R5 ;  /* 0x0000000502007220 */ /* 0x001fca0000410000 */
[----:B------:R-:W-:-:S07]  /*0cc0*/  F2FP.F16.F32.PACK_AB R25, R0, R7 ;  /* 0x000000070019723e */ /* 0x000fce00000000ff */
.L_x_2414:
[----:B------:R-:W-:Y:S05]  /*0cd0*/  BSYNC B0 ;  /* 0x0000000000007941 */ /* 0x000fea0003800000 */
.L_x_2412:
[----:B------:R-:W-:Y:S01]  /*0ce0*/  ULDC.64 UR10, c[0x0][0x230] ;  /* 0x00008c00000a7ab9 */ /* 0x000fe20000000a00 */
[----:B------:R-:W-:Y:S01]  /*0cf0*/  ULDC.64 UR4, c[0x0][0x220] ;  /* 0x0000880000047ab9 */ /* 0x000fe20000000a00 */
[----:B------:R-:W-:Y:S02]  /*0d00*/  ISETP.EQ.U32.AND P3, PT, RZ, UR10, PT ;  /* 0x0000000aff007c0c */ /* 0x000fe4000bf62070 */
[----:B------:R-:W-:Y:S02]  /*0d10*/  ISETP.GE.AND P0, PT, R22, 0x20, PT ;  /* 0x000000201600780c */ /* 0x000fe40003f06270 */
[----:B------:R-:W-:Y:S02]  /*0d20*/  CS2R R12, SRZ ;  /* 0x00000000000c7805 */ /* 0x000fe4000001ff00 */
[----:B------:R-:W-:Y:S02]  /*0d30*/  ISETP.EQ.U32.AND P1, PT, RZ, UR4, PT ;  /* 0x00000004ff007c0c */ /* 0x000fe4000bf22070 */
[----:B------:R-:W-:-:S02]  /*0d40*/  CS2R R14, SRZ ;  /* 0x00000000000e7805 */ /* 0x000fc4000001ff00 */
[----:B------:R-:W-:Y:S02]  /*0d50*/  ISETP.EQ.OR.EX P3, PT, RZ, UR11, P2, P3 ;  /* 0x0000000bff007c0c */ /* 0x000fe40009762730 */
[----:B------:R-:W-:Y:S02]  /*0d60*/  CS2R R28, SRZ ;  /* 0x00000000001c7805 */ /* 0x000fe4000001ff00 */
[----:B------:R-:W-:Y:S01]  /*0d70*/  ISETP.EQ.OR.EX P1, PT, RZ, UR5, P2, P1 ;  /* 0x00000005ff007c0c */ /* 0x000fe20009722710 */
[----:B------:R-:W-:Y:S01]  /*0d80*/  ULDC.64 UR4, c[0x0][0x2a8] ;  /* 0x0000aa0000047ab9 */ /* 0x000fe20000000a00 */
[----:B------:R-:W-:Y:S01]  /*0d90*/  ISETP.EQ.U32.AND P2, PT, RZ, UR8, PT ;  /* 0x00000008ff007c0c */ /* 0x000fe2000bf42070 */
[----:B------:R-:W-:Y:S01]  /*0da0*/  UISETP.NE.U32.AND UP0, UPT, UR4, URZ, UPT ;  /* 0x0000003f0400728c */ /* 0x000fe2000bf05070 */
[----:B------:R-:W-:Y:S01]  /*0db0*/  CS2R R30, SRZ ;  /* 0x00000000001e7805 */ /* 0x000fe2000001ff00 */
[----:B------:R-:W2:Y:S01]  /*0dc0*/  LDC R10, c[0x0][0x290] ;  /* 0x0000a400ff0a7b82 */ /* 0x000ea20000000800 */
[----:B------:R-:W-:Y:S01]  /*0dd0*/  ISETP.EQ.OR.EX P2, PT, RZ, UR9, P0, P2 ;  /* 0x00000009ff007c0c */ /* 0x000fe20008742720 */
[----:B------:R-:W-:-:S06]  /*0de0*/  UISETP.NE.AND.EX UP0, UPT, UR5, URZ, UPT, UP0 ;  /* 0x0000003f0500728c */ /* 0x000fcc000bf05300 */
[----:B------:R-:W3:Y:S01]  /*0df0*/  @!P3 LDC.64 R4, c[0x0][0x230] ;  /* 0x00008c00ff04bb82 */ /* 0x000ee20000000a00 */
[----:B------:R-:W-:-:S04]  /*0e00*/  PLOP3.LUT P4, PT, PT, PT, UP0, 0x80, 0x0 ;  /* 0x000000000000781c */ /* 0x000fc80003f8f008 */
[----:B------:R-:W-:Y:S01]  /*0e10*/  @UP0 ULDC.64 UR4, c[0x0][0x2a8] ;  /* 0x0000aa0000040ab9 */ /* 0x000fe20000000a00 */
[----:B------:R-:W-:Y:S01]  /*0e20*/  VOTEU.ALL UP1, P2 ;  /* 0x00000000003f7886 */ /* 0x000fe20001020000 */
[----:B------:R-:W-:Y:S01]  /*0e30*/  @UP0 UIMAD.WIDE UR4, UR45, 0x4, UR4 ;  /* 0x000000042d0408a5 */ /* 0x000fe2000f8e0204 */
[----:B01----:R-:W0:Y:S03]  /*0e40*/  @!P1 LDC.64 R2, c[0x0][0x220] ;  /* 0x00008800ff029b82 */ /* 0x003e260000000a00 */
[----:B------:R-:W-:-:S05]  /*0e50*/  @!UP1 UIMAD UR6, UR38, UR6, UR46 ;  /* 0x00000006260692a4 */ /* 0x000fca000f8e022e */
[----:B------:R-:W1:Y:S01]  /*0e60*/  @!P2 LDC.64 R6, c[0x0][0x2e0] ;  /* 0x0000b800ff06ab82 */ /* 0x000e620000000a00 */
[----:B------:R-:W-:-:S04]  /*0e70*/  MOV R0, UR6 ;  /* 0x0000000600007c02 */ /* 0x000fc80008000f00 */
[----:B------:R-:W-:Y:S01]  /*0e80*/  @!P2 LEA R11, R0, R23, 0x8 ;  /* 0x00000017000ba211 */ /* 0x000fe200078e40ff */
[----:B---3--:R-:W-:Y:S01]  /*0e90*/  @!P3 IMAD.WIDE R4, R9, 0x2, R4 ;  /* 0x000000020904b825 */ /* 0x008fe200078e0204 */
[----:B------:R-:W-:Y:S01]  /*0ea0*/  MOV R8, UR4 ;  /* 0x0000000400087c02 */ /* 0x000fe20008000f00 */
[----:B------:R-:W-:-:S03]  /*0eb0*/  ULDC.U8 UR4, c[0x0][0x294] ;  /* 0x0000a50000047ab9 */ /* 0x000fc60000000000 */
[----:B------:R-:W3:Y:S01]  /*0ec0*/  @!P3 LDG.E.128 R12, desc[UR36][R4.64] ;  /* 0x00000024040cb981 */ /* 0x000ee2000c1e1d00 */
[----:B0-----:R-:W-:-:S04]  /*0ed0*/  @!P1 IMAD.WIDE R2, R9, 0x2, R2 ;  /* 0x0000000209029825 */ /* 0x001fc800078e0202 */
[----:B------:R-:W-:Y:S01]  /*0ee0*/  IMAD.U32 R9, RZ, RZ, UR5 ;  /* 0x00000005ff097e24 */ /* 0x000fe2000f8e00ff */
[----:B------:R-:W4:Y:S01]  /*0ef0*/  @!P1 LDG.E.128 R28, desc[UR36][R2.64] ;  /* 0x00000024021c9981 */ /* 0x000f22000c1e1d00 */
[----:B-1----:R-:W-:-:S03]  /*0f00*/  @!P2 IMAD.WIDE R6, R11, 0x2, R6 ;  /* 0x000000020b06a825 */ /* 0x002fc600078e0206 */
[----:B------:R-:W4:Y:S04]  /*0f10*/  @P4 LDG.E R8, desc[UR36][R8.64] ;  /* 0x0000002408084981 */ /* 0x000f28000c1e1900 */
[----:B------:R-:W4:Y:S01]  /*0f20*/  @!P2 LDG.E.128 R32, desc[UR36][R6.64] ;  /* 0x000000240620a981 */ /* 0x000f22000c1e1d00 */
[----:B------:R-:W-:Y:S02]  /*0f30*/  ISETP.NE.AND P1, PT, RZ, UR4, PT ;  /* 0x00000004ff007c0c */ /* 0x000fe4000bf25270 */
[----:B--2---:R-:W-:Y:S01]  /*0f40*/  ISETP.GT.AND P3, PT, R10, RZ, PT ;  /* 0x000000ff0a00720c */ /* 0x004fe20003f64270 */
[----:B------:R-:W-:Y:S01]  /*0f50*/  UMOV UR39, URZ ;  /* 0x0000003f00277c82 */ /* 0x000fe20008000000 */
[----:B---3-5:R-:W-:Y:S02]  /*0f60*/  HFMA2.MMA R24, R24, 1, 1, R12 ;  /* 0x3c003c0018187835 */ /* 0x028fe4000000000c */
[----:B------:R-:W-:Y:S01]  /*0f70*/  HFMA2.MMA R26, R26, 1, 1, R14 ;  /* 0x3c003c001a1a7835 */ /* 0x000fe2000000000e */
[----:B------:R-:W-:-:S02]  /*0f80*/  HADD2 R25, R25, R13 ;  /* 0x0000000d19197230 */ /* 0x000fc40000000000 */
[----:B------:R-:W-:Y:S01]  /*0f90*/  HADD2 R27, R27, R15 ;  /* 0x0000000f1b1b7230 */ /* 0x000fe20000000000 */
[----:B----4-:R-:W-:Y:S02]  /*0fa0*/  HFMA2.MMA R16, R16, 1, 1, R28 ;  /* 0x3c003c0010107835 */ /* 0x010fe4000000001c */
[----:B------:R-:W-:Y:S01]  /*0fb0*/  HFMA2.MMA R18, R18, 1, 1, R30 ;  /* 0x3c003c0012127835 */ /* 0x000fe2000000001e */
[----:B------:R-:W-:Y:S01]  /*0fc0*/  @P4 R2UR UR39, R8 ;  /* 0x00000000082742ca */ /* 0x000fe200000e0000 */
[----:B------:R-:W-:Y:S01]  /*0fd0*/  HADD2 R17, R17, R29 ;  /* 0x0000001d11117230 */ /* 0x000fe20000000000 */
[----:B------:R-:W-:Y:S02]  /*0fe0*/  @!P2 HFMA2.MMA R25, R25, R33, -RZ ;  /* 0x000000211919a235 */ /* 0x000fe400001000ff */
[----:B------:R-:W-:Y:S01]  /*0ff0*/  @!P2 HFMA2.MMA R27, R27, R35, -RZ ;  /* 0x000000231b1ba235 */ /* 0x000fe200001000ff */
[----:B------:R-:W-:Y:S02]  /*1000*/  HADD2 R19, R19, R31 ;  /* 0x0000001f13137230 */ /* 0x000fe40000000000 */
[----:B------:R-:W-:-:S02]  /*1010*/  @!P2 HMUL2 R24, R24, R32 ;  /* 0x000000201818a232 */ /* 0x000fc40000000000 */
[----:B------:R-:W-:Y:S01]  /*1020*/  @!P2 HMUL2 R26, R26, R34 ;  /* 0x000000221a1aa232 */ /* 0x000fe20000000000 */
[----:B------:R-:W-:Y:S06]  /*1030*/  @!P1 BRA P3, `(.L_x_2415) ;  /* 0x0000000c00bc9947 */ /* 0x000fec0001800000 */
        /* <DEDUP_REMOVED lines=11> */
[----:B------:R0:W1:Y:S02]  /*10f0*/  F2I.FTZ.U32.TRUNC.NTZ R3, R2 ;  /* 0x0000000200037305 */ /* 0x000064000021f000 */
[----:B0-----:R-:W-:Y:S01]  /*1100*/  HFMA2.MMA R2, -RZ, RZ, 0, 0 ;  /* 0x00000000ff027435 */ /* 0x001fe200000001ff */
[----:B-1----:R-:W-:-:S04]  /*1110*/  IMAD.MOV R4, RZ, RZ, -R3 ;  /* 0x000000ffff047224 */ /* 0x002fc800078e0a03 */
[----:B------:R-:W-:Y:S01]  /*1120*/  IMAD R7, R4, R5, RZ ;  /* 0x0000000504077224 */ /* 0x000fe200078e02ff */
[----:B------:R-:W-:-:S04]  /*1130*/  MOV R4, R6 ;  /* 0x0000000600047202 */ /* 0x000fc80000000f00 */
[----:B------:R-:W-:-:S06]  /*1140*/  IMAD.HI.U32 R3, R3, R7, R2 ;  /* 0x0000000703037227 */ /* 0x000fcc00078e0002 */
[----:B------:R-:W-:-:S04]  /*1150*/  IMAD.HI.U32 R3, R3, R4, RZ ;  /* 0x0000000403037227 */ /* 0x000fc800078e00ff */
[----:B------:R-:W-:-:S05]  /*1160*/  IMAD R0, R3, R0, R4 ;  /* 0x0000000003007224 */ /* 0x000fca00078e0204 */
[----:B------:R-:W-:-:S13]  /*1170*/  ISETP.GT.U32.AND P2, PT, R5, R0, PT ;  /* 0x000000000500720c */ /* 0x000fda0003f44070 */
[-C--:B------:R-:W-:Y:S02]  /*1180*/  @!P2 IADD3 R0, R0, -R5.reuse, RZ ;  /* 0x800000050000a210 */ /* 0x080fe40007ffe0ff */
[----:B------:R-:W-:Y:S02]  /*1190*/  @!P2 IADD3 R3, R3, 0x1, RZ ;  /* 0x000000010303a810 */ /* 0x000fe40007ffe0ff */
[----:B------:R-:W-:Y:S02]  /*11a0*/  ISETP.GE.U32.AND P1, PT, R0, R5, PT ;  /* 0x000000050000720c */ /* 0x000fe40003f26070 */
[----:B------:R-:W-:Y:S02]  /*11b0*/  LOP3.LUT R0, R23, R28, RZ, 0x3c, !PT ;  /* 0x0000001c17007212 */ /* 0x000fe400078e3cff */
[----:B------:R-:W-:Y:S02]  /*11c0*/  ISETP.NE.AND P2, PT, R28, RZ, PT ;  /* 0x000000ff1c00720c */ /* 0x000fe40003f45270 */
[----:B------:R-:W-:-:S07]  /*11d0*/  ISETP.GE.AND P3, PT, R0, RZ, PT ;  /* 0x000000ff0000720c */ /* 0x000fce0003f66270 */
[----:B------:R-:W-:Y:S01]  /*11e0*/  @P1 VIADD R3, R3, 0x1 ;  /* 0x0000000103031836 */ /* 0x000fe20000000000 */
[----:B------:R-:W-:Y:S02]  /*11f0*/  ISETP.LT.AND P1, PT, R23, R10, !P0 ;  /* 0x0000000a1700720c */ /* 0x000fe40004721270 */
[----:B------:R-:W-:Y:S02]  /*1200*/  LOP3.LUT P0, RZ, R28, 0x7, RZ, 0xc0, !PT ;  /* 0x000000071cff7812 */ /* 0x000fe4000780c0ff */
[----:B------:R-:W-:Y:S02]  /*1210*/  MOV R29, R3 ;  /* 0x00000003001d7202 */ /* 0x000fe40000000f00 */
[----:B------:R-:W-:Y:S02]  /*1220*/  P2R R31, PR, RZ, 0x2 ;  /* 0x00000002ff1f7803 */ /* 0x000fe40000000000 */
[----:B------:R-:W-:Y:S02]  /*1230*/  @!P3 IADD3 R29, -R29, RZ, RZ ;  /* 0x000000ff1d1db210 */ /* 0x000fe40007ffe1ff */
[----:B------:R-:W-:-:S05]  /*1240*/  @!P2 LOP3.LUT R29, RZ, R28, RZ, 0x33, !PT ;  /* 0x0000001cff1da212 */ /* 0x000fca00078e33ff */
[----:B------:R-:W-:-:S04]  /*1250*/  IMAD.MOV R0, RZ, RZ, -R29 ;  /* 0x000000ffff007224 */ /* 0x000fc800078e0a1d */
[----:B------:R-:W-:Y:S01]  /*1260*/  IMAD R30, R28, R0, R23 ;  /* 0x000000001c1e7224 */ /* 0x000fe200078e0217 */
[----:B------:R-:W-:Y:S06]  /*1270*/  @!P0 BRA `(.L_x_2417) ;  /* 0x0000000000408947 */ /* 0x000fec0003800000 */
[----:B------:R-:W-:Y:S01]  /*1280*/  MOV R0, 0x0 ;  /* 0x0000000000007802 */ /* 0x000fe20000000f00 */
[----:B------:R-:W-:Y:S01]  /*1290*/  ULDC.64 UR4, c[0x4][0xc8] ;  /* 0x0100320000047ab9 */ /* 0x000fe20000000a00 */
[----:B------:R-:W-:Y:S01]  /*12a0*/  ULDC.64 UR6, c[0x4][0x60] ;  /* 0x0100180000067ab9 */ /* 0x000fe20000000a00 */
[----:B------:R-:W-:Y:S01]  /*12b0*/  MOV R4, UR4 ;  /* 0x0000000400047c02 */ /* 0x000fe20008000f00 */
[----:B------:R0:W1:Y:S01]  /*12c0*/  LDC.64 R2, c[0x4][R0] ;  /* 0x0100000000027b82 */ /* 0x0000620000000a00 */
[----:B------:R-:W-:Y:S01]  /*12d0*/  MOV R5, UR5 ;  /* 0x0000000500057c02 */ /* 0x000fe20008000f00 */
[----:B------:R-:W-:Y:S01]  /*12e0*/  ULDC.64 UR4, c[0x4][0xd0] ;  /* 0x0100340000047ab9 */ /* 0x000fe20000000a00 */
[----:B------:R-:W-:Y:S01]  /*12f0*/  MOV R10, UR6 ;  /* 0x00000006000a7c02 */ /* 0x000fe20008000f00 */
[----:B------:R-:W-:Y:S01]  /*1300*/  IMAD.U32 R6, RZ, RZ, UR4 ;  /* 0x00000004ff067e24 */ /* 0x000fe2000f8e00ff */
[----:B------:R-:W-:Y:S01]  /*1310*/  MOV R7, UR5 ;  /* 0x0000000500077c02 */ /* 0x000fe20008000f00 */
[----:B------:R-:W-:Y:S01]  /*1320*/  IMAD.U32 R11, RZ, RZ, UR7 ;  /* 0x00000007ff0b7e24 */ /* 0x000fe2000f8e00ff */
[----:B------:R-:W-:Y:S01]  /*1330*/  MOV R8, 0x53f ;  /* 0x0000053f00087802 */ /* 0x000fe20000000f00 */
[----:B------:R-:W-:Y:S01]  /*1340*/  IMAD.MOV.U32 R13, RZ, RZ, RZ ;  /* 0x000000ffff0d7224 */ /* 0x000fe200078e00ff */
[----:B0-----:R-:W-:-:S07]  /*1350*/  MOV R12, 0x1 ;  /* 0x00000001000c7802 */ /* 0x001fce0000000f00 */
[----:B------:R-:W-:-:S07]  /*1360*/  LEPC R20, `(.L_x_2417) ;  /* 0x000000001014794e */ /* 0x000fce0000000000 */
[----:B-1----:R-:W-:Y:S05]  /*1370*/  CALL.ABS.NOINC R2 ;  /* 0x0000000002007343 */ /* 0x002fea0003c00000 */
.L_x_2417:
[----:B------:R-:W0:Y:S01]  /*1380*/  S2R R3, SR_CgaCtaId ;  /* 0x0000000000037919 */ /* 0x000e220000008800 */
[----:B------:R-:W1:Y:S01]  /*1390*/  LDC R6, c[0x0][0x290] ;  /* 0x0000a400ff067b82 */ /* 0x000e620000000800 */
[----:B------:R-:W-:Y:S01]  /*13a0*/  MOV R0, 0x400 ;  /* 0x0000040000007802 */ /* 0x000fe20000000f00 */
[----:B------:R-:W-:Y:S05]  /*13b0*/  WARPSYNC.ALL ;  /* 0x0000000000007948 */ /* 0x000fea0003800000 */
[----:B------:R-:W-:Y:S01]  /*13c0*/  IADD3 R2, R0, 0x240, RZ ;  /* 0x0000024000027810 */ /* 0x000fe20007ffe0ff */
[----:B------:R-:W-:Y:S01]  /*13d0*/  IMAD R0, R28, R29, R30 ;  /* 0x0000001d1c007224 */ /* 0x000fe200078e021e */
[----:B------:R-:W-:-:S02]  /*13e0*/  ISETP.NE.AND P6, PT, R31, RZ, PT ;  /* 0x000000ff1f00720c */ /* 0x000fc40003fc5270 */
[----:B0-----:R-:W-:-:S04]  /*13f0*/  LEA R3, R3, R2, 0x18 ;  /* 0x0000000203037211 */ /* 0x001fc800078ec0ff */
[----:B------:R-:W-:-:S05]  /*1400*/  LEA R32, R0, R3, 0x1 ;  /* 0x0000000300207211 */ /* 0x000fca00078e08ff */
[----:B-1----:R-:W-:Y:S02]  /*1410*/  IMAD R34, R6, 0x2, R32 ;  /* 0x0000000206227824 */ /* 0x002fe400078e0220 */
[----:B------:R0:W-:Y:S04]  /*1420*/  @P6 STS.128 [R32], R16 ;  /* 0x0000001020006388 */ /* 0x0001e80000000c00 */
[----:B------:R0:W-:Y:S01]  /*1430*/  @P6 STS.128 [R34], R24 ;  /* 0x0000001822006388 */ /* 0x0001e20000000c00 */
        /* <DEDUP_REMOVED lines=10> */
[----:B------:R-:W-:Y:S01]  /*14e0*/  LEA R35, R5, R3, 0x1 ;  /* 0x0000000305237211 */ /* 0x000fe200078e08ff */
[----:B------:R-:W-:Y:S01]  /*14f0*/  BSSY B1, `(.L_x_2420) ;  /* 0x000007e000017945 */ /* 0x000fe20003800000 */
[----:B------:R-:W-:Y:S02]  /*1500*/  SHF.R.S32.HI R0, RZ, 0x1f, R5 ;  /* 0x0000001fff007819 */ /* 0x000fe40000011405 */
[----:B------:R-:W-:Y:S01]  /*1510*/  LEA R37, R28, R35, 0x1 ;  /* 0x000000231c257211 */ /* 0x000fe200078e08ff */
[----:B------:R-:W1:Y:S01]  /*1520*/  LDS.64 R8, [R35] ;  /* 0x0000000023087984 */ /* 0x000e620000000a00 */
[----:B------:R-:W-:Y:S01]  /*1530*/  IMAD R39, R6, 0x2, R35 ;  /* 0x0000000206277824 */ /* 0x000fe200078e0223 */
[----:B------:R-:W-:Y:S02]  /*1540*/  LEA.HI R0, R0, R5, RZ, 0x2 ;  /* 0x0000000500007211 */ /* 0x000fe400078f10ff */
[----:B0-----:R-:W0:Y:S01]  /*1550*/  LDS.64 R18, [R37] ;  /* 0x0000000025127984 */ /* 0x001e220000000a00 */
[----:B------:R-:W-:-:S02]  /*1560*/  LEA R41, R6, R37, 0x1 ;  /* 0x0000002506297211 */ /* 0x000fc400078e08ff */
[----:B------:R-:W-:Y:S01]  /*1570*/  SHF.L.U32 R0, R0, 0x1, RZ ;  /* 0x0000000100007819 */ /* 0x000fe200000006ff */
[----:B------:R-:W2:Y:S03]  /*1580*/  LDS.64 R10, [R39] ;  /* 0x00000000270a7984 */ /* 0x000ea60000000a00 */
[----:B------:R-:W-:Y:S01]  /*1590*/  LOP3.LUT R5, R0, 0xfffffff8, RZ, 0xc0, !PT ;  /* 0xfffffff800057812 */ /* 0x000fe200078ec0ff */
[----:B------:R-:W3:Y:S03]  /*15a0*/  LDS.64 R12, [R41] ;  /* 0x00000000290c7984 */ /* 0x000ee60000000a00 */
[----:B------:R-:W-:Y:S02]  /*15b0*/  ISETP.GE.AND P0, PT, R5, R6, PT ;  /* 0x000000060500720c */ /* 0x000fe40003f06270 */
[----:B-1----:R-:W-:-:S02]  /*15c0*/  SHF.R.U64 R2, R8, 0x10, R9 ;  /* 0x0000001008027819 */ /* 0x002fc40000001209 */
[----:B------:R-:W-:Y:S02]  /*15d0*/  SHF.R.U32.HI R4, RZ, 0x10, R9 ;  /* 0x00000010ff047819 */ /* 0x000fe40000011609 */
[--C-:B0-----:R-:W-:Y:S02]  /*15e0*/  SHF.R.U64 R17, R18, 0x10, R19.reuse ;  /* 0x0000001012117819 */ /* 0x101fe40000001213 */
[----:B------:R-:W-:Y:S02]  /*15f0*/  PRMT R16, R8, 0x5410, R18 ;  /* 0x0000541008107816 */ /* 0x000fe40000000012 */
[----:B------:R-:W-:Y:S02]  /*1600*/  PRMT R18, R9, 0x5410, R19 ;  /* 0x0000541009127816 */ /* 0x000fe40000000013 */
[----:B------:R-:W-:Y:S02]  /*1610*/  PRMT R17, R2, 0x5410, R17 ;  /* 0x0000541002117816 */ /* 0x000fe40000000011 */
[----:B------:R-:W-:-:S02]  /*1620*/  SHF.R.U32.HI R19, RZ, 0x10, R19 ;  /* 0x00000010ff137819 */ /* 0x000fc40000011613 */
[--C-:B--2---:R-:W-:Y:S02]  /*1630*/  SHF.R.U64 R2, R10, 0x10, R11.reuse ;  /* 0x000000100a027819 */ /* 0x104fe4000000120b */
[----:B------:R-:W-:Y:S02]  /*1640*/  SHF.R.U32.HI R0, RZ, 0x10, R11 ;  /* 0x00000010ff007819 */ /* 0x000fe4000001160b */
[--C-:B---3--:R-:W-:Y:S02]  /*1650*/  SHF.R.U64 R25, R12, 0x10, R13.reuse ;  /* 0x000000100c197819 */ /* 0x108fe4000000120d */
[----:B------:R-:W-:Y:S02]  /*1660*/  SHF.R.U32.HI R27, RZ, 0x10, R13 ;  /* 0x00000010ff1b7819 */ /* 0x000fe4000001160d */
[----:B------:R-:W-:Y:S02]  /*1670*/  PRMT R19, R4, 0x5410, R19 ;  /* 0x0000541004137816 */ /* 0x000fe40000000013 */
        /* <DEDUP_REMOVED lines=9> */
[----:B------:R0:W1:Y:S01]  /*1710*/  MUFU.RCP R7, R0 ;  /* 0x0000000000077308 */ /* 0x0000620000001000 */
[----:B------:R-:W-:Y:S01]  /*1720*/  IADD3 R4, R5, 0x4, RZ ;  /* 0x0000000405047810 */ /* 0x000fe20007ffe0ff */
[----:B------:R-:W-:Y:S01]  /*1730*/  UIADD3 UR4, -UR39, UR4, URZ ;  /* 0x0000000427047290 */ /* 0x000fe2000fffe13f */
[----:B------:R-:W-:Y:S01]  /*1740*/  I2FP.F32.S32 R3, R3 ;  /* 0x0000000300037245 */ /* 0x000fe20000201400 */
[--C-:B------:R-:W-:Y:S01]  /*1750*/  HADD2.F32 R15, -RZ, R18.reuse.H1_H1 ;  /* 0x30000012ff0f7230 */ /* 0x100fe20000004100 */
[----:B------:R-:W-:Y:S01]  /*1760*/  I2FP.F32.S32 R4, R4 ;  /* 0x0000000400047245 */ /* 0x000fe20000201400 */
[----:B------:R-:W-:-:S02]  /*1770*/  HADD2.F32 R13, -RZ, R18.H0_H0 ;  /* 0x20000012ff0d7230 */ /* 0x000fc40000004100 */
[----:B------:R-:W-:Y:S01]  /*1780*/  HADD2.F32 R31, -RZ, R19.H1_H1 ;  /* 0x30000013ff1f7230 */ /* 0x000fe20000004100 */
[----:B0-----:R-:W-:Y:S01]  /*1790*/  IADD3 R0, R5, 0x6, RZ ;  /* 0x0000000605007810 */ /* 0x001fe20007ffe0ff */
[--C-:B------:R-:W-:Y:S02]  /*17a0*/  HADD2.F32 R21, -RZ, R26.reuse.H1_H1 ;  /* 0x3000001aff157230 */ /* 0x100fe40000004100 */
[----:B------:R-:W-:Y:S01]  /*17b0*/  HADD2.F32 R33, -RZ, R27.H1_H1 ;  /* 0x3000001bff217230 */ /* 0x000fe20000004100 */
[----:B------:R-:W-:Y:S01]  /*17c0*/  I2FP.F32.S32 R0, R0 ;  /* 0x0000000000007245 */ /* 0x000fe20000201400 */
[----:B------:R-:W-:Y:S02]  /*17d0*/  HADD2.F32 R29, -RZ, R19.H0_H0 ;  /* 0x20000013ff1d7230 */ /* 0x000fe40000004100 */
[----:B------:R-:W-:Y:S02]  /*17e0*/  HADD2.F32 R27, -RZ, R27.H0_H0 ;  /* 0x2000001bff1b7230 */ /* 0x000fe40000004100 */
[-C--:B-1----:R-:W-:Y:S01]  /*17f0*/  FMUL.FTZ R2, R2, R7.reuse ;  /* 0x0000000702027220 */ /* 0x082fe20000410000 */
[-C--:B------:R-:W-:Y:S01]  /*1800*/  FMUL.FTZ R3, R3, R7.reuse ;  /* 0x0000000703037220 */ /* 0x080fe20000410000 */
[----:B------:R-:W-:Y:S01]  /*1810*/  FMUL.FTZ R4, R4, R7 ;  /* 0x0000000704047220 */ /* 0x000fe20000410000 */
[----:B------:R-:W-:-:S02]  /*1820*/  HADD2.F32 R19, -RZ, R26.H0_H0 ;  /* 0x2000001aff137230 */ /* 0x000fc40000004100 */
[----:B------:R-:W-:Y:S01]  /*1830*/  FMUL.FTZ R2, R2, 13.28771209716796875 ;  /* 0x41549a7802027820 */ /* 0x000fe20000410000 */
[----:B------:R-:W-:Y:S01]  /*1840*/  FMUL.FTZ R3, R3, 13.28771209716796875 ;  /* 0x41549a7803037820 */ /* 0x000fe20000410000 */
[----:B------:R-:W-:Y:S01]  /*1850*/  FMUL.FTZ R5, R4, 13.28771209716796875 ;  /* 0x41549a7804057820 */ /* 0x000fe20000410000 */
[----:B------:R-:W-:Y:S01]  /*1860*/  FMUL.FTZ R4, R0, R7 ;  /* 0x0000000700047220 */ /* 0x000fe20000410000 */
[----:B------:R-:W0:Y:S01]  /*1870*/  MUFU.EX2 R9, -R2 ;  /* 0x8000000200097308 */ /* 0x000e220000000800 */
[----:B------:R-:W-:Y:S02]  /*1880*/  I2FP.F32.S32 R0, UR4 ;  /* 0x0000000400007c45 */ /* 0x000fe40008201400 */
[----:B------:R-:W-:-:S05]  /*1890*/  FMUL.FTZ R7, R4, 13.28771209716796875 ;  /* 0x41549a7804077820 */ /* 0x000fca0000410000 */
[----:B------:R-:W1:Y:S08]  /*18a0*/  MUFU.EX2 R3, -R3 ;  /* 0x8000000300037308 */ /* 0x000e700000000800 */
[----:B------:R-:W2:Y:S01]  /*18b0*/  MUFU.EX2 R5, -R5 ;  /* 0x8000000500057308 */ /* 0x000ea20000000800 */
[----:B0-----:R-:W-:Y:S01]  /*18c0*/  FMUL.FTZ R2, R0, R9 ;  /* 0x0000000900027220 */ /* 0x001fe20000410000 */
[----:B------:R-:W-:-:S02]  /*18d0*/  HADD2.F32 R9, -RZ, R17.H1_H1 ;  /* 0x30000011ff097230 */ /* 0x000fc40000004100 */
[----:B------:R-:W-:Y:S02]  /*18e0*/  HADD2.F32 R17, -RZ, R17.H0_H0 ;  /* 0x20000011ff117230 */ /* 0x000fe40000004100 */
[----:B------:R-:W-:Y:S02]  /*18f0*/  FMUL.RZ R11, R2, 0.15915493667125701904 ;  /* 0x3e22f983020b7820 */ /* 0x000fe4000040c000 */
[----:B------:R-:W0:Y:S01]  /*1900*/  MUFU.EX2 R7, -R7 ;  /* 0x8000000700077308 */ /* 0x000e220000000800 */
[----:B-1----:R-:W-:-:S04]  /*1910*/  FMUL.FTZ R4, R0, R3 ;  /* 0x0000000300047220 */ /* 0x002fc80000410000 */
[----:B------:R-:W-:Y:S01]  /*1920*/  FMUL.RZ R12, R4, 0.15915493667125701904 ;  /* 0x3e22f983040c7820 */ /* 0x000fe2000040c000 */
[--C-:B------:R-:W-:Y:S02]  /*1930*/  HADD2.F32 R4, -RZ, R16.reuse.H1_H1 ;  /* 0x30000010ff047230 */ /* 0x100fe40000004100 */
[----:B------:R-:W1:Y:S01]  /*1940*/  MUFU.SIN R3, R11 ;  /* 0x0000000b00037308 */ /* 0x000e620000000400 */
[----:B--2---:R-:W-:Y:S01]  /*1950*/  FMUL.FTZ R5, R0, R5 ;  /* 0x0000000500057220 */ /* 0x004fe20000410000 */
[----:B------:R-:W-:-:S03]  /*1960*/  HADD2.F32 R16, -RZ, R16.H0_H0 ;  /* 0x20000010ff107230 */ /* 0x000fc60000004100 */
[----:B------:R-:W-:-:S03]  /*1970*/  FMUL.RZ R20, R5, 0.15915493667125701904 ;  /* 0x3e22f98305147820 */ /* 0x000fc6000040c000 */
[----:B------:R2:W3:Y:S01]  /*1980*/  MUFU.COS R2, R11 ;  /* 0x0000000b00027308 */ /* 0x0004e20000000000 */
[----:B0-----:R-:W-:Y:S01]  /*1990*/  FMUL.FTZ R5, R0, R7 ;  /* 0x0000000700057220 */ /* 0x001fe20000410000 */
[--C-:B------:R-:W-:Y:S02]  /*19a0*/  HADD2.F32 R0, -RZ, R24.reuse.H1_H1 ;  /* 0x30000018ff007230 */ /* 0x100fe40000004100 */
[----:B------:R-:W-:Y:S02]  /*19b0*/  HADD2.F32 R24, -RZ, R24.H0_H0 ;  /* 0x20000018ff187230 */ /* 0x000fe40000004100 */
[----:B------:R-:W-:Y:S02]  /*19c0*/  FMUL.RZ R18, R5, 0.15915493667125701904 ;  /* 0x3e22f98305127820 */ /* 0x000fe4000040c000 */
[----:B------:R-:W0:Y:S01]  /*19d0*/  MUFU.SIN R8, R12 ;  /* 0x0000000c00087308 */ /* 0x000e220000000400 */
[C---:B-1----:R-:W-:Y:S01]  /*19e0*/  FMUL.FTZ R5, R3.reuse, R4 ;  /* 0x0000000403057220 */ /* 0x042fe20000410000 */
[----:B------:R-:W-:Y:S01]  /*19f0*/  FMUL.FTZ R7, R3, R0 ;  /* 0x0000000003077220 */ /* 0x000fe20000410000 */
[----:B--2---:R-:W-:-:S02]  /*1a00*/  HADD2.F32 R11, -RZ, R25.H1_H1 ;  /* 0x30000019ff0b7230 */ /* 0x004fc40000004100 */
[----:B------:R-:W-:-:S03]  /*1a10*/  HADD2.F32 R25, -RZ, R25.H0_H0 ;  /* 0x20000019ff197230 */ /* 0x000fc60000004100 */
[----:B------:R-:W1:Y:S01]  /*1a20*/  MUFU.COS R6, R12 ;  /* 0x0000000c00067308 */ /* 0x000e620000000000 */
[C---:B---3--:R-:W-:Y:S01]  /*1a30*/  FMUL.FTZ R4, R2.reuse, R4 ;  /* 0x0000000402047220 */ /* 0x048fe20000410000 */
[C---:B------:R-:W-:Y:S01]  /*1a40*/  FMUL.FTZ R0, R2.reuse, R0 ;  /* 0x0000000002007220 */ /* 0x040fe20000410000 */
[C---:B------:R-:W-:Y:S01]  /*1a50*/  FFMA.FTZ R5, R2.reuse, R16, -R5 ;  /* 0x0000001002057223 */ /* 0x040fe20000010805 */
[----:B------:R-:W-:Y:S01]  /*1a60*/  FFMA.FTZ R7, R2, R24, -R7 ;  /* 0x0000001802077223 */ /* 0x000fe20000010807 */
[C---:B------:R-:W-:Y:S01]  /*1a70*/  FFMA.FTZ R16, R3.reuse, R16, R4 ;  /* 0x0000001003107223 */ /* 0x040fe20000010004 */
[----:B------:R-:W-:Y:S02]  /*1a80*/  FFMA.FTZ R24, R3, R24, R0 ;  /* 0x0000001803187223 */ /* 0x000fe40000010000 */
[----:B------:R-:W-:Y:S01]  /*1a90*/  MUFU.COS R10, R20 ;  /* 0x00000014000a7308 */ /* 0x000fe20000000000 */
[C---:B0-----:R-:W-:Y:S01]  /*1aa0*/  FMUL.FTZ R3, R8.reuse, R9 ;  /* 0x0000000908037220 */ /* 0x041fe20000410000 */
[----:B------:R-:W-:Y:S01]  /*1ab0*/  FMUL.FTZ R2, R8, R11 ;  /* 0x0000000b08027220 */ /* 0x000fe20000410000 */
[----:B------:R-:W-:-:S02]  /*1ac0*/  F2FP.F16.F32.PACK_AB R16, R16, R5 ;  /* 0x000000051010723e */ /* 0x000fc400000000ff */
[----:B------:R-:W-:-:S03]  /*1ad0*/  F2FP.F16.F32.PACK_AB R24, R24, R7 ;  /* 0x000000071818723e */ /* 0x000fc600000000ff */
[----:B------:R-:W0:Y:S01]  /*1ae0*/  MUFU.SIN R12, R20 ;  /* 0x00000014000c7308 */ /* 0x000e220000000400 */
[C---:B-1----:R-:W-:Y:S01]  /*1af0*/  FMUL.FTZ R9, R6.reuse, R9 ;  /* 0x0000000906097220 */ /* 0x042fe20000410000 */
[C---:B------:R-:W-:Y:S01]  /*1b00*/  FMUL.FTZ R11, R6.reuse, R11 ;  /* 0x0000000b060b7220 */ /* 0x040fe20000410000 */
[C---:B------:R-:W-:Y:S01]  /*1b10*/  FFMA.FTZ R2, R6.reuse, R25, -R2 ;  /* 0x0000001906027223 */ /* 0x040fe20000010802 */
[-C--:B------:R-:W-:Y:S01]  /*1b20*/  FFMA.FTZ R3, R6, R17.reuse, -R3 ;  /* 0x0000001106037223 */ /* 0x080fe20000010803 */
[C---:B------:R-:W-:Y:S01]  /*1b30*/  FFMA.FTZ R0, R8.reuse, R17, R9 ;  /* 0x0000001108007223 */ /* 0x040fe20000010009 */
[----:B------:R-:W-:Y:S02]  /*1b40*/  FFMA.FTZ R25, R8, R25, R11 ;  /* 0x0000001908197223 */ /* 0x000fe4000001000b */
[----:B------:R-:W1:Y:S02]  /*1b50*/  MUFU.SIN R20, R18 ;  /* 0x0000001200147308 */ /* 0x000e640000000400 */
[----:B------:R-:W-:-:S02]  /*1b60*/  F2FP.F16.F32.PACK_AB R17, R0, R3 ;  /* 0x000000030011723e */ /* 0x000fc400000000ff */
[----:B------:R-:W-:-:S04]  /*1b70*/  F2FP.F16.F32.PACK_AB R25, R25, R2 ;  /* 0x000000021919723e */ /* 0x000fc800000000ff */
[----:B------:R2:W3:Y:S01]  /*1b80*/  MUFU.COS R14, R18 ;  /* 0x00000012000e7308 */ /* 0x0004e20000000000 */
[C---:B0-----:R-:W-:Y:S01]  /*1b90*/  FMUL.FTZ R9, R12.reuse, R15 ;  /* 0x0000000f0c097220 */ /* 0x041fe20000410000 */
[----:B------:R-:W-:Y:S01]  /*1ba0*/  FMUL.FTZ R4, R12, R21 ;  /* 0x000000150c047220 */ /* 0x000fe20000410000 */
[C---:B------:R-:W-:Y:S01]  /*1bb0*/  FMUL.FTZ R15, R10.reuse, R15 ;  /* 0x0000000f0a0f7220 */ /* 0x040fe20000410000 */
[C---:B------:R-:W-:Y:S01]  /*1bc0*/  FMUL.FTZ R21, R10.reuse, R21 ;  /* 0x000000150a157220 */ /* 0x040fe20000410000 */
[C---:B------:R-:W-:Y:S01]  /*1bd0*/  FFMA.FTZ R9, R10.reuse, R13, -R9 ;  /* 0x0000000d0a097223 */ /* 0x040fe20000010809 */
[-C--:B------:R-:W-:Y:S02]  /*1be0*/  FFMA.FTZ R4, R10, R19.reuse, -R4 ;  /* 0x000000130a047223 */ /* 0x080fe40000010804 */
[----:B------:R-:W-:Y:S01]  /*1bf0*/  FFMA.FTZ R21, R12, R19, R21 ;  /* 0x000000130c157223 */ /* 0x000fe20000010015 */
[C---:B-1----:R-:W-:Y:S01]  /*1c00*/  FMUL.FTZ R11, R20.reuse, R31 ;  /* 0x0000001f140b7220 */ /* 0x042fe20000410000 */
[----:B------:R-:W-:Y:S01]  /*1c10*/  FMUL.FTZ R8, R20, R33 ;  /* 0x0000002114087220 */ /* 0x000fe20000410000 */
[----:B--2---:R-:W-:-:S02]  /*1c20*/  FFMA.FTZ R18, R12, R13, R15 ;  /* 0x0000000d0c127223 */ /* 0x004fc4000001000f */
[----:B------:R-:W-:-:S03]  /*1c30*/  F2FP.F16.F32.PACK_AB R26, R21, R4 ;  /* 0x00000004151a723e */ /* 0x000fc600000000ff */
[----:B------:R-:W-:Y:S01]  /*1c40*/  F2FP.F16.F32.PACK_AB R18, R18, R9 ;  /* 0x000000091212723e */ /* 0x000fe200000000ff */
[C---:B---3--:R-:W-:Y:S01]  /*1c50*/  FMUL.FTZ R31, R14.reuse, R31 ;  /* 0x0000001f0e1f7220 */ /* 0x048fe20000410000 */
[C---:B------:R-:W-:Y:S01]  /*1c60*/  FMUL.FTZ R33, R14.reuse, R33 ;  /* 0x000000210e217220 */ /* 0x040fe20000410000 */
[C---:B------:R-:W-:Y:S01]  /*1c70*/  FFMA.FTZ R8, R14.reuse, R27, -R8 ;  /* 0x0000001b0e087223 */ /* 0x040fe20000010808 */
[-C--:B------:R-:W-:Y:S01]  /*1c80*/  FFMA.FTZ R11, R14, R29.reuse, -R11 ;  /* 0x0000001d0e0b7223 */ /* 0x080fe2000001080b */
[C---:B------:R-:W-:Y:S01]  /*1c90*/  FFMA.FTZ R6, R20.reuse, R29, R31 ;  /* 0x0000001d14067223 */ /* 0x040fe2000001001f */
[----:B------:R-:W-:-:S04]  /*1ca0*/  FFMA.FTZ R27, R20, R27, R33 ;  /* 0x0000001b141b7223 */ /* 0x000fc80000010021 */
[----:B------:R-:W-:Y:S02]  /*1cb0*/  F2FP.F16.F32.PACK_AB R19, R6, R11 ;  /* 0x0000000b0613723e */ /* 0x000fe400000000ff */
[----:B------:R-:W-:-:S07]  /*1cc0*/  F2FP.F16.F32.PACK_AB R27, R27, R8 ;  /* 0x000000081b1b723e */ /* 0x000fce00000000ff */
.L_x_2421:
[----:B------:R-:W-:Y:S05]  /*1cd0*/  BSYNC B1 ;  /* 0x0000000000017941 */ /* 0x000fea0003800000 */
.L_x_2420:
[----:B------:R-:W-:Y:S02]  /*1ce0*/  LOP3.LUT R2, R25, 0xffff, RZ, 0xc0, !PT ;  /* 0x0000ffff19027812 */ /* 0x000fe400078ec0ff */
[----:B------:R-:W-:Y:S02]  /*1cf0*/  LOP3.LUT R4, R17, 0xffff, RZ, 0xc0, !PT ;  /* 0x0000ffff11047812 */ /* 0x000fe400078ec0ff */
[----:B------:R-:W-:Y:S01]  /*1d00*/  PRMT R0, R27, 0x7732, RZ ;  /* 0x000077321b007816 */ /* 0x000fe200000000ff */
[----:B------:R-:W-:Y:S01]  /*1d10*/  IMAD.WIDE.U32 R2, R2, 0x10000, RZ ;  /* 0x0001000002027825 */ /* 0x000fe200078e00ff */
[----:B------:R-:W-:Y:S02]  /*1d20*/  PRMT R9, R26, 0x7732, RZ ;  /* 0x000077321a097816 */ /* 0x000fe400000000ff */
[----:B------:R-:W-:Y:S01]  /*1d30*/  PRMT R11, R18, 0x5410, R19 ;  /* 0x00005410120b7816 */ /* 0x000fe20000000013 */
[----:B------:R-:W-:Y:S01]  /*1d40*/  IMAD.WIDE.U32 R4, R4, 0x10000, RZ ;  /* 0x0001000004047825 */ /* 0x000fe200078e00ff */
[----:B------:R-:W-:-:S02]  /*1d50*/  LOP3.LUT R6, R2, 0xffff, R24, 0xf8, !PT ;  /* 0x0000ffff02067812 */ /* 0x000fc400078ef818 */
[----:B------:R-:W-:Y:S02]  /*1d60*/  PRMT R7, R26, 0x5410, R27 ;  /* 0x000054101a077816 */ /* 0x000fe4000000001b */
[----:B------:R-:W-:Y:S02]  /*1d70*/  PRMT R21, R9, 0x5410, R0 ;  /* 0x0000541009157816 */ /* 0x000fe40000000000 */
[----:B------:R-:W-:Y:S02]  /*1d80*/  PRMT R2, R25, 0x7732, RZ ;  /* 0x0000773219027816 */ /* 0x000fe400000000ff */
[----:B------:R-:W-:Y:S02]  /*1d90*/  LOP3.LUT R9, R11, R5, RZ, 0xfc, !PT ;  /* 0x000000050b097212 */ /* 0x000fe400078efcff */
[----:B------:R-:W-:Y:S02]  /*1da0*/  LOP3.LUT R8, R4, 0xffff, R16, 0xf8, !PT ;  /* 0x0000ffff04087812 */ /* 0x000fe400078ef810 */
[----:B------:R-:W-:-:S02]  /*1db0*/  PRMT R0, R19, 0x7732, RZ ;  /* 0x0000773213007816 */ /* 0x000fc400000000ff */
[----:B------:R-:W-:Y:S02]  /*1dc0*/  PRMT R4, R17, 0x7732, RZ ;  /* 0x0000773211047816 */ /* 0x000fe400000000ff */
[----:B------:R-:W-:Y:S02]  /*1dd0*/  PRMT R11, R18, 0x7732, RZ ;  /* 0x00007732120b7816 */ /* 0x000fe400000000ff */
[----:B------:R-:W-:Y:S01]  /*1de0*/  PRMT R10, R16, 0x7732, RZ ;  /* 0x00007732100a7816 */ /* 0x000fe200000000ff */
[----:B------:R-:W-:Y:S01]  /*1df0*/  IMAD.WIDE.U32 R4, R4, 0x10000, RZ ;  /* 0x0001000004047825 */ /* 0x000fe200078e00ff */
[----:B------:R-:W-:Y:S02]  /*1e00*/  LOP3.LUT R7, R7, R3, RZ, 0xfc, !PT ;  /* 0x0000000307077212 */ /* 0x000fe400078efcff */
[----:B------:R-:W-:Y:S01]  /*1e10*/  PRMT R13, R24, 0x7732, RZ ;  /* 0x00007732180d7816 */ /* 0x000fe200000000ff */
[----:B------:R-:W-:Y:S01]  /*1e20*/  IMAD.WIDE.U32 R2, R2, 0x10000, RZ ;  /* 0x0001000002027825 */ /* 0x000fe200078e00ff */
[----:B------:R-:W-:Y:S01]  /*1e30*/  PRMT R15, R11, 0x5410, R0 ;  /* 0x000054100b0f7816 */ /* 0x000fe20000000000 */
[----:B------:R1:W-:Y:S02]  /*1e40*/  STS.64 [R39], R6 ;  /* 0x0000000627007388 */ /* 0x0003e40000000a00 */
[----:B------:R-:W-:Y:S01]  /*1e50*/  IMAD.MOV.U32 R11, RZ, RZ, R10 ;  /* 0x000000ffff0b7224 */ /* 0x000fe200078e000a */
[----:B------:R-:W-:-:S02]  /*1e60*/  LOP3.LUT R3, R21, R3, RZ, 0xfc, !PT ;  /* 0x0000000315037212 */ /* 0x000fc400078efcff */
[----:B------:R-:W-:Y:S02]  /*1e70*/  LOP3.LUT R2, R2, R13, RZ, 0xfc, !PT ;  /* 0x0000000d02027212 */ /* 0x000fe400078efcff */
[----:B------:R-:W-:Y:S02]  /*1e80*/  LOP3.LUT R5, R15, R5, RZ, 0xfc, !PT ;  /* 0x000000050f057212 */ /* 0x000fe400078efcff */
[----:B------:R-:W-:Y:S01]  /*1e90*/  LOP3.LUT R4, R4, R11, RZ, 0xfc, !PT ;  /* 0x0000000b04047212 */ /* 0x000fe200078efcff */
[----:B------:R1:W-:Y:S04]  /*1ea0*/  STS.64 [R41], R2 ;  /* 0x0000000229007388 */ /* 0x0003e80000000a00 */
[----:B------:R1:W-:Y:S04]  /*1eb0*/  STS.64 [R35], R8 ;  /* 0x0000000823007388 */ /* 0x0003e80000000a00 */
[----:B------:R1:W-:Y:S02]  /*1ec0*/  STS.64 [R37], R4 ;  /* 0x0000000425007388 */ /* 0x0003e40000000a00 */
.L_x_2419:
[----:B------:R-:W-:Y:S05]  /*1ed0*/  BSYNC B0 ;  /* 0x0000000000007941 */ /* 0x000fea0003800000 */
.L_x_2418:
[----:B------:R-:W-:Y:S06]  /*1ee0*/  BAR.SYNC.DEFER_BLOCKING 0x0 ;  /* 0x0000000000007b1d */ /* 0x000fec0000010000 */
[----:B0-----:R0:W2:Y:S04]  /*1ef0*/  @P6 LDS.128 R16, [R32] ;  /* 0x0000000020106984 */ /* 0x0010a80000000c00 */
[----:B------:R0:W3:Y:S01]  /*1f00*/  @P6 LDS.128 R24, [R34] ;  /* 0x0000000022186984 */ /* 0x0000e20000000c00 */
[----:B------:R-:W-:Y:S06]  /*1f10*/  BAR.SYNC.DEFER_BLOCKING 0x0 ;  /* 0x0000000000007b1d */ /* 0x000fec0000010000 */
[----:B------:R-:W-:Y:S05]  /*1f20*/  BRA `(.L_x_2416) ;  /* 0x0000000400907947 */ /* 0x000fea0003800000 */
.L_x_2415:
[----:B------:R-:W-:Y:S01]  /*1f30*/  ISETP.GE.AND P0, PT, R23, R10, PT ;  /* 0x0000000a1700720c */ /* 0x000fe20003f06270 */
[----:B------:R-:W-:-:S12]  /*1f40*/  BSSY B0, `(.L_x_2416) ;  /* 0x0000062000007945 */ /* 0x000fd80003800000 */
[----:B------:R-:W-:Y:S05]  /*1f50*/  @P0 BRA `(.L_x_2422) ;  /* 0x0000000400800947 */ /* 0x000fea0003800000 */
[----:B------:R-:W-:Y:S01]  /*1f60*/  I2FP.F32.S32 R10, R10 ;  /* 0x0000000a000a7245 */ /* 0x000fe20000201400 */
[C---:B------:R-:W-:Y:S01]  /*1f70*/  VIADD R4, R23.reuse, 0x6 ;  /* 0x0000000617047836 */ /* 0x040fe20000000000 */
[----:B------:R-:W-:Y:S01]  /*1f80*/  I2FP.F32.S32 R0, R23 ;  /* 0x0000001700007245 */ /* 0x000fe20000201400 */
[----:B------:R-:W-:Y:S01]  /*1f90*/  ULDC UR4, c[0x0][0x29c] ;  /* 0x0000a70000047ab9 */ /* 0x000fe20000000800 */
[----:B------:R-:W0:Y:S01]  /*1fa0*/  MUFU.RCP R7, R10 ;  /* 0x0000000a00077308 */ /* 0x000e220000001000 */
[C---:B------:R-:W-:Y:S01]  /*1fb0*/  IADD3 R2, R23.reuse, 0x2, RZ ;  /* 0x0000000217027810 */ /* 0x040fe20007ffe0ff */
[----:B------:R-:W-:Y:S01]  /*1fc0*/  UIADD3 UR4, -UR39, UR4, URZ ;  /* 0x0000000427047290 */ /* 0x000fe2000fffe13f */
[----:B------:R-:W-:Y:S01]  /*1fd0*/  IADD3 R3, R23, 0x4, RZ ;  /* 0x0000000417037810 */ /* 0x000fe20007ffe0ff */
[----:B------:R-:W-:Y:S01]  /*1fe0*/  HADD2.F32 R13, -RZ, R17.H1_H1 ;  /* 0x30000011ff0d7230 */ /* 0x000fe20000004100 */
[----:B------:R-:W-:Y:S01]  /*1ff0*/  I2FP.F32.S32 R2, R2 ;  /* 0x0000000200027245 */ /* 0x000fe20000201400 */
[----:B------:R-:W-:Y:S01]  /*2000*/  HADD2.F32 R15, -RZ, R25.H1_H1 ;  /* 0x30000019ff0f7230 */ /* 0x000fe20000004100 */
[----:B------:R-:W-:Y:S01]  /*2010*/  I2FP.F32.S32 R3, R3 ;  /* 0x0000000300037245 */ /* 0x000fe20000201400 */
[--C-:B------:R-:W-:Y:S01]  /*2020*/  HADD2.F32 R29, -RZ, R19.reuse.H1_H1 ;  /* 0x30000013ff1d7230 */ /* 0x100fe20000004100 */
[----:B------:R-:W-:Y:S01]  /*2030*/  I2FP.F32.S32 R4, R4 ;  /* 0x0000000400047245 */ /* 0x000fe20000201400 */
[----:B------:R-:W-:Y:S01]  /*2040*/  HADD2.F32 R28, -RZ, R19.H0_H0 ;  /* 0x20000013ff1c7230 */ /* 0x000fe20000004100 */
[----:B------:R-:W-:Y:S01]  /*2050*/  I2FP.F32.S32 R12, UR4 ;  /* 0x00000004000c7c45 */ /* 0x000fe20008201400 */
[----:B------:R-:W-:-:S02]  /*2060*/  HADD2.F32 R17, -RZ, R17.H0_H0 ;  /* 0x20000011ff117230 */ /* 0x000fc40000004100 */
        /* <DEDUP_REMOVED lines=10> */
[----:B------:R-:W-:-:S02]  /*2110*/  HADD2.F32 R19, -RZ, R26.H1_H1 ;  /* 0x3000001aff137230 */ /* 0x000fc40000004100 */
[----:B------:R-:W0:Y:S01]  /*2120*/  MUFU.EX2 R0, -R0 ;  /* 0x8000000000007308 */ /* 0x000e220000000800 */
[----:B------:R-:W-:Y:S02]  /*2130*/  HADD2.F32 R18, -RZ, R25.H0_H0 ;  /* 0x20000019ff127230 */ /* 0x000fe40000004100 */
[----:B------:R-:W-:Y:S02]  /*2140*/  HADD2.F32 R26, -RZ, R26.H0_H0 ;  /* 0x2000001aff1a7230 */ /* 0x000fe40000004100 */
[--C-:B------:R-:W-:Y:S02]  /*2150*/  HADD2.F32 R25, -RZ, R27.reuse.H1_H1 ;  /* 0x3000001bff197230 */ /* 0x100fe40000004100 */
[----:B------:R-:W-:Y:S01]  /*2160*/  HADD2.F32 R30, -RZ, R27.H0_H0 ;  /* 0x2000001bff1e7230 */ /* 0x000fe20000004100 */
[----:B------:R-:W1:Y:S08]  /*2170*/  MUFU.EX2 R2, -R2 ;  /* 0x8000000200027308 */ /* 0x000e700000000800 */
[----:B------:R-:W2:Y:S01]  /*2180*/  MUFU.EX2 R5, -R5 ;  /* 0x8000000500057308 */ /* 0x000ea20000000800 */
[----:B0-----:R-:W-:-:S04]  /*2190*/  FMUL.FTZ R0, R12, R0 ;  /* 0x000000000c007220 */ /* 0x001fc80000410000 */
[----:B------:R-:W-:-:S03]  /*21a0*/  FMUL.RZ R9, R0, 0.15915493667125701904 ;  /* 0x3e22f98300097820 */ /* 0x000fc6000040c000 */
[----:B------:R-:W0:Y:S01]  /*21b0*/  MUFU.EX2 R7, -R7 ;  /* 0x8000000700077308 */ /* 0x000e220000000800 */
[----:B-1----:R-:W-:-:S04]  /*21c0*/  FMUL.FTZ R3, R12, R2 ;  /* 0x000000020c037220 */ /* 0x002fc80000410000 */
[----:B------:R-:W-:-:S03]  /*21d0*/  FMUL.RZ R10, R3, 0.15915493667125701904 ;  /* 0x3e22f983030a7820 */ /* 0x000fc6000040c000 */
[----:B------:R-:W1:Y:S01]  /*21e0*/  MUFU.SIN R2, R9 ;  /* 0x0000000900027308 */ /* 0x000e620000000400 */
[C---:B--2---:R-:W-:Y:S01]  /*21f0*/  FMUL.FTZ R3, R12.reuse, R5 ;  /* 0x000000050c037220 */ /* 0x044fe20000410000 */
[--C-:B------:R-:W-:Y:S02]  /*2200*/  HADD2.F32 R5, -RZ, R16.reuse.H1_H1 ;  /* 0x30000010ff057230 */ /* 0x100fe40000004100 */
[----:B------:R-:W-:Y:S02]  /*2210*/  HADD2.F32 R16, -RZ, R16.H0_H0 ;  /* 0x20000010ff107230 */ /* 0x000fe40000004100 */
[----:B------:R-:W-:Y:S02]  /*2220*/  FMUL.RZ R11, R3, 0.15915493667125701904 ;  /* 0x3e22f983030b7820 */ /* 0x000fe4000040c000 */
[----:B------:R2:W3:Y:S01]  /*2230*/  MUFU.COS R0, R9 ;  /* 0x0000000900007308 */ /* 0x0004e20000000000 */
[----:B0-----:R-:W-:-:S04]  /*2240*/  FMUL.FTZ R3, R12, R7 ;  /* 0x000000070c037220 */ /* 0x001fc80000410000 */
[----:B------:R-:W-:-:S03]  /*2250*/  FMUL.RZ R14, R3, 0.15915493667125701904 ;  /* 0x3e22f983030e7820 */ /* 0x000fc6000040c000 */
[----:B------:R-:W0:Y:S01]  /*2260*/  MUFU.COS R4, R10 ;  /* 0x0000000a00047308 */ /* 0x000e220000000000 */
[--C-:B--2---:R-:W-:Y:S02]  /*2270*/  HADD2.F32 R9, -RZ, R24.reuse.H1_H1 ;  /* 0x30000018ff097230 */ /* 0x104fe40000004100 */
[C---:B-1----:R-:W-:Y:S01]  /*2280*/  FMUL.FTZ R3, R2.reuse, R5 ;  /* 0x0000000502037220 */ /* 0x042fe20000410000 */
[----:B------:R-:W-:Y:S02]  /*2290*/  HADD2.F32 R24, -RZ, R24.H0_H0 ;  /* 0x20000018ff187230 */ /* 0x000fe40000004100 */
[----:B------:R-:W-:Y:S02]  /*22a0*/  FMUL.FTZ R7, R2, R9 ;  /* 0x0000000902077220 */ /* 0x000fe40000410000 */
[----:B------:R-:W1:Y:S01]  /*22b0*/  MUFU.SIN R6, R10 ;  /* 0x0000000a00067308 */ /* 0x000e620000000400 */
[C---:B---3--:R-:W-:Y:S01]  /*22c0*/  FMUL.FTZ R5, R0.reuse, R5 ;  /* 0x0000000500057220 */ /* 0x048fe20000410000 */
[C---:B------:R-:W-:Y:S01]  /*22d0*/  FMUL.FTZ R9, R0.reuse, R9 ;  /* 0x0000000900097220 */ /* 0x040fe20000410000 */
[C---:B------:R-:W-:Y:S01]  /*22e0*/  FFMA.FTZ R3, R0.reuse, R16, -R3 ;  /* 0x0000001000037223 */ /* 0x040fe20000010803 */
[----:B------:R-:W-:Y:S01]  /*22f0*/  FFMA.FTZ R7, R0, R24, -R7 ;  /* 0x0000001800077223 */ /* 0x000fe20000010807 */
[C---:B------:R-:W-:Y:S01]  /*2300*/  FFMA.FTZ R16, R2.reuse, R16, R5 ;  /* 0x0000001002107223 */ /* 0x040fe20000010005 */
[----:B------:R-:W-:-:S02]  /*2310*/  FFMA.FTZ R24, R2, R24, R9 ;  /* 0x0000001802187223 */ /* 0x000fc40000010009 */
[----:B------:R-:W2:Y:S01]  /*2320*/  MUFU.SIN R10, R11 ;  /* 0x0000000b000a7308 */ /* 0x000ea20000000400 */
[----:B0-----:R-:W-:Y:S01]  /*2330*/  FMUL.FTZ R9, R4, R13 ;  /* 0x0000000d04097220 */ /* 0x001fe20000410000 */
[----:B------:R-:W-:Y:S02]  /*2340*/  F2FP.F16.F32.PACK_AB R16, R16, R3 ;  /* 0x000000031010723e */ /* 0x000fe400000000ff */
[----:B------:R-:W-:-:S04]  /*2350*/  F2FP.F16.F32.PACK_AB R24, R24, R7 ;  /* 0x000000071818723e */ /* 0x000fc800000000ff */
[----:B------:R0:W3:Y:S01]  /*2360*/  MUFU.COS R8, R11 ;  /* 0x0000000b00087308 */ /* 0x0000e20000000000 */
[----:B-1----:R-:W-:Y:S01]  /*2370*/  FMUL.FTZ R5, R6, R13 ;  /* 0x0000000d06057220 */ /* 0x002fe20000410000 */
[----:B------:R-:W-:Y:S01]  /*2380*/  FMUL.FTZ R13, R4, R15 ;  /* 0x0000000f040d7220 */ /* 0x000fe20000410000 */
[-C--:B------:R-:W-:Y:S02]  /*2390*/  FFMA.FTZ R0, R6, R17.reuse, R9 ;  /* 0x0000001106007223 */ /* 0x080fe40000010009 */
[----:B------:R-:W-:-:S03]  /*23a0*/  FFMA.FTZ R5, R4, R17, -R5 ;  /* 0x0000001104057223 */ /* 0x000fc60000010805 */
[----:B------:R-:W1:Y:S01]  /*23b0*/  MUFU.COS R12, R14 ;  /* 0x0000000e000c7308 */ /* 0x000e620000000000 */
[----:B0-----:R-:W-:Y:S01]  /*23c0*/  FMUL.FTZ R11, R6, R15 ;  /* 0x0000000f060b7220 */ /* 0x001fe20000410000 */
[----:B--2---:R-:W-:Y:S01]  /*23d0*/  FMUL.FTZ R15, R10, R19 ;  /* 0x000000130a0f7220 */ /* 0x004fe20000410000 */
[-C--:B------:R-:W-:Y:S01]  /*23e0*/  FFMA.FTZ R6, R6, R18.reuse, R13 ;  /* 0x0000001206067223 */ /* 0x080fe2000001000d */
[----:B------:R-:W-:Y:S01]  /*23f0*/  FMUL.FTZ R9, R10, R21 ;  /* 0x000000150a097220 */ /* 0x000fe20000410000 */
[----:B------:R-:W-:-:S03]  /*2400*/  FFMA.FTZ R11, R4, R18, -R11 ;  /* 0x00000012040b7223 */ /* 0x000fc6000001080b */
[----:B------:R-:W0:Y:S01]  /*2410*/  MUFU.SIN R2, R14 ;  /* 0x0000000e00027308 */ /* 0x000e220000000400 */
[C---:B---3--:R-:W-:Y:S01]  /*2420*/  FMUL.FTZ R17, R8.reuse, R19 ;  /* 0x0000001308117220 */ /* 0x048fe20000410000 */
[C---:B------:R-:W-:Y:S01]  /*2430*/  FMUL.FTZ R13, R8.reuse, R21 ;  /* 0x00000015080d7220 */ /* 0x040fe20000410000 */
[C---:B------:R-:W-:Y:S01]  /*2440*/  FFMA.FTZ R15, R8.reuse, R26, -R15 ;  /* 0x0000001a080f7223 */ /* 0x040fe2000001080f */
[----:B------:R-:W-:Y:S01]  /*2450*/  FFMA.FTZ R9, R8, R20, -R9 ;  /* 0x0000001408097223 */ /* 0x000fe20000010809 */
[C---:B------:R-:W-:Y:S01]  /*2460*/  FFMA.FTZ R26, R10.reuse, R26, R17 ;  /* 0x0000001a0a1a7223 */ /* 0x040fe20000010011 */
[----:B------:R-:W-:Y:S01]  /*2470*/  FFMA.FTZ R18, R10, R20, R13 ;  /* 0x000000140a127223 */ /* 0x000fe2000001000d */
[C---:B-1----:R-:W-:Y:S01]  /*2480*/  FMUL.FTZ R17, R12.reuse, R29 ;  /* 0x0000001d0c117220 */ /* 0x042fe20000410000 */
[----:B------:R-:W-:-:S03]  /*2490*/  FMUL.FTZ R21, R12, R25 ;  /* 0x000000190c157220 */ /* 0x000fc60000410000 */
        /* <DEDUP_REMOVED lines=11> */
[----:B------:R-:W-:-:S07]  /*2550*/  F2FP.F16.F32.PACK_AB R27, R2, R27 ;  /* 0x0000001b021b723e */ /* 0x000fce00000000ff */
.L_x_2422:
[----:B------:R-:W-:Y:S05]  /*2560*/  BSYNC B0 ;  /* 0x0000000000007941 */ /* 0x000fea0003800000 */
.L_x_2416:
[----:B------:R-:W-:Y:S01]  /*2570*/  ISETP.GT.AND P0, PT, R22, 0x1f, PT ;  /* 0x0000001f1600780c */ /* 0x000fe20003f04270 */
[----:B------:R-:W-:Y:S01]  /*2580*/  BSSY B0, `(.L_x_2423) ;  /* 0x0000024000007945 */ /* 0x000fe20003800000 */
[----:B-1----:R-:W-:-:S11]  /*2590*/  HFMA2.MMA R4, -RZ, RZ, 0, 0 ;  /* 0x00000000ff047435 */ /* 0x002fd600000001ff */
[----:B------:R-:W-:Y:S05]  /*25a0*/  @P0 BRA `(.L_x_2424) ;  /* 0x0000000000840947 */ /* 0x000fea0003800000 */
[----:B------:R-:W1:Y:S01]  /*25b0*/  S2UR UR5, SR_CgaCtaId ;  /* 0x00000000000579c3 */ /* 0x000e620000008800 */
[----:B------:R-:W-:Y:S01]  /*25c0*/  USHF.L.U32 UR6, UR41, 0x3, URZ ;  /* 0x0000000329067899 */ /* 0x000fe2000800063f */
[----:B--23--:R-:W-:Y:S01]  /*25d0*/  HMUL2 R8, R17, R25 ;  /* 0x0000001911087232 */ /* 0x00cfe20000000000 */
[----:B------:R-:W-:Y:S01]  /*25e0*/  UMOV UR4, 0x400 ;  /* 0x0000040000047882 */ /* 0x000fe20000000000 */
[----:B------:R-:W-:Y:S01]  /*25f0*/  IADD3 R23, R23, UR43, RZ ;  /* 0x0000002b17177c10 */ /* 0x000fe2000fffe0ff */
[----:B------:R-:W-:Y:S02]  /*2600*/  UIADD3 UR4, UR4, 0x40, URZ ;  /* 0x0000004004047890 */ /* 0x000fe4000fffe03f */
[----:B------:R-:W-:Y:S01]  /*2610*/  IMAD.U32 R0, RZ, RZ, UR6 ;  /* 0x00000006ff007e24 */ /* 0x000fe2000f8e00ff */
[----:B------:R-:W2:Y:S01]  /*2620*/  LDC.64 R2, c[0x0][0x248] ;  /* 0x00009200ff027b82 */ /* 0x000ea20000000a00 */
[----:B------:R-:W-:-:S10]  /*2630*/  HFMA2.MMA R9, R16, R24, R8 ;  /* 0x0000001810097235 */ /* 0x000fd40000000008 */
[----:B------:R-:W-:Y:S01]  /*2640*/  HFMA2 R9, R18, R26, R9 ;  /* 0x0000001a12097231 */ /* 0x000fe20000000009 */
[----:B-1----:R-:W-:-:S05]  /*2650*/  ULEA UR4, UR5, UR4, 0x18 ;  /* 0x0000000405047291 */ /* 0x002fca000f8ec03f */
[----:B------:R-:W-:Y:S01]  /*2660*/  HFMA2.MMA R9, R19, R27, R9 ;  /* 0x0000001b13097235 */ /* 0x000fe20000000009 */
[----:B------:R-:W-:Y:S02]  /*2670*/  ULDC UR5, c[0x0][0x284] ;  /* 0x0000a10000057ab9 */ /* 0x000fe40000000800 */
[----:B------:R-:W-:Y:S01]  /*2680*/  IMAD R23, R23, UR5, R0 ;  /* 0x0000000517177c24 */ /* 0x000fe2000f8e0200 */
[----:B------:R-:W-:Y:S01]  /*2690*/  LEA R0, R22, UR4, 0x4 ;  /* 0x0000000416007c11 */ /* 0x000fe2000f8e20ff */
[----:B------:R-:W-:Y:S02]  /*26a0*/  UMOV UR4, 0xffffffff ;  /* 0xffffffff00047882 */ /* 0x000fe40000000000 */
[----:B--2---:R-:W-:Y:S02]  /*26b0*/  IMAD.WIDE R2, R23, 0x2, R2 ;  /* 0x0000000217027825 */ /* 0x004fe400078e0202 */
[----:B------:R1:W-:Y:S02]  /*26c0*/  STS.128 [R0], R16 ;  /* 0x0000001000007388 */ /* 0x0003e40000000c00 */
[----:B------:R-:W-:-:S02]  /*26d0*/  HADD2.F32 R13, -RZ, R9.H0_H0 ;  /* 0x20000009ff0d7230 */ /* 0x000fc40000004100 */
[----:B------:R1:W-:Y:S01]  /*26e0*/  STG.E.128 desc[UR36][R2.64], R24 ;  /* 0x0000001802007986 */ /* 0x0003e2000c101d24 */
[----:B------:R-:W-:-:S05]  /*26f0*/  HADD2.F32 R4, -RZ, R9.H1_H1 ;  /* 0x30000009ff047230 */ /* 0x000fca0000004100 */
[----:B------:R-:W-:Y:S01]  /*2700*/  FADD.FTZ R13, R13, R4 ;  /* 0x000000040d0d7221 */ /* 0x000fe20000010000 */
[----:B------:R-:W-:Y:S06]  /*2710*/  BRA.DIV UR4, `(.L_x_2425) ;  /* 0x00000066040c7947 */ /* 0x000fec000b800000 */
[----:B------:R-:W1:Y:S02]  /*2720*/  SHFL.BFLY PT, R14, R13, 0x10, 0x1f ;  /* 0x0e001f000d0e7f89 */ /* 0x000e6400000e0000 */
[----:B-1----:R-:W-:-:S05]  /*2730*/  FADD.FTZ R0, R13, R14 ;  /* 0x0000000e0d007221 */ /* 0x002fca0000010000 */
[----:B------:R-:W1:Y:S02]  /*2740*/  SHFL.BFLY PT, R14, R0, 0x8, 0x1f ;  /* 0x0d001f00000e7f89 */ /* 0x000e6400000e0000 */
[----:B-1----:R-:W-:-:S05]  /*2750*/  FADD.FTZ R2, R0, R14 ;  /* 0x0000000e00027221 */ /* 0x002fca0000010000 */
[----:B------:R-:W1:Y:S02]  /*2760*/  SHFL.BFLY PT, R14, R2, 0x4, 0x1f ;  /* 0x0c801f00020e7f89 */ /* 0x000e6400000e0000 */
[----:B-1----:R-:W-:-:S05]  /*2770*/  FADD.FTZ R3, R2, R14 ;  /* 0x0000000e02037221 */ /* 0x002fca0000010000 */
[----:B------:R-:W1:Y:S02]  /*2780*/  SHFL.BFLY PT, R14, R3, 0x2, 0x1f ;  /* 0x0c401f00030e7f89 */ /* 0x000e6400000e0000 */
[----:B-1----:R-:W-:-:S05]  /*2790*/  FADD.FTZ R4, R3, R14 ;  /* 0x0000000e03047221 */ /* 0x002fca0000010000 */
[----:B------:R1:W2:Y:S02]  /*27a0*/  SHFL.BFLY PT, R14, R4, 0x1, 0x1f ;  /* 0x0c201f00040e7f89 */ /* 0x0002a400000e0000 */
.L_x_2479:
[----:B-12---:R-:W-:-:S07]  /*27b0*/  FADD.FTZ R4, R4, R14 ;  /* 0x0000000e04047221 */ /* 0x006fce0000010000 */
.L_x_2424:
[----:B------:R-:W-:Y:S05]  /*27c0*/  BSYNC B0 ;  /* 0x0000000000007941 */ /* 0x000fea0003800000 */
.L_x_2423:
[----:B------:R-:W-:-:S13]  /*27d0*/  ISETP.NE.AND P0, PT, R22, RZ, PT ;  /* 0x000000ff1600720c */ /* 0x000fda0003f05270 */
[----:B------:R-:W-:-:S05]  /*27e0*/  @P0 MOV R0, 0xff7fffff ;  /* 0xff7fffff00000802 */ /* 0x000fca0000000f00 */
[----:B------:R1:W-:Y:S01]  /*27f0*/  @P0 STL [R1+0x60], R0 ;  /* 0x0000600001000387 */ /* 0x0003e20000100800 */
[----:B------:R-:W-:Y:S05]  /*2800*/  @P0 BRA `(.L_x_2426) ;  /* 0x0000000000640947 */ /* 0x000fea0003800000 */
[----:B------:R-:W-:Y:S01]  /*2810*/  ULDC.64 UR4, c[0x0][0x2c8] ;  /* 0x0000b20000047ab9 */ /* 0x000fe20000000a00 */
[----:B------:R-:W-:Y:S01]  /*2820*/  ULDC UR7, c[0x0][0x2a0] ;  /* 0x0000a80000077ab9 */ /* 0x000fe20000000800 */
[----:B------:R-:W-:-:S04]  /*2830*/  UISETP.NE.U32.AND UP0, UPT, UR4, URZ, UPT ;  /* 0x0000003f0400728c */ /* 0x000fc8000bf05070 */
[----:B------:R-:W-:-:S06]  /*2840*/  UISETP.NE.AND.EX UP0, UPT, UR5, URZ, UPT, UP0 ;  /* 0x0000003f0500728c */ /* 0x000fcc000bf05300 */
[----:B------:R-:W-:-:S05]  /*2850*/  PLOP3.LUT P0, PT, PT, PT, UP0, 0x80, 0x0 ;  /* 0x000000000000781c */ /* 0x000fca0003f0f008 */
[----:B------:R-:W-:Y:S01]  /*2860*/  @UP0 UIADD3 UR4, -UR39, UR40, URZ ;  /* 0x0000002827040290 */ /* 0x000fe2000fffe13f */
[----:B------:R-:W-:-:S03]  /*2870*/  @UP0 ULDC UR6, c[0x0][0x2d0] ;  /* 0x0000b40000060ab9 */ /* 0x000fc60000000800 */
[----:B------:R-:W-:-:S04]  /*2880*/  @UP0 UIMAD UR5, UR46, UR6, UR4 ;  /* 0x000000062e0502a4 */ /* 0x000fc8000f8e0204 */
[----:B------:R-:W-:-:S03]  /*2890*/  @UP0 UIMAD UR6, UR5, UR6, UR4 ;  /* 0x00000006050602a4 */ /* 0x000fc6000f8e0204 */
[----:B------:R-:W-:Y:S02]  /*28a0*/  @UP0 ULDC.64 UR4, c[0x0][0x2c8] ;  /* 0x0000b20000040ab9 */ /* 0x000fe40000000a00 */
[----:B------:R-:W-:-:S06]  /*28b0*/  @UP0 UIMAD.WIDE UR4, UR6, 0x2, UR4 ;  /* 0x00000002060408a5 */ /* 0x000fcc000f8e0204 */
[----:B------:R-:W-:Y:S01]  /*28c0*/  MOV R2, UR4 ;  /* 0x0000000400027c02 */ /* 0x000fe20008000f00 */
[----:B------:R-:W-:-:S05]  /*28d0*/  IMAD.U32 R3, RZ, RZ, UR5 ;  /* 0x00000005ff037e24 */ /* 0x000fca000f8e00ff */
[----:B------:R-:W1:Y:S01]  /*28e0*/  @P0 LDG.E.U16 R2, desc[UR36][R2.64] ;  /* 0x0000002402020981 */ /* 0x000e62000c1e1500 */
[----:B------:R-:W4:Y:S01]  /*28f0*/  S2UR UR6, SR_CgaCtaId ;  /* 0x00000000000679c3 */ /* 0x000f220000008800 */
[----:B------:R-:W-:Y:S01]  /*2900*/  UMOV UR4, 0x400 ;  /* 0x0000040000047882 */ /* 0x000fe20000000000 */
[----:B------:R-:W-:Y:S01]  /*2910*/  FMUL.FTZ R4, R4, UR7 ;  /* 0x0000000704047c20 */ /* 0x000fe20008410000 */
[----:B------:R-:W-:Y:S02]  /*2920*/  UIADD3 UR5, UR4, 0x240, URZ ;  /* 0x0000024004057890 */ /* 0x000fe4000fffe03f */
[----:B------:R-:W-:Y:S02]  /*2930*/  UIADD3 UR4, -UR42, UR40, URZ ;  /* 0x000000282a047290 */ /* 0x000fe4000fffe13f */
[----:B----4-:R-:W-:-:S04]  /*2940*/  ULEA UR5, UR6, UR5, 0x18 ;  /* 0x0000000506057291 */ /* 0x010fc8000f8ec03f */
[----:B------:R-:W-:Y:S01]  /*2950*/  ULEA UR4, UR4, UR5, 0x2 ;  /* 0x0000000504047291 */ /* 0x000fe2000f8e103f */
[----:B-1----:R-:W-:-:S05]  /*2960*/  @P0 HADD2.F32 R0, -RZ, R2.H0_H0 ;  /* 0x20000002ff000230 */ /* 0x002fca0000004100 */
[----:B------:R-:W-:-:S05]  /*2970*/  @P0 FADD.FTZ R4, R4, R0 ;  /* 0x0000000004040221 */ /* 0x000fca0000010000 */
[----:B------:R4:W-:Y:S04]  /*2980*/  STL [R1+0x60], R4 ;  /* 0x0000600401007387 */ /* 0x0009e80000100800 */
[----:B------:R4:W-:Y:S02]  /*2990*/  STS [UR4], R4 ;  /* 0x00000004ff007988 */ /* 0x0009e40008000804 */
.L_x_2426:
[----:B------:R-:W-:Y:S05]  /*29a0*/  WARPSYNC.ALL ;  /* 0x0000000000007948 */ /* 0x000fea0003800000 */
[----:B------:R-:W-:Y:S02]  /*29b0*/  UIADD3 UR4, UR40, 0x1f, -UR42 ;  /* 0x0000001f28047890 */ /* 0x000fe4000fffe82a */
[----:B----4-:R-:W-:Y:S01]  /*29c0*/  IADD3 R4, R22, UR42, RZ ;  /* 0x0000002a16047c10 */ /* 0x010fe2000fffe0ff */
[----:B------:R-:W-:Y:S01]  /*29d0*/  BAR.SYNC.DEFER_BLOCKING 0x0 ;  /* 0x0000000000007b1d */ /* 0x000fe20000010000 */
[----:B------:R-:W-:-:S04]  /*29e0*/  USHF.R.S32.HI UR5, URZ, 0x1f, UR4 ;  /* 0x0000001f3f057899 */ /* 0x000fc80008011404 */
[----:B------:R-:W-:Y:S01]  /*29f0*/  ULEA.HI UR5, UR5, UR4, URZ, 0x5 ;  /* 0x0000000405057291 */ /* 0x000fe2000f8f283f */
[----:B------:R-:W-:Y:S01]  /*2a00*/  BSSY B0, `(.L_x_2427) ;  /* 0x00002e3000007945 */ /* 0x000fe20003800000 */
[----:B------:R-:W-:Y:S01]  /*2a10*/  ULDC UR18, c[0x0][0x284] ;  /* 0x0000a10000127ab9 */ /* 0x000fe20000000800 */
[----:B------:R-:W-:Y:S01]  /*2a20*/  ULDC UR19, c[0x0][0x2a0] ;  /* 0x0000a80000137ab9 */ /* 0x000fe20000000800 */
[----:B------:R-:W-:Y:S01]  /*2a30*/  ULOP3.LUT UR5, UR5, 0xffffffe0, URZ, 0xc0, !UPT ;  /* 0xffffffe005057892 */ /* 0x000fe2000f8ec03f */
[----:B------:R-:W-:Y:S01]  /*2a40*/  ULDC.64 UR10, c[0x0][0x258] ;  /* 0x00009600000a7ab9 */ /* 0x000fe20000000a00 */
[----:B------:R-:W-:Y:S02]  /*2a50*/  ULDC.64 UR12, c[0x0][0x2b0] ;  /* 0x0000ac00000c7ab9 */ /* 0x000fe40000000a00 */
[----:B------:R-:W-:Y:S01]  /*2a60*/  UIADD3 UR7, UR42, UR5, URZ ;  /* 0x000000052a077290 */ /* 0x000fe2000fffe03f */
[----:B------:R-:W-:Y:S02]  /*2a70*/  ULDC.64 UR14, c[0x0][0x2c8] ;  /* 0x0000b200000e7ab9 */ /* 0x000fe40000000a00 */
[----:B------:R-:W-:Y:S01]  /*2a80*/  ULDC.64 UR4, c[0x0][0x280] ;  /* 0x0000a00000047ab9 */ /* 0x000fe20000000a00 */
[----:B------:R-:W-:Y:S01]  /*2a90*/  ULDC.64 UR16, c[0x0][0x2d8] ;  /* 0x0000b60000107ab9 */ /* 0x000fe20000000a00 */
[----:B------:R-:W-:Y:S01]  /*2aa0*/  UIMAD UR4, UR44, UR4, UR46 ;  /* 0x000000042c0472a4 */ /* 0x000fe2000f8e022e */
[----:B------:R-:W-:-:S03]  /*2ab0*/  ISETP.GE.AND P0, PT, R4, UR7, PT ;  /* 0x0000000704007c0c */ /* 0x000fc6000bf06270 */
[----:B------:R-:W-:-:S10]  /*2ac0*/  USHF.L.U32 UR6, UR4, 0x8, URZ ;  /* 0x0000000804067899 */ /* 0x000fd4000800063f */
[----:B------:R-:W-:Y:S05]  /*2ad0*/  @P0 BRA `(.L_x_2428) ;  /* 0x0000002c00540947 */ /* 0x000fea0003800000 */
[----:B------:R-:W4:Y:S01]  /*2ae0*/  S2UR UR8, SR_CgaCtaId ;  /* 0x00000000000879c3 */ /* 0x000f220000008800 */
[----:B------:R-:W-:Y:S01]  /*2af0*/  UMOV UR4, 0x400 ;  /* 0x0000040000047882 */ /* 0x000fe20000000000 */
[----:B------:R-:W-:-:S04]  /*2b00*/  MOV R2, UR5 ;  /* 0x0000000500027c02 */ /* 0x000fc80008000f00 */
[----:B-1----:R-:W-:Y:S02]  /*2b10*/  IABS R0, R2 ;  /* 0x0000000200007213 */ /* 0x002fe40000000000 */
[----:B------:R-:W1:Y:S03]  /*2b20*/  LDC R5, c[0x0][0x2c0] ;  /* 0x0000b000ff057b82 */ /* 0x000e660000000800 */
[----:B------:R-:W-:-:S04]  /*2b30*/  IMAD.MOV.U32 R6, RZ, RZ, R0 ;  /* 0x000000ffff067224 */ /* 0x000fc800078e0000 */
[----:B------:R-:W5:Y:S01]  /*2b40*/  I2F.RP R0, R6 ;  /* 0x0000000600007306 */ /* 0x000f620000209400 */
[----:B----4-:R-:W-:-:S07]  /*2b50*/  ULEA UR4, UR8, UR4, 0x18 ;  /* 0x0000000408047291 */ /* 0x010fce000f8ec03f */
[----:B-----5:R-:W4:Y:S02]  /*2b60*/  MUFU.RCP R0, R0 ;  /* 0x0000000000007308 */ /* 0x020f240000001000 */
[----:B--2---:R-:W2:Y:S04]  /*2b70*/  LDS.128 R16, [UR4+0x40] ;  /* 0x00004004ff107984 */ /* 0x004ea80008000c00 */
[----:B------:R-:W5:Y:S04]  /*2b80*/  LDS.128 R12, [UR4+0x50] ;  /* 0x00005004ff0c7984 */ /* 0x000f680008000c00 */
[----:B------:R-:W1:Y:S04]  /*2b90*/  LDS.128 R8, [UR4+0x60] ;  /* 0x00006004ff087984 */ /* 0x000e680008000c00 */
[----:B------:R-:W-:Y:S01]  /*2ba0*/  LDS.128 R248, [UR4+0xa0] ;  /* 0x0000a004fff87984 */ /* 0x000fe20008000c00 */
[----:B----4-:R-:W-:Y:S01]  /*2bb0*/  IADD3 R3, R0, 0xffffffe, RZ ;  /* 0x0ffffffe00037810 */ /* 0x010fe20007ffe0ff */
[----:B------:R-:W-:-:S02]  /*2bc0*/  IMAD R0, R2, UR6, RZ ;  /* 0x0000000602007c24 */ /* 0x000fc4000f8e02ff */
[----:B------:R-:W-:Y:S01]  /*2bd0*/  LDS.128 R20, [UR4+0xb0] ;  /* 0x0000b004ff147984 */ /* 0x000fe20008000c00 */
[----:B------:R-:W-:Y:S02]  /*2be0*/  IMAD.MOV.U32 R2, RZ, RZ, RZ ;  /* 0x000000ffff027224 */ /* 0x000fe400078e00ff */
[----:B------:R-:W4:Y:S01]  /*2bf0*/  F2I.FTZ.U32.TRUNC.NTZ R3, R3 ;  /* 0x0000000300037305 */ /* 0x000f22000021f000 */
[----:B---3--:R-:W-:Y:S04]  /*2c00*/  LDS.128 R24, [UR4+0xc0] ;  /* 0x0000c004ff187984 */ /* 0x008fe80008000c00 */
[----:B------:R-:W-:Y:S04]  /*2c10*/  LDS.128 R28, [UR4+0xd0] ;  /* 0x0000d004ff1c7984 */ /* 0x000fe80008000c00 */
[----:B0-----:R-:W-:Y:S04]  /*2c20*/  LDS.128 R32, [UR4+0xe0] ;  /* 0x0000e004ff207984 */ /* 0x001fe80008000c00 */
[----:B------:R-:W-:Y:S01]  /*2c30*/  LDS.128 R36, [UR4+0xf0] ;  /* 0x0000f004ff247984 */ /* 0x000fe20008000c00 */
[----:B----4-:R-:W-:-:S03]  /*2c40*/  IADD3 R7, RZ, -R3, RZ ;  /* 0x80000003ff077210 */ /* 0x010fc60007ffe0ff */
[----:B------:R-:W-:Y:S02]  /*2c50*/  LDS.128 R40, [UR4+0x100] ;  /* 0x00010004ff287984 */ /* 0x000fe40008000c00 */
[----:B------:R-:W-:Y:S02]  /*2c60*/  IMAD R7, R7, R6, RZ ;  /* 0x0000000607077224 */ /* 0x000fe400078e02ff */
[----:B--2---:R-:W-:Y:S02]  /*2c70*/  STL.64 [R1+0x50], R16 ;  /* 0x0000501001007387 */ /* 0x004fe40000100a00 */
[----:B------:R-:W-:Y:S02]  /*2c80*/  IMAD.HI.U32 R3, R3, R7, R2 ;  /* 0x0000000703037227 */ /* 0x000fe400078e0002 */
[----:B------:R-:W-:Y:S01]  /*2c90*/  STL.64 [R1+0x58], R18 ;  /* 0x0000581201007387 */ /* 0x000fe20000100a00 */
[----:B------:R-:W-:-:S03]  /*2ca0*/  MOV R2, R4 ;  /* 0x0000000400027202 */ /* 0x000fc60000000f00 */
[----:B------:R-:W0:Y:S04]  /*2cb0*/  LDS.128 R16, [UR4+0x70] ;  /* 0x00007004ff107984 */ /* 0x000e280008000c00 */
[----:B-----5:R-:W-:Y:S04]  /*2cc0*/  STL.64 [R1+0x40], R12 ;  /* 0x0000400c01007387 */ /* 0x020fe80000100a00 */
[----:B------:R-:W-:Y:S04]  /*2cd0*/  STL.64 [R1+0x48], R14 ;  /* 0x0000480e01007387 */ /* 0x000fe80000100a00 */
[----:B------:R-:W2:Y:S04]  /*2ce0*/  LDS.128 R12, [UR4+0x80] ;  /* 0x00008004ff0c7984 */ /* 0x000ea80008000c00 */
[----:B-1----:R-:W-:Y:S04]  /*2cf0*/  STL.64 [R1+0x30], R8 ;  /* 0x0000300801007387 */ /* 0x002fe80000100a00 */
[----:B------:R-:W-:Y:S04]  /*2d00*/  STL.64 [R1+0x38], R10 ;  /* 0x0000380a01007387 */ /* 0x000fe80000100a00 */
[----:B------:R-:W1:Y:S04]  /*2d10*/  LDS.128 R8, [UR4+0x90] ;  /* 0x00009004ff087984 */ /* 0x000e680008000c00 */
[----:B------:R-:W3:Y:S04]  /*2d20*/  LDS.128 R44, [UR4+0x110] ;  /* 0x00011004ff2c7984 */ /* 0x000ee80008000c00 */
[----:B------:R-:W4:Y:S04]  /*2d30*/  LDS.128 R48, [UR4+0x120] ;  /* 0x00012004ff307984 */ /* 0x000f280008000c00 */
[----:B------:R-:W3:Y:S04]  /*2d40*/  LDS.128 R52, [UR4+0x130] ;  /* 0x00013004ff347984 */ /* 0x000ee80008000c00 */
[----:B0-----:R-:W-:Y:S04]  /*2d50*/  STL.64 [R1+0x20], R16 ;  /* 0x0000201001007387 */ /* 0x001fe80000100a00 */
[----:B------:R-:W-:Y:S04]  /*2d60*/  STL.64 [R1+0x28], R18 ;  /* 0x0000281201007387 */ /* 0x000fe80000100a00 */
[----:B------:R-:W0:Y:S04]  /*2d70*/  LDS.128 R56, [UR4+0x140] ;  /* 0x00014004ff387984 */ /* 0x000e280008000c00 */
[----:B--2---:R-:W-:Y:S04]  /*2d80*/  STL.64 [R1+0x10], R12 ;  /* 0x0000100c01007387 */ /* 0x004fe80000100a00 */
[----:B------:R-:W-:Y:S04]  /*2d90*/  STL.64 [R1+0x18], R14 ;  /* 0x0000180e01007387 */ /* 0x000fe80000100a00 */
[----:B------:R-:W2:Y:S04]  /*2da0*/  LDS.128 R60, [UR4+0x150] ;  /* 0x00015004ff3c7984 */ /* 0x000ea80008000c00 */
[----:B-1----:R-:W-:Y:S04]  /*2db0*/  STL.64 [R1], R8 ;  /* 0x0000000801007387 */ /* 0x002fe80000100a00 */
[----:B------:R-:W1:Y:S04]  /*2dc0*/  LDS.128 R64, [UR4+0x160] ;  /* 0x00016004ff407984 */ /* 0x000e680008000c00 */
        /* <DEDUP_REMOVED lines=12> */
[----:B------:R-:W0:Y:S01]  /*2e90*/  LDS.128 R116, [UR4+0x230] ;  /* 0x00023004ff747984 */ /* 0x000e220008000c00 */
[----:B------:R-:W-:-:S02]  /*2ea0*/  ULDC UR4, c[0x0][0x298] ;  /* 0x0000a60000047ab9 */ /* 0x000fc40000000800 */
[----:B------:R-:W-:Y:S01]  /*2eb0*/  IADD3 R4, R5, UR4, RZ ;  /* 0x0000000405047c10 */ /* 0x000fe2000fffe0ff */
[----:B------:R-:W-:Y:S04]  /*2ec0*/  STL.64 [R1+0x8], R10 ;  /* 0x0000080a01007387 */ /* 0x000fe80000100a00 */
[----:B------:R5:W-:Y:S02]  /*2ed0*/  STL [R1+0x64], R3 ;  /* 0x0000640301007387 */ /* 0x000be40000100800 */
[----:B-12345:R-:W-:-:S07]  /*2ee0*/  SHF.R.S32.HI R3, RZ, 0x1f, R0 ;  /* 0x0000001fff037819 */ /* 0x03efce0000011400 */
.L_x_2431:
[----:B0-----:R-:W2:Y:S01]  /*2ef0*/  LDL R6, [R1+0x64] ;  /* 0x0000640001067983 */ /* 0x001ea20000100800 */
[----:B------:R-:W-:Y:S01]  /*2f00*/  IABS R4, R2 ;  /* 0x0000000200047213 */ /* 0x000fe20000000000 */
[----:B------:R-:W-:Y:S01]  /*2f10*/  IMAD.U32 R7, RZ, RZ, UR5 ;  /* 0x00000005ff077e24 */ /* 0x000fe2000f8e00ff */
[----:B------:R-:W-:Y:S01]  /*2f20*/  IABS R5, UR18 ;  /* 0x0000001200057c13 */ /* 0x000fe20008000000 */
[----:B------:R-:W-:Y:S01]  /*2f30*/  UIMAD UR4, UR45, UR18, URZ ;  /* 0x000000122d0472a4 */ /* 0x000fe2000f8e023f */
[----:B------:R-:W-:Y:S02]  /*2f40*/  ISETP.GE.AND P1, PT, R2, RZ, PT ;  /* 0x000000ff0200720c */ /* 0x000fe40003f26270 */
[----:B------:R-:W-:Y:S01]  /*2f50*/  IABS R7, R7 ;  /* 0x0000000700077213 */ /* 0x000fe20000000000 */
[----:B--2---:R-:W-:-:S05]  /*2f60*/  IMAD.HI.U32 R6, R6, R4, RZ ;  /* 0x0000000406067227 */ /* 0x004fca00078e00ff */
[----:B------:R-:W-:-:S05]  /*2f70*/  IADD3 R6, -R6, RZ, RZ ;  /* 0x000000ff06067210 */ /* 0x000fca0007ffe1ff */
[----:B------:R-:W-:-:S05]  /*2f80*/  IMAD R4, R5, R6, R4 ;  /* 0x0000000605047224 */ /* 0x000fca00078e0204 */
[----:B------:R-:W-:-:S13]  /*2f90*/  ISETP.GT.U32.AND P0, PT, R7, R4, PT ;  /* 0x000000040700720c */ /* 0x000fda0003f04070 */
[----:B------:R-:W-:-:S04]  /*2fa0*/  @!P0 IADD3 R4, R4, -R5, RZ ;  /* 0x8000000504048210 */ /* 0x000fc80007ffe0ff */
[----:B------:R-:W-:Y:S02]  /*2fb0*/  ISETP.GT.U32.AND P0, PT, R7, R4, PT ;  /* 0x000000040700720c */ /* 0x000fe40003f04070 */
[----:B------:R-:W-:-:S11]  /*2fc0*/  MOV R7, UR4 ;  /* 0x0000000400077c02 */ /* 0x000fd60008000f00 */
[----:B------:R-:W-:Y:S01]  /*2fd0*/  @!P0 IMAD.IADD R4, R4, 0x1, -R5 ;  /* 0x0000000104048824 */ /* 0x000fe200078e0a05 */
[----:B------:R-:W-:-:S04]  /*2fe0*/  ISETP.NE.AND P0, PT, RZ, UR18, PT ;  /* 0x00000012ff007c0c */ /* 0x000fc8000bf05270 */
[----:B------:R-:W-:Y:S02]  /*2ff0*/  @!P1 IADD3 R4, -R4, RZ, RZ ;  /* 0x000000ff04049210 */ /* 0x000fe40007ffe1ff */
[----:B------:R-:W-:-:S07]  /*3000*/  ISETP.GE.AND P1, PT, R2, UR40, PT ;  /* 0x0000002802007c0c */ /* 0x000fce000bf26270 */
[----:B------:R-:W-:-:S04]  /*3010*/  @!P0 LOP3.LUT R4, RZ, UR18, RZ, 0x33, !PT ;  /* 0x00000012ff048c12 */ /* 0x000fc8000f8e33ff */
[----:B------:R-:W-:Y:S02]  /*3020*/  SHF.R.S32.HI R6, RZ, 0x1f, R4 ;  /* 0x0000001fff067819 */ /* 0x000fe40000011404 */
[----:B------:R-:W-:Y:S01]  /*3030*/  IADD3 R5, P0, R4, UR4, RZ ;  /* 0x0000000404057c10 */ /* 0x000fe2000ff1e0ff */
[----:B------:R-:W1:Y:S03]  /*3040*/  @!P1 LDC R238, c[0x0][0x288] ;  /* 0x0000a200ffee9b82 */ /* 0x000e660000000800 */
[----:B------:R-:W-:Y:S02]  /*3050*/  LEA.HI.X.SX32 R7, R7, R6, 0x1, P0 ;  /* 0x0000000607077211 */ /* 0x000fe400000f0eff */
[----:B------:R-:W-:-:S03]  /*3060*/  LEA R6, P0, R5, UR10, 0x2 ;  /* 0x0000000a05067c11 */ /* 0x000fc6000f8010ff */
[----:B------:R-:W2:Y:S01]  /*3070*/  @!P1 LDC R242, c[0x0][0x288] ;  /* 0x0000a200fff29b82 */ /* 0x000ea20000000800 */
[----:B------:R-:W-:-:S05]  /*3080*/  LEA.HI.X R7, R5, UR11, R7, 0x2, P0 ;  /* 0x0000000b05077c11 */ /* 0x000fca00080f1407 */
[----:B------:R-:W1:Y:S02]  /*3090*/  @!P1 LDG.E R237, desc[UR36][R6.64] ;  /* 0x0000002406ed9981 */ /* 0x000e64000c1e1900 */
[----:B------:R-:W3:Y:S02]  /*30a0*/  @!P1 LDC R244, c[0x0][0x288] ;  /* 0x0000a200fff49b82 */ /* 0x000ee40000000800 */
[----:B------:R-:W2:Y:S04]  /*30b0*/  @!P1 LDG.E R236, desc[UR36][R6.64] ;  /* 0x0000002406ec9981 */ /* 0x000ea8000c1e1900 */
[----:B------:R-:W3:Y:S04]  /*30c0*/  @!P1 LDG.E R241, desc[UR36][R6.64] ;  /* 0x0000002406f19981 */ /* 0x000ee8000c1e1900 */
[----:B------:R-:W4:Y:S04]  /*30d0*/  @!P1 LDG.E R5, desc[UR36][R6.64] ;  /* 0x0000002406059981 */ /* 0x000f28000c1e1900 */
[----:B------:R-:W4:Y:S04]  /*30e0*/  @!P1 LDG.E R246, desc[UR36][R6.64] ;  /* 0x0000002406f69981 */ /* 0x000f28000c1e1900 */
[----:B------:R-:W4:Y:S01]  /*30f0*/  @!P1 LDG.E R252, desc[UR36][R6.64] ;  /* 0x0000002406fc9981 */ /* 0x000f22000c1e1900 */
[----:B------:R-:W-:Y:S01]  /*3100*/  @!P1 SHF.L.U32 R240, R4, 0x3, RZ ;  /* 0x0000000304f09819 */ /* 0x000fe200000006ff */
[----:B-1----:R-:W-:-:S02]  /*3110*/  @!P1 IMAD R237, R237, R238, RZ ;  /* 0x000000eeeded9224 */ /* 0x002fc400078e02ff */
[----:B------:R-:W1:Y:S02]  /*3120*/  @!P1 LDC.64 R238, c[0x0][0x248] ;  /* 0x00009200ffee9b82 */ /* 0x000e640000000a00 */
[----:B------:R-:W-:Y:S02]  /*3130*/  @!P1 IMAD.SHL.U32 R237, R237, 0x100, RZ ;  /* 0x00000100eded9824 */ /* 0x000fe400078e00ff */
[----:B--2---:R-:W-:Y:S02]  /*3140*/  @!P1 IMAD R242, R236, R242, RZ ;  /* 0x000000f2ecf29224 */ /* 0x004fe400078e02ff */
[----:B------:R-:W-:Y:S02]  /*3150*/  @!P1 IMAD R240, R237, UR18, R240 ;  /* 0x00000012edf09c24 */ /* 0x000fe4000f8e02f0 */
[----:B------:R-:W-:Y:S02]  /*3160*/  @!P1 IMAD.SHL.U32 R242, R242, 0x100, RZ ;  /* 0x00000100f2f29824 */ /* 0x000fe400078e00ff */
[----:B---3--:R-:W-:Y:S01]  /*3170*/  @!P1 IMAD R241, R241, R244, RZ ;  /* 0x000000f4f1f19224 */ /* 0x008fe200078e02ff */
[----:B------:R-:W-:-:S03]  /*3180*/  @!P1 IADD3 R237, P0, R0, R240, RZ ;  /* 0x000000f000ed9210 */ /* 0x000fc60007f1e0ff */
[----:B------:R-:W-:Y:S01]  /*3190*/  @!P1 IMAD.SHL.U32 R241, R241, 0x100, RZ ;  /* 0x00000100f1f19824 */ /* 0x000fe200078e00ff */
[----:B------:R-:W-:Y:S02]  /*31a0*/  @!P1 LEA.HI.X.SX32 R240, R240, R3, 0x1, P0 ;  /* 0x00000003f0f09211 */ /* 0x000fe400000f0eff */
[----:B-1----:R-:W-:-:S04]  /*31b0*/  @!P1 LEA R238, P0, R237, R238, 0x1 ;  /* 0x000000eeedee9211 */ /* 0x002fc800078008ff */
[----:B------:R-:W-:Y:S02]  /*31c0*/  @!P1 LEA.HI.X R239, R237, R239, R240, 0x1, P0 ;  /* 0x000000efedef9211 */ /* 0x000fe400000f0cf0 */
[----:B------:R-:W1:Y:S01]  /*31d0*/  @!P1 LDC.64 R236, c[0x0][0x248] ;  /* 0x00009200ffec9b82 */ /* 0x000e620000000a00 */
[----:B------:R-:W-:Y:S02]  /*31e0*/  IADD3 R240, R4, UR18, RZ ;  /* 0x0000001204f07c10 */ /* 0x000fe4000fffe0ff */
[----:B-----5:R2:W5:Y:S02]  /*31f0*/  @!P1 LDG.E.128 R120, desc[UR36][R238.64] ;  /* 0x00000024ee789981 */ /* 0x020564000c1e1d00 */
[C---:B------:R-:W-:Y:S02]  /*3200*/  @!P1 SHF.L.U32 R243, R240.reuse, 0x3, RZ ;  /* 0x00000003f0f39819 */ /* 0x040fe400000006ff */
[----:B------:R-:W-:-:S03]  /*3210*/  IADD3 R240, R240, UR18, RZ ;  /* 0x00000012f0f07c10 */ /* 0x000fc6000fffe0ff */
[----:B------:R-:W-:Y:S01]  /*3220*/  @!P1 IMAD R243, R242, UR18, R243 ;  /* 0x00000012f2f39c24 */ /* 0x000fe2000f8e02f3 */
[----:B------:R-:W-:Y:S01]  /*3230*/  @!P1 SHF.L.U32 R244, R240, 0x3, RZ ;  /* 0x00000003f0f49819 */ /* 0x000fe200000006ff */
[----:B--2---:R-:W2:Y:S03]  /*3240*/  @!P1 LDC.64 R238, c[0x0][0x248] ;  /* 0x00009200ffee9b82 */ /* 0x004ea60000000a00 */
[----:B------:R-:W-:Y:S01]  /*3250*/  @!P1 IADD3 R242, P0, R0, R243, RZ ;  /* 0x000000f300f29210 */ /* 0x000fe20007f1e0ff */
[----:B------:R-:W-:-:S03]  /*3260*/  @!P1 IMAD R244, R241, UR18, R244 ;  /* 0x00000012f1f49c24 */ /* 0x000fc6000f8e02f4 */
[----:B------:R-:W-:Y:S02]  /*3270*/  @!P1 LEA.HI.X.SX32 R243, R243, R3, 0x1, P0 ;  /* 0x00000003f3f39211 */ /* 0x000fe400000f0eff */
[----:B-1----:R-:W-:-:S04]  /*3280*/  @!P1 LEA R236, P0, R242, R236, 0x1 ;  /* 0x000000ecf2ec9211 */ /* 0x002fc800078008ff */
[----:B------:R-:W-:Y:S02]  /*3290*/  @!P1 LEA.HI.X R237, R242, R237, R243, 0x1, P0 ;  /* 0x000000edf2ed9211 */ /* 0x000fe400000f0cf3 */
[----:B------:R-:W1:Y:S01]  /*32a0*/  @!P1 LDC.64 R242, c[0x0][0x248] ;  /* 0x00009200fff29b82 */ /* 0x000e620000000a00 */
[----:B------:R-:W-:Y:S02]  /*32b0*/  @!P1 IADD3 R241, P0, R0, R244, RZ ;  /* 0x000000f400f19210 */ /* 0x000fe40007f1e0ff */
[----:B------:R3:W5:Y:S02]  /*32c0*/  @!P1 LDG.E.128 R124, desc[UR36][R236.64] ;  /* 0x00000024ec7c9981 */ /* 0x000764000c1e1d00 */
[----:B------:R-:W-:-:S03]  /*32d0*/  @!P1 LEA.HI.X.SX32 R244, R244, R3, 0x1, P0 ;  /* 0x00000003f4f49211 */ /* 0x000fc600000f0eff */
[----:B---3--:R-:W3:Y:S01]  /*32e0*/  @!P1 LDC.64 R236, c[0x0][0x248] ;  /* 0x00009200ffec9b82 */ /* 0x008ee20000000a00 */
[----:B-1----:R-:W-:-:S04]  /*32f0*/  @!P1 LEA R242, P0, R241, R242, 0x1 ;  /* 0x000000f2f1f29211 */ /* 0x002fc800078008ff */
[----:B------:R-:W-:-:S03]  /*3300*/  @!P1 LEA.HI.X R243, R241, R243, R244, 0x1, P0 ;  /* 0x000000f3f1f39211 */ /* 0x000fc600000f0cf4 */
[----:B------:R-:W4:Y:S02]  /*3310*/  @!P1 LDC R241, c[0x0][0x288] ;  /* 0x0000a200fff19b82 */ /* 0x000f240000000800 */
[----:B------:R1:W5:Y:S06]  /*3320*/  @!P1 LDG.E.128 R16, desc[UR36][R242.64] ;  /* 0x00000024f2109981 */ /* 0x00036c000c1e1d00 */
[----:B-1----:R-:W1:Y:S01]  /*3330*/  @!P1 LDC R242, c[0x0][0x288] ;  /* 0x0000a200fff29b82 */ /* 0x002e620000000800 */
[----:B----4-:R-:W-:Y:S01]  /*3340*/  @!P1 IMAD R241, R5, R241, RZ ;  /* 0x000000f105f19224 */ /* 0x010fe200078e02ff */
[----:B------:R-:W-:-:S03]  /*3350*/  IADD3 R5, R240, UR18, RZ ;  /* 0x00000012f0057c10 */ /* 0x000fc6000fffe0ff */
[----:B------:R-:W-:Y:S01]  /*3360*/  @!P1 IMAD.SHL.U32 R241, R241, 0x100, RZ ;  /* 0x00000100f1f19824 */ /* 0x000fe200078e00ff */
[----:B------:R-:W-:-:S05]  /*3370*/  @!P1 SHF.L.U32 R240, R5, 0x3, RZ ;  /* 0x0000000305f09819 */ /* 0x000fca00000006ff */
[----:B------:R-:W-:Y:S02]  /*3380*/  @!P1 IMAD R247, R241, UR18, R240 ;  /* 0x00000012f1f79c24 */ /* 0x000fe4000f8e02f0 */
[----:B------:R-:W4:Y:S03]  /*3390*/  @!P1 LDC.64 R240, c[0x0][0x248] ;  /* 0x00009200fff09b82 */ /* 0x000f260000000a00 */
[----:B------:R-:W-:-:S04]  /*33a0*/  @!P1 IADD3 R245, P0, R0, R247, RZ ;  /* 0x000000f700f59210 */ /* 0x000fc80007f1e0ff */
[----:B------:R-:W-:Y:S02]  /*33b0*/  @!P1 LEA.HI.X.SX32 R247, R247, R3, 0x1, P0 ;  /* 0x00000003f7f79211 */ /* 0x000fe400000f0eff */
[----:B----4-:R-:W-:Y:S02]  /*33c0*/  @!P1 LEA R244, P0, R245, R240, 0x1 ;  /* 0x000000f0f5f49211 */ /* 0x010fe400078008ff */
[----:B------:R-:W4:Y:S01]  /*33d0*/  @!P1 LDC R240, c[0x0][0x288] ;  /* 0x0000a200fff09b82 */ /* 0x000f220000000800 */
[----:B------:R-:W-:Y:S02]  /*33e0*/  IADD3 R5, R5, UR18, RZ ;  /* 0x0000001205057c10 */ /* 0x000fe4000fffe0ff */
[----:B------:R-:W-:Y:S02]  /*33f0*/  @!P1 LEA.HI.X R245, R245, R241, R247, 0x1, P0 ;  /* 0x000000f1f5f59211 */ /* 0x000fe400000f0cf7 */
[----:B------:R-:W-:-:S03]  /*3400*/  @!P1 SHF.L.U32 R241, R5, 0x3, RZ ;  /* 0x0000000305f19819 */ /* 0x000fc600000006ff */
[----:B------:R-:W5:Y:S01]  /*3410*/  @!P1 LDG.E.128 R12, desc[UR36][R244.64] ;  /* 0x00000024f40c9981 */ /* 0x000f62000c1e1d00 */
[----:B----4-:R-:W-:-:S04]  /*3420*/  @!P1 IMAD R240, R246, R240, RZ ;  /* 0x000000f0f6f09224 */ /* 0x010fc800078e02ff */
[----:B------:R-:W-:-:S04]  /*3430*/  @!P1 IMAD.SHL.U32 R240, R240, 0x100, RZ ;  /* 0x00000100f0f09824 */ /* 0x000fc800078e00ff */
[----:B------:R-:W-:-:S05]  /*3440*/  @!P1 IMAD R241, R240, UR18, R241 ;  /* 0x00000012f0f19c24 */ /* 0x000fca000f8e02f1 */
[----:B------:R-:W-:-:S04]  /*3450*/  @!P1 IADD3 R240, P0, R0, R241, RZ ;  /* 0x000000f100f09210 */ /* 0x000fc80007f1e0ff */
[----:B------:R-:W-:Y:S02]  /*3460*/  @!P1 LEA.HI.X.SX32 R241, R241, R3, 0x1, P0 ;  /* 0x00000003f1f19211 */ /* 0x000fe400000f0eff */
[----:B--2---:R-:W-:-:S04]  /*3470*/  @!P1 LEA R238, P0, R240, R238, 0x1 ;  /* 0x000000eef0ee9211 */ /* 0x004fc800078008ff */
[----:B------:R-:W-:Y:S02]  /*3480*/  @!P1 LEA.HI.X R239, R240, R239, R241, 0x1, P0 ;  /* 0x000000eff0ef9211 */ /* 0x000fe400000f0cf1 */
[----:B------:R-:W2:Y:S01]  /*3490*/  @!P1 LDG.E R240, desc[UR36][R6.64] ;  /* 0x0000002406f09981 */ /* 0x000ea2000c1e1900 */
[----:B------:R-:W4:Y:S03]  /*34a0*/  @!P1 LDC R241, c[0x0][0x288] ;  /* 0x0000a200fff19b82 */ /* 0x000f260000000800 */
[----:B------:R0:W5:Y:S05]  /*34b0*/  @!P1 LDG.E.128 R8, desc[UR36][R238.64] ;  /* 0x00000024ee089981 */ /* 0x00016a000c1e1d00 */
[----:B0-----:R-:W0:Y:S01]  /*34c0*/  @!P1 LDC.64 R238, c[0x0][0x248] ;  /* 0x00009200ffee9b82 */ /* 0x001e220000000a00 */
[----:B----4-:R-:W-:Y:S01]  /*34d0*/  @!P1 IMAD R246, R252, R241, RZ ;  /* 0x000000f1fcf69224 */ /* 0x010fe200078e02ff */
[----:B------:R-:W-:Y:S01]  /*34e0*/  IADD3 R241, R5, UR18, RZ ;  /* 0x0000001205f17c10 */ /* 0x000fe2000fffe0ff */
[----:B------:R-:W4:Y:S02]  /*34f0*/  @!P1 LDG.E R252, desc[UR36][R6.64] ;  /* 0x0000002406fc9981 */ /* 0x000f24000c1e1900 */
[----:B------:R-:W-:Y:S01]  /*3500*/  @!P1 IMAD.SHL.U32 R5, R246, 0x100, RZ ;  /* 0x00000100f6059824 */ /* 0x000fe200078e00ff */
[----:B------:R-:W-:-:S05]  /*3510*/  @!P1 SHF.L.U32 R246, R241, 0x3, RZ ;  /* 0x00000003f1f69819 */ /* 0x000fca00000006ff */
[----:B------:R-:W-:-:S05]  /*3520*/  @!P1 IMAD R246, R5, UR18, R246 ;  /* 0x0000001205f69c24 */ /* 0x000fca000f8e02f6 */
[----:B------:R-:W-:-:S04]  /*3530*/  @!P1 IADD3 R5, P0, R0, R246, RZ ;  /* 0x000000f600059210 */ /* 0x000fc80007f1e0ff */
[----:B------:R-:W-:Y:S02]  /*3540*/  @!P1 LEA.HI.X.SX32 R246, R246, R3, 0x1, P0 ;  /* 0x00000003f6f69211 */ /* 0x000fe400000f0eff */
[----:B---3--:R-:W-:-:S04]  /*3550*/  @!P1 LEA R236, P0, R5, R236, 0x1 ;  /* 0x000000ec05ec9211 */ /* 0x008fc800078008ff */
[----:B------:R-:W-:Y:S02]  /*3560*/  @!P1 LEA.HI.X R237, R5, R237, R246, 0x1, P0 ;  /* 0x000000ed05ed9211 */ /* 0x000fe400000f0cf6 */
[----:B------:R-:W1:Y:S01]  /*3570*/  @!P1 LDG.E R5, desc[UR36][R6.64] ;  /* 0x0000002406059981 */ /* 0x000e62000c1e1900 */
[----:B------:R-:W2:Y:S01]  /*3580*/  @!P1 LDC R246, c[0x0][0x288] ;  /* 0x0000a200fff69b82 */ /* 0x000ea20000000800 */
[----:B------:R-:W-:Y:S02]  /*3590*/  IADD3 R241, R241, UR18, RZ ;  /* 0x00000012f1f17c10 */ /* 0x000fe4000fffe0ff */
[----:B------:R3:W5:Y:S03]  /*35a0*/  @!P1 LDG.E.128 R128, desc[UR36][R236.64] ;  /* 0x00000024ec809981 */ /* 0x000766000c1e1d00 */
[----:B------:R-:W-:Y:S02]  /*35b0*/  @!P1 IMAD.SHL.U32 R241, R241, 0x8, RZ ;  /* 0x00000008f1f19824 */ /* 0x000fe400078e00ff */
[----:B---3--:R-:W3:Y:S01]  /*35c0*/  @!P1 LDC.64 R236, c[0x0][0x248] ;  /* 0x00009200ffec9b82 */ /* 0x008ee20000000a00 */
[----:B--2---:R-:W-:-:S05]  /*35d0*/  @!P1 IMAD R240, R240, R246, RZ ;  /* 0x000000f6f0f09224 */ /* 0x004fca00078e02ff */
[----:B------:R-:W-:-:S05]  /*35e0*/  @!P1 SHF.L.U32 R240, R240, 0x8, RZ ;  /* 0x00000008f0f09819 */ /* 0x000fca00000006ff */
[----:B------:R-:W-:Y:S02]  /*35f0*/  @!P1 IMAD R247, R240, UR18, R241 ;  /* 0x00000012f0f79c24 */ /* 0x000fe4000f8e02f1 */
[----:B------:R-:W2:Y:S03]  /*3600*/  @!P1 LDC.64 R240, c[0x0][0x248] ;  /* 0x00009200fff09b82 */ /* 0x000ea60000000a00 */
[----:B------:R-:W-:-:S04]  /*3610*/  @!P1 IADD3 R246, P0, R0, R247, RZ ;  /* 0x000000f700f69210 */ /* 0x000fc80007f1e0ff */
[----:B------:R-:W-:Y:S02]  /*3620*/  @!P1 LEA.HI.X.SX32 R247, R247, R3, 0x1, P0 ;  /* 0x00000003f7f79211 */ /* 0x000fe400000f0eff */
[----:B--2---:R-:W-:-:S04]  /*3630*/  @!P1 LEA R240, P0, R246, R240, 0x1 ;  /* 0x000000f0f6f09211 */ /* 0x004fc800078008ff */
[----:B------:R-:W-:Y:S02]  /*3640*/  @!P1 LEA.HI.X R241, R246, R241, R247, 0x1, P0 ;  /* 0x000000f1f6f19211 */ /* 0x000fe400000f0cf7 */
[----:B------:R-:W2:Y:S04]  /*3650*/  @!P1 LDG.E R246, desc[UR36][R6.64] ;  /* 0x0000002406f69981 */ /* 0x000ea8000c1e1900 */
[----:B------:R0:W5:Y:S04]  /*3660*/  @!P1 LDG.E.128 R132, desc[UR36][R240.64] ;  /* 0x00000024f0849981 */ /* 0x000168000c1e1d00 */
[----:B------:R-:W4:Y:S01]  /*3670*/  @!P1 LDG.E R247, desc[UR36][R6.64] ;  /* 0x0000002406f79981 */ /* 0x000f22000c1e1900 */
[----:B-1----:R-:W-:Y:S01]  /*3680*/  @!P1 IMAD R244, R5, R242, RZ ;  /* 0x000000f205f49224 */ /* 0x002fe200078e02ff */
[----:B------:R-:W-:Y:S01]  /*3690*/  MOV R5, UR18 ;  /* 0x0000001200057c02 */ /* 0x000fe20008000f00 */
[----:B------:R-:W1:Y:S04]  /*36a0*/  @!P1 LDC.64 R242, c[0x0][0x248] ;  /* 0x00009200fff29b82 */ /* 0x000e680000000a00 */
[----:B------:R-:W-:-:S02]  /*36b0*/  IMAD R5, R5, 0x7, R4 ;  /* 0x0000000705057824 */ /* 0x000fc400078e0204 */
[----:B------:R-:W-:Y:S02]  /*36c0*/  @!P1 IMAD.SHL.U32 R244, R244, 0x100, RZ ;  /* 0x00000100f4f49824 */ /* 0x000fe400078e00ff */
[----:B0-----:R-:W0:Y:S01]  /*36d0*/  @!P1 LDC.64 R240, c[0x0][0x248] ;  /* 0x00009200fff09b82 */ /* 0x001e220000000a00 */
[----:B------:R-:W-:-:S05]  /*36e0*/  @!P1 SHF.L.U32 R245, R5, 0x3, RZ ;  /* 0x0000000305f59819 */ /* 0x000fca00000006ff */
[----:B------:R-:W-:-:S05]  /*36f0*/  @!P1 IMAD R245, R244, UR18, R245 ;  /* 0x00000012f4f59c24 */ /* 0x000fca000f8e02f5 */
[----:B------:R-:W-:-:S04]  /*3700*/  @!P1 IADD3 R244, P0, R0, R245, RZ ;  /* 0x000000f500f49210 */ /* 0x000fc80007f1e0ff */
[----:B------:R-:W-:Y:S02]  /*3710*/  @!P1 LEA.HI.X.SX32 R245, R245, R3, 0x1, P0 ;  /* 0x00000003f5f59211 */ /* 0x000fe400000f0eff */
[----:B-1----:R-:W-:-:S04]  /*3720*/  @!P1 LEA R242, P0, R244, R242, 0x1 ;  /* 0x000000f2f4f29211 */ /* 0x002fc800078008ff */
[----:B------:R-:W-:Y:S02]  /*3730*/  @!P1 LEA.HI.X R243, R244, R243, R245, 0x1, P0 ;  /* 0x000000f3f4f39211 */ /* 0x000fe400000f0cf5 */
[----:B------:R-:W3:Y:S01]  /*3740*/  @!P1 LDG.E R244, desc[UR36][R6.64] ;  /* 0x0000002406f49981 */ /* 0x000ee2000c1e1900 */
[----:B------:R-:W2:Y:S01]  /*3750*/  @!P1 LDC R245, c[0x0][0x288] ;  /* 0x0000a200fff59b82 */ /* 0x000ea20000000800 */
[----:B------:R-:W-:Y:S02]  /*3760*/  IADD3 R5, R5, UR18, RZ ;  /* 0x0000001205057c10 */ /* 0x000fe4000fffe0ff */
[----:B------:R1:W5:Y:S05]  /*3770*/  @!P1 LDG.E.128 R136, desc[UR36][R242.64] ;  /* 0x00000024f2889981 */ /* 0x00036a000c1e1d00 */
[----:B-1----:R-:W1:Y:S01]  /*3780*/  @!P1 LDC R243, c[0x0][0x288] ;  /* 0x0000a200fff39b82 */ /* 0x002e620000000800 */
[----:B------:R-:W4:Y:S01]  /*3790*/  @!P1 LDG.E R242, desc[UR36][R6.64] ;  /* 0x0000002406f29981 */ /* 0x000f22000c1e1900 */
[----:B--2---:R-:W-:Y:S01]  /*37a0*/  @!P1 IMAD R246, R246, R245, RZ ;  /* 0x000000f5f6f69224 */ /* 0x004fe200078e02ff */
[----:B------:R-:W-:-:S03]  /*37b0*/  @!P1 SHF.L.U32 R245, R5, 0x3, RZ ;  /* 0x0000000305f59819 */ /* 0x000fc600000006ff */
[----:B------:R-:W-:-:S04]  /*37c0*/  @!P1 IMAD.SHL.U32 R246, R246, 0x100, RZ ;  /* 0x00000100f6f69824 */ /* 0x000fc800078e00ff */
[----:B------:R-:W-:-:S05]  /*37d0*/  @!P1 IMAD R246, R246, UR18, R245 ;  /* 0x00000012f6f69c24 */ /* 0x000fca000f8e02f5 */
[----:B------:R-:W-:-:S04]  /*37e0*/  @!P1 IADD3 R245, P0, R0, R246, RZ ;  /* 0x000000f600f59210 */ /* 0x000fc80007f1e0ff */
[----:B------:R-:W-:Y:S02]  /*37f0*/  @!P1 LEA.HI.X.SX32 R246, R246, R3, 0x1, P0 ;  /* 0x00000003f6f69211 */ /* 0x000fe400000f0eff */
[----:B------:R-:W-:-:S04]  /*3800*/  @!P1 LEA R238, P0, R245, R238, 0x1 ;  /* 0x000000eef5ee9211 */ /* 0x000fc800078008ff */
[----:B------:R-:W-:Y:S02]  /*3810*/  @!P1 LEA.HI.X R239, R245, R239, R246, 0x1, P0 ;  /* 0x000000eff5ef9211 */ /* 0x000fe400000f0cf6 */
[----:B------:R-:W3:Y:S01]  /*3820*/  @!P1 LDC R246, c[0x0][0x288] ;  /* 0x0000a200fff69b82 */ /* 0x000ee20000000800 */
[----:B------:R-:W2:Y:S01]  /*3830*/  @!P1 LDG.E R245, desc[UR36][R6.64] ;  /* 0x0000002406f59981 */ /* 0x000ea2000c1e1900 */
[----:B------:R-:W-:-:S03]  /*3840*/  IADD3 R5, R5, UR18, RZ ;  /* 0x0000001205057c10 */ /* 0x000fc6000fffe0ff */
[----:B------:R0:W5:Y:S03]  /*3850*/  @!P1 LDG.E.128 R140, desc[UR36][R238.64] ;  /* 0x00000024ee8c9981 */ /* 0x000166000c1e1d00 */
[----:B0-----:R-:W0:Y:S01]  /*3860*/  @!P1 LDC.64 R238, c[0x0][0x248] ;  /* 0x00009200ffee9b82 */ /* 0x001e220000000a00 */
[----:B---3--:R-:W-:Y:S01]  /*3870*/  @!P1 IMAD R244, R244, R246, RZ ;  /* 0x000000f6f4f49224 */ /* 0x008fe200078e02ff */
[----:B------:R-:W-:-:S03]  /*3880*/  @!P1 SHF.L.U32 R246, R5, 0x3, RZ ;  /* 0x0000000305f69819 */ /* 0x000fc600000006ff */
[----:B------:R-:W-:-:S04]  /*3890*/  @!P1 IMAD.SHL.U32 R244, R244, 0x100, RZ ;  /* 0x00000100f4f49824 */ /* 0x000fc800078e00ff */
[----:B------:R-:W-:-:S05]  /*38a0*/  @!P1 IMAD R246, R244, UR18, R246 ;  /* 0x00000012f4f69c24 */ /* 0x000fca000f8e02f6 */
[----:B------:R-:W-:-:S04]  /*38b0*/  @!P1 IADD3 R244, P0, R0, R246, RZ ;  /* 0x000000f600f49210 */ /* 0x000fc80007f1e0ff */
[----:B------:R-:W-:Y:S02]  /*38c0*/  @!P1 LEA.HI.X.SX32 R246, R246, R3, 0x1, P0 ;  /* 0x00000003f6f69211 */ /* 0x000fe400000f0eff */
[----:B------:R-:W-:-:S04]  /*38d0*/  @!P1 LEA R236, P0, R244, R236, 0x1 ;  /* 0x000000ecf4ec9211 */ /* 0x000fc800078008ff */
[----:B------:R-:W-:Y:S02]  /*38e0*/  @!P1 LEA.HI.X R237, R244, R237, R246, 0x1, P0 ;  /* 0x000000edf4ed9211 */ /* 0x000fe400000f0cf6 */
[----:B------:R-:W3:Y:S01]  /*38f0*/  @!P1 LDG.E R244, desc[UR36][R6.64] ;  /* 0x0000002406f49981 */ /* 0x000ee2000c1e1900 */
[----:B------:R-:W2:Y:S01]  /*3900*/  @!P1 LDC R246, c[0x0][0x288] ;  /* 0x0000a200fff69b82 */ /* 0x000ea20000000800 */
[----:B------:R-:W-:Y:S02]  /*3910*/  IADD3 R5, R5, UR18, RZ ;  /* 0x0000001205057c10 */ /* 0x000fe4000fffe0ff */
[----:B------:R1:W5:Y:S05]  /*3920*/  @!P1 LDG.E.128 R144, desc[UR36][R236.64] ;  /* 0x00000024ec909981 */ /* 0x00036a000c1e1d00 */
[----:B-1----:R-:W1:Y:S01]  /*3930*/  @!P1 LDC.64 R236, c[0x0][0x248] ;  /* 0x00009200ffec9b82 */ /* 0x002e620000000a00 */
        /* <DEDUP_REMOVED lines=9> */
[----:B------:R-:W-:Y:S02]  /*39d0*/  IADD3 R5, R5, UR18, RZ ;  /* 0x0000001205057c10 */ /* 0x000fe4000fffe0ff */
[----:B------:R2:W5:Y:S03]  /*39e0*/  @!P1 LDG.E.128 R148, desc[UR36][R240.64] ;  /* 0x00000024f0949981 */ /* 0x000566000c1e1d00 */
[----:B------:R-:W-:Y:S02]  /*39f0*/  @!P1 IMAD.SHL.U32 R5, R5, 0x8, RZ ;  /* 0x0000000805059824 */ /* 0x000fe400078e00ff */
[----:B--2---:R-:W2:Y:S01]  /*3a00*/  @!P1 LDC.64 R240, c[0x0][0x248] ;  /* 0x00009200fff09b82 */ /* 0x004ea20000000a00 */
[----:B---3--:R-:W-:-:S07]  /*3a10*/  @!P1 IMAD R246, R244, R246, RZ ;  /* 0x000000f6f4f69224 */ /* 0x008fce00078e02ff */
[----:B------:R-:W3:Y:S01]  /*3a20*/  @!P1 LDC.64 R244, c[0x0][0x248] ;  /* 0x00009200fff49b82 */ /* 0x000ee20000000a00 */
[----:B------:R-:W-:-:S05]  /*3a30*/  @!P1 SHF.L.U32 R246, R246, 0x8, RZ ;  /* 0x00000008f6f69819 */ /* 0x000fca00000006ff */
[----:B------:R-:W-:-:S05]  /*3a40*/  @!P1 IMAD R246, R246, UR18, R5 ;  /* 0x00000012f6f69c24 */ /* 0x000fca000f8e0205 */
[----:B------:R-:W-:-:S04]  /*3a50*/  @!P1 IADD3 R5, P0, R0, R246, RZ ;  /* 0x000000f600059210 */ /* 0x000fc80007f1e0ff */
[----:B------:R-:W-:Y:S02]  /*3a60*/  @!P1 LEA.HI.X.SX32 R246, R246, R3, 0x1, P0 ;  /* 0x00000003f6f69211 */ /* 0x000fe400000f0eff */
[----:B---3--:R-:W-:-:S04]  /*3a70*/  @!P1 LEA R244, P0, R5, R244, 0x1 ;  /* 0x000000f405f49211 */ /* 0x008fc800078008ff */
[----:B------:R-:W-:Y:S02]  /*3a80*/  @!P1 LEA.HI.X R245, R5, R245, R246, 0x1, P0 ;  /* 0x000000f505f59211 */ /* 0x000fe400000f0cf6 */
[----:B------:R-:W3:Y:S04]  /*3a90*/  @!P1 LDG.E R5, desc[UR36][R6.64] ;  /* 0x0000002406059981 */ /* 0x000ee8000c1e1900 */
[----:B------:R-:W5:Y:S01]  /*3aa0*/  @!P1 LDG.E.128 R152, desc[UR36][R244.64] ;  /* 0x00000024f4989981 */ /* 0x000f62000c1e1d00 */
[----:B---3--:R-:W-:Y:S01]  /*3ab0*/  @!P1 IMAD R243, R5, R243, RZ ;  /* 0x000000f305f39224 */ /* 0x008fe200078e02ff */
[----:B------:R-:W-:-:S05]  /*3ac0*/  MOV R5, UR18 ;  /* 0x0000001200057c02 */ /* 0x000fca0008000f00 */
[----:B------:R-:W-:Y:S02]  /*3ad0*/  IMAD R5, R5, 0xc, R4 ;  /* 0x0000000c05057824 */ /* 0x000fe400078e0204 */
[----:B------:R-:W-:-:S03]  /*3ae0*/  @!P1 IMAD.SHL.U32 R243, R243, 0x100, RZ ;  /* 0x00000100f3f39824 */ /* 0x000fc600078e00ff */
[----:B------:R-:W-:-:S05]  /*3af0*/  @!P1 SHF.L.U32 R246, R5, 0x3, RZ ;  /* 0x0000000305f69819 */ /* 0x000fca00000006ff */
[----:B------:R-:W-:-:S05]  /*3b00*/  @!P1 IMAD R246, R243, UR18, R246 ;  /* 0x00000012f3f69c24 */ /* 0x000fca000f8e02f6 */
[----:B------:R-:W-:-:S04]  /*3b10*/  @!P1 IADD3 R243, P0, R0, R246, RZ ;  /* 0x000000f600f39210 */ /* 0x000fc80007f1e0ff */
[----:B------:R-:W-:Y:S02]  /*3b20*/  @!P1 LEA.HI.X.SX32 R246, R246, R3, 0x1, P0 ;  /* 0x00000003f6f69211 */ /* 0x000fe400000f0eff */
[----:B0-----:R-:W-:-:S04]  /*3b30*/  @!P1 LEA R238, P0, R243, R238, 0x1 ;  /* 0x000000eef3ee9211 */ /* 0x001fc800078008ff */
[----:B------:R-:W-:Y:S02]  /*3b40*/  @!P1 LEA.HI.X R239, R243, R239, R246, 0x1, P0 ;  /* 0x000000eff3ef9211 */ /* 0x000fe400000f0cf6 */
[----:B------:R-:W3:Y:S01]  /*3b50*/  @!P1 LDG.E R243, desc[UR36][R6.64] ;  /* 0x0000002406f39981 */ /* 0x000ee2000c1e1900 */
[----:B------:R-:W4:Y:S01]  /*3b60*/  @!P1 LDC R246, c[0x0][0x288] ;  /* 0x0000a200fff69b82 */ /* 0x000f220000000800 */
[----:B------:R-:W-:Y:S02]  /*3b70*/  IADD3 R5, R5, UR18, RZ ;  /* 0x0000001205057c10 */ /* 0x000fe4000fffe0ff */
[----:B------:R0:W5:Y:S05]  /*3b80*/  @!P1 LDG.E.128 R156, desc[UR36][R238.64] ;  /* 0x00000024ee9c9981 */ /* 0x00016a000c1e1d00 */
[----:B0-----:R-:W0:Y:S01]  /*3b90*/  @!P1 LDC R239, c[0x0][0x288] ;  /* 0x0000a200ffef9b82 */ /* 0x001e220000000800 */
[----:B------:R-:W2:Y:S01]  /*3ba0*/  @!P1 LDG.E R238, desc[UR36][R6.64] ;  /* 0x0000002406ee9981 */ /* 0x000ea2000c1e1900 */
[----:B----4-:R-:W-:Y:S01]  /*3bb0*/  @!P1 IMAD R242, R242, R246, RZ ;  /* 0x000000f6f2f29224 */ /* 0x010fe200078e02ff */
[----:B------:R-:W-:-:S03]  /*3bc0*/  @!P1 SHF.L.U32 R246, R5, 0x3, RZ ;  /* 0x0000000305f69819 */ /* 0x000fc600000006ff */
[----:B------:R-:W-:-:S04]  /*3bd0*/  @!P1 IMAD.SHL.U32 R242, R242, 0x100, RZ ;  /* 0x00000100f2f29824 */ /* 0x000fc800078e00ff */
[----:B------:R-:W-:-:S05]  /*3be0*/  @!P1 IMAD R246, R242, UR18, R246 ;  /* 0x00000012f2f69c24 */ /* 0x000fca000f8e02f6 */
[----:B------:R-:W-:-:S04]  /*3bf0*/  @!P1 IADD3 R242, P0, R0, R246, RZ ;  /* 0x000000f600f29210 */ /* 0x000fc80007f1e0ff */
[----:B------:R-:W-:Y:S02]  /*3c00*/  @!P1 LEA.HI.X.SX32 R246, R246, R3, 0x1, P0 ;  /* 0x00000003f6f69211 */ /* 0x000fe400000f0eff */
[----:B-1----:R-:W-:-:S04]  /*3c10*/  @!P1 LEA R236, P0, R242, R236, 0x1 ;  /* 0x000000ecf2ec9211 */ /* 0x002fc800078008ff */
[----:B------:R-:W-:Y:S02]  /*3c20*/  @!P1 LEA.HI.X R237, R242, R237, R246, 0x1, P0 ;  /* 0x000000edf2ed9211 */ /* 0x000fe400000f0cf6 */
[----:B------:R-:W4:Y:S01]  /*3c30*/  @!P1 LDG.E R242, desc[UR36][R6.64] ;  /* 0x0000002406f29981 */ /* 0x000f22000c1e1900 */
[----:B------:R-:W3:Y:S01]  /*3c40*/  @!P1 LDC R246, c[0x0][0x288] ;  /* 0x0000a200fff69b82 */ /* 0x000ee20000000800 */
[----:B------:R-:W-:Y:S02]  /*3c50*/  IADD3 R5, R5, UR18, RZ ;  /* 0x0000001205057c10 */ /* 0x000fe4000fffe0ff */
[----:B------:R1:W5:Y:S05]  /*3c60*/  @!P1 LDG.E.128 R160, desc[UR36][R236.64] ;  /* 0x00000024eca09981 */ /* 0x00036a000c1e1d00 */
[----:B-1----:R-:W1:Y:S01]  /*3c70*/  @!P1 LDC.64 R236, c[0x0][0x248] ;  /* 0x00009200ffec9b82 */ /* 0x002e620000000a00 */
[----:B---3--:R-:W-:Y:S01]  /*3c80*/  @!P1 IMAD R243, R243, R246, RZ ;  /* 0x000000f6f3f39224 */ /* 0x008fe200078e02ff */
[----:B------:R-:W-:-:S03]  /*3c90*/  @!P1 SHF.L.U32 R246, R5, 0x3, RZ ;  /* 0x0000000305f69819 */ /* 0x000fc600000006ff */
[----:B------:R-:W-:-:S04]  /*3ca0*/  @!P1 IMAD.SHL.U32 R243, R243, 0x100, RZ ;  /* 0x00000100f3f39824 */ /* 0x000fc800078e00ff */
[----:B------:R-:W-:-:S05]  /*3cb0*/  @!P1 IMAD R246, R243, UR18, R246 ;  /* 0x00000012f3f69c24 */ /* 0x000fca000f8e02f6 */
[----:B------:R-:W-:-:S04]  /*3cc0*/  @!P1 IADD3 R243, P0, R0, R246, RZ ;  /* 0x000000f600f39210 */ /* 0x000fc80007f1e0ff */
[----:B------:R-:W-:Y:S02]  /*3cd0*/  @!P1 LEA.HI.X.SX32 R246, R246, R3, 0x1, P0 ;  /* 0x00000003f6f69211 */ /* 0x000fe400000f0eff */
[----:B--2---:R-:W-:-:S04]  /*3ce0*/  @!P1 LEA R240, P0, R243, R240, 0x1 ;  /* 0x000000f0f3f09211 */ /* 0x004fc800078008ff */
[----:B------:R-:W-:Y:S02]  /*3cf0*/  @!P1 LEA.HI.X R241, R243, R241, R246, 0x1, P0 ;  /* 0x000000f1f3f19211 */ /* 0x000fe400000f0cf6 */
[----:B------:R-:W2:Y:S01]  /*3d00*/  @!P1 LDG.E R246, desc[UR36][R6.64] ;  /* 0x0000002406f69981 */ /* 0x000ea2000c1e1900 */
[----:B------:R-:W4:Y:S01]  /*3d10*/  @!P1 LDC R243, c[0x0][0x288] ;  /* 0x0000a200fff39b82 */ /* 0x000f220000000800 */
[----:B------:R-:W-:Y:S02]  /*3d20*/  IADD3 R5, R5, UR18, RZ ;  /* 0x0000001205057c10 */ /* 0x000fe4000fffe0ff */
[----:B------:R3:W5:Y:S02]  /*3d30*/  @!P1 LDG.E.128 R164, desc[UR36][R240.64] ;  /* 0x00000024f0a49981 */ /* 0x000764000c1e1d00 */
[----:B------:R-:W-:Y:S01]  /*3d40*/  @!P1 SHF.L.U32 R245, R5, 0x3, RZ ;  /* 0x0000000305f59819 */ /* 0x000fe200000006ff */
[----:B----4-:R-:W-:Y:S02]  /*3d50*/  @!P1 IMAD R244, R242, R243, RZ ;  /* 0x000000f3f2f49224 */ /* 0x010fe400078e02ff */
[----:B------:R-:W4:Y:S02]  /*3d60*/  @!P1 LDC.64 R242, c[0x0][0x248] ;  /* 0x00009200fff29b82 */ /* 0x000f240000000a00 */
[----:B------:R-:W-:-:S04]  /*3d70*/  @!P1 IMAD.SHL.U32 R244, R244, 0x100, RZ ;  /* 0x00000100f4f49824 */ /* 0x000fc800078e00ff */
[----:B------:R-:W-:-:S05]  /*3d80*/  @!P1 IMAD R245, R244, UR18, R245 ;  /* 0x00000012f4f59c24 */ /* 0x000fca000f8e02f5 */
[----:B------:R-:W-:-:S04]  /*3d90*/  @!P1 IADD3 R244, P0, R0, R245, RZ ;  /* 0x000000f500f49210 */ /* 0x000fc80007f1e0ff */
[----:B------:R-:W-:Y:S02]  /*3da0*/  @!P1 LEA.HI.X.SX32 R245, R245, R3, 0x1, P0 ;  /* 0x00000003f5f59211 */ /* 0x000fe400000f0eff */
[----:B----4-:R-:W-:-:S04]  /*3db0*/  @!P1 LEA R242, P0, R244, R242, 0x1 ;  /* 0x000000f2f4f29211 */ /* 0x010fc800078008ff */
[----:B------:R-:W-:Y:S02]  /*3dc0*/  @!P1 LEA.HI.X R243, R244, R243, R245, 0x1, P0 ;  /* 0x000000f3f4f39211 */ /* 0x000fe400000f0cf5 */
[----:B------:R-:W2:Y:S01]  /*3dd0*/  @!P1 LDC R244, c[0x0][0x288] ;  /* 0x0000a200fff49b82 */ /* 0x000ea20000000800 */
[----:B------:R-:W-:Y:S02]  /*3de0*/  IADD3 R5, R5, UR18, RZ ;  /* 0x0000001205057c10 */ /* 0x000fe4000fffe0ff */
[----:B------:R-:W5:Y:S03]  /*3df0*/  @!P1 LDG.E.128 R168, desc[UR36][R242.64] ;  /* 0x00000024f2a89981 */ /* 0x000f66000c1e1d00 */
[----:B------:R-:W-:Y:S02]  /*3e00*/  @!P1 IMAD.SHL.U32 R5, R5, 0x8, RZ ;  /* 0x0000000805059824 */ /* 0x000fe400078e00ff */
[----:B--2---:R-:W-:-:S02]  /*3e10*/  @!P1 IMAD R246, R246, R244, RZ ;  /* 0x000000f4f6f69224 */ /* 0x004fc400078e02ff */
[----:B------:R-:W2:Y:S03]  /*3e20*/  @!P1 LDC.64 R244, c[0x0][0x248] ;  /* 0x00009200fff49b82 */ /* 0x000ea60000000a00 */
[----:B------:R-:W-:-:S05]  /*3e30*/  @!P1 SHF.L.U32 R246, R246, 0x8, RZ ;  /* 0x00000008f6f69819 */ /* 0x000fca00000006ff */
[----:B------:R-:W-:-:S05]  /*3e40*/  @!P1 IMAD R246, R246, UR18, R5 ;  /* 0x00000012f6f69c24 */ /* 0x000fca000f8e0205 */
[----:B------:R-:W-:-:S04]  /*3e50*/  @!P1 IADD3 R5, P0, R0, R246, RZ ;  /* 0x000000f600059210 */ /* 0x000fc80007f1e0ff */
[----:B------:R-:W-:Y:S02]  /*3e60*/  @!P1 LEA.HI.X.SX32 R246, R246, R3, 0x1, P0 ;  /* 0x00000003f6f69211 */ /* 0x000fe400000f0eff */
[----:B--2---:R-:W-:-:S04]  /*3e70*/  @!P1 LEA R244, P0, R5, R244, 0x1 ;  /* 0x000000f405f49211 */ /* 0x004fc800078008ff */
[----:B------:R-:W-:Y:S02]  /*3e80*/  @!P1 LEA.HI.X R245, R5, R245, R246, 0x1, P0 ;  /* 0x000000f505f59211 */ /* 0x000fe400000f0cf6 */
[----:B------:R-:W0:Y:S04]  /*3e90*/  @!P1 LDG.E R5, desc[UR36][R6.64] ;  /* 0x0000002406059981 */ /* 0x000e28000c1e1900 */
[----:B------:R-:W5:Y:S01]  /*3ea0*/  @!P1 LDG.E.128 R172, desc[UR36][R244.64] ;  /* 0x00000024f4ac9981 */ /* 0x000f62000c1e1d00 */
[----:B0-----:R-:W-:Y:S01]  /*3eb0*/  @!P1 IMAD R239, R5, R239, RZ ;  /* 0x000000ef05ef9224 */ /* 0x001fe200078e02ff */
[----:B------:R-:W-:-:S05]  /*3ec0*/  MOV R5, UR18 ;  /* 0x0000001200057c02 */ /* 0x000fca0008000f00 */
[----:B------:R-:W-:Y:S02]  /*3ed0*/  IMAD R5, R5, 0x11, R4 ;  /* 0x0000001105057824 */ /* 0x000fe400078e0204 */
[----:B------:R-:W-:-:S03]  /*3ee0*/  @!P1 IMAD.SHL.U32 R239, R239, 0x100, RZ ;  /* 0x00000100efef9824 */ /* 0x000fc600078e00ff */
[----:B------:R-:W-:-:S05]  /*3ef0*/  @!P1 SHF.L.U32 R246, R5, 0x3, RZ ;  /* 0x0000000305f69819 */ /* 0x000fca00000006ff */
[----:B------:R-:W-:-:S05]  /*3f00*/  @!P1 IMAD R246, R239, UR18, R246 ;  /* 0x00000012eff69c24 */ /* 0x000fca000f8e02f6 */
[----:B------:R-:W-:-:S04]  /*3f10*/  @!P1 IADD3 R239, P0, R0, R246, RZ ;  /* 0x000000f600ef9210 */ /* 0x000fc80007f1e0ff */
[----:B------:R-:W-:Y:S02]  /*3f20*/  @!P1 LEA.HI.X.SX32 R246, R246, R3, 0x1, P0 ;  /* 0x00000003f6f69211 */ /* 0x000fe400000f0eff */
[----:B-1----:R-:W-:-:S04]  /*3f30*/  @!P1 LEA R236, P0, R239, R236, 0x1 ;  /* 0x000000ecefec9211 */ /* 0x002fc800078008ff */
[----:B------:R-:W-:Y:S02]  /*3f40*/  @!P1 LEA.HI.X R237, R239, R237, R246, 0x1, P0 ;  /* 0x000000edefed9211 */ /* 0x000fe400000f0cf6 */
[----:B------:R-:W2:Y:S01]  /*3f50*/  @!P1 LDG.E R246, desc[UR36][R6.64] ;  /* 0x0000002406f69981 */ /* 0x000ea2000c1e1900 */
[----:B------:R-:W0:Y:S01]  /*3f60*/  @!P1 LDC R239, c[0x0][0x288] ;  /* 0x0000a200ffef9b82 */ /* 0x000e220000000800 */
[----:B------:R-:W-:Y:S02]  /*3f70*/  IADD3 R5, R5, UR18, RZ ;  /* 0x0000001205057c10 */ /* 0x000fe4000fffe0ff */
[----:B------:R1:W5:Y:S02]  /*3f80*/  @!P1 LDG.E.128 R176, desc[UR36][R236.64] ;  /* 0x00000024ecb09981 */ /* 0x000364000c1e1d00 */
[----:B---3--:R-:W-:Y:S01]  /*3f90*/  @!P1 SHF.L.U32 R241, R5, 0x3, RZ ;  /* 0x0000000305f19819 */ /* 0x008fe200000006ff */
[----:B0-----:R-:W-:Y:S02]  /*3fa0*/  @!P1 IMAD R240, R238, R239, RZ ;  /* 0x000000efeef09224 */ /* 0x001fe400078e02ff */
[----:B-1----:R-:W0:Y:S08]  /*3fb0*/  @!P1 LDC R236, c[0x0][0x288] ;  /* 0x0000a200ffec9b82 */ /* 0x002e300000000800 */
[----:B------:R-:W1:Y:S01]  /*3fc0*/  @!P1 LDC.64 R238, c[0x0][0x248] ;  /* 0x00009200ffee9b82 */ /* 0x000e620000000a00 */
[----:B------:R-:W-:-:S04]  /*3fd0*/  @!P1 IMAD.SHL.U32 R240, R240, 0x100, RZ ;  /* 0x00000100f0f09824 */ /* 0x000fc800078e00ff */
[----:B------:R-:W-:-:S05]  /*3fe0*/  @!P1 IMAD R241, R240, UR18, R241 ;  /* 0x00000012f0f19c24 */ /* 0x000fca000f8e02f1 */
[----:B------:R-:W-:-:S04]  /*3ff0*/  @!P1 IADD3 R240, P0, R0, R241, RZ ;  /* 0x000000f100f09210 */ /* 0x000fc80007f1e0ff */
[----:B------:R-:W-:Y:S02]  /*4000*/  @!P1 LEA.HI.X.SX32 R241, R241, R3, 0x1, P0 ;  /* 0x00000003f1f19211 */ /* 0x000fe400000f0eff */
[----:B-1----:R-:W-:-:S04]  /*4010*/  @!P1 LEA R238, P0, R240, R238, 0x1 ;  /* 0x000000eef0ee9211 */ /* 0x002fc800078008ff */
[----:B------:R-:W-:Y:S02]  /*4020*/  @!P1 LEA.HI.X R239, R240, R239, R241, 0x1, P0 ;  /* 0x000000eff0ef9211 */ /* 0x000fe400000f0cf1 */
[----:B------:R-:W2:Y:S01]  /*4030*/  @!P1 LDC R240, c[0x0][0x288] ;  /* 0x0000a200fff09b82 */ /* 0x000ea20000000800 */
[----:B------:R-:W-:Y:S02]  /*4040*/  IADD3 R5, R5, UR18, RZ ;  /* 0x0000001205057c10 */ /* 0x000fe4000fffe0ff */
[----:B------:R0:W5:Y:S02]  /*4050*/  @!P1 LDG.E.128 R180, desc[UR36][R238.64] ;  /* 0x00000024eeb49981 */ /* 0x000164000c1e1d00 */
[----:B------:R-:W-:Y:S01]  /*4060*/  @!P1 SHF.L.U32 R243, R5, 0x3, RZ ;  /* 0x0000000305f39819 */ /* 0x000fe200000006ff */
[----:B--2---:R-:W-:Y:S02]  /*4070*/  @!P1 IMAD R242, R246, R240, RZ ;  /* 0x000000f0f6f29224 */ /* 0x004fe400078e02ff */
[----:B------:R-:W2:Y:S01]  /*4080*/  @!P1 LDG.E R246, desc[UR36][R6.64] ;  /* 0x0000002406f69981 */ /* 0x000ea2000c1e1900 */
[----:B------:R-:W1:Y:S01]  /*4090*/  @!P1 LDC.64 R240, c[0x0][0x248] ;  /* 0x00009200fff09b82 */ /* 0x000e620000000a00 */
[----:B------:R-:W-:-:S04]  /*40a0*/  @!P1 IMAD.SHL.U32 R242, R242, 0x100, RZ ;  /* 0x00000100f2f29824 */ /* 0x000fc800078e00ff */
[----:B------:R-:W-:-:S05]  /*40b0*/  @!P1 IMAD R243, R242, UR18, R243 ;  /* 0x00000012f2f39c24 */ /* 0x000fca000f8e02f3 */
[----:B------:R-:W-:-:S04]  /*40c0*/  @!P1 IADD3 R242, P0, R0, R243, RZ ;  /* 0x000000f300f29210 */ /* 0x000fc80007f1e0ff */
[----:B------:R-:W-:Y:S02]  /*40d0*/  @!P1 LEA.HI.X.SX32 R243, R243, R3, 0x1, P0 ;  /* 0x00000003f3f39211 */ /* 0x000fe400000f0eff */
[----:B-1----:R-:W-:-:S04]  /*40e0*/  @!P1 LEA R240, P0, R242, R240, 0x1 ;  /* 0x000000f0f2f09211 */ /* 0x002fc800078008ff */
[----:B------:R-:W-:Y:S02]  /*40f0*/  @!P1 LEA.HI.X R241, R242, R241, R243, 0x1, P0 ;  /* 0x000000f1f2f19211 */ /* 0x000fe400000f0cf3 */
[----:B------:R-:W1:Y:S01]  /*4100*/  @!P1 LDC R242, c[0x0][0x288] ;  /* 0x0000a200fff29b82 */ /* 0x000e620000000800 */
[----:B------:R-:W-:Y:S02]  /*4110*/  IADD3 R5, R5, UR18, RZ ;  /* 0x0000001205057c10 */ /* 0x000fe4000fffe0ff */
[----:B------:R3:W5:Y:S02]  /*4120*/  @!P1 LDG.E.128 R184, desc[UR36][R240.64] ;  /* 0x00000024f0b89981 */ /* 0x000764000c1e1d00 */
[----:B------:R-:W-:Y:S01]  /*4130*/  @!P1 SHF.L.U32 R244, R5, 0x3, RZ ;  /* 0x0000000305f49819 */ /* 0x000fe200000006ff */
[----:B-1----:R-:W-:Y:S02]  /*4140*/  @!P1 IMAD R247, R247, R242, RZ ;  /* 0x000000f2f7f79224 */ /* 0x002fe400078e02ff */
[----:B------:R-:W1:Y:S02]  /*4150*/  @!P1 LDC.64 R242, c[0x0][0x248] ;  /* 0x00009200fff29b82 */ /* 0x000e640000000a00 */
[----:B------:R-:W-:-:S04]  /*4160*/  @!P1 IMAD.SHL.U32 R247, R247, 0x100, RZ ;  /* 0x00000100f7f79824 */ /* 0x000fc800078e00ff */
[----:B------:R-:W-:-:S05]  /*4170*/  @!P1 IMAD R247, R247, UR18, R244 ;  /* 0x00000012f7f79c24 */ /* 0x000fca000f8e02f4 */
[----:B------:R-:W-:-:S04]  /*4180*/  @!P1 IADD3 R244, P0, R0, R247, RZ ;  /* 0x000000f700f49210 */ /* 0x000fc80007f1e0ff */
[----:B------:R-:W-:Y:S02]  /*4190*/  @!P1 LEA.HI.X.SX32 R245, R247, R3, 0x1, P0 ;  /* 0x00000003f7f59211 */ /* 0x000fe400000f0eff */
[----:B------:R-:W-:Y:S01]  /*41a0*/  IADD3 R5, R5, UR18, RZ ;  /* 0x0000001205057c10 */ /* 0x000fe2000fffe0ff */
[----:B------:R-:W4:Y:S01]  /*41b0*/  @!P1 LDG.E R247, desc[UR36][R6.64] ;  /* 0x0000002406f79981 */ /* 0x000f22000c1e1900 */
[----:B-1----:R-:W-:-:S04]  /*41c0*/  @!P1 LEA R242, P0, R244, R242, 0x1 ;  /* 0x000000f2f4f29211 */ /* 0x002fc800078008ff */
[----:B------:R-:W-:Y:S02]  /*41d0*/  @!P1 LEA.HI.X R243, R244, R243, R245, 0x1, P0 ;  /* 0x000000f3f4f39211 */ /* 0x000fe400000f0cf5 */
[----:B------:R-:W2:Y:S01]  /*41e0*/  @!P1 LDC R244, c[0x0][0x288] ;  /* 0x0000a200fff49b82 */ /* 0x000ea20000000800 */
[----:B------:R-:W-:Y:S02]  /*41f0*/  @!P1 IMAD.SHL.U32 R5, R5, 0x8, RZ ;  /* 0x0000000805059824 */ /* 0x000fe400078e00ff */
[----:B------:R-:W5:Y:S01]  /*4200*/  @!P1 LDG.E.128 R188, desc[UR36][R242.64] ;  /* 0x00000024f2bc9981 */ /* 0x000f62000c1e1d00 */
[----:B--2---:R-:W-:-:S04]  /*4210*/  @!P1 IMAD R246, R246, R244, RZ ;  /* 0x000000f4f6f69224 */ /* 0x004fc800078e02ff */
[----:B------:R-:W1:Y:S01]  /*4220*/  @!P1 LDC.64 R244, c[0x0][0x248] ;  /* 0x00009200fff49b82 */ /* 0x000e620000000a00 */
[----:B------:R-:W-:-:S05]  /*4230*/  @!P1 SHF.L.U32 R246, R246, 0x8, RZ ;  /* 0x00000008f6f69819 */ /* 0x000fca00000006ff */
[----:B------:R-:W-:-:S05]  /*4240*/  @!P1 IMAD R246, R246, UR18, R5 ;  /* 0x00000012f6f69c24 */ /* 0x000fca000f8e0205 */
[----:B------:R-:W-:-:S04]  /*4250*/  @!P1 IADD3 R5, P0, R0, R246, RZ ;  /* 0x000000f600059210 */ /* 0x000fc80007f1e0ff */
[----:B------:R-:W-:Y:S02]  /*4260*/  @!P1 LEA.HI.X.SX32 R246, R246, R3, 0x1, P0 ;  /* 0x00000003f6f69211 */ /* 0x000fe400000f0eff */
[----:B-1----:R-:W-:-:S04]  /*4270*/  @!P1 LEA R244, P0, R5, R244, 0x1 ;  /* 0x000000f405f49211 */ /* 0x002fc800078008ff */
[----:B------:R-:W-:Y:S02]  /*4280*/  @!P1 LEA.HI.X R245, R5, R245, R246, 0x1, P0 ;  /* 0x000000f505f59211 */ /* 0x000fe400000f0cf6 */
[----:B------:R-:W0:Y:S04]  /*4290*/  @!P1 LDG.E R5, desc[UR36][R6.64] ;  /* 0x0000002406059981 */ /* 0x000e28000c1e1900 */
[----:B------:R-:W3:Y:S04]  /*42a0*/  @!P1 LDG.E R246, desc[UR36][R6.64] ;  /* 0x0000002406f69981 */ /* 0x000ee8000c1e1900 */
[----:B------:R-:W5:Y:S01]  /*42b0*/  @!P1 LDG.E.128 R192, desc[UR36][R244.64] ;  /* 0x00000024f4c09981 */ /* 0x000f62000c1e1d00 */
[----:B0-----:R-:W-:Y:S01]  /*42c0*/  @!P1 IMAD R238, R5, R236, RZ ;  /* 0x000000ec05ee9224 */ /* 0x001fe200078e02ff */
[----:B------:R-:W-:Y:S01]  /*42d0*/  MOV R5, UR18 ;  /* 0x0000001200057c02 */ /* 0x000fe20008000f00 */
[----:B------:R-:W0:Y:S04]  /*42e0*/  @!P1 LDC.64 R236, c[0x0][0x248] ;  /* 0x00009200ffec9b82 */ /* 0x000e280000000a00 */
[----:B------:R-:W-:-:S02]  /*42f0*/  IMAD R5, R5, 0x16, R4 ;  /* 0x0000001605057824 */ /* 0x000fc400078e0204 */
[----:B------:R-:W-:-:S03]  /*4300*/  @!P1 IMAD.SHL.U32 R238, R238, 0x100, RZ ;  /* 0x00000100eeee9824 */ /* 0x000fc600078e00ff */
[----:B------:R-:W-:-:S05]  /*4310*/  @!P1 SHF.L.U32 R239, R5, 0x3, RZ ;  /* 0x0000000305ef9819 */ /* 0x000fca00000006ff */
[----:B------:R-:W-:-:S05]  /*4320*/  @!P1 IMAD R239, R238, UR18, R239 ;  /* 0x00000012eeef9c24 */ /* 0x000fca000f8e02ef */
[----:B------:R-:W-:-:S04]  /*4330*/  @!P1 IADD3 R238, P0, R0, R239, RZ ;  /* 0x000000ef00ee9210 */ /* 0x000fc80007f1e0ff */
[----:B------:R-:W-:Y:S02]  /*4340*/  @!P1 LEA.HI.X.SX32 R239, R239, R3, 0x1, P0 ;  /* 0x00000003efef9211 */ /* 0x000fe400000f0eff */
[----:B0-----:R-:W-:-:S04]  /*4350*/  @!P1 LEA R236, P0, R238, R236, 0x1 ;  /* 0x000000eceeec9211 */ /* 0x001fc800078008ff */
[----:B------:R-:W-:Y:S02]  /*4360*/  @!P1 LEA.HI.X R237, R238, R237, R239, 0x1, P0 ;  /* 0x000000edeeed9211 */ /* 0x000fe400000f0cef */
[----:B------:R-:W3:Y:S01]  /*4370*/  @!P1 LDC R238, c[0x0][0x288] ;  /* 0x0000a200ffee9b82 */ /* 0x000ee20000000800 */
[----:B------:R-:W-:Y:S02]  /*4380*/  IADD3 R5, R5, UR18, RZ ;  /* 0x0000001205057c10 */ /* 0x000fe4000fffe0ff */
[----:B------:R0:W5:Y:S01]  /*4390*/  @!P1 LDG.E.128 R196, desc[UR36][R236.64] ;  /* 0x00000024ecc49981 */ /* 0x000162000c1e1d00 */
[----:B---3--:R-:W-:-:S03]  /*43a0*/  @!P1 IMAD R240, R246, R238, RZ ;  /* 0x000000eef6f09224 */ /* 0x008fc600078e02ff */
[----:B------:R-:W2:Y:S01]  /*43b0*/  @!P1 LDG.E R246, desc[UR36][R6.64] ;  /* 0x0000002406f69981 */ /* 0x000ea2000c1e1900 */
[----:B------:R-:W1:Y:S01]  /*43c0*/  @!P1 LDC.64 R238, c[0x0][0x248] ;  /* 0x00009200ffee9b82 */ /* 0x000e620000000a00 */
[----:B------:R-:W-:Y:S01]  /*43d0*/  @!P1 SHF.L.U32 R241, R5, 0x3, RZ ;  /* 0x0000000305f19819 */ /* 0x000fe200000006ff */
        /* <DEDUP_REMOVED lines=8> */
[----:B0-----:R-:W-:Y:S01]  /*4460*/  MOV R236, UR18 ;  /* 0x0000001200ec7c02 */ /* 0x001fe20008000f00 */
[----:B------:R-:W5:Y:S01]  /*4470*/  @!P1 LDG.E.128 R200, desc[UR36][R238.64] ;  /* 0x00000024eec89981 */ /* 0x000f62000c1e1d00 */
[----:B------:R-:W-:Y:S01]  /*4480*/  @!P1 SHF.L.U32 R243, R5, 0x3, RZ ;  /* 0x0000000305f39819 */ /* 0x000fe200000006ff */
[----:B-1----:R-:W-:Y:S02]  /*4490*/  @!P1 IMAD R242, R252, R240, RZ ;  /* 0x000000f0fcf29224 */ /* 0x002fe400078e02ff */
[----:B------:R-:W0:Y:S02]  /*44a0*/  @!P1 LDC.64 R240, c[0x0][0x248] ;  /* 0x00009200fff09b82 */ /* 0x000e240000000a00 */
[----:B------:R-:W-:-:S04]  /*44b0*/  @!P1 IMAD.SHL.U32 R242, R242, 0x100, RZ ;  /* 0x00000100f2f29824 */ /* 0x000fc800078e00ff */
[----:B------:R-:W-:-:S05]  /*44c0*/  @!P1 IMAD R243, R242, UR18, R243 ;  /* 0x00000012f2f39c24 */ /* 0x000fca000f8e02f3 */
[----:B------:R-:W-:-:S04]  /*44d0*/  @!P1 IADD3 R242, P0, R0, R243, RZ ;  /* 0x000000f300f29210 */ /* 0x000fc80007f1e0ff */
[----:B------:R-:W-:Y:S02]  /*44e0*/  @!P1 LEA.HI.X.SX32 R243, R243, R3, 0x1, P0 ;  /* 0x00000003f3f39211 */ /* 0x000fe400000f0eff */
[----:B0-----:R-:W-:-:S04]  /*44f0*/  @!P1 LEA R240, P0, R242, R240, 0x1 ;  /* 0x000000f0f2f09211 */ /* 0x001fc800078008ff */
[----:B------:R-:W-:Y:S02]  /*4500*/  @!P1 LEA.HI.X R241, R242, R241, R243, 0x1, P0 ;  /* 0x000000f1f2f19211 */ /* 0x000fe400000f0cf3 */
[----:B------:R-:W4:Y:S01]  /*4510*/  @!P1 LDC R242, c[0x0][0x288] ;  /* 0x0000a200fff29b82 */ /* 0x000f220000000800 */
[----:B------:R-:W-:Y:S02]  /*4520*/  IADD3 R5, R5, UR18, RZ ;  /* 0x0000001205057c10 */ /* 0x000fe4000fffe0ff */
[----:B------:R-:W5:Y:S02]  /*4530*/  @!P1 LDG.E.128 R204, desc[UR36][R240.64] ;  /* 0x00000024f0cc9981 */ /* 0x000f64000c1e1d00 */
[----:B------:R-:W-:Y:S01]  /*4540*/  @!P1 SHF.L.U32 R244, R5, 0x3, RZ ;  /* 0x0000000305f49819 */ /* 0x000fe200000006ff */
[----:B----4-:R-:W-:Y:S02]  /*4550*/  @!P1 IMAD R247, R247, R242, RZ ;  /* 0x000000f2f7f79224 */ /* 0x010fe400078e02ff */
[----:B------:R-:W0:Y:S02]  /*4560*/  @!P1 LDC.64 R242, c[0x0][0x248] ;  /* 0x00009200fff29b82 */ /* 0x000e240000000a00 */
[----:B------:R-:W-:-:S04]  /*4570*/  @!P1 IMAD.SHL.U32 R247, R247, 0x100, RZ ;  /* 0x00000100f7f79824 */ /* 0x000fc800078e00ff */
[----:B------:R-:W-:-:S05]  /*4580*/  @!P1 IMAD R247, R247, UR18, R244 ;  /* 0x00000012f7f79c24 */ /* 0x000fca000f8e02f4 */
[----:B------:R-:W-:-:S04]  /*4590*/  @!P1 IADD3 R244, P0, R0, R247, RZ ;  /* 0x000000f700f49210 */ /* 0x000fc80007f1e0ff */
[----:B------:R-:W-:Y:S02]  /*45a0*/  @!P1 LEA.HI.X.SX32 R245, R247, R3, 0x1, P0 ;  /* 0x00000003f7f59211 */ /* 0x000fe400000f0eff */
[----:B------:R-:W-:Y:S01]  /*45b0*/  IADD3 R5, R5, UR18, RZ ;  /* 0x0000001205057c10 */ /* 0x000fe2000fffe0ff */
[----:B------:R-:W1:Y:S01]  /*45c0*/  @!P1 LDC R247, c[0x0][0x288] ;  /* 0x0000a200fff79b82 */ /* 0x000e620000000800 */
[----:B0-----:R-:W-:-:S04]  /*45d0*/  @!P1 LEA R242, P0, R244, R242, 0x1 ;  /* 0x000000f2f4f29211 */ /* 0x001fc800078008ff */
[----:B------:R-:W-:-:S03]  /*45e0*/  @!P1 LEA.HI.X R243, R244, R243, R245, 0x1, P0 ;  /* 0x000000f3f4f39211 */ /* 0x000fc600000f0cf5 */
[----:B------:R-:W2:Y:S01]  /*45f0*/  @!P1 LDC R244, c[0x0][0x288] ;  /* 0x0000a200fff49b82 */ /* 0x000ea20000000800 */
[----:B------:R-:W-:Y:S01]  /*4600*/  @!P1 IMAD.SHL.U32 R5, R5, 0x8, RZ ;  /* 0x0000000805059824 */ /* 0x000fe200078e00ff */
[----:B------:R0:W5:Y:S01]  /*4610*/  @!P1 LDG.E.128 R208, desc[UR36][R242.64] ;  /* 0x00000024f2d09981 */ /* 0x000162000c1e1d00 */
[----:B------:R-:W-:-:S05]  /*4620*/  UISETP.NE.U32.AND UP0, UPT, UR12, URZ, UPT ;  /* 0x0000003f0c00728c */ /* 0x000fca000bf05070 */
[----:B0-----:R-:W0:Y:S01]  /*4630*/  @!P1 LDC R242, c[0x0][0x288] ;  /* 0x0000a200fff29b82 */ /* 0x001e220000000800 */
[----:B--2---:R-:W-:-:S07]  /*4640*/  @!P1 IMAD R246, R246, R244, RZ ;  /* 0x000000f4f6f69224 */ /* 0x004fce00078e02ff */
[----:B------:R-:W2:Y:S01]  /*4650*/  @!P1 LDC.64 R244, c[0x0][0x248] ;  /* 0x00009200fff49b82 */ /* 0x000ea20000000a00 */
[----:B------:R-:W-:-:S05]  /*4660*/  @!P1 SHF.L.U32 R246, R246, 0x8, RZ ;  /* 0x00000008f6f69819 */ /* 0x000fca00000006ff */
[----:B------:R-:W-:-:S05]  /*4670*/  @!P1 IMAD R246, R246, UR18, R5 ;  /* 0x00000012f6f69c24 */ /* 0x000fca000f8e0205 */
[----:B------:R-:W-:-:S04]  /*4680*/  @!P1 IADD3 R5, P0, R0, R246, RZ ;  /* 0x000000f600059210 */ /* 0x000fc80007f1e0ff */
[----:B------:R-:W-:Y:S02]  /*4690*/  @!P1 LEA.HI.X.SX32 R246, R246, R3, 0x1, P0 ;  /* 0x00000003f6f69211 */ /* 0x000fe400000f0eff */
[----:B--2---:R-:W-:-:S04]  /*46a0*/  @!P1 LEA R244, P0, R5, R244, 0x1 ;  /* 0x000000f405f49211 */ /* 0x004fc800078008ff */
[----:B------:R-:W-:Y:S02]  /*46b0*/  @!P1 LEA.HI.X R245, R5, R245, R246, 0x1, P0 ;  /* 0x000000f505f59211 */ /* 0x000fe400000f0cf6 */
[----:B------:R-:W1:Y:S01]  /*46c0*/  @!P1 LDG.E R5, desc[UR36][R6.64] ;  /* 0x0000002406059981 */ /* 0x000e62000c1e1900 */
[----:B------:R-:W-:Y:S01]  /*46d0*/  IMAD R246, R236, 0x1b, R4 ;  /* 0x0000001becf67824 */ /* 0x000fe200078e0204 */
[----:B------:R-:W-:Y:S02]  /*46e0*/  UISETP.NE.AND.EX UP0, UPT, UR13, URZ, UPT, UP0 ;  /* 0x0000003f0d00728c */ /* 0x000fe4000bf05300 */
        /* <DEDUP_REMOVED lines=8> */
[----:B-1----:R-:W-:-:S04]  /*4770*/  @!P1 LEA R4, P0, R236, R4, 0x1 ;  /* 0x00000004ec049211 */ /* 0x002fc800078008ff */
[----:B------:R-:W-:Y:S02]  /*4780*/  @!P1 LEA.HI.X R5, R236, R5, R237, 0x1, P0 ;  /* 0x00000005ec059211 */ /* 0x000fe400000f0ced */
[----:B------:R-:W3:Y:S01]  /*4790*/  @!P1 LDG.E R236, desc[UR36][R6.64] ;  /* 0x0000002406ec9981 */ /* 0x000ee2000c1e1900 */
[----:B------:R-:W3:Y:S01]  /*47a0*/  @!P1 LDC R237, c[0x0][0x288] ;  /* 0x0000a200ffed9b82 */ /* 0x000ee20000000800 */
[----:B------:R-:W-:Y:S01]  /*47b0*/  IADD3 R246, R246, UR18, RZ ;  /* 0x00000012f6f67c10 */ /* 0x000fe2000fffe0ff */
[----:B------:R-:W-:Y:S01]  /*47c0*/  @UP0 USHF.R.S32.HI UR8, URZ, 0x1f, UR4 ;  /* 0x0000001f3f080899 */ /* 0x000fe20008011404 */
[----:B--2---:R-:W-:Y:S01]  /*47d0*/  MOV R245, UR13 ;  /* 0x0000000d00f57c02 */ /* 0x004fe20008000f00 */
[----:B------:R-:W5:Y:S01]  /*47e0*/  @!P1 LDG.E.128 R216, desc[UR36][R4.64] ;  /* 0x0000002404d89981 */ /* 0x000f62000c1e1d00 */
[----:B------:R-:W-:Y:S01]  /*47f0*/  @!P1 SHF.L.U32 R239, R246, 0x3, RZ ;  /* 0x00000003f6ef9819 */ /* 0x000fe200000006ff */
[----:B---3--:R-:W-:Y:S02]  /*4800*/  @!P1 IMAD R238, R236, R237, RZ ;  /* 0x000000edecee9224 */ /* 0x008fe400078e02ff */
[----:B------:R-:W1:Y:S02]  /*4810*/  @!P1 LDC.64 R236, c[0x0][0x248] ;  /* 0x00009200ffec9b82 */ /* 0x000e640000000a00 */
[----:B------:R-:W-:-:S04]  /*4820*/  @!P1 IMAD.SHL.U32 R238, R238, 0x100, RZ ;  /* 0x00000100eeee9824 */ /* 0x000fc800078e00ff */
[----:B------:R-:W-:-:S05]  /*4830*/  @!P1 IMAD R239, R238, UR18, R239 ;  /* 0x00000012eeef9c24 */ /* 0x000fca000f8e02ef */
[----:B------:R-:W-:-:S04]  /*4840*/  @!P1 IADD3 R238, P0, R0, R239, RZ ;  /* 0x000000ef00ee9210 */ /* 0x000fc80007f1e0ff */
[----:B------:R-:W-:Y:S02]  /*4850*/  @!P1 LEA.HI.X.SX32 R239, R239, R3, 0x1, P0 ;  /* 0x00000003efef9211 */ /* 0x000fe400000f0eff */
[----:B-1----:R-:W-:-:S04]  /*4860*/  @!P1 LEA R236, P0, R238, R236, 0x1 ;  /* 0x000000eceeec9211 */ /* 0x002fc800078008ff */
[----:B------:R-:W-:Y:S02]  /*4870*/  @!P1 LEA.HI.X R237, R238, R237, R239, 0x1, P0 ;  /* 0x000000edeeed9211 */ /* 0x000fe400000f0cef */
[----:B------:R-:W2:Y:S01]  /*4880*/  @!P1 LDG.E R238, desc[UR36][R6.64] ;  /* 0x0000002406ee9981 */ /* 0x000ea2000c1e1900 */
[----:B------:R-:W2:Y:S01]  /*4890*/  @!P1 LDC R239, c[0x0][0x288] ;  /* 0x0000a200ffef9b82 */ /* 0x000ea20000000800 */
[----:B------:R-:W-:Y:S02]  /*48a0*/  IADD3 R240, R246, UR18, RZ ;  /* 0x00000012f6f07c10 */ /* 0x000fe4000fffe0ff */
[----:B------:R-:W5:Y:S02]  /*48b0*/  @!P1 LDG.E.128 R220, desc[UR36][R236.64] ;  /* 0x00000024ecdc9981 */ /* 0x000f64000c1e1d00 */
[----:B------:R-:W-:Y:S01]  /*48c0*/  @!P1 SHF.L.U32 R246, R240, 0x3, RZ ;  /* 0x00000003f0f69819 */ /* 0x000fe200000006ff */
[----:B--2---:R-:W-:Y:S02]  /*48d0*/  @!P1 IMAD R241, R238, R239, RZ ;  /* 0x000000efeef19224 */ /* 0x004fe400078e02ff */
        /* <DEDUP_REMOVED lines=8> */
[----:B------:R-:W-:-:S03]  /*4960*/  PLOP3.LUT P0, PT, PT, PT, UP0, 0x80, 0x0 ;  /* 0x000000000000781c */ /* 0x000fc60003f0f008 */
[----:B------:R-:W5:Y:S04]  /*4970*/  @!P1 LDG.E.128 R224, desc[UR36][R238.64] ;  /* 0x00000024eee09981 */ /* 0x000f68000c1e1d00 */
[----:B------:R1:W0:Y:S02]  /*4980*/  @!P1 LDG.E R6, desc[UR36][R6.64] ;  /* 0x0000002406069981 */ /* 0x000224000c1e1900 */
[----:B-1----:R-:W2:Y:S04]  /*4990*/  @!P1 LDC R7, c[0x0][0x288] ;  /* 0x0000a200ff079b82 */ /* 0x002ea80000000800 */
[----:B------:R-:W-:Y:S01]  /*49a0*/  @P0 SHF.R.S32.HI R243, RZ, 0x1f, R2 ;  /* 0x0000001ffff30819 */ /* 0x000fe20000011402 */
[----:B--2---:R-:W-:Y:S01]  /*49b0*/  @!P1 IMAD R241, R241, R7, RZ ;  /* 0x00000007f1f19224 */ /* 0x004fe200078e02ff */
[----:B------:R-:W-:-:S03]  /*49c0*/  IADD3 R7, R240, UR18, RZ ;  /* 0x00000012f0077c10 */ /* 0x000fc6000fffe0ff */
[----:B------:R-:W-:Y:S01]  /*49d0*/  @!P1 IMAD.SHL.U32 R241, R241, 0x100, RZ ;  /* 0x00000100f1f19824 */ /* 0x000fe200078e00ff */
[----:B------:R-:W-:-:S05]  /*49e0*/  @!P1 SHF.L.U32 R240, R7, 0x3, RZ ;  /* 0x0000000307f09819 */ /* 0x000fca00000006ff */
[----:B------:R-:W-:Y:S02]  /*49f0*/  @!P1 IMAD R244, R241, UR18, R240 ;  /* 0x00000012f1f49c24 */ /* 0x000fe4000f8e02f0 */
[----:B0-----:R-:W-:Y:S01]  /*4a00*/  @!P1 IMAD R240, R6, R242, RZ ;  /* 0x000000f206f09224 */ /* 0x001fe200078e02ff */
[----:B------:R-:W-:Y:S01]  /*4a10*/  MOV R6, UR12 ;  /* 0x0000000c00067c02 */ /* 0x000fe20008000f00 */
[----:B------:R-:W-:-:S03]  /*4a20*/  VIADD R241, R7, UR18 ;  /* 0x0000001207f17c36 */ /* 0x000fc60008000000 */
[----:B------:R-:W-:Y:S02]  /*4a30*/  @P0 IADD3 R242, P2, P3, R2, UR4, R6 ;  /* 0x0000000402f20c10 */ /* 0x000fe4000fb5e006 */
[----:B------:R-:W0:Y:S01]  /*4a40*/  @!P1 LDC.64 R6, c[0x0][0x248] ;  /* 0x00009200ff069b82 */ /* 0x000e220000000a00 */
[----:B------:R-:W-:Y:S01]  /*4a50*/  @!P1 IMAD.SHL.U32 R246, R240, 0x100, RZ ;  /* 0x00000100f0f69824 */ /* 0x000fe200078e00ff */
[----:B------:R-:W-:Y:S02]  /*4a60*/  @P0 IADD3.X R243, R243, UR8, R245, P2, P3 ;  /* 0x00000008f3f30c10 */ /* 0x000fe400097e64f5 */
[----:B------:R-:W-:-:S03]  /*4a70*/  @!P1 SHF.L.U32 R245, R241, 0x3, RZ ;  /* 0x00000003f1f59819 */ /* 0x000fc600000006ff */
[----:B------:R1:W2:Y:S01]  /*4a80*/  @P0 LDG.E.U8 R242, desc[UR36][R242.64] ;  /* 0x00000024f2f20981 */ /* 0x0002a2000c1e1100 */
[----:B------:R-:W3:Y:S01]  /*4a90*/  @!P1 LDC.64 R240, c[0x0][0x248] ;  /* 0x00009200fff09b82 */ /* 0x000ee20000000a00 */
[----:B-1----:R-:W-:Y:S01]  /*4aa0*/  @!P1 IMAD R243, R246, UR18, R245 ;  /* 0x00000012f6f39c24 */ /* 0x002fe2000f8e02f5 */
[----:B------:R-:W-:-:S04]  /*4ab0*/  @!P1 IADD3 R245, P2, R0, R244, RZ ;  /* 0x000000f400f59210 */ /* 0x000fc80007f5e0ff */
[----:B------:R-:W-:Y:S02]  /*4ac0*/  @!P1 LEA.HI.X.SX32 R244, R244, R3, 0x1, P2 ;  /* 0x00000003f4f49211 */ /* 0x000fe400010f0eff */
[----:B0-----:R-:W-:-:S04]  /*4ad0*/  @!P1 LEA R6, P2, R245, R6, 0x1 ;  /* 0x00000006f5069211 */ /* 0x001fc800078408ff */
[----:B------:R-:W-:Y:S02]  /*4ae0*/  @!P1 LEA.HI.X R7, R245, R7, R244, 0x1, P2 ;  /* 0x00000007f5079211 */ /* 0x000fe400010f0cf4 */
[----:B------:R-:W-:-:S03]  /*4af0*/  @!P1 IADD3 R244, P2, R0, R243, RZ ;  /* 0x000000f300f49210 */ /* 0x000fc60007f5e0ff */
[----:B------:R0:W5:Y:S01]  /*4b00*/  @!P1 LDG.E.128 R228, desc[UR36][R6.64] ;  /* 0x0000002406e49981 */ /* 0x000162000c1e1d00 */
[----:B------:R-:W-:Y:S02]  /*4b10*/  @!P1 LEA.HI.X.SX32 R243, R243, R3, 0x1, P2 ;  /* 0x00000003f3f39211 */ /* 0x000fe400010f0eff */
[----:B---3--:R-:W-:-:S04]  /*4b20*/  @!P1 LEA R240, P2, R244, R240, 0x1 ;  /* 0x000000f0f4f09211 */ /* 0x008fc800078408ff */
[----:B------:R-:W-:-:S05]  /*4b30*/  @!P1 LEA.HI.X R241, R244, R241, R243, 0x1, P2 ;  /* 0x000000f1f4f19211 */ /* 0x000fca00010f0cf3 */
[----:B------:R0:W5:Y:S01]  /*4b40*/  @!P1 LDG.E.128 R232, desc[UR36][R240.64] ;  /* 0x00000024f0e89981 */ /* 0x000162000c1e1d00 */
[----:B------:R-:W-:Y:S01]  /*4b50*/  BSSY B1, `(.L_x_2429) ;  /* 0x00000ca000017945 */ /* 0x000fe20003800000 */
[----:B--2---:R-:W-:-:S03]  /*4b60*/  ISETP.NE.AND P0, PT, R242, RZ, P0 ;  /* 0x000000fff200720c */ /* 0x004fc60000705270 */
[----:B0-----:R-:W-:Y:S10]  /*4b70*/  @P1 BRA `(.L_x_2430) ;  /* 0x0000000c001c1947 */ /* 0x001ff40003800000 */
[----:B------:R-:W2:Y:S04]  /*4b80*/  LDL R7, [R1+0x54] ;  /* 0x0000540001077983 */ /* 0x000ea80000100800 */
[----:B------:R-:W3:Y:S04]  /*4b90*/  LDL R6, [R1+0x50] ;  /* 0x0000500001067983 */ /* 0x000ee80000100800 */
[----:B------:R-:W4:Y:S04]  /*4ba0*/  LDL R239, [R1+0x44] ;  /* 0x0000440001ef7983 */ /* 0x000f280000100800 */
[----:B------:R-:W4:Y:S04]  /*4bb0*/  LDL R238, [R1+0x40] ;  /* 0x0000400001ee7983 */ /* 0x000f280000100800 */
[----:B------:R-:W4:Y:S04]  /*4bc0*/  LDL R237, [R1+0x34] ;  /* 0x0000340001ed7983 */ /* 0x000f280000100800 */
[----:B------:R-:W4:Y:S04]  /*4bd0*/  LDL R236, [R1+0x30] ;  /* 0x0000300001ec7983 */ /* 0x000f280000100800 */
[----:B------:R-:W4:Y:S04]  /*4be0*/  LDL R244, [R1+0x20] ;  /* 0x0000200001f47983 */ /* 0x000f280000100800 */
[----:B------:R-:W4:Y:S04]  /*4bf0*/  LDL R245, [R1+0x10] ;  /* 0x0000100001f57983 */ /* 0x000f280000100800 */
[----:B------:R-:W4:Y:S04]  /*4c00*/  LDL R247, [R1] ;  /* 0x0000000001f77983 */ /* 0x000f280000100800 */
[----:B------:R-:W4:Y:S04]  /*4c10*/  LDL R243, [R1+0x24] ;  /* 0x0000240001f37983 */ /* 0x000f280000100800 */
[----:B------:R-:W4:Y:S04]  /*4c20*/  LDL R246, [R1+0x14] ;  /* 0x0000140001f67983 */ /* 0x000f280000100800 */
[----:B------:R-:W4:Y:S01]  /*4c30*/  LDL R252, [R1+0x4] ;  /* 0x0000040001fc7983 */ /* 0x000f220000100800 */
[----:B------:R-:W-:Y:S01]  /*4c40*/  UISETP.NE.U32.AND UP0, UPT, UR14, URZ, UPT ;  /* 0x0000003f0e00728c */ /* 0x000fe2000bf05070 */
[----:B------:R-:W-:Y:S01]  /*4c50*/  ULDC UR20, c[0x0][0x298] ;  /* 0x0000a60000147ab9 */ /* 0x000fe20000000800 */
[----:B--2--5:R-:W-:-:S02]  /*4c60*/  HFMA2.MMA R4, R7, R121, -RZ ;  /* 0x0000007907047235 */ /* 0x024fc400001000ff */
[----:B------:R-:W2:Y:S01]  /*4c70*/  LDL R7, [R1+0x18] ;  /* 0x0000180001077983 */ /* 0x000ea20000100800 */
[----:B---3--:R-:W-:-:S03]  /*4c80*/  HMUL2 R5, R6, R120 ;  /* 0x0000007806057232 */ /* 0x008fc60000000000 */
[----:B------:R-:W3:Y:S04]  /*4c90*/  LDL R6, [R1+0x8] ;  /* 0x0000080001067983 */ /* 0x000ee80000100800 */
[----:B----4-:R-:W-:Y:S02]  /*4ca0*/  HFMA2 R4, R239, R125, R4 ;  /* 0x0000007def047231 */ /* 0x010fe40000000004 */
[----:B------:R-:W4:Y:S01]  /*4cb0*/  LDL R239, [R1+0x58] ;  /* 0x0000580001ef7983 */ /* 0x000f220000100800 */
[----:B------:R-:W-:-:S03]  /*4cc0*/  HFMA2.MMA R5, R238, R124, R5 ;  /* 0x0000007cee057235 */ /* 0x000fc60000000005 */
[----:B------:R-:W2:Y:S01]  /*4cd0*/  LDL R238, [R1+0x48] ;  /* 0x0000480001ee7983 */ /* 0x000ea20000100800 */
[----:B------:R-:W-:-:S03]  /*4ce0*/  HFMA2 R4, R237, R17, R4 ;  /* 0x00000011ed047231 */ /* 0x000fc60000000004 */
[----:B------:R-:W3:Y:S01]  /*4cf0*/  LDL R237, [R1+0x38] ;  /* 0x0000380001ed7983 */ /* 0x000ee20000100800 */
[----:B------:R-:W-:-:S03]  /*4d00*/  HFMA2.MMA R5, R236, R16, R5 ;  /* 0x00000010ec057235 */ /* 0x000fc60000000005 */
[----:B------:R-:W3:Y:S05]  /*4d10*/  LDL R236, [R1+0x28] ;  /* 0x0000280001ec7983 */ /* 0x000eea0000100800 */
        /* <DEDUP_REMOVED lines=13> */
[----:B------:R-:W-:Y:S01]  /*4df0*/  HFMA2.MMA R5, R56, R172, R5 ;  /* 0x000000ac38057235 */ /* 0x000fe20000000005 */
[----:B------:R-:W-:-:S07]  /*4e00*/  HFMA2 R4, R243, R13, R4 ;  /* 0x0000000df3047231 */ /* 0x000fce0000000004 */
[----:B------:R-:W-:Y:S01]  /*4e10*/  HFMA2.MMA R5, R60, R176, R5 ;  /* 0x000000b03c057235 */ /* 0x000fe20000000005 */
[----:B------:R-:W-:-:S07]  /*4e20*/  HFMA2 R4, R246, R9, R4 ;  /* 0x00000009f6047231 */ /* 0x000fce0000000004 */
        /* <DEDUP_REMOVED lines=40> */
[----:B------:R-:W-:-:S09]  /*50b0*/  HFMA2 R4, R117, R233, R4 ;  /* 0x000000e975047231 */ /* 0x000fd20000000004 */
[----:B------:R-:W-:Y:S02]  /*50c0*/  HADD2 R4, R5, R4 ;  /* 0x0000000405047230 */ /* 0x000fe40000000000 */
[----:B----4-:R-:W-:Y:S02]  /*50d0*/  HMUL2 R5, R239, R122 ;  /* 0x0000007aef057232 */ /* 0x010fe40000000000 */
[----:B------:R-:W4:Y:S04]  /*50e0*/  LDL R239, [R1+0x5c] ;  /* 0x00005c0001ef7983 */ /* 0x000f280000100800 */
[----:B--2---:R-:W-:Y:S02]  /*50f0*/  HFMA2.MMA R5, R238, R126, R5 ;  /* 0x0000007eee057235 */ /* 0x004fe40000000005 */
[----:B------:R-:W2:Y:S08]  /*5100*/  LDL R238, [R1+0x4c] ;  /* 0x00004c0001ee7983 */ /* 0x000eb00000100800 */
[----:B---3--:R-:W-:-:S02]  /*5110*/  HFMA2 R5, R237, R18, R5 ;  /* 0x00000012ed057231 */ /* 0x008fc40000000005 */
[----:B------:R-:W3:Y:S04]  /*5120*/  LDL R237, [R1+0x3c] ;  /* 0x00003c0001ed7983 */ /* 0x000ee80000100800 */
[----:B------:R-:W-:Y:S02]  /*5130*/  HFMA2.MMA R5, R236, R14, R5 ;  /* 0x0000000eec057235 */ /* 0x000fe40000000005 */
[----:B------:R-:W3:Y:S08]  /*5140*/  LDL R236, [R1+0x2c] ;  /* 0x00002c0001ec7983 */ /* 0x000ef00000100800 */
[----:B------:R-:W-:-:S02]  /*5150*/  HFMA2 R5, R7, R10, R5 ;  /* 0x0000000a07057231 */ /* 0x000fc40000000005 */
[----:B------:R-:W3:Y:S04]  /*5160*/  LDL R7, [R1+0x1c] ;  /* 0x00001c0001077983 */ /* 0x000ee80000100800 */
[----:B------:R-:W-:Y:S02]  /*5170*/  HFMA2.MMA R5, R6, R130, R5 ;  /* 0x0000008206057235 */ /* 0x000fe40000000005 */
[----:B------:R-:W3:Y:S08]  /*5180*/  LDL R6, [R1+0xc] ;  /* 0x00000c0001067983 */ /* 0x000ef00000100800 */
        /* <DEDUP_REMOVED lines=26> */
[----:B------:R-:W-:Y:S02]  /*5330*/  HADD2 R4, R4, R5 ;  /* 0x0000000504047230 */ /* 0x000fe40000000000 */
[----:B----4-:R-:W-:-:S04]  /*5340*/  HMUL2 R5, R239, R123 ;  /* 0x0000007bef057232 */ /* 0x010fc80000000000 */
[----:B--2---:R-:W-:-:S06]  /*5350*/  HFMA2 R5, R238, R127, R5 ;  /* 0x0000007fee057231 */ /* 0x004fcc0000000005 */
[----:B---3--:R-:W-:-:S10]  /*5360*/  HFMA2.MMA R5, R237, R19, R5 ;  /* 0x00000013ed057235 */ /* 0x008fd40000000005 */
[----:B------:R-:W-:Y:S01]  /*5370*/  HFMA2 R5, R236, R15, R5 ;  /* 0x0000000fec057231 */ /* 0x000fe20000000005 */
[----:B------:R-:W-:Y:S01]  /*5380*/  UISETP.NE.AND.EX UP0, UPT, UR15, URZ, UPT, UP0 ;  /* 0x0000003f0f00728c */ /* 0x000fe2000bf05300 */
[----:B------:R-:W0:Y:S04]  /*5390*/  LDC R236, c[0x0][0x2c0] ;  /* 0x0000b000ffec7b82 */ /* 0x000e280000000800 */
[----:B------:R-:W-:Y:S01]  /*53a0*/  HFMA2.MMA R5, R7, R11, R5 ;  /* 0x0000000b07057235 */ /* 0x000fe20000000005 */
[----:B------:R-:W-:Y:S01]  /*53b0*/  PLOP3.LUT P1, PT, PT, PT, UP0, 0x80, 0x0 ;  /* 0x000000000000781c */ /* 0x000fe20003f2f008 */
[----:B------:R-:W2:Y:S04]  /*53c0*/  LDL R7, [R1+0x60] ;  /* 0x0000600001077983 */ /* 0x000ea80000100800 */
[----:B------:R-:W-:-:S04]  /*53d0*/  @UP0 ULDC UR8, c[0x0][0x2d0] ;  /* 0x0000b40000080ab9 */ /* 0x000fc80000000800 */
        /* <DEDUP_REMOVED lines=26> */
[----:B------:R-:W-:-:S04]  /*5580*/  HFMA2 R5, R119, R235, R5 ;  /* 0x000000eb77057231 */ /* 0x000fc80000000005 */
[----:B------:R-:W-:Y:S01]  /*5590*/  HADD2 R4, R4, R5 ;  /* 0x0000000504047230 */ /* 0x000fe20000000000 */
[----:B------:R-:W-:-:S04]  /*55a0*/  @UP0 UIMAD UR4, UR46, UR8, UR40 ;  /* 0x000000082e0402a4 */ /* 0x000fc8000f8e0228 */
[--C-:B------:R-:W-:Y:S02]  /*55b0*/  HADD2.F32 R6, -RZ, R4.reuse.H0_H0 ;  /* 0x20000004ff067230 */ /* 0x100fe40000004100 */
[----:B------:R-:W-:-:S05]  /*55c0*/  HADD2.F32 R4, -RZ, R4.H1_H1 ;  /* 0x30000004ff047230 */ /* 0x000fca0000004100 */
[----:B------:R-:W-:Y:S01]  /*55d0*/  FADD.FTZ R6, R6, R4 ;  /* 0x0000000406067221 */ /* 0x000fe20000010000 */
[----:B------:R-:W-:Y:S02]  /*55e0*/  MOV R4, UR4 ;  /* 0x0000000400047c02 */ /* 0x000fe40008000f00 */
[----:B------:R-:W-:-:S03]  /*55f0*/  MOV R5, 0x2 ;  /* 0x0000000200057802 */ /* 0x000fc60000000f00 */
[----:B------:R-:W-:Y:S01]  /*5600*/  @P1 IMAD R4, R4, UR8, R2 ;  /* 0x0000000804041c24 */ /* 0x000fe2000f8e0202 */
[----:B------:R-:W-:-:S03]  /*5610*/  @UP0 ULDC.64 UR8, c[0x0][0x2c8] ;  /* 0x0000b20000080ab9 */ /* 0x000fc60000000a00 */
[----:B------:R-:W-:-:S06]  /*5620*/  @P1 IMAD.WIDE R4, R4, R5, UR8 ;  /* 0x0000000804041e25 */ /* 0x000fcc000f8e0205 */
[----:B------:R1:W3:Y:S01]  /*5630*/  @P1 LDG.E.U16 R4, desc[UR36][R4.64] ;  /* 0x0000002404041981 */ /* 0x0002e2000c1e1500 */
[----:B------:R-:W-:-:S04]  /*5640*/  UISETP.NE.U32.AND UP0, UPT, UR16, URZ, UPT ;  /* 0x0000003f1000728c */ /* 0x000fc8000bf05070 */
[----:B------:R-:W-:Y:S01]  /*5650*/  UISETP.NE.AND.EX UP0, UPT, UR17, URZ, UPT, UP0 ;  /* 0x0000003f1100728c */ /* 0x000fe2000bf05300 */
[----:B------:R-:W-:-:S05]  /*5660*/  FMUL.FTZ R6, R6, UR19 ;  /* 0x0000001306067c20 */ /* 0x000fca0008410000 */
[----:B------:R-:W-:-:S05]  /*5670*/  PLOP3.LUT P2, PT, PT, PT, UP0, 0x80, 0x0 ;  /* 0x000000000000781c */ /* 0x000fca0003f4f008 */
[----:B------:R-:W-:Y:S02]  /*5680*/  @UP0 ULDC.64 UR8, c[0x0][0x2d8] ;  /* 0x0000b60000080ab9 */ /* 0x000fe40000000a00 */
[----:B------:R-:W-:-:S06]  /*5690*/  @UP0 UIMAD.WIDE UR8, UR46, 0x2, UR8 ;  /* 0x000000022e0808a5 */ /* 0x000fcc000f8e0208 */
[----:B-1----:R-:W-:Y:S01]  /*56a0*/  MOV R5, UR9 ;  /* 0x0000000900057c02 */ /* 0x002fe20008000f00 */
[----:B---3--:R-:W-:-:S05]  /*56b0*/  @P1 HADD2.F32 R4, -RZ, R4.H0_H0 ;  /* 0x20000004ff041230 */ /* 0x008fca0000004100 */
[----:B------:R-:W-:Y:S01]  /*56c0*/  @P1 FADD.FTZ R6, R6, R4 ;  /* 0x0000000406061221 */ /* 0x000fe20000010000 */
[----:B------:R-:W-:-:S06]  /*56d0*/  MOV R4, UR8 ;  /* 0x0000000800047c02 */ /* 0x000fcc0008000f00 */
[----:B------:R1:W3:Y:S01]  /*56e0*/  @P2 LDG.E.U16 R4, desc[UR36][R4.64] ;  /* 0x0000002404042981 */ /* 0x0002e2000c1e1500 */
[----:B------:R-:W4:Y:S01]  /*56f0*/  S2UR UR8, SR_CgaCtaId ;  /* 0x00000000000879c3 */ /* 0x000f220000008800 */
[----:B0-----:R-:W-:-:S05]  /*5700*/  VIADD R236, R236, UR20 ;  /* 0x00000014ecec7c36 */ /* 0x001fca0008000000 */
[----:B------:R-:W-:-:S04]  /*5710*/  @P2 ISETP.GE.AND P1, PT, R2, R236, PT ;  /* 0x000000ec0200220c */ /* 0x000fc80003f26270 */
[----:B-1----:R-:W-:Y:S01]  /*5720*/  @P2 SEL R5, RZ, UR39, P1 ;  /* 0x00000027ff052c07 */ /* 0x002fe20008800000 */
[----:B------:R-:W-:-:S03]  /*5730*/  UMOV UR4, 0x400 ;  /* 0x0000040000047882 */ /* 0x000fc60000000000 */
[----:B------:R-:W-:Y:S01]  /*5740*/  @P2 IADD3 R5, R5, -UR40, R2 ;  /* 0x8000002805052c10 */ /* 0x000fe2000fffe002 */
[----:B------:R-:W-:-:S03]  /*5750*/  UIADD3 UR4, UR4, 0x240, URZ ;  /* 0x0000024004047890 */ /* 0x000fc6000fffe03f */
[----:B------:R-:W-:Y:S01]  /*5760*/  @P2 I2FP.F32.S32 R5, R5 ;  /* 0x0000000500052245 */ /* 0x000fe20000201400 */
[----:B----4-:R-:W-:Y:S01]  /*5770*/  ULEA UR4, UR8, UR4, 0x18 ;  /* 0x0000000408047291 */ /* 0x010fe2000f8ec03f */
[----:B---3--:R-:W-:-:S05]  /*5780*/  @P2 HADD2.F32 R4, -RZ, R4.H0_H0 ;  /* 0x20000004ff042230 */ /* 0x008fca0000004100 */
[----:B------:R-:W-:Y:S01]  /*5790*/  @P2 FFMA.FTZ R6, R5, R4, R6 ;  /* 0x0000000405062223 */ /* 0x000fe20000010006 */
[----:B------:R-:W-:-:S04]  /*57a0*/  VIADD R4, R2, -UR42 ;  /* 0x8000002a02047c36 */ /* 0x000fc80008000000 */
[----:B--2---:R-:W-:Y:S02]  /*57b0*/  @!P0 FMNMX.FTZ R7, R7, R6, !PT ;  /* 0x0000000607078209 */ /* 0x004fe40007810000 */
[----:B------:R-:W-:-:S03]  /*57c0*/  LEA R4, R4, UR4, 0x2 ;  /* 0x0000000404047c11 */ /* 0x000fc6000f8e10ff */
[----:B------:R0:W-:Y:S04]  /*57d0*/  @!P0 STL [R1+0x60], R7 ;  /* 0x0000600701008387 */ /* 0x0001e80000100800 */
[----:B------:R0:W-:Y:S02]  /*57e0*/  STS [R4], R6 ;  /* 0x0000000604007388 */ /* 0x0001e40000000800 */
.L_x_2430:
[----:B------:R-:W-:Y:S05]  /*57f0*/  BSYNC B1 ;  /* 0x0000000000017941 */ /* 0x000fea0003800000 */
.L_x_2429:
[----:B------:R-:W-:-:S04]  /*5800*/  IADD3 R2, R2, 0x100, RZ ;  /* 0x0000010002027810 */ /* 0x000fc80007ffe0ff */
[----:B------:R-:W-:-:S13]  /*5810*/  ISETP.GE.AND P0, PT, R2, UR7, PT ;  /* 0x0000000702007c0c */ /* 0x000fda000bf06270 */
[----:B------:R-:W-:Y:S05]  /*5820*/  @!P0 BRA `(.L_x_2431) ;  /* 0xffffffd400b08947 */ /* 0x000fea000383ffff */
.L_x_2428:
[----:B------:R-:W-:Y:S05]  /*5830*/  BSYNC B0 ;  /* 0x0000000000007941 */ /* 0x000fea0003800000 */
.L_x_2427:
[----:B0-----:R-:W1:Y:S01]  /*5840*/  LDL.LU R4, [R1+0x60] ;  /* 0x0000600001047983 */ /* 0x001e620000300800 */
[----:B------:R-:W-:Y:S01]  /*5850*/  ULDC UR7, c[0x0][0x284] ;  /* 0x0000a10000077ab9 */ /* 0x000fe20000000800 */
[----:B------:R-:W-:Y:S01]  /*5860*/  ULDC.64 UR8, c[0x0][0x2b0] ;  /* 0x0000ac0000087ab9 */ /* 0x000fe20000000a00 */
[----:B------:R-:W-:Y:S01]  /*5870*/  BSSY B0, `(.L_x_2432) ;  /* 0x000004b000007945 */ /* 0x000fe20003800000 */
[----:B-----5:R-:W0:Y:S01]  /*5880*/  S2R R10, SR_TID.X ;  /* 0x00000000000a7919 */ /* 0x020e220000002100 */
[----:B-1----:R-:W1:Y:S02]  /*5890*/  SHFL.BFLY PT, R0, R4, 0x10, 0x1f ;  /* 0x0e001f0004007f89 */ /* 0x002e6400000e0000 */
[----:B-1----:R-:W-:Y:S02]  /*58a0*/  FMNMX.FTZ R0, R0, R4, !PT ;  /* 0x0000000400007209 */ /* 0x002fe40007810000 */
[----:B0-----:R-:W-:-:S03]  /*58b0*/  SHF.R.S32.HI R4, RZ, 0x1f, R10 ;  /* 0x0000001fff047819 */ /* 0x001fc6000001140a */
[----:B------:R-:W0:Y:S01]  /*58c0*/  SHFL.BFLY PT, R3, R0, 0x8, 0x1f ;  /* 0x0d001f0000037f89 */ /* 0x000e2200000e0000 */
[----:B------:R-:W-:-:S04]  /*58d0*/  LEA.HI R4, R4, R10, RZ, 0x5 ;  /* 0x0000000a04047211 */ /* 0x000fc800078f28ff */
[----:B------:R-:W-:-:S04]  /*58e0*/  LOP3.LUT R5, R4, 0xffffffe0, RZ, 0xc0, !PT ;  /* 0xffffffe004057812 */ /* 0x000fc800078ec0ff */
[----:B------:R-:W-:-:S04]  /*58f0*/  IADD3 R6, -R5, R10, RZ ;  /* 0x0000000a05067210 */ /* 0x000fc80007ffe1ff */
[C---:B------:R-:W-:Y:S02]  /*5900*/  ISETP.NE.AND P0, PT, R6.reuse, RZ, PT ;  /* 0x000000ff0600720c */ /* 0x040fe40003f05270 */
[----:B------:R-:W-:Y:S02]  /*5910*/  ISETP.GT.AND P1, PT, R6, 0x7, PT ;  /* 0x000000070600780c */ /* 0x000fe40003f24270 */
[----:B0-----:R-:W-:-:S09]  /*5920*/  FMNMX.FTZ R3, R0, R3, !PT ;  /* 0x0000000300037209 */ /* 0x001fd20007810000 */
[----:B------:R-:W0:Y:S01]  /*5930*/  @!P0 S2R R9, SR_CgaCtaId ;  /* 0x0000000000098919 */ /* 0x000e220000008800 */
[----:B------:R-:W-:Y:S01]  /*5940*/  @!P0 MOV R0, 0x400 ;  /* 0x0000040000008802 */ /* 0x000fe20000000f00 */
[----:B------:R-:W1:Y:S01]  /*5950*/  SHFL.BFLY PT, R2, R3, 0x4, 0x1f ;  /* 0x0c801f0003027f89 */ /* 0x000e6200000e0000 */
[----:B------:R-:W4:Y:S01]  /*5960*/  @!P1 S2R R12, SR_CgaCtaId ;  /* 0x00000000000c9919 */ /* 0x000f220000008800 */
[----:B-1----:R-:W-:Y:S02]  /*5970*/  FMNMX.FTZ R2, R3, R2, !PT ;  /* 0x0000000203027209 */ /* 0x002fe40007810000 */
[----:B------:R-:W-:Y:S02]  /*5980*/  @!P1 MOV R3, 0x400 ;  /* 0x0000040000039802 */ /* 0x000fe40000000f00 */
[----:B0-----:R-:W-:Y:S01]  /*5990*/  @!P0 LEA R9, R9, R0, 0x18 ;  /* 0x0000000009098211 */ /* 0x001fe200078ec0ff */
[----:B------:R-:W0:Y:S01]  /*59a0*/  SHFL.BFLY PT, R5, R2, 0x2, 0x1f ;  /* 0x0c401f0002057f89 */ /* 0x000e2200000e0000 */
[----:B------:R-:W-:-:S05]  /*59b0*/  @!P0 SHF.R.S32.HI R0, RZ, 0x5, R4 ;  /* 0x00000005ff008819 */ /* 0x000fca0000011404 */
[----:B------:R-:W-:Y:S01]  /*59c0*/  @!P0 IMAD R0, R0, 0x4, R9 ;  /* 0x0000000400008824 */ /* 0x000fe200078e0209 */
[----:B0-----:R-:W-:Y:S02]  /*59d0*/  FMNMX.FTZ R7, R2, R5, !PT ;  /* 0x0000000502077209 */ /* 0x001fe40007810000 */
[----:B----4-:R-:W-:Y:S02]  /*59e0*/  @!P1 LEA R5, R12, R3, 0x18 ;  /* 0x000000030c059211 */ /* 0x010fe400078ec0ff */
[----:B------:R-:W-:Y:S01]  /*59f0*/  MOV R2, 0xff7fffff ;  /* 0xff7fffff00027802 */ /* 0x000fe20000000f00 */
[----:B------:R-:W0:Y:S01]  /*5a00*/  SHFL.BFLY PT, R8, R7, 0x1, 0x1f ;  /* 0x0c201f0007087f89 */ /* 0x000e2200000e0000 */
[----:B------:R-:W-:Y:S02]  /*5a10*/  @!P1 LEA R5, R6, R5, 0x2 ;  /* 0x0000000506059211 */ /* 0x000fe400078e10ff */
[----:B0-----:R-:W-:-:S05]  /*5a20*/  @!P0 FMNMX.FTZ R3, R7, R8, !PT ;  /* 0x0000000807038209 */ /* 0x001fca0007810000 */
[----:B------:R0:W-:Y:S01]  /*5a30*/  @!P0 STS [R0], R3 ;  /* 0x0000000300008388 */ /* 0x0001e20000000800 */
[----:B------:R-:W-:Y:S01]  /*5a40*/  BAR.SYNC.DEFER_BLOCKING 0x0 ;  /* 0x0000000000007b1d */ /* 0x000fe20000010000 */
[----:B0-----:R-:W-:-:S05]  /*5a50*/  HFMA2.MMA R0, -RZ, RZ, 0, 0 ;  /* 0x00000000ff007435 */ /* 0x001fca00000001ff */
[----:B------:R0:W1:Y:S02]  /*5a60*/  @!P1 LDS R2, [R5] ;  /* 0x0000000005029984 */ /* 0x0000640000000800 */
[----:B0-----:R-:W-:-:S05]  /*5a70*/  VIADD R5, R10, UR42 ;  /* 0x0000002a0a057c36 */ /* 0x001fca0008000000 */
[----:B------:R-:W-:Y:S01]  /*5a80*/  ISETP.GT.AND P1, PT, R5, UR40, PT ;  /* 0x0000002805007c0c */ /* 0x000fe2000bf24270 */
[----:B-1----:R-:W0:Y:S02]  /*5a90*/  SHFL.BFLY PT, R7, R2, 0x4, 0x1f ;  /* 0x0c801f0002077f89 */ /* 0x002e2400000e0000 */
[----:B0-----:R-:W-:-:S05]  /*5aa0*/  FMNMX.FTZ R7, R7, R2, !PT ;  /* 0x0000000207077209 */ /* 0x001fca0007810000 */
[----:B------:R-:W0:Y:S02]  /*5ab0*/  SHFL.BFLY PT, R8, R7, 0x2, 0x1f ;  /* 0x0c401f0007087f89 */ /* 0x000e2400000e0000 */
[----:B0-----:R-:W-:-:S05]  /*5ac0*/  FMNMX.FTZ R8, R7, R8, !PT ;  /* 0x0000000807087209 */ /* 0x001fca0007810000 */
[----:B------:R-:W0:Y:S02]  /*5ad0*/  SHFL.BFLY PT, R9, R8, 0x1, 0x1f ;  /* 0x0c201f0008097f89 */ /* 0x000e2400000e0000 */
[----:B0-----:R-:W-:-:S06]  /*5ae0*/  FMNMX.FTZ R9, R8, R9, !PT ;  /* 0x0000000908097209 */ /* 0x001fcc0007810000 */
[----:B------:R-:W0:Y:S01]  /*5af0*/  SHFL.IDX PT, R9, R9, RZ, 0x1f ;  /* 0x00001fff09097589 */ /* 0x000e2200000e0000 */
[----:B------:R-:W-:Y:S05]  /*5b00*/  @P1 BRA `(.L_x_2433) ;  /* 0x0000000000841947 */ /* 0x000fea0003800000 */
[----:B------:R-:W1:Y:S01]  /*5b10*/  S2R R3, SR_CgaCtaId ;  /* 0x0000000000037919 */ /* 0x000e620000008800 */
[----:B------:R-:W-:Y:S01]  /*5b20*/  MOV R0, 0x400 ;  /* 0x0000040000007802 */ /* 0x000fe20000000f00 */
[----:B------:R-:W-:Y:S02]  /*5b30*/  ULDC.64 UR4, c[0x0][0x2b0] ;  /* 0x0000ac0000047ab9 */ /* 0x000fe40000000a00 */
[----:B------:R-:W-:Y:S02]  /*5b40*/  ISETP.NE.U32.AND P0, PT, RZ, UR4, PT ;  /* 0x00000004ff007c0c */ /* 0x000fe4000bf05070 */
[----:B------:R-:W-:Y:S02]  /*5b50*/  IADD3 R0, R0, 0x240, RZ ;  /* 0x0000024000007810 */ /* 0x000fe40007ffe0ff */
[----:B------:R-:W-:Y:S02]  /*5b60*/  ISETP.NE.AND.EX P0, PT, RZ, UR5, PT, P0 ;  /* 0x00000005ff007c0c */ /* 0x000fe4000bf05300 */
[----:B-1----:R-:W-:Y:S01]  /*5b70*/  LEA R11, R3, R0, 0x18 ;  /* 0x00000000030b7211 */ /* 0x002fe200078ec0ff */
[----:B------:R-:W-:-:S10]  /*5b80*/  IMAD.MOV.U32 R0, RZ, RZ, RZ ;  /* 0x000000ffff007224 */ /* 0x000fd400078e00ff */
.L_x_2437:
[----:B-1----:R-:W-:Y:S01]  /*5b90*/  IADD3 R2, R5, -UR42, RZ ;  /* 0x8000002a05027c10 */ /* 0x002fe2000fffe0ff */
[----:B------:R-:W-:Y:S03]  /*5ba0*/  BSSY B1, `(.L_x_2434) ;  /* 0x0000012000017945 */ /* 0x000fe60003800000 */
[----:B------:R-:W-:Y:S01]  /*5bb0*/  LEA R8, R2, R11, 0x2 ;  /* 0x0000000b02087211 */ /* 0x000fe200078e10ff */
[----:B------:R-:W-:Y:S06]  /*5bc0*/  @!P0 BRA `(.L_x_2435) ;  /* 0x00000000002c8947 */ /* 0x000fec0003800000 */
[----:B------:R-:W-:Y:S01]  /*5bd0*/  UIMAD UR4, UR45, UR7, URZ ;  /* 0x000000072d0472a4 */ /* 0x000fe2000f8e023f */
[----:B------:R-:W-:-:S03]  /*5be0*/  SHF.R.S32.HI R3, RZ, 0x1f, R5 ;  /* 0x0000001fff037819 */ /* 0x000fc60000011405 */
[----:B------:R-:W-:Y:S02]  /*5bf0*/  USHF.R.S32.HI UR5, URZ, 0x1f, UR4 ;  /* 0x0000001f3f057899 */ /* 0x000fe40008011404 */
[----:B------:R-:W-:-:S04]  /*5c00*/  IMAD.U32 R2, RZ, RZ, UR4 ;  /* 0x00000004ff027e24 */ /* 0x000fc8000f8e00ff */
[----:B------:R-:W-:Y:S02]  /*5c10*/  MOV R10, UR5 ;  /* 0x00000005000a7c02 */ /* 0x000fe40008000f00 */
[----:B------:R-:W-:-:S04]  /*5c20*/  IADD3 R2, P2, P3, R5, UR8, R2 ;  /* 0x0000000805027c10 */ /* 0x000fc8000fb5e002 */
[----:B------:R-:W-:-:S05]  /*5c30*/  IADD3.X R3, R3, UR9, R10, P2, P3 ;  /* 0x0000000903037c10 */ /* 0x000fca00097e640a */
[----:B------:R-:W4:Y:S02]  /*5c40*/  LDG.E.U8 R2, desc[UR36][R2.64] ;  /* 0x0000002402027981 */ /* 0x000f24000c1e1100 */
[----:B----4-:R-:W-:-:S13]  /*5c50*/  ISETP.NE.AND P2, PT, R2, RZ, PT ;  /* 0x000000ff0200720c */ /* 0x010fda0003f45270 */
[----:B------:R-:W-:Y:S01]  /*5c60*/  @P2 MOV R7, RZ ;  /* 0x000000ff00072202 */ /* 0x000fe20000000f00 */
[----:B------:R-:W-:Y:S06]  /*5c70*/  @P2 BRA `(.L_x_2436) ;  /* 0x0000000000102947 */ /* 0x000fec0003800000 */
.L_x_2435:
[----:B------:R-:W0:Y:S02]  /*5c80*/  LDS R2, [R8] ;  /* 0x0000000008027984 */ /* 0x000e240000000800 */
[----:B0-----:R-:W-:-:S04]  /*5c90*/  FADD.FTZ R2, -R9, R2 ;  /* 0x0000000209027221 */ /* 0x001fc80000010100 */
[----:B------:R-:W-:-:S04]  /*5ca0*/  FMUL.FTZ R2, R2, 1.4426950216293334961 ;  /* 0x3fb8aa3b02027820 */ /* 0x000fc80000410000 */
[----:B------:R1:W4:Y:S03]  /*5cb0*/  MUFU.EX2 R7, R2 ;  /* 0x0000000200077308 */ /* 0x0003260000000800 */
.L_x_2436:
[----:B------:R-:W-:Y:S05]  /*5cc0*/  BSYNC B1 ;  /* 0x0000000000017941 */ /* 0x000fea0003800000 */
.L_x_2434:
[----:B----4-:R4:W-:Y:S01]  /*5cd0*/  STS [R8], R7 ;  /* 0x0000000708007388 */ /* 0x0109e20000000800 */
[----:B------:R-:W-:Y:S02]  /*5ce0*/  VIADD R5, R5, 0x100 ;  /* 0x0000010005057836 */ /* 0x000fe40000000000 */
[----:B------:R-:W-:-:S03]  /*5cf0*/  FADD.FTZ R0, R7, R0 ;  /* 0x0000000007007221 */ /* 0x000fc60000010000 */
[----:B------:R-:W-:-:S13]  /*5d00*/  ISETP.GT.AND P2, PT, R5, UR40, PT ;  /* 0x0000002805007c0c */ /* 0x000fda000bf44270 */
[----:B----4-:R-:W-:Y:S05]  /*5d10*/  @!P2 BRA `(.L_x_2437) ;  /* 0xfffffffc009ca947 */ /* 0x010fea000383ffff */
.L_x_2433:
[----:B------:R-:W-:Y:S05]  /*5d20*/  BSYNC B0 ;  /* 0x0000000000007941 */ /* 0x000fea0003800000 */
.L_x_2432:
[----:B------:R-:W4:Y:S01]  /*5d30*/  SHFL.BFLY PT, R3, R0, 0x10, 0x1f ;  /* 0x0e001f0000037f89 */ /* 0x000f2200000e0000 */
[----:B------:R-:W5:Y:S01]  /*5d40*/  S2UR UR8, SR_CgaCtaId ;  /* 0x00000000000879c3 */ /* 0x000f620000008800 */
[----:B------:R-:W-:Y:S01]  /*5d50*/  UMOV UR7, 0x400 ;  /* 0x0000040000077882 */ /* 0x000fe20000000000 */
[----:B------:R-:W-:Y:S01]  /*5d60*/  ULDC UR9, c[0x0][0x29c] ;  /* 0x0000a70000097ab9 */ /* 0x000fe20000000800 */
[----:B0-----:R-:W0:Y:S01]  /*5d70*/  S2R R9, SR_TID.X ;  /* 0x0000000000097919 */ /* 0x001e220000002100 */
[----:B------:R-:W-:Y:S01]  /*5d80*/  ULDC UR10, c[0x0][0x284] ;  /* 0x0000a100000a7ab9 */ /* 0x000fe20000000800 */
[----:B------:R-:W-:Y:S01]  /*5d90*/  ULDC.U8 UR5, c[0x0][0x31c] ;  /* 0x0000c70000057ab9 */ /* 0x000fe20000000000 */
[----:B------:R-:W-:Y:S01]  /*5da0*/  ULDC UR11, c[0x0][0x288] ;  /* 0x0000a200000b7ab9 */ /* 0x000fe20000000800 */
[----:B------:R-:W-:Y:S01]  /*5db0*/  ULDC.64 UR14, c[0x0][0x310] ;  /* 0x0000c400000e7ab9 */ /* 0x000fe20000000a00 */
[----:B------:R-:W-:Y:S01]  /*5dc0*/  UIMAD UR11, UR45, UR11, UR46 ;  /* 0x0000000b2d0b72a4 */ /* 0x000fe2000f8e022e */
[----:B------:R-:W-:Y:S01]  /*5dd0*/  BSSY B0, `(.L_x_2438) ;  /* 0x0000046000007945 */ /* 0x000fe20003800000 */
[----:B----4-:R-:W-:-:S05]  /*5de0*/  FADD.FTZ R3, R3, R0 ;  /* 0x0000000003037221 */ /* 0x010fca0000010000 */
[----:B-1----:R-:W1:Y:S01]  /*5df0*/  SHFL.BFLY PT, R2, R3, 0x8, 0x1f ;  /* 0x0d001f0003027f89 */ /* 0x002e6200000e0000 */
[----:B0-----:R-:W-:-:S04]  /*5e00*/  LOP3.LUT P0, R7, R9, 0x1f, RZ, 0xc0, !PT ;  /* 0x0000001f09077812 */ /* 0x001fc8000780c0ff */
[----:B------:R-:W-:-:S09]  /*5e10*/  ISETP.GT.U32.AND P2, PT, R7, 0x7, PT ;  /* 0x000000070700780c */ /* 0x000fd20003f44070 */
[----:B------:R-:W-:Y:S01]  /*5e20*/  VOTEU.ALL UP0, P0 ;  /* 0x00000000003f7886 */ /* 0x000fe20000000000 */
[----:B------:R-:W-:Y:S01]  /*5e30*/  @!P0 SHF.R.U32.HI R0, RZ, 0x3, R9 ;  /* 0x00000003ff008819 */ /* 0x000fe20000011609 */
[----:B-1----:R-:W-:Y:S02]  /*5e40*/  FADD.FTZ R2, R3, R2 ;  /* 0x0000000203027221 */ /* 0x002fe40000010000 */
[----:B------:R-:W0:Y:S01]  /*5e50*/  @!P2 S2R R11, SR_CgaCtaId ;  /* 0x00000000000ba919 */ /* 0x000e220000008800 */
[----:B-----5:R-:W-:Y:S01]  /*5e60*/  @!UP0 ULEA UR4, UR8, UR7, 0x18 ;  /* 0x0000000708048291 */ /* 0x020fe2000f8ec03f */
[----:B------:R-:W-:Y:S01]  /*5e70*/  @!P0 LOP3.LUT R0, R0, 0x1ffffffc, RZ, 0xc0, !PT ;  /* 0x1ffffffc00008812 */ /* 0x000fe200078ec0ff */
[----:B------:R-:W-:Y:S01]  /*5e80*/  UISETP.LT.AND UP0, UPT, UR10, UR9, UPT ;  /* 0x000000090a00728c */ /* 0x000fe2000bf01270 */
[----:B------:R-:W1:Y:S01]  /*5e90*/  SHFL.BFLY PT, R5, R2, 0x4, 0x1f ;  /* 0x0c801f0002057f89 */ /* 0x000e6200000e0000 */
[----:B------:R-:W-:-:S04]  /*5ea0*/  UIADD3 UR7, UR7, 0x240, URZ ;  /* 0x0000024007077890 */ /* 0x000fc8000fffe03f */
[----:B------:R-:W-:Y:S01]  /*5eb0*/  ULEA UR7, UR8, UR7, 0x18 ;  /* 0x0000000708077291 */ /* 0x000fe2000f8ec03f */
[----:B-1----:R-:W-:Y:S01]  /*5ec0*/  FADD.FTZ R5, R2, R5 ;  /* 0x0000000502057221 */ /* 0x002fe20000010000 */
[----:B------:R-:W-:-:S04]  /*5ed0*/  @!P2 MOV R2, 0x400 ;  /* 0x000004000002a802 */ /* 0x000fc80000000f00 */
[----:B------:R-:W1:Y:S01]  /*5ee0*/  SHFL.BFLY PT, R8, R5, 0x2, 0x1f ;  /* 0x0c401f0005087f89 */ /* 0x000e6200000e0000 */
[----:B0-----:R-:W-:-:S04]  /*5ef0*/  @!P2 LEA R2, R11, R2, 0x18 ;  /* 0x000000020b02a211 */ /* 0x001fc800078ec0ff */
[----:B------:R-:W-:Y:S01]  /*5f00*/  @!P2 LEA R7, R7, R2, 0x2 ;  /* 0x000000020707a211 */ /* 0x000fe200078e10ff */
[----:B-1----:R-:W-:-:S05]  /*5f10*/  FADD.FTZ R8, R5, R8 ;  /* 0x0000000805087221 */ /* 0x002fca0000010000 */
[----:B------:R-:W0:Y:S02]  /*5f20*/  SHFL.BFLY PT, R3, R8, 0x1, 0x1f ;  /* 0x0c201f0008037f89 */ /* 0x000e2400000e0000 */
[----:B0-----:R-:W-:-:S05]  /*5f30*/  FADD.FTZ R3, R8, R3 ;  /* 0x0000000308037221 */ /* 0x001fca0000010000 */
[----:B------:R-:W-:Y:S01]  /*5f40*/  @!P0 STS [R0+UR4+0x20], R3 ;  /* 0x0000200300008988 */ /* 0x000fe20008000804 */
[----:B------:R-:W-:Y:S02]  /*5f50*/  USEL UR4, UR10, UR9, UP0 ;  /* 0x000000090a047287 */ /* 0x000fe40008000000 */
[----:B------:R-:W-:Y:S01]  /*5f60*/  UISETP.NE.AND UP0, UPT, UR5, URZ, UPT ;  /* 0x0000003f0500728c */ /* 0x000fe2000bf05270 */
[----:B------:R-:W-:Y:S01]  /*5f70*/  BAR.SYNC.DEFER_BLOCKING 0x0 ;  /* 0x0000000000007b1d */ /* 0x000fe20000010000 */
[----:B------:R-:W-:-:S04]  /*5f80*/  UIADD3 UR4, UR4, 0x4, URZ ;  /* 0x0000000404047890 */ /* 0x000fc8000fffe03f */
[----:B------:R-:W-:-:S04]  /*5f90*/  USHF.R.S32.HI UR5, URZ, 0x1f, UR4 ;  /* 0x0000001f3f057899 */ /* 0x000fc80008011404 */
[----:B------:R-:W-:-:S03]  /*5fa0*/  ULEA.HI UR5, UR5, UR4, URZ, 0x2 ;  /* 0x0000000405057291 */ /* 0x000fc6000f8f103f */
[----:B------:R-:W-:Y:S01]  /*5fb0*/  @UP0 ULDC UR4, c[0x0][0x318] ;  /* 0x0000c60000040ab9 */ /* 0x000fe20000000800 */
[----:B------:R-:W-:Y:S02]  /*5fc0*/  USHF.L.U32 UR5, UR5, 0x2, URZ ;  /* 0x0000000205057899 */ /* 0x000fe4000800063f */
[----:B------:R-:W-:Y:S02]  /*5fd0*/  @UP0 UIMAD UR4, UR11, UR4, UR9 ;  /* 0x000000040b0402a4 */ /* 0x000fe4000f8e0209 */
[----:B------:R-:W-:Y:S02]  /*5fe0*/  ULOP3.LUT UR9, UR5, 0xfffffff0, URZ, 0xc0, !UPT ;  /* 0xfffffff005097892 */ /* 0x000fe4000f8ec03f */
[----:B------:R-:W-:Y:S01]  /*5ff0*/  @UP0 UIMAD UR8, UR4, UR10, URZ ;  /* 0x0000000a040802a4 */ /* 0x000fe2000f8e023f */
[----:B------:R-:W-:Y:S02]  /*6000*/  UMOV UR5, URZ ;  /* 0x0000003f00057c82 */ /* 0x000fe40008000000 */
[----:B------:R-:W-:Y:S01]  /*6010*/  UMOV UR4, URZ ;  /* 0x0000003f00047c82 */ /* 0x000fe20008000000 */
[----:B------:R-:W-:Y:S01]  /*6020*/  @UP0 USHF.R.S32.HI UR12, URZ, 0x1f, UR8 ;  /* 0x0000001f3f0c0899 */ /* 0x000fe20008011408 */
[----:B------:R-:W0:Y:S01]  /*6030*/  @!P2 LDS R3, [R7+0x20] ;  /* 0x000020000703a984 */ /* 0x000e220000000800 */
[----:B------:R-:W-:Y:S01]  /*6040*/  UIADD3 UR10, UR7, UR9, URZ ;  /* 0x00000009070a7290 */ /* 0x000fe2000fffe03f */
[----:B------:R-:W-:-:S04]  /*6050*/  @UP0 UMOV UR4, UR8 ;  /* 0x0000000800040c82 */ /* 0x000fc80008000000 */
[----:B------:R-:W-:Y:S01]  /*6060*/  @UP0 UMOV UR5, UR12 ;  /* 0x0000000c00050c82 */ /* 0x000fe20008000000 */
[----:B0-----:R-:W0:Y:S02]  /*6070*/  SHFL.BFLY PT, R2, R3, 0x4, 0x1f ;  /* 0x0c801f0003027f89 */ /* 0x001e2400000e0000 */
[----:B0-----:R-:W-:-:S05]  /*6080*/  FADD.FTZ R2, R2, R3 ;  /* 0x0000000302027221 */ /* 0x001fca0000010000 */
[----:B------:R-:W0:Y:S02]  /*6090*/  SHFL.BFLY PT, R5, R2, 0x2, 0x1f ;  /* 0x0c401f0002057f89 */ /* 0x000e2400000e0000 */
[----:B0-----:R-:W-:-:S05]  /*60a0*/  FADD.FTZ R5, R2, R5 ;  /* 0x0000000502057221 */ /* 0x001fca0000010000 */
[----:B------:R-:W0:Y:S02]  /*60b0*/  SHFL.BFLY PT, R8, R5, 0x1, 0x1f ;  /* 0x0c201f0005087f89 */ /* 0x000e2400000e0000 */
[----:B0-----:R-:W-:-:S05]  /*60c0*/  FADD.FTZ R8, R5, R8 ;  /* 0x0000000805087221 */ /* 0x001fca0000010000 */
[----:B------:R0:W1:Y:S01]  /*60d0*/  SHFL.IDX PT, R0, R8, RZ, 0x1f ;  /* 0x00001fff08007589 */ /* 0x00006200000e0000 */
[----:B------:R-:W-:Y:S05]  /*60e0*/  @P1 BRA `(.L_x_2439) ;  /* 0x0000000000501947 */ /* 0x000fea0003800000 */
[----:B-1----:R-:W-:Y:S01]  /*60f0*/  FADD.FTZ R0, R0, 9.9999999747524270788e-07 ;  /* 0x358637bd00007421 */ /* 0x002fe20000010000 */
[----:B------:R-:W-:-:S03]  /*6100*/  IADD3 R5, R9, UR42, RZ ;  /* 0x0000002a09057c10 */ /* 0x000fc6000fffe0ff */
[----:B------:R1:W4:Y:S04]  /*6110*/  MUFU.RCP R7, R0 ;  /* 0x0000000000077308 */ /* 0x0003280000001000 */
.L_x_2441:
[----:B-1--4-:R-:W-:Y:S01]  /*6120*/  VIADD R2, R5, -UR42 ;  /* 0x8000002a05027c36 */ /* 0x012fe20008000000 */
[----:B------:R-:W-:-:S04]  /*6130*/  PLOP3.LUT P0, PT, PT, PT, UP0, 0x80, 0x0 ;  /* 0x000000000000781c */ /* 0x000fc80003f0f008 */
[C---:B-1----:R-:W-:Y:S02]  /*6140*/  LEA R0, R2.reuse, UR7, 0x2 ;  /* 0x0000000702007c11 */ /* 0x042fe4000f8e10ff */
[----:B------:R-:W-:-:S04]  /*6150*/  LEA R2, R2, UR10, 0x1 ;  /* 0x0000000a02027c11 */ /* 0x000fc8000f8e08ff */
[----:B------:R-:W4:Y:S02]  /*6160*/  LDS R0, [R0] ;  /* 0x0000000000007984 */ /* 0x000f240000000800 */
[----:B----4-:R-:W-:-:S05]  /*6170*/  FMUL.FTZ R9, R0, R7 ;  /* 0x0000000700097220 */ /* 0x010fca0000410000 */
[----:B------:R-:W-:-:S05]  /*6180*/  F2FP.F16.F32.PACK_AB R3, RZ, R9 ;  /* 0x00000009ff03723e */ /* 0x000fca00000000ff */
[----:B------:R1:W-:Y:S01]  /*6190*/  STS.U16 [R2], R3 ;  /* 0x0000000302007388 */ /* 0x0003e20000000400 */
[----:B------:R-:W-:Y:S05]  /*61a0*/  @!P0 BRA `(.L_x_2440) ;  /* 0x0000000000148947 */ /* 0x000fea0003800000 */
[----:B------:R-:W-:-:S04]  /*61b0*/  IADD3 R0, P0, R5, UR4, RZ ;  /* 0x0000000405007c10 */ /* 0x000fc8000ff1e0ff */
[----:B-1----:R-:W-:Y:S02]  /*61c0*/  LEA.HI.X.SX32 R3, R5, UR5, 0x1, P0 ;  /* 0x0000000505037c11 */ /* 0x002fe400080f0eff */
[----:B------:R-:W-:-:S04]  /*61d0*/  LEA R2, P0, R0, UR14, 0x2 ;  /* 0x0000000e00027c11 */ /* 0x000fc8000f8010ff */
[----:B------:R-:W-:-:S05]  /*61e0*/  LEA.HI.X R3, R0, UR15, R3, 0x2, P0 ;  /* 0x0000000f00037c11 */ /* 0x000fca00080f1403 */
[----:B------:R4:W-:Y:S04]  /*61f0*/  STG.E desc[UR36][R2.64], R9 ;  /* 0x0000000902007986 */ /* 0x0009e8000c101924 */
.L_x_2440:
[----:B------:R-:W-:-:S04]  /*6200*/  IADD3 R5, R5, 0x100, RZ ;  /* 0x0000010005057810 */ /* 0x000fc80007ffe0ff */
[----:B------:R-:W-:-:S13]  /*6210*/  ISETP.GT.AND P0, PT, R5, UR40, PT ;  /* 0x0000002805007c0c */ /* 0x000fda000bf04270 */
[----:B------:R-:W-:Y:S05]  /*6220*/  @!P0 BRA `(.L_x_2441) ;  /* 0xfffffffc00bc8947 */ /* 0x000fea000383ffff */
.L_x_2439:
[----:B------:R-:W-:Y:S05]  /*6230*/  BSYNC B0 ;  /* 0x0000000000007941 */ /* 0x000fea0003800000 */
.L_x_2438:
[----:B------:R-:W-:Y:S01]  /*6240*/  USHF.R.S32.HI UR4, URZ, 0x1f, UR40 ;  /* 0x0000001f3f047899 */ /* 0x000fe20008011428 */
[----:B------:R-:W-:Y:S01]  /*6250*/  SHF.R.S32.HI R21, RZ, 0x5, R4 ;  /* 0x00000005ff157819 */ /* 0x000fe20000011404 */
[----:B------:R-:W-:Y:S01]  /*6260*/  ULDC.64 UR12, c[0x0][0x240] ;  /* 0x00009000000c7ab9 */ /* 0x000fe20000000a00 */
[----:B------:R-:W0:Y:S01]  /*6270*/  LDC R45, c[0x0][0x284] ;  /* 0x0000a100ff2d7b82 */ /* 0x000e220000000800 */
[----:B------:R-:W-:Y:S01]  /*6280*/  ULEA.HI UR4, UR4, UR40, URZ, 0x3 ;  /* 0x0000002804047291 */ /* 0x000fe2000f8f183f */
[----:B------:R-:W-:Y:S01]  /*6290*/  ISETP.NE.U32.AND P0, PT, RZ, UR12, PT ;  /* 0x0000000cff007c0c */ /* 0x000fe2000bf05070 */
[----:B-1--4-:R-:W-:Y:S01]  /*62a0*/  IMAD.U32 R3, RZ, RZ, UR46 ;  /* 0x0000002eff037e24 */ /* 0x012fe2000f8e00ff */
[----:B------:R-:W-:Y:S01]  /*62b0*/  SHF.L.U32 R2, R6, 0x3, RZ ;  /* 0x0000000306027819 */ /* 0x000fe200000006ff */
[----:B------:R-:W-:Y:S01]  /*62c0*/  ULOP3.LUT UR4, UR4, 0xfffffff8, URZ, 0xc0, !UPT ;  /* 0xfffffff804047892 */ /* 0x000fe2000f8ec03f */
[----:B------:R-:W-:Y:S02]  /*62d0*/  ISETP.NE.AND.EX P0, PT, RZ, UR13, PT, P0 ;  /* 0x0000000dff007c0c */ /* 0x000fe4000bf05300 */
[----:B--2---:R-:W-:-:S02]  /*62e0*/  CS2R R18, SRZ ;  /* 0x0000000000127805 */ /* 0x004fc4000001ff00 */
[----:B------:R-:W-:Y:S01]  /*62f0*/  IADD3 R14, R21, UR42, RZ ;  /* 0x0000002a150e7c10 */ /* 0x000fe2000fffe0ff */
[----:B------:R-:W-:Y:S01]  /*6300*/  UIADD3 UR4, -UR4, UR40, URZ ;  /* 0x0000002804047290 */ /* 0x000fe2000fffe13f */
[----:B------:R-:W-:Y:S01]  /*6310*/  CS2R R16, SRZ ;  /* 0x0000000000107805 */ /* 0x000fe2000001ff00 */
[----:B------:R-:W-:-:S04]  /*6320*/  ULDC.64 UR12, c[0x0][0x250] ;  /* 0x00009400000c7ab9 */ /* 0x000fc80000000a00 */
[----:B------:R-:W-:-:S13]  /*6330*/  ISETP.NE.OR P0, PT, R21, UR4, !P0 ;  /* 0x0000000415007c0c */ /* 0x000fda000c705670 */
[----:B------:R-:W1:Y:S01]  /*6340*/  @!P0 LDC.64 R10, c[0x0][0x240] ;  /* 0x00009000ff0a8b82 */ /* 0x000e620000000a00 */
[----:B0-----:R-:W-:Y:S02]  /*6350*/  VIMNMX R42, R45, UR40, PT ;  /* 0x000000282d2a7c48 */ /* 0x001fe4000bfe0100 */
[----:B------:R-:W-:Y:S02]  /*6360*/  @!P0 LEA R3, R3, R2, 0x8 ;  /* 0x0000000203038211 */ /* 0x000fe400078e40ff */
[----:B------:R-:W-:Y:S01]  /*6370*/  ISETP.GE.AND P1, PT, R14, R42, PT ;  /* 0x0000002a0e00720c */ /* 0x000fe20003f26270 */
[----:B------:R-:W-:Y:S01]  /*6380*/  BSSY B0, `(.L_x_2442) ;  /* 0x0000095000007945 */ /* 0x000fe20003800000 */
[----:B------:R-:W-:Y:S01]  /*6390*/  HFMA2.MMA R0, -RZ, RZ, 0, 0 ;  /* 0x00000000ff007435 */ /* 0x000fe200000001ff */
[----:B------:R-:W-:Y:S01]  /*63a0*/  IMAD.MOV.U32 R13, RZ, RZ, RZ ;  /* 0x000000ffff0d7224 */ /* 0x000fe200078e00ff */
[----:B------:R-:W-:Y:S02]  /*63b0*/  CS2R R8, SRZ ;  /* 0x0000000000087805 */ /* 0x000fe4000001ff00 */
[----:B------:R-:W-:-:S02]  /*63c0*/  MOV R6, RZ ;  /* 0x000000ff00067202 */ /* 0x000fc40000000f00 */
[----:B------:R-:W-:Y:S02]  /*63d0*/  CS2R R4, SRZ ;  /* 0x0000000000047805 */ /* 0x000fe4000001ff00 */
[----:B------:R-:W-:Y:S01]  /*63e0*/  LEA R20, R21, UR10, 0x1 ;  /* 0x0000000a15147c11 */ /* 0x000fe2000f8e08ff */
[----:B------:R-:W-:Y:S02]  /*63f0*/  IMAD R23, R45, UR11, RZ ;  /* 0x0000000b2d177c24 */ /* 0x000fe4000f8e02ff */
[----:B-1----:R-:W-:-:S05]  /*6400*/  @!P0 IMAD.WIDE R10, R3, 0x2, R10 ;  /* 0x00000002030a8825 */ /* 0x002fca00078e020a */
[----:B------:R0:W5:Y:S01]  /*6410*/  @!P0 LDG.E.128 R16, desc[UR36][R10.64] ;  /* 0x000000240a108981 */ /* 0x000162000c1e1d00 */
[----:B------:R-:W-:Y:S01]  /*6420*/  BAR.SYNC.DEFER_BLOCKING 0x0 ;  /* 0x0000000000007b1d */ /* 0x000fe20000010000 */
[----:B------:R-:W-:Y:S01]  /*6430*/  ISETP.NE.AND P0, PT, R21, UR4, PT ;  /* 0x0000000415007c0c */ /* 0x000fe2000bf05270 */
[----:B------:R-:W-:Y:S02]  /*6440*/  IMAD.MOV.U32 R3, RZ, RZ, RZ ;  /* 0x000000ffff037224 */ /* 0x000fe400078e00ff */
[----:B0-----:R-:W-:-:S05]  /*6450*/  IMAD R10, R45, UR6, R2 ;  /* 0x000000062d0a7c24 */ /* 0x001fca000f8e0202 */
[----:B------:R-:W-:Y:S01]  /*6460*/  SHF.R.S32.HI R12, RZ, 0x1f, R10 ;  /* 0x0000001fff0c7819 */ /* 0x000fe2000001140a */
[----:B------:R-:W-:Y:S06]  /*6470*/  @P1 BRA `(.L_x_2443) ;  /* 0x0000000800141947 */ /* 0x000fec0003800000 */
[----:B------:R-:W-:Y:S01]  /*6480*/  MOV R0, UR42 ;  /* 0x0000002a00007c02 */ /* 0x000fe20008000f00 */
[----:B------:R-:W-:Y:S01]  /*6490*/  BSSY B1, `(.L_x_2444) ;  /* 0x0000033000017945 */ /* 0x000fe20003800000 */
[----:B------:R-:W-:Y:S02]  /*64a0*/  LOP3.LUT R3, RZ, R42, RZ, 0x33, !PT ;  /* 0x0000002aff037212 */ /* 0x000fe400078e33ff */
[----:B------:R-:W-:Y:S02]  /*64b0*/  CS2R R4, SRZ ;  /* 0x0000000000047805 */ /* 0x000fe4000001ff00 */
[----:B------:R-:W-:Y:S01]  /*64c0*/  IADD3 R0, -R0, -0x2, -R21 ;  /* 0xfffffffe00007810 */ /* 0x000fe20007ffe915 */
[----:B------:R-:W-:Y:S01]  /*64d0*/  IMAD.MOV.U32 R7, RZ, RZ, R14 ;  /* 0x000000ffff077224 */ /* 0x000fe200078e000e */
[----:B------:R-:W-:Y:S02]  /*64e0*/  MOV R6, RZ ;  /* 0x000000ff00067202 */ /* 0x000fe40000000f00 */
[----:B------:R-:W-:-:S02]  /*64f0*/  CS2R R8, SRZ ;  /* 0x0000000000087805 */ /* 0x000fc4000001ff00 */
[----:B------:R-:W-:Y:S01]  /*6500*/  IADD3 R0, R0, -R3, RZ ;  /* 0x8000000300007210 */ /* 0x000fe20007ffe0ff */
[----:B------:R-:W-:Y:S01]  /*6510*/  IMAD.MOV.U32 R13, RZ, RZ, RZ ;  /* 0x000000ffff0d7224 */ /* 0x000fe200078e00ff */
[----:B------:R-:W-:Y:S02]  /*6520*/  MOV R3, RZ ;  /* 0x000000ff00037202 */ /* 0x000fe40000000f00 */
[C---:B------:R-:W-:Y:S02]  /*6530*/  LOP3.LUT P1, RZ, R0.reuse, 0x8, RZ, 0xc0, !PT ;  /* 0x0000000800ff7812 */ /* 0x040fe4000782c0ff */
[----:B------:R-:W-:Y:S02]  /*6540*/  LOP3.LUT P2, RZ, R0, 0xfffffff8, RZ, 0xc0, !PT ;  /* 0xfffffff800ff7812 */ /* 0x000fe4000784c0ff */
[----:B------:R-:W-:-:S09]  /*6550*/  MOV R0, RZ ;  /* 0x000000ff00007202 */ /* 0x000fd20000000f00 */
[----:B------:R-:W-:Y:S05]  /*6560*/  @P1 BRA `(.L_x_2445) ;  /* 0x0000000000941947 */ /* 0x000fea0003800000 */
[----:B------:R-:W-:Y:S01]  /*6570*/  IMAD R5, R45, UR45, RZ ;  /* 0x0000002d2d057c24 */ /* 0x000fe2000f8e02ff */
[----:B------:R-:W-:Y:S01]  /*6580*/  SHF.R.S32.HI R0, RZ, 0x1f, R14 ;  /* 0x0000001fff007819 */ /* 0x000fe2000001140e */
[----:B------:R-:W-:-:S03]  /*6590*/  ULDC.64 UR4, c[0x0][0x258] ;  /* 0x0000960000047ab9 */ /* 0x000fc60000000a00 */
[----:B------:R-:W-:-:S04]  /*65a0*/  IADD3 R3, P1, R5, R14, RZ ;  /* 0x0000000e05037210 */ /* 0x000fc80007f3e0ff */
[----:B------:R-:W-:Y:S02]  /*65b0*/  LEA.HI.X.SX32 R0, R5, R0, 0x1, P1 ;  /* 0x0000000005007211 */ /* 0x000fe400008f0eff */
[----:B------:R-:W-:Y:S01]  /*65c0*/  LEA R4, P1, R3, UR4, 0x2 ;  /* 0x0000000403047c11 */ /* 0x000fe2000f8210ff */
[----:B------:R-:W-:-:S03]  /*65d0*/  ULDC UR4, c[0x0][0x288] ;  /* 0x0000a20000047ab9 */ /* 0x000fc60000000800 */
[----:B------:R-:W-:-:S05]  /*65e0*/  LEA.HI.X R5, R3, UR5, R0, 0x2, P1 ;  /* 0x0000000503057c11 */ /* 0x000fca00088f1400 */
[----:B------:R-:W2:Y:S02]  /*65f0*/  LDG.E R4, desc[UR36][R4.64] ;  /* 0x0000002404047981 */ /* 0x000ea4000c1e1900 */
[----:B--2---:R-:W-:Y:S01]  /*6600*/  IMAD R3, R4, UR4, RZ ;  /* 0x0000000404037c24 */ /* 0x004fe2000f8e02ff */
[----:B------:R-:W-:-:S03]  /*6610*/  ULDC.64 UR4, c[0x0][0x250] ;  /* 0x0000940000047ab9 */ /* 0x000fc60000000a00 */
[----:B------:R-:W-:-:S05]  /*6620*/  IMAD R3, R3, R45, R14 ;  /* 0x0000002d03037224 */ /* 0x000fca00078e020e */
[----:B------:R-:W-:-:S04]  /*6630*/  SHF.L.U32 R3, R3, 0x8, RZ ;  /* 0x0000000803037819 */ /* 0x000fc800000006ff */
[----:B------:R-:W-:-:S04]  /*6640*/  IADD3 R0, P1, R10, R3, RZ ;  /* 0x000000030a007210 */ /* 0x000fc80007f3e0ff */
[----:B------:R-:W-:Y:S02]  /*6650*/  LEA.HI.X.SX32 R3, R3, R12, 0x1, P1 ;  /* 0x0000000c03037211 */ /* 0x000fe400008f0eff */
[----:B---3--:R-:W-:-:S04]  /*6660*/  LEA R24, P1, R0, UR4, 0x1 ;  /* 0x0000000400187c11 */ /* 0x008fc8000f8208ff */
[----:B------:R-:W-:Y:S02]  /*6670*/  LEA.HI.X R25, R0, UR5, R3, 0x1, P1 ;  /* 0x0000000500197c11 */ /* 0x000fe400088f0c03 */
[----:B------:R-:W0:Y:S04]  /*6680*/  LDS.U16 R0, [R20] ;  /* 0x0000000014007984 */ /* 0x000e280000000400 */
[----:B------:R-:W2:Y:S01]  /*6690*/  LDG.E.128 R24, desc[UR36][R24.64] ;  /* 0x0000002418187981 */ /* 0x000ea2000c1e1d00 */
[----:B0-----:R-:W-:Y:S02]  /*66a0*/  HADD2.F32 R0, -RZ, R0.H0_H0 ;  /* 0x20000000ff007230 */ /* 0x001fe40000004100 */
[--C-:B--2---:R-:W-:Y:S02]  /*66b0*/  HADD2.F32 R29, -RZ, R24.reuse.H0_H0 ;  /* 0x20000018ff1d7230 */ /* 0x104fe40000004100 */
[----:B------:R-:W-:-:S02]  /*66c0*/  HADD2.F32 R3, -RZ, R24.H1_H1 ;  /* 0x30000018ff037230 */ /* 0x000fc40000004100 */
[--C-:B------:R-:W-:Y:S02]  /*66d0*/  HADD2.F32 R5, -RZ, R25.reuse.H0_H0 ;  /* 0x20000019ff057230 */ /* 0x100fe40000004100 */
[C---:B------:R-:W-:Y:S01]  /*66e0*/  FFMA.FTZ R4, R0.reuse, R29, RZ ;  /* 0x0000001d00047223 */ /* 0x040fe200000100ff */
[----:B------:R-:W-:Y:S02]  /*66f0*/  HADD2.F32 R7, -RZ, R25.H1_H1 ;  /* 0x30000019ff077230 */ /* 0x000fe40000004100 */
[C---:B------:R-:W-:Y:S01]  /*6700*/  FFMA.FTZ R3, R0.reuse, R3, RZ ;  /* 0x0000000300037223 */ /* 0x040fe200000100ff */
[--C-:B------:R-:W-:Y:S02]  /*6710*/  HADD2.F32 R9, -RZ, R26.reuse.H0_H0 ;  /* 0x2000001aff097230 */ /* 0x100fe40000004100 */
[C---:B------:R-:W-:Y:S01]  /*6720*/  FFMA.FTZ R5, R0.reuse, R5, RZ ;  /* 0x0000000500057223 */ /* 0x040fe200000100ff */
[----:B------:R-:W-:Y:S02]  /*6730*/  HADD2.F32 R11, -RZ, R26.H1_H1 ;  /* 0x3000001aff0b7230 */ /* 0x000fe40000004100 */
[----:B------:R-:W-:Y:S01]  /*6740*/  FFMA.FTZ R6, R0, R7, RZ ;  /* 0x0000000700067223 */ /* 0x000fe200000100ff */
[----:B------:R-:W-:-:S02]  /*6750*/  HADD2.F32 R13, -RZ, R27.H0_H0 ;  /* 0x2000001bff0d7230 */ /* 0x000fc40000004100 */
[C---:B------:R-:W-:Y:S01]  /*6760*/  FFMA.FTZ R9, R0.reuse, R9, RZ ;  /* 0x0000000900097223 */ /* 0x040fe200000100ff */
[----:B------:R-:W-:Y:S02]  /*6770*/  HADD2.F32 R15, -RZ, R27.H1_H1 ;  /* 0x3000001bff0f7230 */ /* 0x000fe40000004100 */
[----:B------:R-:W-:Y:S01]  /*6780*/  FFMA.FTZ R8, R0, R11, RZ ;  /* 0x0000000b00087223 */ /* 0x000fe200000100ff */
[----:B------:R-:W-:Y:S02]  /*6790*/  VIADD R7, R14, 0x8 ;  /* 0x000000080e077836 */ /* 0x000fe40000000000 */
[C---:B------:R-:W-:Y:S01]  /*67a0*/  FFMA.FTZ R13, R0.reuse, R13, RZ ;  /* 0x0000000d000d7223 */ /* 0x040fe200000100ff */
[----:B------:R-:W-:-:S07]  /*67b0*/  FFMA.FTZ R0, R0, R15, RZ ;  /* 0x0000000f00007223 */ /* 0x000fce00000100ff */
.L_x_2445:
[----:B------:R-:W-:Y:S05]  /*67c0*/  BSYNC B1 ;  /* 0x0000000000017941 */ /* 0x000fea0003800000 */
.L_x_2444:
[----:B------:R-:W-:Y:S05]  /*67d0*/  @!P2 BRA `(.L_x_2443) ;  /* 0x00000004003ca947 */ /* 0x000fea0003800000 */
[----:B------:R-:W-:Y:S01]  /*67e0*/  IMAD R22, R45, UR45, RZ ;  /* 0x0000002d2d167c24 */ /* 0x000fe2000f8e02ff */
[----:B------:R-:W-:Y:S01]  /*67f0*/  SHF.R.S32.HI R15, RZ, 0x1f, R7 ;  /* 0x0000001fff0f7819 */ /* 0x000fe20000011407 */
[----:B------:R-:W-:Y:S01]  /*6800*/  ULDC.64 UR4, c[0x0][0x258] ;  /* 0x0000960000047ab9 */ /* 0x000fe20000000a00 */
[C---:B------:R-:W-:Y:S01]  /*6810*/  LEA R11, R7.reuse, UR9, 0x1 ;  /* 0x00000009070b7c11 */ /* 0x040fe2000f8e08ff */
[----:B------:R-:W-:Y:S01]  /*6820*/  ULDC UR6, c[0x0][0x288] ;  /* 0x0000a20000067ab9 */ /* 0x000fe20000000800 */
[C---:B------:R-:W-:Y:S01]  /*6830*/  IADD3 R41, P1, R22.reuse, R7, RZ ;  /* 0x0000000716297210 */ /* 0x040fe20007f3e0ff */
[----:B------:R-:W-:Y:S01]  /*6840*/  IMAD.SHL.U32 R43, R7, 0x100, RZ ;  /* 0x00000100072b7824 */ /* 0x000fe200078e00ff */
[----:B---3--:R-:W-:Y:S02]  /*6850*/  MOV R24, UR42 ;  /* 0x0000002a00187c02 */ /* 0x008fe40008000f00 */
[----:B------:R-:W-:Y:S02]  /*6860*/  LEA.HI.X.SX32 R22, R22, R15, 0x1, P1 ;  /* 0x0000000f16167211 */ /* 0x000fe400008f0eff */
[----:B------:R-:W-:Y:S01]  /*6870*/  IADD3 R15, R11, 0x10, RZ ;  /* 0x000000100b0f7810 */ /* 0x000fe20007ffe0ff */
[----:B------:R-:W-:Y:S01]  /*6880*/  IMAD R11, R45, UR6, RZ ;  /* 0x000000062d0b7c24 */ /* 0x000fe2000f8e02ff */
[----:B------:R-:W-:-:S02]  /*6890*/  LEA R40, P1, R41, UR4, 0x2 ;  /* 0x0000000429287c11 */ /* 0x000fc4000f8210ff */
[----:B------:R-:W-:Y:S01]  /*68a0*/  IADD3 R44, R43, 0x800, RZ ;  /* 0x000008002b2c7810 */ /* 0x000fe20007ffe0ff */
[----:B------:R-:W-:Y:S01]  /*68b0*/  IMAD R15, R24, -0x2, R15 ;  /* 0xfffffffe180f7824 */ /* 0x000fe200078e020f */
[----:B------:R-:W-:Y:S01]  /*68c0*/  LEA.HI.X R41, R41, UR5, R22, 0x2, P1 ;  /* 0x0000000529297c11 */ /* 0x000fe200088f1416 */
[----:B------:R-:W-:Y:S01]  /*68d0*/  HFMA2.MMA R22, -RZ, RZ, 0, 0 ;  /* 0x00000000ff167435 */ /* 0x000fe200000001ff */
[----:B------:R-:W-:Y:S02]  /*68e0*/  IMAD.SHL.U32 R11, R11, 0x100, RZ ;  /* 0x000001000b0b7824 */ /* 0x000fe400078e00ff */
[----:B------:R-:W-:-:S08]  /*68f0*/  IADD3 R15, R15, UR7, RZ ;  /* 0x000000070f0f7c10 */ /* 0x000fd0000fffe0ff */
.L_x_2446:
[----:B------:R-:W-:Y:S01]  /*6900*/  MOV R24, R40 ;  /* 0x0000002800187202 */ /* 0x000fe20000000f00 */
[----:B------:R-:W-:Y:S01]  /*6910*/  IMAD.MOV.U32 R25, RZ, RZ, R41 ;  /* 0x000000ffff197224 */ /* 0x000fe200078e0029 */
[----:B------:R-:W0:Y:S04]  /*6920*/  LDS.U16 R31, [R15] ;  /* 0x000000000f1f7984 */ /* 0x000e280000000400 */
[----:B------:R-:W2:Y:S04]  /*6930*/  LDG.E R26, desc[UR36][R24.64] ;  /* 0x00000024181a7981 */ /* 0x000ea8000c1e1900 */
[----:B------:R-:W3:Y:S01]  /*6940*/  LDG.E R28, desc[UR36][R24.64+0x20] ;  /* 0x00002024181c7981 */ /* 0x000ee2000c1e1900 */
[----:B--2---:R-:W-:-:S02]  /*6950*/  IMAD R27, R11, R26, R43 ;  /* 0x0000001a0b1b7224 */ /* 0x004fc400078e022b */
[----:B---3--:R-:W-:-:S03]  /*6960*/  IMAD R29, R11, R28, R44 ;  /* 0x0000001c0b1d7224 */ /* 0x008fc600078e022c */
[----:B------:R-:W-:-:S04]  /*6970*/  IADD3 R27, R27, R22, RZ ;  /* 0x000000161b1b7210 */ /* 0x000fc80007ffe0ff */
[----:B------:R-:W-:Y:S02]  /*6980*/  IADD3 R30, P1, R10, R27, RZ ;  /* 0x0000001b0a1e7210 */ /* 0x000fe40007f3e0ff */
[----:B------:R-:W-:Y:S02]  /*6990*/  IADD3 R29, R29, R22, RZ ;  /* 0x000000161d1d7210 */ /* 0x000fe40007ffe0ff */
[----:B------:R-:W-:Y:S02]  /*69a0*/  LEA.HI.X.SX32 R27, R27, R12, 0x1, P1 ;  /* 0x0000000c1b1b7211 */ /* 0x000fe400008f0eff */
[----:B------:R-:W-:-:S04]  /*69b0*/  LEA R26, P1, R30, UR12, 0x1 ;  /* 0x0000000c1e1a7c11 */ /* 0x000fc8000f8208ff */
[----:B------:R-:W-:Y:S02]  /*69c0*/  LEA.HI.X R27, R30, UR13, R27, 0x1, P1 ;  /* 0x0000000d1e1b7c11 */ /* 0x000fe400088f0c1b */
[----:B------:R-:W-:-:S03]  /*69d0*/  IADD3 R30, P1, R10, R29, RZ ;  /* 0x0000001d0a1e7210 */ /* 0x000fc60007f3e0ff */
[----:B------:R-:W2:Y:S01]  /*69e0*/  LDG.E.128 R32, desc[UR36][R26.64] ;  /* 0x000000241a207981 */ /* 0x000ea2000c1e1d00 */
[----:B------:R-:W-:Y:S02]  /*69f0*/  LEA.HI.X.SX32 R29, R29, R12, 0x1, P1 ;  /* 0x0000000c1d1d7211 */ /* 0x000fe400008f0eff */
[----:B------:R-:W-:-:S04]  /*6a00*/  LEA R28, P1, R30, UR12, 0x1 ;  /* 0x0000000c1e1c7c11 */ /* 0x000fc8000f8208ff */
[----:B------:R-:W-:Y:S02]  /*6a10*/  LEA.HI.X R29, R30, UR13, R29, 0x1, P1 ;  /* 0x0000000d1e1d7c11 */ /* 0x000fe400088f0c1d */
[----:B------:R1:W3:Y:S04]  /*6a20*/  LDS.U16 R30, [R15+-0x10] ;  /* 0xfffff0000f1e7984 */ /* 0x0002e80000000400 */
[----:B------:R4:W4:Y:S01]  /*6a30*/  LDG.E.128 R36, desc[UR36][R28.64] ;  /* 0x000000241c247981 */ /* 0x000922000c1e1d00 */
[----:B------:R-:W-:Y:S01]  /*6a40*/  IADD3 R40, P1, R24, 0x40, RZ ;  /* 0x0000004018287810 */ /* 0x000fe20007f3e0ff */
[----:B0-----:R-:W-:Y:S01]  /*6a50*/  HADD2.F32 R31, -RZ, R31.H0_H0 ;  /* 0x2000001fff1f7230 */ /* 0x001fe20000004100 */
[----:B------:R-:W-:Y:S01]  /*6a60*/  IADD3 R7, R7, 0x10, RZ ;  /* 0x0000001007077810 */ /* 0x000fe20007ffe0ff */
[----:B------:R-:W-:Y:S01]  /*6a70*/  VIADD R22, R22, 0x1000 ;  /* 0x0000100016167836 */ /* 0x000fe20000000000 */
[----:B-1----:R-:W-:Y:S01]  /*6a80*/  IADD3 R15, R15, 0x20, RZ ;  /* 0x000000200f0f7810 */ /* 0x002fe20007ffe0ff */
[----:B------:R-:W-:Y:S01]  /*6a90*/  IMAD.X R41, RZ, RZ, R25, P1 ;  /* 0x000000ffff297224 */ /* 0x000fe200008e0619 */
[----:B------:R-:W-:Y:S01]  /*6aa0*/  ISETP.GE.AND P1, PT, R7, R42, PT ;  /* 0x0000002a0700720c */ /* 0x000fe20003f26270 */
[----:B---3--:R-:W-:-:S02]  /*6ab0*/  HADD2.F32 R25, -RZ, R30.H0_H0 ;  /* 0x2000001eff197230 */ /* 0x008fc40000004100 */
[----:B--2---:R-:W-:Y:S02]  /*6ac0*/  HADD2.F32 R24, -RZ, R32.H0_H0 ;  /* 0x20000020ff187230 */ /* 0x004fe40000004100 */
[----:B------:R-:W-:Y:S02]  /*6ad0*/  HADD2.F32 R26, -RZ, R33.H0_H0 ;  /* 0x20000021ff1a7230 */ /* 0x000fe40000004100 */
[----:B------:R-:W-:Y:S02]  /*6ae0*/  HADD2.F32 R30, -RZ, R34.H0_H0 ;  /* 0x20000022ff1e7230 */ /* 0x000fe40000004100 */
[C---:B------:R-:W-:Y:S01]  /*6af0*/  FFMA.FTZ R4, R25.reuse, R24, R4 ;  /* 0x0000001819047223 */ /* 0x040fe20000010004 */
[----:B----4-:R-:W-:Y:S02]  /*6b00*/  HADD2.F32 R28, -RZ, R35.H0_H0 ;  /* 0x20000023ff1c7230 */ /* 0x010fe40000004100 */
[----:B------:R-:W-:Y:S01]  /*6b10*/  FFMA.FTZ R5, R25, R26, R5 ;  /* 0x0000001a19057223 */ /* 0x000fe20000010005 */
[----:B------:R-:W-:-:S02]  /*6b20*/  HADD2.F32 R32, -RZ, R32.H1_H1 ;  /* 0x30000020ff207230 */ /* 0x000fc40000004100 */
[C---:B------:R-:W-:Y:S01]  /*6b30*/  FFMA.FTZ R9, R25.reuse, R30, R9 ;  /* 0x0000001e19097223 */ /* 0x040fe20000010009 */
[----:B------:R-:W-:Y:S02]  /*6b40*/  HADD2.F32 R33, -RZ, R33.H1_H1 ;  /* 0x30000021ff217230 */ /* 0x000fe40000004100 */
[C---:B------:R-:W-:Y:S01]  /*6b50*/  FFMA.FTZ R13, R25.reuse, R28, R13 ;  /* 0x0000001c190d7223 */ /* 0x040fe2000001000d */
[----:B------:R-:W-:Y:S02]  /*6b60*/  HADD2.F32 R27, -RZ, R34.H1_H1 ;  /* 0x30000022ff1b7230 */ /* 0x000fe40000004100 */
[C---:B------:R-:W-:Y:S01]  /*6b70*/  FFMA.FTZ R3, R25.reuse, R32, R3 ;  /* 0x0000002019037223 */ /* 0x040fe20000010003 */
[----:B------:R-:W-:Y:S02]  /*6b80*/  HADD2.F32 R35, -RZ, R35.H1_H1 ;  /* 0x30000023ff237230 */ /* 0x000fe40000004100 */
[----:B------:R-:W-:Y:S01]  /*6b90*/  FFMA.FTZ R6, R25, R33, R6 ;  /* 0x0000002119067223 */ /* 0x000fe20000010006 */
[----:B------:R-:W-:-:S02]  /*6ba0*/  HADD2.F32 R24, -RZ, R36.H0_H0 ;  /* 0x20000024ff187230 */ /* 0x000fc40000004100 */
[C---:B------:R-:W-:Y:S01]  /*6bb0*/  FFMA.FTZ R8, R25.reuse, R27, R8 ;  /* 0x0000001b19087223 */ /* 0x040fe20000010008 */
[----:B------:R-:W-:Y:S02]  /*6bc0*/  HADD2.F32 R26, -RZ, R37.H0_H0 ;  /* 0x20000025ff1a7230 */ /* 0x000fe40000004100 */
[----:B------:R-:W-:Y:S01]  /*6bd0*/  FFMA.FTZ R0, R25, R35, R0 ;  /* 0x0000002319007223 */ /* 0x000fe20000010000 */
        /* <DEDUP_REMOVED lines=13> */
[----:B------:R-:W-:Y:S01]  /*6cb0*/  FFMA.FTZ R0, R31, R39, R0 ;  /* 0x000000271f007223 */ /* 0x000fe20000010000 */
[----:B------:R-:W-:Y:S06]  /*6cc0*/  @!P1 BRA `(.L_x_2446) ;  /* 0xfffffffc000c9947 */ /* 0x000fec000383ffff */
.L_x_2443:
[----:B------:R-:W-:Y:S05]  /*6cd0*/  BSYNC B0 ;  /* 0x0000000000007941 */ /* 0x000fea0003800000 */
.L_x_2442:
[----:B------:R-:W-:Y:S01]  /*6ce0*/  ISETP.GE.AND P1, PT, R14, UR40, PT ;  /* 0x000000280e007c0c */ /* 0x000fe2000bf26270 */
[----:B------:R-:W-:Y:S01]  /*6cf0*/  ULDC UR6, c[0x0][0x288] ;  /* 0x0000a20000067ab9 */ /* 0x000fe20000000800 */
[----:B------:R-:W-:Y:S01]  /*6d00*/  ULDC.64 UR12, c[0x0][0x258] ;  /* 0x00009600000c7ab9 */ /* 0x000fe20000000a00 */
[----:B------:R-:W-:Y:S01]  /*6d10*/  ULDC.64 UR14, c[0x0][0x250] ;  /* 0x00009400000e7ab9 */ /* 0x000fe20000000a00 */
[----:B------:R-:W-:Y:S09]  /*6d20*/  BSSY B0, `(.L_x_2447) ;  /* 0x00000c9000007945 */ /* 0x000ff20003800000 */
[----:B------:R-:W-:Y:S05]  /*6d30*/  @P1 BRA `(.L_x_2448) ;  /* 0x0000000c001c1947 */ /* 0x000fea0003800000 */
[----:B------:R-:W-:Y:S01]  /*6d40*/  LOP3.LUT R7, RZ, R21, RZ, 0x33, !PT ;  /* 0x00000015ff077212 */ /* 0x000fe200078e33ff */
[----:B------:R-:W-:Y:S01]  /*6d50*/  BSSY B1, `(.L_x_2449) ;  /* 0x0000043000017945 */ /* 0x000fe20003800000 */
[----:B------:R-:W-:-:S04]  /*6d60*/  MOV R32, UR42 ;  /* 0x0000002a00207c02 */ /* 0x000fc80008000f00 */
[----:B------:R-:W-:-:S04]  /*6d70*/  IADD3 R32, -R32, UR40, R7 ;  /* 0x0000002820207c10 */ /* 0x000fc8000fffe107 */
[----:B------:R-:W-:-:S13]  /*6d80*/  LOP3.LUT P1, RZ, R32, 0x8, RZ, 0xc0, !PT ;  /* 0x0000000820ff7812 */ /* 0x000fda000782c0ff */
[----:B------:R-:W-:Y:S05]  /*6d90*/  @P1 BRA `(.L_x_2450) ;  /* 0x0000000000f81947 */ /* 0x000fea0003800000 */
[----:B------:R-:W-:Y:S01]  /*6da0*/  ISETP.GE.AND P1, PT, R14, R45, PT ;  /* 0x0000002d0e00720c */ /* 0x000fe20003f26270 */
[----:B------:R-:W-:-:S12]  /*6db0*/  BSSY B2, `(.L_x_2451) ;  /* 0x000003b000027945 */ /* 0x000fd80003800000 */
[----:B------:R-:W-:Y:S05]  /*6dc0*/  @!P1 BRA `(.L_x_2452) ;  /* 0x0000000000e49947 */ /* 0x000fea0003800000 */
[----:B---3--:R-:W-:Y:S01]  /*6dd0*/  IABS R26, R45 ;  /* 0x0000002d001a7213 */ /* 0x008fe20000000000 */
        /* <DEDUP_REMOVED lines=9> */
[----:B-1----:R-:W-:Y:S01]  /*6e70*/  MOV R24, RZ ;  /* 0x000000ff00187202 */ /* 0x002fe20000000f00 */
[----:B--2---:R-:W-:-:S04]  /*6e80*/  IMAD.MOV R7, RZ, RZ, -R25 ;  /* 0x000000ffff077224 */ /* 0x004fc800078e0a19 */
[----:B------:R-:W-:-:S04]  /*6e90*/  IMAD R7, R7, R26, RZ ;  /* 0x0000001a07077224 */ /* 0x000fc800078e02ff */
[----:B------:R-:W-:-:S06]  /*6ea0*/  IMAD.HI.U32 R22, R25, R7, R24 ;  /* 0x0000000719167227 */ /* 0x000fcc00078e0018 */
[----:B------:R-:W-:-:S05]  /*6eb0*/  IMAD.HI.U32 R7, R22, R11, RZ ;  /* 0x0000000b16077227 */ /* 0x000fca00078e00ff */
[----:B------:R-:W-:-:S05]  /*6ec0*/  IADD3 R22, -R7, RZ, RZ ;  /* 0x000000ff07167210 */ /* 0x000fca0007ffe1ff */
[----:B------:R-:W-:Y:S02]  /*6ed0*/  IMAD R7, R26, R22, R11 ;  /* 0x000000161a077224 */ /* 0x000fe400078e020b */
[----:B------:R-:W-:-:S03]  /*6ee0*/  IMAD R22, R45, UR45, RZ ;  /* 0x0000002d2d167c24 */ /* 0x000fc6000f8e02ff */
        /* <DEDUP_REMOVED lines=15> */
[----:B------:R-:W-:-:S04]  /*6fe0*/  IMAD R22, R22, R45, R7 ;  /* 0x0000002d16167224 */ /* 0x000fc800078e0207 */
[----:B------:R-:W-:-:S05]  /*6ff0*/  IMAD.SHL.U32 R7, R22, 0x100, RZ ;  /* 0x0000010016077824 */ /* 0x000fca00078e00ff */
[----:B------:R-:W-:-:S04]  /*7000*/  IADD3 R11, P1, R10, R7, RZ ;  /* 0x000000070a0b7210 */ /* 0x000fc80007f3e0ff */
[----:B------:R-:W-:Y:S02]  /*7010*/  LEA.HI.X.SX32 R22, R7, R12, 0x1, P1 ;  /* 0x0000000c07167211 */ /* 0x000fe400008f0eff */
[----:B------:R-:W-:-:S04]  /*7020*/  LEA R26, P1, R11, UR4, 0x1 ;  /* 0x000000040b1a7c11 */ /* 0x000fc8000f8208ff */
[----:B------:R-:W-:-:S05]  /*7030*/  LEA.HI.X R27, R11, UR5, R22, 0x1, P1 ;  /* 0x000000050b1b7c11 */ /* 0x000fca00088f0c16 */
[----:B------:R-:W2:Y:S01]  /*7040*/  LDG.E.128 R28, desc[UR36][R26.64] ;  /* 0x000000241a1c7981 */ /* 0x000ea2000c1e1d00 */
[----:B0-----:R-:W-:Y:S02]  /*7050*/  HADD2.F32 R7, -RZ, R20.H0_H0 ;  /* 0x20000014ff077230 */ /* 0x001fe40000004100 */
[--C-:B--2---:R-:W-:Y:S02]  /*7060*/  HADD2.F32 R24, -RZ, R30.reuse.H0_H0 ;  /* 0x2000001eff187230 */ /* 0x104fe40000004100 */
[----:B------:R-:W-:Y:S02]  /*7070*/  HADD2.F32 R15, -RZ, R30.H1_H1 ;  /* 0x3000001eff0f7230 */ /* 0x000fe40000004100 */
[----:B------:R-:W-:Y:S02]  /*7080*/  HADD2.F32 R11, -RZ, R28.H0_H0 ;  /* 0x2000001cff0b7230 */ /* 0x000fe40000004100 */
        /* <DEDUP_REMOVED lines=8> */
[----:B------:R-:W-:Y:S01]  /*7110*/  FFMA.FTZ R13, R7, R30, R13 ;  /* 0x0000001e070d7223 */ /* 0x000fe2000001000d */
[----:B------:R-:W-:-:S02]  /*7120*/  HADD2.F32 R31, -RZ, R31.H1_H1 ;  /* 0x3000001fff1f7230 */ /* 0x000fc40000004100 */
[C---:B------:R-:W-:Y:S01]  /*7130*/  FFMA.FTZ R3, R7.reuse, R28, R3 ;  /* 0x0000001c07037223 */ /* 0x040fe20000010003 */
[C---:B------:R-:W-:Y:S02]  /*7140*/  FFMA.FTZ R6, R7.reuse, R29, R6 ;  /* 0x0000001d07067223 */ /* 0x040fe40000010006 */
[----:B------:R-:W-:-:S07]  /*7150*/  FFMA.FTZ R0, R7, R31, R0 ;  /* 0x0000001f07007223 */ /* 0x000fce0000010000 */
.L_x_2452:
[----:B------:R-:W-:Y:S05]  /*7160*/  BSYNC B2 ;  /* 0x0000000000027941 */ /* 0x000fea0003800000 */
.L_x_2451:
[----:B------:R-:W-:-:S07]  /*7170*/  IADD3 R14, R14, 0x8, RZ ;  /* 0x000000080e0e7810 */ /* 0x000fce0007ffe0ff */
.L_x_2450:
[----:B------:R-:W-:Y:S05]  /*7180*/  BSYNC B1 ;  /* 0x0000000000017941 */ /* 0x000fea0003800000 */
.L_x_2449:
[----:B------:R-:W-:-:S13]  /*7190*/  LOP3.LUT P1, RZ, R32, 0xfffffff8, RZ, 0xc0, !PT ;  /* 0xfffffff820ff7812 */ /* 0x000fda000782c0ff */
[----:B------:R-:W-:Y:S05]  /*71a0*/  @!P1 BRA `(.L_x_2448) ;  /* 0x0000000800009947 */ /* 0x000fea0003800000 */
[----:B------:R-:W-:Y:S01]  /*71b0*/  LEA R7, R14, UR9, 0x1 ;  /* 0x000000090e077c11 */ /* 0x000fe2000f8e08ff */
[----:B------:R-:W-:Y:S01]  /*71c0*/  IMAD.MOV.U32 R11, RZ, RZ, RZ ;  /* 0x000000ffff0b7224 */ /* 0x000fe200078e00ff */
[----:B------:R-:W-:-:S05]  /*71d0*/  MOV R20, UR42 ;  /* 0x0000002a00147c02 */ /* 0x000fca0008000f00 */
[----:B------:R-:W-:-:S05]  /*71e0*/  IMAD R7, R20, -0x2, R7 ;  /* 0xfffffffe14077824 */ /* 0x000fca00078e0207 */
[----:B------:R-:W-:-:S07]  /*71f0*/  IADD3 R32, R7, UR7, RZ ;  /* 0x0000000707207c10 */ /* 0x000fce000fffe0ff */
.L_x_2457:
[----:B------:R-:W0:Y:S01]  /*7200*/  LDC R35, c[0x0][0x284] ;  /* 0x0000a100ff237b82 */ /* 0x000e220000000800 */
[----:B------:R-:W-:Y:S01]  /*7210*/  IADD3 R34, R14, 0x8, RZ ;  /* 0x000000080e227810 */ /* 0x000fe20007ffe0ff */
[----:B------:R-:W-:Y:S01]  /*7220*/  BSSY B1, `(.L_x_2453) ;  /* 0x000003b000017945 */ /* 0x000fe20003800000 */
[----:B------:R-:W-:Y:S01]  /*7230*/  IMAD.IADD R33, R32, 0x1, R11 ;  /* 0x0000000120217824 */ /* 0x000fe200078e020b */
[-C--:B0-----:R-:W-:Y:S02]  /*7240*/  ISETP.GE.AND P2, PT, R14, R35.reuse, PT ;  /* 0x000000230e00720c */ /* 0x081fe40003f46270 */
[----:B------:R-:W-:-:S11]  /*7250*/  ISETP.GE.AND P1, PT, R34, R35, PT ;  /* 0x000000232200720c */ /* 0x000fd60003f26270 */
[----:B------:R-:W-:Y:S05]  /*7260*/  @!P2 BRA `(.L_x_2454) ;  /* 0x0000000000d8a947 */ /* 0x000fea0003800000 */
[----:B------:R-:W-:Y:S02]  /*7270*/  IABS R22, R35 ;  /* 0x0000002300167213 */ /* 0x000fe40000000000 */
[----:B------:R-:W-:Y:S02]  /*7280*/  IABS R15, R14 ;  /* 0x0000000e000f7213 */ /* 0x000fe40000000000 */
[----:B------:R-:W0:Y:S01]  /*7290*/  I2F.RP R20, R22 ;  /* 0x0000001600147306 */ /* 0x000e220000209400 */
[----:B------:R-:W-:Y:S02]  /*72a0*/  ISETP.GE.AND P3, PT, R14, RZ, PT ;  /* 0x000000ff0e00720c */ /* 0x000fe40003f66270 */
[----:B------:R-:W-:-:S05]  /*72b0*/  ISETP.NE.AND P4, PT, R35, RZ, PT ;  /* 0x000000ff2300720c */ /* 0x000fca0003f85270 */
[----:B0-----:R-:W3:Y:S02]  /*72c0*/  MUFU.RCP R20, R20 ;  /* 0x0000001400147308 */ /* 0x001ee40000001000 */
[----:B---3--:R-:W-:-:S06]  /*72d0*/  IADD3 R24, R20, 0xffffffe, RZ ;  /* 0x0ffffffe14187810 */ /* 0x008fcc0007ffe0ff */
[----:B------:R0:W1:Y:S02]  /*72e0*/  F2I.FTZ.U32.TRUNC.NTZ R25, R24 ;  /* 0x0000001800197305 */ /* 0x000064000021f000 */
[----:B0-----:R-:W-:Y:S01]  /*72f0*/  IMAD.MOV.U32 R24, RZ, RZ, RZ ;  /* 0x000000ffff187224 */ /* 0x001fe200078e00ff */
        /* <DEDUP_REMOVED lines=10> */
[----:B------:R-:W-:-:S03]  /*73a0*/  IMAD R22, R35, UR45, RZ ;  /* 0x0000002d23167c24 */ /* 0x000fc6000f8e02ff */
        /* <DEDUP_REMOVED lines=13> */
[C---:B------:R-:W-:Y:S01]  /*7480*/  LEA R26, P2, R15.reuse, UR14, 0x1 ;  /* 0x0000000e0f1a7c11 */ /* 0x040fe2000f8408ff */
[----:B------:R-:W0:Y:S03]  /*7490*/  LDS.U16 R7, [R33] ;  /* 0x0000000021077984 */ /* 0x000e260000000400 */
[----:B------:R-:W-:-:S05]  /*74a0*/  LEA.HI.X R27, R15, UR15, R20, 0x1, P2 ;  /* 0x0000000f0f1b7c11 */ /* 0x000fca00090f0c14 */
[----:B------:R-:W2:Y:S01]  /*74b0*/  LDG.E.128 R28, desc[UR36][R26.64] ;  /* 0x000000241a1c7981 */ /* 0x000ea2000c1e1d00 */
[----:B0-----:R-:W-:Y:S02]  /*74c0*/  HADD2.F32 R7, -RZ, R7.H0_H0 ;  /* 0x20000007ff077230 */ /* 0x001fe40000004100 */
[--C-:B--2---:R-:W-:Y:S02]  /*74d0*/  HADD2.F32 R15, -RZ, R28.reuse.H0_H0 ;  /* 0x2000001cff0f7230 */ /* 0x104fe40000004100 */
[----:B------:R-:W-:Y:S02]  /*74e0*/  HADD2.F32 R20, -RZ, R29.H0_H0 ;  /* 0x2000001dff147230 */ /* 0x000fe40000004100 */
[----:B------:R-:W-:Y:S02]  /*74f0*/  HADD2.F32 R24, -RZ, R31.H0_H0 ;  /* 0x2000001fff187230 */ /* 0x000fe40000004100 */
[----:B------:R-:W-:Y:S01]  /*7500*/  FFMA.FTZ R4, R7, R15, R4 ;  /* 0x0000000f07047223 */ /* 0x000fe20000010004 */
[----:B------:R-:W-:-:S02]  /*7510*/  HADD2.F32 R28, -RZ, R28.H1_H1 ;  /* 0x3000001cff1c7230 */ /* 0x000fc40000004100 */
[C---:B------:R-:W-:Y:S01]  /*7520*/  FFMA.FTZ R5, R7.reuse, R20, R5 ;  /* 0x0000001407057223 */ /* 0x040fe20000010005 */
[----:B------:R-:W-:Y:S02]  /*7530*/  HADD2.F32 R29, -RZ, R29.H1_H1 ;  /* 0x3000001dff1d7230 */ /* 0x000fe40000004100 */
[C---:B------:R-:W-:Y:S01]  /*7540*/  FFMA.FTZ R13, R7.reuse, R24, R13 ;  /* 0x00000018070d7223 */ /* 0x040fe2000001000d */
[--C-:B------:R-:W-:Y:S02]  /*7550*/  HADD2.F32 R22, -RZ, R30.reuse.H0_H0 ;  /* 0x2000001eff167230 */ /* 0x100fe40000004100 */
[C---:B------:R-:W-:Y:S01]  /*7560*/  FFMA.FTZ R3, R7.reuse, R28, R3 ;  /* 0x0000001c07037223 */ /* 0x040fe20000010003 */
[----:B------:R-:W-:Y:S02]  /*7570*/  HADD2.F32 R25, -RZ, R30.H1_H1 ;  /* 0x3000001eff197230 */ /* 0x000fe40000004100 */
[----:B------:R-:W-:Y:S01]  /*7580*/  FFMA.FTZ R6, R7, R29, R6 ;  /* 0x0000001d07067223 */ /* 0x000fe20000010006 */
[----:B------:R-:W-:-:S02]  /*7590*/  HADD2.F32 R31, -RZ, R31.H1_H1 ;  /* 0x3000001fff1f7230 */ /* 0x000fc40000004100 */
[C---:B------:R-:W-:Y:S01]  /*75a0*/  FFMA.FTZ R9, R7.reuse, R22, R9 ;  /* 0x0000001607097223 */ /* 0x040fe20000010009 */
[C---:B------:R-:W-:Y:S02]  /*75b0*/  FFMA.FTZ R8, R7.reuse, R25, R8 ;  /* 0x0000001907087223 */ /* 0x040fe40000010008 */
[----:B------:R-:W-:-:S07]  /*75c0*/  FFMA.FTZ R0, R7, R31, R0 ;  /* 0x0000001f07007223 */ /* 0x000fce0000010000 */
.L_x_2454:
[----:B------:R-:W-:Y:S05]  /*75d0*/  BSYNC B1 ;  /* 0x0000000000017941 */ /* 0x000fea0003800000 */
.L_x_2453:
[----:B------:R-:W-:Y:S04]  /*75e0*/  BSSY B1, `(.L_x_2455) ;  /* 0x0000038000017945 */ /* 0x000fe80003800000 */
[----:B------:R-:W-:Y:S05]  /*75f0*/  @!P1 BRA `(.L_x_2456) ;  /* 0x0000000000d89947 */ /* 0x000fea0003800000 */
[----:B------:R-:W-:Y:S02]  /*7600*/  IABS R22, R35 ;  /* 0x0000002300167213 */ /* 0x000fe40000000000 */
[----:B------:R-:W-:Y:S02]  /*7610*/  IABS R15, R34 ;  /* 0x00000022000f7213 */ /* 0x000fe40000000000 */
[----:B------:R-:W0:Y:S01]  /*7620*/  I2F.RP R20, R22 ;  /* 0x0000001600147306 */ /* 0x000e220000209400 */
[----:B------:R-:W-:Y:S02]  /*7630*/  ISETP.GE.AND P2, PT, R34, RZ, PT ;  /* 0x000000ff2200720c */ /* 0x000fe40003f46270 */
[----:B------:R-:W-:-:S05]  /*7640*/  ISETP.NE.AND P3, PT, R35, RZ, PT ;  /* 0x000000ff2300720c */ /* 0x000fca0003f65270 */
[----:B0-----:R-:W3:Y:S02]  /*7650*/  MUFU.RCP R20, R20 ;  /* 0x0000001400147308 */ /* 0x001ee40000001000 */
[----:B---3--:R-:W-:-:S06]  /*7660*/  VIADD R24, R20, 0xffffffe ;  /* 0x0ffffffe14187836 */ /* 0x008fcc0000000000 */
[----:B------:R0:W1:Y:S02]  /*7670*/  F2I.FTZ.U32.TRUNC.NTZ R25, R24 ;  /* 0x0000001800197305 */ /* 0x000064000021f000 */
[----:B0-----:R-:W-:Y:S01]  /*7680*/  HFMA2.MMA R24, -RZ, RZ, 0, 0 ;  /* 0x00000000ff187435 */ /* 0x001fe200000001ff */
[----:B-1----:R-:W-:-:S05]  /*7690*/  IADD3 R7, RZ, -R25, RZ ;  /* 0x80000019ff077210 */ /* 0x002fca0007ffe0ff */
[----:B------:R-:W-:-:S04]  /*76a0*/  IMAD R7, R7, R22, RZ ;  /* 0x0000001607077224 */ /* 0x000fc800078e02ff */
[----:B------:R-:W-:-:S06]  /*76b0*/  IMAD.HI.U32 R26, R25, R7, R24 ;  /* 0x00000007191a7227 */ /* 0x000fcc00078e0018 */
[----:B------:R-:W-:-:S04]  /*76c0*/  IMAD.HI.U32 R7, R26, R15, RZ ;  /* 0x0000000f1a077227 */ /* 0x000fc800078e00ff */
[----:B------:R-:W-:-:S04]  /*76d0*/  IMAD.MOV R20, RZ, RZ, -R7 ;  /* 0x000000ffff147224 */ /* 0x000fc800078e0a07 */
[----:B------:R-:W-:-:S05]  /*76e0*/  IMAD R7, R22, R20, R15 ;  /* 0x0000001416077224 */ /* 0x000fca00078e020f */
[----:B------:R-:W-:-:S13]  /*76f0*/  ISETP.GT.U32.AND P1, PT, R22, R7, PT ;  /* 0x000000071600720c */ /* 0x000fda0003f24070 */
[----:B------:R-:W-:-:S04]  /*7700*/  @!P1 IADD3 R7, R7, -R22, RZ ;  /* 0x8000001607079210 */ /* 0x000fc80007ffe0ff */
[----:B------:R-:W-:-:S13]  /*7710*/  ISETP.GT.U32.AND P1, PT, R22, R7, PT ;  /* 0x000000071600720c */ /* 0x000fda0003f24070 */
[----:B------:R-:W-:Y:S01]  /*7720*/  @!P1 IADD3 R7, R7, -R22, RZ ;  /* 0x8000001607079210 */ /* 0x000fe20007ffe0ff */
[----:B------:R-:W-:-:S04]  /*7730*/  IMAD R22, R35, UR45, RZ ;  /* 0x0000002d23167c24 */ /* 0x000fc8000f8e02ff */
[----:B------:R-:W-:Y:S01]  /*7740*/  @!P2 IMAD.MOV R7, RZ, RZ, -R7 ;  /* 0x000000ffff07a224 */ /* 0x000fe200078e0a07 */
        /* <DEDUP_REMOVED lines=13> */
[----:B------:R-:W0:Y:S03]  /*7820*/  LDS.U16 R7, [R33+0x10] ;  /* 0x0000100021077984 */ /* 0x000e260000000400 */
        /* <DEDUP_REMOVED lines=19> */
.L_x_2456:
[----:B------:R-:W-:Y:S05]  /*7960*/  BSYNC B1 ;  /* 0x0000000000017941 */ /* 0x000fea0003800000 */
.L_x_2455:
[----:B------:R-:W-:Y:S01]  /*7970*/  IADD3 R14, R14, 0x10, RZ ;  /* 0x000000100e0e7810 */ /* 0x000fe20007ffe0ff */
[----:B------:R-:W-:-:S03]  /*7980*/  VIADD R11, R11, 0x20 ;  /* 0x000000200b0b7836 */ /* 0x000fc60000000000 */
[----:B------:R-:W-:-:S13]  /*7990*/  ISETP.GE.AND P1, PT, R14, UR40, PT ;  /* 0x000000280e007c0c */ /* 0x000fda000bf26270 */
[----:B------:R-:W-:Y:S05]  /*79a0*/  @!P1 BRA `(.L_x_2457) ;  /* 0xfffffff800149947 */ /* 0x000fea000383ffff */
.L_x_2448:
[----:B------:R-:W-:Y:S05]  /*79b0*/  BSYNC B0 ;  /* 0x0000000000007941 */ /* 0x000fea0003800000 */
.L_x_2447:
[----:B------:R-:W-:Y:S01]  /*79c0*/  USHF.L.U32 UR11, UR11, 0x8, URZ ;  /* 0x000000080b0b7899 */ /* 0x000fe2000800063f */
[----:B------:R-:W-:Y:S04]  /*79d0*/  BSSY B0, `(.L_x_2458) ;  /* 0x0000064000007945 */ /* 0x000fe80003800000 */
[----:B------:R-:W-:Y:S07]  /*79e0*/  @P0 BRA `(.L_x_2459) ;  /* 0x0000000400880947 */ /* 0x000fee0003800000 */
[----:B------:R-:W0:Y:S01]  /*79f0*/  LDC R10, c[0x0][0x308] ;  /* 0x0000c200ff0a7b82 */ /* 0x000e220000000800 */
[----:B------:R-:W-:Y:S02]  /*7a00*/  ULDC.64 UR4, c[0x0][0x2f0] ;  /* 0x0000bc0000047ab9 */ /* 0x000fe40000000a00 */
[----:B------:R-:W-:-:S04]  /*7a10*/  UISETP.NE.U32.AND UP0, UPT, UR4, URZ, UPT ;  /* 0x0000003f0400728c */ /* 0x000fc8000bf05070 */
[----:B------:R-:W-:-:S06]  /*7a20*/  UISETP.NE.AND.EX UP0, UPT, UR5, URZ, UPT, UP0 ;  /* 0x0000003f0500728c */ /* 0x000fcc000bf05300 */
[----:B------:R-:W-:-:S05]  /*7a30*/  PLOP3.LUT P2, PT, PT, PT, UP0, 0x80, 0x0 ;  /* 0x000000000000781c */ /* 0x000fca0003f4f008 */
[----:B------:R-:W-:Y:S02]  /*7a40*/  @UP0 ULDC UR4, c[0x0][0x288] ;  /* 0x0000a20000040ab9 */ /* 0x000fe40000000800 */
[----:B------:R-:W-:Y:S01]  /*7a50*/  @UP0 UIMAD UR4, UR38, UR4, UR46 ;  /* 0x00000004260402a4 */ /* 0x000fe2000f8e022e */
[----:B0-----:R-:W-:-:S05]  /*7a60*/  ISETP.NE.AND P1, PT, R10, 0x2, PT ;  /* 0x000000020a00780c */ /* 0x001fca0003f25270 */
[----:B------:R-:W-:Y:S01]  /*7a70*/  MOV R7, UR4 ;  /* 0x0000000400077c02 */ /* 0x000fe20008000f00 */
[----:B------:R-:W-:Y:S02]  /*7a80*/  @UP0 ULDC.64 UR4, c[0x0][0x2e8] ;  /* 0x0000ba0000040ab9 */ /* 0x000fe40000000a00 */
[----:B------:R-:W-:Y:S01]  /*7a90*/  MOV R14, UR4 ;  /* 0x00000004000e7c02 */ /* 0x000fe20008000f00 */
[----:B------:R-:W-:Y:S01]  /*7aa0*/  USHF.L.U32 UR4, UR46, 0x8, URZ ;  /* 0x000000082e047899 */ /* 0x000fe2000800063f */
[----:B------:R-:W-:Y:S01]  /*7ab0*/  IMAD.U32 R15, RZ, RZ, UR5 ;  /* 0x00000005ff0f7e24 */ /* 0x000fe2000f8e00ff */
[----:B------:R-:W-:Y:S01]  /*7ac0*/  ULDC UR5, c[0x0][0x278] ;  /* 0x00009e0000057ab9 */ /* 0x000fe20000000800 */
[----:B------:R-:W-:Y:S01]  /*7ad0*/  @P2 LEA R7, R7, R2, 0x8 ;  /* 0x0000000207072211 */ /* 0x000fe200078e40ff */
[----:B------:R-:W0:Y:S01]  /*7ae0*/  @P1 LDC.64 R10, c[0x0][0x238] ;  /* 0x00008e00ff0a1b82 */ /* 0x000e220000000a00 */
[----:B------:R-:W-:-:S03]  /*7af0*/  UIMAD UR4, UR45, UR5, UR4 ;  /* 0x000000052d0472a4 */ /* 0x000fc6000f8e0204 */
[----:B------:R-:W-:Y:S01]  /*7b00*/  @P2 IMAD.WIDE R14, R7, 0x2, R14 ;  /* 0x00000002070e2825 */ /* 0x000fe200078e020e */
[----:B------:R-:W-:-:S04]  /*7b10*/  UISETP.NE.AND UP0, UPT, UR5, URZ, UPT ;  /* 0x0000003f0500728c */ /* 0x000fc8000bf05270 */
[----:B------:R-:W-:Y:S01]  /*7b20*/  USEL UR4, UR11, UR4, !UP0 ;  /* 0x000000040b047287 */ /* 0x000fe2000c000000 */
[----:B------:R-:W-:Y:S01]  /*7b30*/  IMAD R23, R23, 0x100, R2 ;  /* 0x0000010017177824 */ /* 0x000fe200078e0202 */
[----:B------:R1:W5:Y:S04]  /*7b40*/  @P2 LDG.E.128 R32, desc[UR36][R14.64] ;  /* 0x000000240e202981 */ /* 0x000368000c1e1d00 */
[----:B------:R-:W-:-:S05]  /*7b50*/  IADD3 R7, R2, UR4, RZ ;  /* 0x0000000402077c10 */ /* 0x000fca000fffe0ff */
[----:B0-----:R-:W-:-:S05]  /*7b60*/  @P1 IMAD.WIDE R10, R7, 0x2, R10 ;  /* 0x00000002070a1825 */ /* 0x001fca00078e020a */
[----:B------:R0:W5:Y:S01]  /*7b70*/  @P1 LDG.E.128 R28, desc[UR36][R10.64] ;  /* 0x000000240a1c1981 */ /* 0x000162000c1e1d00 */
[----:B------:R-:W-:Y:S01]  /*7b80*/  UIADD3 UR4, -UR42, UR40, URZ ;  /* 0x000000282a047290 */ /* 0x000fe2000fffe13f */
[----:B------:R-:W-:-:S03]  /*7b90*/  SHF.R.S32.HI R12, RZ, 0x1f, R23 ;  /* 0x0000001fff0c7819 */ /* 0x000fc60000011417 */
[----:B------:R-:W-:-:S09]  /*7ba0*/  ULEA UR4, UR4, UR10, 0x1 ;  /* 0x0000000a04047291 */ /* 0x000fd2000f8e083f */
[----:B------:R-:W2:Y:S01]  /*7bb0*/  LDS.U16 R36, [UR4] ;  /* 0x00000004ff247984 */ /* 0x000ea20008000400 */
[----:B------:R-:W-:-:S06]  /*7bc0*/  USHF.L.U32 UR4, UR41, 0x8, URZ ;  /* 0x0000000829047899 */ /* 0x000fcc000800063f */
[----:B------:R-:W-:Y:S02]  /*7bd0*/  IADD3 R23, P0, R23, UR4, RZ ;  /* 0x0000000417177c10 */ /* 0x000fe4000ff1e0ff */
[----:B-1----:R-:W-:Y:S01]  /*7be0*/  MOV R15, UR4 ;  /* 0x00000004000f7c02 */ /* 0x002fe20008000f00 */
[----:B------:R-:W-:-:S03]  /*7bf0*/  ULDC.64 UR4, c[0x0][0x250] ;  /* 0x0000940000047ab9 */ /* 0x000fc60000000a00 */
[----:B------:R-:W-:Y:S02]  /*7c00*/  LEA.HI.X.SX32 R12, R15, R12, 0x1, P0 ;  /* 0x0000000c0f0c7211 */ /* 0x000fe400000f0eff */
[----:B------:R-:W-:-:S04]  /*7c10*/  LEA R14, P0, R23, UR4, 0x1 ;  /* 0x00000004170e7c11 */ /* 0x000fc8000f8008ff */
[----:B------:R-:W-:Y:S01]  /*7c20*/  LEA.HI.X R15, R23, UR5, R12, 0x1, P0 ;  /* 0x00000005170f7c11 */ /* 0x000fe200080f0c0c */
[----:B0-----:R-:W-:Y:S08]  /*7c30*/  @P1 BRA `(.L_x_2460) ;  /* 0x00000000008c1947 */ /* 0x001ff00003800000 */
[----:B------:R-:W-:Y:S02]  /*7c40*/  ULDC.64 UR4, c[0x0][0x238] ;  /* 0x00008e0000047ab9 */ /* 0x000fe40000000a00 */
[----:B------:R-:W-:-:S04]  /*7c50*/  IADD3 R10, P0, R7, UR4, RZ ;  /* 0x00000004070a7c10 */ /* 0x000fc8000ff1e0ff */
[----:B------:R-:W-:Y:S01]  /*7c60*/  LEA.HI.X.SX32 R11, R7, UR5, 0x1, P0 ;  /* 0x00000005070b7c11 */ /* 0x000fe200080f0eff */
[----:B------:R-:W0:Y:S04]  /*7c70*/  LDC.64 R22, c[0x0][0x2f8] ;  /* 0x0000be00ff167b82 */ /* 0x000e280000000a00 */
[----:B-----5:R-:W3:Y:S04]  /*7c80*/  LDG.E.64 R28, desc[UR36][R10.64] ;  /* 0x000000240a1c7981 */ /* 0x020ee8000c1e1b00 */
[----:B0-----:R-:W4:Y:S01]  /*7c90*/  LDG.E R23, desc[UR36][R22.64+0x8] ;  /* 0x0000082416177981 */ /* 0x001f22000c1e1900 */
[C---:B---3--:R-:W-:Y:S01]  /*7ca0*/  SHF.R.U64 R27, R28.reuse, 0x10, R29 ;  /* 0x000000101c1b7819 */ /* 0x048fe2000000121d */
[----:B------:R-:W4:Y:S01]  /*7cb0*/  I2F.S8 R12, R28 ;  /* 0x0000001c000c7306 */ /* 0x000f220000001400 */
[----:B------:R-:W-:-:S02]  /*7cc0*/  PRMT R7, R28, 0x9910, RZ ;  /* 0x000099101c077816 */ /* 0x000fc400000000ff */
[----:B------:R-:W-:Y:S02]  /*7cd0*/  PRMT R20, R29, 0x9910, RZ ;  /* 0x000099101d147816 */ /* 0x000fe400000000ff */
[----:B------:R-:W-:Y:S02]  /*7ce0*/  PRMT R10, R27, 0x9910, RZ ;  /* 0x000099101b0a7816 */ /* 0x000fe400000000ff */
[--C-:B------:R-:W-:Y:S01]  /*7cf0*/  SHF.R.U32.HI R25, RZ, 0x10, R29.reuse ;  /* 0x00000010ff197819 */ /* 0x100fe2000001161d */
[----:B------:R-:W0:Y:S01]  /*7d00*/  I2F.S8 R24, R29 ;  /* 0x0000001d00187306 */ /* 0x000e220000001400 */
[----:B------:R-:W-:Y:S02]  /*7d10*/  SHF.R.S32.HI R26, RZ, 0x18, R29 ;  /* 0x00000018ff1a7819 */ /* 0x000fe4000001141d */
[----:B------:R-:W-:Y:S02]  /*7d20*/  SHF.R.S32.HI R7, RZ, 0x8, R7 ;  /* 0x00000008ff077819 */ /* 0x000fe40000011407 */
[----:B------:R-:W-:-:S02]  /*7d30*/  SHF.R.S32.HI R20, RZ, 0x8, R20 ;  /* 0x00000008ff147819 */ /* 0x000fc40000011414 */
[----:B------:R-:W-:Y:S01]  /*7d40*/  SHF.R.S32.HI R10, RZ, 0x8, R10 ;  /* 0x00000008ff0a7819 */ /* 0x000fe2000001140a */
[----:B------:R-:W-:Y:S01]  /*7d50*/  I2F.S8 R25, R25 ;  /* 0x0000001900197306 */ /* 0x000fe20000001400 */
[-C--:B----4-:R-:W-:Y:S01]  /*7d60*/  FMUL.FTZ R12, R12, R23.reuse ;  /* 0x000000170c0c7220 */ /* 0x090fe20000410000 */
[----:B0-----:R-:W-:-:S06]  /*7d70*/  FMUL.FTZ R24, R24, R23 ;  /* 0x0000001718187220 */ /* 0x001fcc0000410000 */
[----:B------:R-:W0:Y:S08]  /*7d80*/  I2F.S16 R26, R26 ;  /* 0x0000001a001a7306 */ /* 0x000e300000101400 */
[----:B------:R1:W3:Y:S01]  /*7d90*/  I2F.S8 R11, R27 ;  /* 0x0000001b000b7306 */ /* 0x0002e20000001400 */
[----:B0-----:R-:W-:-:S07]  /*7da0*/  FMUL.FTZ R26, R26, R23 ;  /* 0x000000171a1a7220 */ /* 0x001fce0000410000 */
[----:B------:R-:W0:Y:S01]  /*7db0*/  I2F.S16 R7, R7 ;  /* 0x0000000700077306 */ /* 0x000e220000101400 */
[----:B-1----:R-:W-:-:S05]  /*7dc0*/  FMUL.FTZ R27, R25, R23 ;  /* 0x00000017191b7220 */ /* 0x002fca0000410000 */
[----:B------:R-:W-:Y:S01]  /*7dd0*/  F2FP.F16.F32.PACK_AB R31, R26, R27 ;  /* 0x0000001b1a1f723e */ /* 0x000fe200000000ff */
[-C--:B---3--:R-:W-:Y:S01]  /*7de0*/  FMUL.FTZ R11, R11, R23.reuse ;  /* 0x000000170b0b7220 */ /* 0x088fe20000410000 */
[----:B------:R-:W1:Y:S01]  /*7df0*/  I2F.S16 R20, R20 ;  /* 0x0000001400147306 */ /* 0x000e620000101400 */
[----:B0-----:R-:W-:-:S07]  /*7e00*/  FMUL.FTZ R7, R7, R23 ;  /* 0x0000001707077220 */ /* 0x001fce0000410000 */
[----:B------:R-:W0:Y:S01]  /*7e10*/  I2F.S16 R10, R10 ;  /* 0x0000000a000a7306 */ /* 0x000e220000101400 */
[----:B------:R-:W-:Y:S01]  /*7e20*/  F2FP.F16.F32.PACK_AB R28, R7, R12 ;  /* 0x0000000c071c723e */ /* 0x000fe200000000ff */
[----:B-1----:R-:W-:-:S05]  /*7e30*/  FMUL.FTZ R25, R20, R23 ;  /* 0x0000001714197220 */ /* 0x002fca0000410000 */
[----:B------:R-:W-:Y:S01]  /*7e40*/  F2FP.F16.F32.PACK_AB R30, R25, R24 ;  /* 0x00000018191e723e */ /* 0x000fe200000000ff */
[----:B0-----:R-:W-:-:S05]  /*7e50*/  FMUL.FTZ R22, R10, R23 ;  /* 0x000000170a167220 */ /* 0x001fca0000410000 */
[----:B------:R-:W-:-:S07]  /*7e60*/  F2FP.F16.F32.PACK_AB R29, R22, R11 ;  /* 0x0000000b161d723e */ /* 0x000fce00000000ff */
.L_x_2460:
[----:B-----5:R-:W-:Y:S01]  /*7e70*/  HFMA2.MMA R16, R28, 1, 1, R16 ;  /* 0x3c003c001c107835 */ /* 0x020fe20000000010 */
[----:B------:R-:W-:Y:S01]  /*7e80*/  HADD2 R17, R29, R17 ;  /* 0x000000111d117230 */ /* 0x000fe20000000000 */
[----:B------:R-:W-:Y:S01]  /*7e90*/  HFMA2.MMA R18, R30, 1, 1, R18 ;  /* 0x3c003c001e127835 */ /* 0x000fe20000000012 */
[----:B------:R-:W-:Y:S02]  /*7ea0*/  HADD2 R19, R31, R19 ;  /* 0x000000131f137230 */ /* 0x000fe40000000000 */
[----:B--2---:R-:W-:Y:S02]  /*7eb0*/  HADD2.F32 R7, -RZ, R36.H0_H0 ;  /* 0x20000024ff077230 */ /* 0x004fe40000004100 */
[----:B------:R-:W-:Y:S02]  /*7ec0*/  @P2 HFMA2.MMA R17, R17, R33, -RZ ;  /* 0x0000002111112235 */ /* 0x000fe400001000ff */
[----:B------:R-:W-:Y:S01]  /*7ed0*/  @P2 HFMA2.MMA R19, R19, R35, -RZ ;  /* 0x0000002313132235 */ /* 0x000fe200001000ff */
[----:B------:R-:W-:-:S02]  /*7ee0*/  @P2 HMUL2 R16, R16, R32 ;  /* 0x0000002010102232 */ /* 0x000fc40000000000 */
[----:B------:R-:W-:-:S03]  /*7ef0*/  @P2 HMUL2 R18, R18, R34 ;  /* 0x0000002212122232 */ /* 0x000fc60000000000 */
[--C-:B------:R-:W-:Y:S02]  /*7f00*/  HADD2.F32 R10, -RZ, R16.reuse.H0_H0 ;  /* 0x20000010ff0a7230 */ /* 0x100fe40000004100 */
[----:B------:R0:W-:Y:S01]  /*7f10*/  STG.E.128 desc[UR36][R14.64], R16 ;  /* 0x000000100e007986 */ /* 0x0001e2000c101d24 */
[----:B------:R-:W-:Y:S02]  /*7f20*/  HADD2.F32 R12, -RZ, R16.H1_H1 ;  /* 0x30000010ff0c7230 */ /* 0x000fe40000004100 */
[--C-:B------:R-:W-:Y:S02]  /*7f30*/  HADD2.F32 R20, -RZ, R17.reuse.H0_H0 ;  /* 0x20000011ff147230 */ /* 0x100fe40000004100 */
[C---:B------:R-:W-:Y:S01]  /*7f40*/  FFMA.FTZ R4, R7.reuse, R10, R4 ;  /* 0x0000000a07047223 */ /* 0x040fe20000010004 */
[----:B------:R-:W-:Y:S02]  /*7f50*/  HADD2.F32 R11, -RZ, R17.H1_H1 ;  /* 0x30000011ff0b7230 */ /* 0x000fe40000004100 */
[----:B------:R-:W-:Y:S01]  /*7f60*/  FFMA.FTZ R3, R7, R12, R3 ;  /* 0x0000000c07037223 */ /* 0x000fe20000010003 */
[----:B------:R-:W-:-:S02]  /*7f70*/  HADD2.F32 R22, -RZ, R18.H0_H0 ;  /* 0x20000012ff167230 */ /* 0x000fc40000004100 */
[C---:B------:R-:W-:Y:S01]  /*7f80*/  FFMA.FTZ R5, R7.reuse, R20, R5 ;  /* 0x0000001407057223 */ /* 0x040fe20000010005 */
[----:B------:R-:W-:Y:S02]  /*7f90*/  HADD2.F32 R23, -RZ, R18.H1_H1 ;  /* 0x30000012ff177230 */ /* 0x000fe40000004100 */
[C---:B------:R-:W-:Y:S01]  /*7fa0*/  FFMA.FTZ R6, R7.reuse, R11, R6 ;  /* 0x0000000b07067223 */ /* 0x040fe20000010006 */
[--C-:B---3--:R-:W-:Y:S02]  /*7fb0*/  HADD2.F32 R24, -RZ, R19.reuse.H0_H0 ;  /* 0x20000013ff187230 */ /* 0x108fe40000004100 */
[C---:B------:R-:W-:Y:S01]  /*7fc0*/  FFMA.FTZ R9, R7.reuse, R22, R9 ;  /* 0x0000001607097223 */ /* 0x040fe20000010009 */
[----:B------:R-:W-:Y:S02]  /*7fd0*/  HADD2.F32 R25, -RZ, R19.H1_H1 ;  /* 0x30000013ff197230 */ /* 0x000fe40000004100 */
[C---:B------:R-:W-:Y:S01]  /*7fe0*/  FFMA.FTZ R8, R7.reuse, R23, R8 ;  /* 0x0000001707087223 */ /* 0x040fe20000010008 */
[----:B------:R-:W-:-:S02]  /*7ff0*/  FFMA.FTZ R13, R7, R24, R13 ;  /* 0x00000018070d7223 */ /* 0x000fc4000001000d */
[----:B0-----:R-:W-:-:S07]  /*8000*/  FFMA.FTZ R0, R7, R25, R0 ;  /* 0x0000001907007223 */ /* 0x001fce0000010000 */
.L_x_2459:
[----:B------:R-:W-:Y:S05]  /*8010*/  BSYNC B0 ;  /* 0x0000000000007941 */ /* 0x000fea0003800000 */
.L_x_2458:
[----:B------:R-:W0:Y:S01]  /*8020*/  S2R R7, SR_TID.X ;  /* 0x0000000000077919 */ /* 0x000e220000002100 */
[----:B------:R-:W-:Y:S01]  /*8030*/  IMAD R21, R21, 0x100, R2 ;  /* 0x0000010015157824 */ /* 0x000fe200078e0202 */
[----:B------:R-:W-:Y:S01]  /*8040*/  BSSY B0, `(.L_x_2461) ;  /* 0x0000014000007945 */ /* 0x000fe20003800000 */
[----:B------:R-:W-:Y:S03]  /*8050*/  BAR.SYNC.DEFER_BLOCKING 0x0 ;  /* 0x0000000000007b1d */ /* 0x000fe60000010000 */
[----:B------:R-:W-:Y:S02]  /*8060*/  LEA R21, R21, UR7, 0x1 ;  /* 0x0000000715157c11 */ /* 0x000fe4000f8e08ff */
[C---:B0-----:R-:W-:Y:S02]  /*8070*/  LOP3.LUT R10, R7.reuse, 0xffffff80, RZ, 0xc0, !PT ;  /* 0xffffff80070a7812 */ /* 0x041fe400078ec0ff */
[----:B------:R-:W-:-:S02]  /*8080*/  ISETP.GT.AND P1, PT, R7, 0x7f, PT ;  /* 0x0000007f0700780c */ /* 0x000fc40003f24270 */
[----:B------:R-:W-:Y:S02]  /*8090*/  ISETP.NE.AND P0, PT, R10, 0x80, PT ;  /* 0x000000800a00780c */ /* 0x000fe40003f05270 */
[C---:B------:R-:W-:Y:S02]  /*80a0*/  ISETP.GT.AND P3, PT, R7.reuse, 0x3f, PT ;  /* 0x0000003f0700780c */ /* 0x040fe40003f64270 */
[C---:B------:R-:W-:Y:S02]  /*80b0*/  ISETP.GT.AND P6, PT, R7.reuse, 0x1f, PT ;  /* 0x0000001f0700780c */ /* 0x040fe40003fc4270 */
[C---:B------:R-:W-:Y:S02]  /*80c0*/  LOP3.LUT R11, R7.reuse, 0xffffffc0, RZ, 0xc0, !PT ;  /* 0xffffffc0070b7812 */ /* 0x040fe400078ec0ff */
[C---:B------:R-:W-:Y:S02]  /*80d0*/  LOP3.LUT R12, R7.reuse, 0xffffffe0, RZ, 0xc0, !PT ;  /* 0xffffffe0070c7812 */ /* 0x040fe400078ec0ff */
[----:B------:R-:W-:-:S02]  /*80e0*/  IADD3 R7, R7, 0x1f, RZ ;  /* 0x0000001f07077810 */ /* 0x000fc40007ffe0ff */
[----:B------:R-:W-:Y:S02]  /*80f0*/  ISETP.NE.AND P2, PT, R11, 0x40, PT ;  /* 0x000000400b00780c */ /* 0x000fe40003f45270 */
[----:B------:R-:W-:Y:S02]  /*8100*/  ISETP.NE.AND P4, PT, R12, 0x20, PT ;  /* 0x000000200c00780c */ /* 0x000fe40003f85270 */
[----:B------:R-:W-:Y:S01]  /*8110*/  ISETP.GT.U32.AND P5, PT, R7, 0x3e, PT ;  /* 0x0000003e0700780c */ /* 0x000fe20003fa4070 */
[----:B------:R-:W-:-:S12]  /*8120*/  @P0 BRA `(.L_x_2462) ;  /* 0x0000000000140947 */ /* 0x000fd80003800000 */
[----:B-----5:R-:W-:Y:S02]  /*8130*/  F2FP.F16.F32.PACK_AB R16, R3, R4 ;  /* 0x000000040310723e */ /* 0x020fe400000000ff */
[----:B------:R-:W-:Y:S02]  /*8140*/  F2FP.F16.F32.PACK_AB R17, R6, R5 ;  /* 0x000000050611723e */ /* 0x000fe400000000ff */
[----:B------:R-:W-:Y:S02]  /*8150*/  F2FP.F16.F32.PACK_AB R18, R8, R9 ;  /* 0x000000090812723e */ /* 0x000fe400000000ff */
[----:B------:R-:W-:-:S05]  /*8160*/  F2FP.F16.F32.PACK_AB R19, R0, R13 ;  /* 0x0000000d0013723e */ /* 0x000fca00000000ff */
[----:B------:R0:W-:Y:S02]  /*8170*/  STS.128 [R21+-0x800], R16 ;  /* 0xfff8001015007388 */ /* 0x0001e40000000c00 */
.L_x_2462:
[----:B------:R-:W-:Y:S05]  /*8180*/  BSYNC B0 ;  /* 0x0000000000007941 */ /* 0x000fea0003800000 */
.L_x_2461:
[----:B------:R-:W-:Y:S06]  /*8190*/  BAR.SYNC.DEFER_BLOCKING 0x0 ;  /* 0x0000000000007b1d */ /* 0x000fec0000010000 */
[----:B------:R-:W-:Y:S04]  /*81a0*/  BSSY B0, `(.L_x_2463) ;  /* 0x0000013000007945 */ /* 0x000fe80003800000 */
[----:B------:R-:W-:Y:S05]  /*81b0*/  @P1 BRA `(.L_x_2464) ;  /* 0x0000000000441947 */ /* 0x000fea0003800000 */
[----:B0----5:R-:W0:Y:S02]  /*81c0*/  LDS.128 R16, [R21] ;  /* 0x0000000015107984 */ /* 0x021e240000000c00 */
        /* <DEDUP_REMOVED lines=16> */
.L_x_2464:
[----:B------:R-:W-:Y:S05]  /*82d0*/  BSYNC B0 ;  /* 0x0000000000007941 */ /* 0x000fea0003800000 */
.L_x_2463:
[----:B------:R-:W-:Y:S06]  /*82e0*/  BAR.SYNC.DEFER_BLOCKING 0x0 ;  /* 0x0000000000007b1d */ /* 0x000fec0000010000 */
[----:B------:R-:W-:Y:S04]  /*82f0*/  BSSY B0, `(.L_x_2465) ;  /* 0x0000007000007945 */ /* 0x000fe80003800000 */
[----:B------:R-:W-:Y:S05]  /*8300*/  @P2 BRA `(.L_x_2466) ;  /* 0x0000000000142947 */ /* 0x000fea0003800000 */
[----:B0----5:R-:W-:Y:S02]  /*8310*/  F2FP.F16.F32.PACK_AB R16, R3, R4 ;  /* 0x000000040310723e */ /* 0x021fe400000000ff */
[----:B------:R-:W-:Y:S02]  /*8320*/  F2FP.F16.F32.PACK_AB R17, R6, R5 ;  /* 0x000000050611723e */ /* 0x000fe400000000ff */
[----:B------:R-:W-:Y:S02]  /*8330*/  F2FP.F16.F32.PACK_AB R18, R8, R9 ;  /* 0x000000090812723e */ /* 0x000fe400000000ff */
[----:B------:R-:W-:-:S05]  /*8340*/  F2FP.F16.F32.PACK_AB R19, R0, R13 ;  /* 0x0000000d0013723e */ /* 0x000fca00000000ff */
[----:B------:R1:W-:Y:S02]  /*8350*/  STS.128 [R21+-0x400], R16 ;  /* 0xfffc001015007388 */ /* 0x0003e40000000c00 */
.L_x_2466:
[----:B------:R-:W-:Y:S05]  /*8360*/  BSYNC B0 ;  /* 0x0000000000007941 */ /* 0x000fea0003800000 */
.L_x_2465:
[----:B------:R-:W-:Y:S06]  /*8370*/  BAR.SYNC.DEFER_BLOCKING 0x0 ;  /* 0x0000000000007b1d */ /* 0x000fec0000010000 */
[----:B------:R-:W-:Y:S04]  /*8380*/  BSSY B0, `(.L_x_2467) ;  /* 0x0000013000007945 */ /* 0x000fe80003800000 */
[----:B------:R-:W-:Y:S05]  /*8390*/  @P3 BRA `(.L_x_2468) ;  /* 0x0000000000443947 */ /* 0x000fea0003800000 */
[----:B01---5:R-:W0:Y:S02]  /*83a0*/  LDS.128 R16, [R21] ;  /* 0x0000000015107984 */ /* 0x023e240000000c00 */
        /* <DEDUP_REMOVED lines=16> */
.L_x_2468:
[----:B------:R-:W-:Y:S05]  /*84b0*/  BSYNC B0 ;  /* 0x0000000000007941 */ /* 0x000fea0003800000 */
.L_x_2467:
[----:B------:R-:W-:Y:S06]  /*84c0*/  BAR.SYNC.DEFER_BLOCKING 0x0 ;  /* 0x0000000000007b1d */ /* 0x000fec0000010000 */
[----:B------:R-:W-:Y:S04]  /*84d0*/  BSSY B0, `(.L_x_2469) ;  /* 0x0000007000007945 */ /* 0x000fe80003800000 */
[----:B------:R-:W-:Y:S05]  /*84e0*/  @P4 BRA `(.L_x_2470) ;  /* 0x0000000000144947 */ /* 0x000fea0003800000 */
[----:B01---5:R-:W-:Y:S02]  /*84f0*/  F2FP.F16.F32.PACK_AB R16, R3, R4 ;  /* 0x000000040310723e */ /* 0x023fe400000000ff */
[----:B------:R-:W-:Y:S02]  /*8500*/  F2FP.F16.F32.PACK_AB R17, R6, R5 ;  /* 0x000000050611723e */ /* 0x000fe400000000ff */
[----:B------:R-:W-:Y:S02]  /*8510*/  F2FP.F16.F32.PACK_AB R18, R8, R9 ;  /* 0x000000090812723e */ /* 0x000fe400000000ff */
[----:B------:R-:W-:-:S05]  /*8520*/  F2FP.F16.F32.PACK_AB R19, R0, R13 ;  /* 0x0000000d0013723e */ /* 0x000fca00000000ff */
[----:B------:R2:W-:Y:S02]  /*8530*/  STS.128 [R21+-0x200], R16 ;  /* 0xfffe001015007388 */ /* 0x0005e40000000c00 */
.L_x_2470:
[----:B------:R-:W-:Y:S05]  /*8540*/  BSYNC B0 ;  /* 0x0000000000007941 */ /* 0x000fea0003800000 */
.L_x_2469:
[----:B------:R-:W-:Y:S06]  /*8550*/  BAR.SYNC.DEFER_BLOCKING 0x0 ;  /* 0x0000000000007b1d */ /* 0x000fec0000010000 */
[----:B------:R-:W-:Y:S04]  /*8560*/  BSSY B0, `(.L_x_2471) ;  /* 0x0000013000007945 */ /* 0x000fe80003800000 */
[----:B------:R-:W-:Y:S05]  /*8570*/  @P6 BRA `(.L_x_2472) ;  /* 0x0000000000446947 */ /* 0x000fea0003800000 */
[----:B012---:R-:W0:Y:S02]  /*8580*/  LDS.128 R20, [R21] ;  /* 0x0000000015147984 */ /* 0x007e240000000c00 */
[--C-:B0-----:R-:W-:Y:S02]  /*8590*/  HADD2.F32 R7, -RZ, R20.reuse.H0_H0 ;  /* 0x20000014ff077230 */ /* 0x101fe40000004100 */
        /* <DEDUP_REMOVED lines=15> */
.L_x_2472:
[----:B------:R-:W-:Y:S05]  /*8690*/  BSYNC B0 ;  /* 0x0000000000007941 */ /* 0x000fea0003800000 */
.L_x_2471:
        /* <DEDUP_REMOVED lines=17> */
.L_x_2473:
[----:B------:R-:W4:Y:S01]  /*87b0*/  LDC.64 R10, c[0x0][0x300] ;  /* 0x0000c000ff0a7b82 */ /* 0x000f220000000a00 */
        /* <DEDUP_REMOVED lines=11> */
[----:B------:R-:W0:Y:S01]  /*8870*/  F2I.S8.NTZ R5, R5 ;  /* 0x0000000500057305 */ /* 0x000e220000202100 */
[----:B----4-:R-:W-:-:S07]  /*8880*/  PRMT R3, R3, 0x8880, RZ ;  /* 0x0000888003037816 */ /* 0x010fce00000000ff */
[----:B------:R-:W4:Y:S01]  /*8890*/  F2I.S8.NTZ R6, R6 ;  /* 0x0000000600067305 */ /* 0x000f220000202100 */
[----:B------:R-:W-:Y:S02]  /*88a0*/  PRMT R3, R3, 0x7710, RZ ;  /* 0x0000771003037816 */ /* 0x000fe400000000ff */
[----:B0-----:R-:W-:-:S05]  /*88b0*/  PRMT R5, R5, 0x8880, RZ ;  /* 0x0000888005057816 */ /* 0x001fca00000000ff */
[----:B------:R-:W0:Y:S01]  /*88c0*/  F2I.S8.NTZ R4, R4 ;  /* 0x0000000400047305 */ /* 0x000e220000202100 */
[----:B------:R-:W-:Y:S02]  /*88d0*/  LOP3.LUT R11, R3, 0xff, RZ, 0xc0, !PT ;  /* 0x000000ff030b7812 */ /* 0x000fe400078ec0ff */
[----:B------:R-:W-:Y:S02]  /*88e0*/  PRMT R5, R5, 0x7710, RZ ;  /* 0x0000771005057816 */ /* 0x000fe400000000ff */
[----:B----4-:R-:W-:-:S03]  /*88f0*/  PRMT R10, R6, 0x8880, RZ ;  /* 0x00008880060a7816 */ /* 0x010fc600000000ff */
[----:B------:R-:W4:Y:S01]  /*8900*/  F2I.S8.NTZ R9, R9 ;  /* 0x0000000900097305 */ /* 0x000f220000202100 */
[----:B------:R-:W-:Y:S02]  /*8910*/  PRMT R6, R10, 0x7710, RZ ;  /* 0x000077100a067816 */ /* 0x000fe400000000ff */
[----:B------:R-:W-:Y:S02]  /*8920*/  LOP3.LUT R10, R5, 0xff, RZ, 0xc0, !PT ;  /* 0x000000ff050a7812 */ /* 0x000fe400078ec0ff */
[----:B0-----:R-:W-:-:S03]  /*8930*/  PRMT R12, R4, 0x8880, RZ ;  /* 0x00008880040c7816 */ /* 0x001fc600000000ff */
[----:B------:R-:W-:Y:S01]  /*8940*/  F2I.S8.NTZ R8, R8 ;  /* 0x0000000800087305 */ /* 0x000fe20000202100 */
[----:B------:R-:W-:Y:S02]  /*8950*/  LOP3.LUT R6, R6, 0xff, RZ, 0xc0, !PT ;  /* 0x000000ff06067812 */ /* 0x000fe400078ec0ff */
[----:B------:R-:W-:Y:S02]  /*8960*/  SHF.L.U64.HI R5, R10, 0x10, RZ ;  /* 0x000000100a057819 */ /* 0x000fe400000102ff */
[----:B------:R-:W-:Y:S02]  /*8970*/  SHF.L.U64.HI R4, R6, 0x18, RZ ;  /* 0x0000001806047819 */ /* 0x000fe400000102ff */
[----:B----4-:R-:W-:Y:S01]  /*8980*/  PRMT R3, R9, 0x8880, RZ ;  /* 0x0000888009037816 */ /* 0x010fe200000000ff */
[----:B------:R-:W0:Y:S01]  /*8990*/  F2I.S8.NTZ R13, R13 ;  /* 0x0000000d000d7305 */ /* 0x000e220000202100 */
[----:B------:R-:W-:Y:S02]  /*89a0*/  SHF.L.U64.HI R9, R11, 0x8, RZ ;  /* 0x000000080b097819 */ /* 0x000fe400000102ff */
[----:B------:R-:W-:-:S02]  /*89b0*/  PRMT R3, R3, 0x7710, RZ ;  /* 0x0000771003037816 */ /* 0x000fc400000000ff */
[----:B------:R-:W-:Y:S02]  /*89c0*/  LOP3.LUT R4, R4, R5, R9, 0xfe, !PT ;  /* 0x0000000504047212 */ /* 0x000fe400078efe09 */
[----:B------:R-:W-:Y:S01]  /*89d0*/  LOP3.LUT R3, R3, 0xff, RZ, 0xc0, !PT ;  /* 0x000000ff03037812 */ /* 0x000fe200078ec0ff */
[----:B------:R4:W1:Y:S01]  /*89e0*/  F2I.S8.NTZ R7, R0 ;  /* 0x0000000000077305 */ /* 0x0008620000202100 */
[----:B------:R-:W-:Y:S02]  /*89f0*/  SHF.L.U32 R5, R10, 0x10, RZ ;  /* 0x000000100a057819 */ /* 0x000fe400000006ff */
[----:B------:R-:W-:Y:S02]  /*8a00*/  LOP3.LUT R4, R3, 0xffffff00, R4, 0xf8, !PT ;  /* 0xffffff0003047812 */ /* 0x000fe400078ef804 */
[----:B0-----:R-:W-:Y:S02]  /*8a10*/  PRMT R13, R13, 0x8880, RZ ;  /* 0x000088800d0d7816 */ /* 0x001fe400000000ff */
[----:B----4-:R-:W-:-:S02]  /*8a20*/  PRMT R0, R12, 0x7710, RZ ;  /* 0x000077100c007816 */ /* 0x010fc400000000ff */
[----:B------:R-:W-:Y:S02]  /*8a30*/  PRMT R12, R8, 0x8880, RZ ;  /* 0x00008880080c7816 */ /* 0x000fe400000000ff */
[----:B------:R-:W-:Y:S02]  /*8a40*/  PRMT R8, R0, 0x6540, R11 ;  /* 0x0000654000087816 */ /* 0x000fe4000000000b */
[----:B------:R-:W-:Y:S02]  /*8a50*/  PRMT R0, R12, 0x7710, RZ ;  /* 0x000077100c007816 */ /* 0x000fe400000000ff */
[----:B------:R-:W-:Y:S01]  /*8a60*/  LOP3.LUT R5, R5, 0xff00ffff, R8, 0xf8, !PT ;  /* 0xff00ffff05057812 */ /* 0x000fe200078ef808 */
[----:B------:R-:W-:Y:S01]  /*8a70*/  VIADD R8, R2, UR11 ;  /* 0x0000000b02087c36 */ /* 0x000fe20008000000 */
[----:B------:R-:W-:Y:S02]  /*8a80*/  PRMT R3, R0, 0x7604, RZ ;  /* 0x0000760400037816 */ /* 0x000fe400000000ff */
[----:B------:R-:W-:-:S02]  /*8a90*/  PRMT R0, R13, 0x7710, RZ ;  /* 0x000077100d007816 */ /* 0x000fc400000000ff */
[----:B------:R-:W-:Y:S02]  /*8aa0*/  LOP3.LUT R3, R3, 0xffff00ff, R4, 0xf8, !PT ;  /* 0xffff00ff03037812 */ /* 0x000fe400078ef804 */
[----:B------:R-:W-:Y:S02]  /*8ab0*/  PRMT R0, R0, 0x7054, RZ ;  /* 0x0000705400007816 */ /* 0x000fe400000000ff */
[----:B-1----:R-:W-:Y:S02]  /*8ac0*/  PRMT R7, R7, 0x8880, RZ ;  /* 0x0000888007077816 */ /* 0x002fe400000000ff */
        /* <DEDUP_REMOVED lines=8> */
.L_x_2425:
[----:B------:R-:W-:Y:S01]  /*8b50*/  MOV R12, 0x10 ;  /* 0x00000010000c7802 */ /* 0x000fe20000000f00 */
[----:B------:R-:W-:Y:S01]  /*8b60*/  IMAD.MOV.U32 R15, RZ, RZ, -0x1 ;  /* 0xffffffffff0f7424 */ /* 0x000fe200078e00ff */
[----:B------:R-:W-:-:S07]  /*8b70*/  MOV R11, 0x1f ;  /* 0x0000001f000b7802 */ /* 0x000fce0000000f00 */
[----:B01----:R-:W-:Y:S05]  /*8b80*/  WARPSYNC.COLLECTIVE R15, `(.L_x_2474) ;  /* 0x000000000f087348 */ /* 0x003fea0003c00000 */
[----:B------:R2:W3:Y:S02]  /*8b90*/  SHFL.BFLY P6, R14, R13, R12, R11 ;  /* 0x0c00000c0d0e7389 */ /* 0x0004e400000c000b */
[----:B0123--:R-:W-:Y:S01]  /*8ba0*/  ENDCOLLECTIVE ;  /* 0x000000000000791b */ /* 0x00ffe20003800000 */
.L_x_2474:
[----:B------:R-:W-:Y:S01]  /*8bb0*/  MOV R12, 0x8 ;  /* 0x00000008000c7802 */ /* 0x000fe20000000f00 */
[----:B------:R-:W-:-:S05]  /*8bc0*/  FADD.FTZ R0, R13, R14 ;  /* 0x0000000e0d007221 */ /* 0x000fca0000010000 */
[----:B------:R-:W-:-:S07]  /*8bd0*/  MOV R13, R0 ;  /* 0x00000000000d7202 */ /* 0x000fce0000000f00 */
[----:B------:R-:W-:Y:S05]  /*8be0*/  WARPSYNC.COLLECTIVE R15, `(.L_x_2475) ;  /* 0x000000000f087348 */ /* 0x000fea0003c00000 */
[----:B------:R0:W1:Y:S02]  /*8bf0*/  SHFL.BFLY P6, R14, R13, R12, R11 ;  /* 0x0c00000c0d0e7389 */ /* 0x00006400000c000b */
[----:B01----:R-:W-:Y:S01]  /*8c00*/  ENDCOLLECTIVE ;  /* 0x000000000000791b */ /* 0x003fe20003800000 */
.L_x_2475:
[----:B------:R-:W-:Y:S01]  /*8c10*/  MOV R12, 0x4 ;  /* 0x00000004000c7802 */ /* 0x000fe20000000f00 */
[----:B------:R-:W-:-:S04]  /*8c20*/  FADD.FTZ R2, R0, R14 ;  /* 0x0000000e00027221 */ /* 0x000fc80000010000 */
[----:B------:R-:W-:-:S07]  /*8c30*/  IMAD.MOV.U32 R13, RZ, RZ, R2 ;  /* 0x000000ffff0d7224 */ /* 0x000fce00078e0002 */
[----:B------:R-:W-:Y:S05]  /*8c40*/  WARPSYNC.COLLECTIVE R15, `(.L_x_2476) ;  /* 0x000000000f087348 */ /* 0x000fea0003c00000 */
[----:B------:R0:W1:Y:S02]  /*8c50*/  SHFL.BFLY P6, R14, R13, R12, R11 ;  /* 0x0c00000c0d0e7389 */ /* 0x00006400000c000b */
[----:B01----:R-:W-:Y:S01]  /*8c60*/  ENDCOLLECTIVE ;  /* 0x000000000000791b */ /* 0x003fe20003800000 */
.L_x_2476:
[----:B------:R-:W-:Y:S02]  /*8c70*/  IMAD.MOV.U32 R12, RZ, RZ, 0x2 ;  /* 0x00000002ff0c7424 */ /* 0x000fe400078e00ff */
[----:B------:R-:W-:-:S05]  /*8c80*/  FADD.FTZ R3, R2, R14 ;  /* 0x0000000e02037221 */ /* 0x000fca0000010000 */
[----:B------:R-:W-:-:S07]  /*8c90*/  MOV R13, R3 ;  /* 0x00000003000d7202 */ /* 0x000fce0000000f00 */
[----:B------:R-:W-:Y:S05]  /*8ca0*/  WARPSYNC.COLLECTIVE R15, `(.L_x_2477) ;  /* 0x000000000f087348 */ /* 0x000fea0003c00000 */
[----:B------:R0:W1:Y:S02]  /*8cb0*/  SHFL.BFLY P6, R14, R13, R12, R11 ;  /* 0x0c00000c0d0e7389 */ /* 0x00006400000c000b */
[----:B01----:R-:W-:Y:S01]  /*8cc0*/  ENDCOLLECTIVE ;  /* 0x000000000000791b */ /* 0x003fe20003800000 */
.L_x_2477:
[----:B------:R-:W-:Y:S01]  /*8cd0*/  MOV R12, 0x1 ;  /* 0x00000001000c7802 */ /* 0x000fe20000000f00 */
[----:B------:R-:W-:-:S05]  /*8ce0*/  FADD.FTZ R4, R3, R14 ;  /* 0x0000000e03047221 */ /* 0x000fca0000010000 */
[----:B------:R-:W-:-:S07]  /*8cf0*/  MOV R13, R4 ;  /* 0x00000004000d7202 */ /* 0x000fce0000000f00 */
[----:B------:R-:W-:Y:S05]  /*8d00*/  WARPSYNC.COLLECTIVE R15, `(.L_x_2478) ;  /* 0x000000000f087348 */ /* 0x000fea0003c00000 */
[----:B------:R0:W1:Y:S02]  /*8d10*/  SHFL.BFLY P6, R14, R13, R12, R11 ;  /* 0x0c00000c0d0e7389 */ /* 0x00006400000c000b */
[----:B01----:R-:W-:Y:S01]  /*8d20*/  ENDCOLLECTIVE ;  /* 0x000000000000791b */ /* 0x003fe20003800000 */
.L_x_2478:
[----:B------:R-:W-:Y:S05]  /*8d30*/  BRA `(.L_x_2479) ;  /* 0xffffff98009c7947 */ /* 0x000fea000383ffff */
.L_x_2480:
        /* <DEDUP_REMOVED lines=12> */
.L_x_3304:


//--------------------- .text._ZN4mmha33masked_multihead_attention_kernelItLi256ELi256ELi2ELi32ELi128ELb0ELb1EEEv26Multihead_attention_paramsIT_XT5_EE --------------------------
	.section	.text._ZN4mmha33masked_multihead_attention_kernelItLi256ELi256ELi2ELi32ELi128ELb0ELb1EEEv26Multihead_attention_paramsIT_XT5_EE,"ax",@progbits
	.align	128
        .global         _ZN4mmha33masked_multihead_attention_kernelItLi256ELi256ELi2ELi32ELi128ELb0ELb1EEEv26Multihead_attention_paramsIT_XT5_EE
        .type           _ZN4mmha33masked_multihead_attention_kernelItLi256ELi256ELi2ELi32ELi128ELb0ELb1EEEv26Multihead_attention_paramsIT_XT5_EE,@function
        .size           _ZN4mmha33masked_multihead_attention_kernelItLi256ELi256ELi2ELi32ELi128ELb0ELb1EEEv26Multihead_attention_paramsIT_XT5_EE,(.L_x_3305 - _ZN4mmha33masked_multihead_attention_kernelItLi256ELi256ELi2ELi32ELi128ELb0ELb1EEEv26Multihead_attention_paramsIT_XT5_EE)
        .other          _ZN4mmha33masked_multihead_attention_kernelItLi256ELi256ELi2ELi32ELi128ELb0ELb1EEEv26Multihead_attention_paramsIT_XT5_EE,@"STO_CUDA_ENTRY STV_DEFAULT"
_ZN4mmha33masked_multihead_attention_kernelItLi256ELi256ELi2ELi32ELi128ELb0ELb1EEEv26Multihead_attention_paramsIT_XT5_EE:
.text._ZN4mmha33masked_multihead_attention_kernelItLi256ELi256ELi2ELi32ELi128ELb0ELb1EEEv26Multihead_attention_paramsIT_XT5_EE:
        /* <DEDUP_REMOVED lines=12> */
.L_x_2481:
[----:B------:R-:W0:Y:S08]  /*00c0*/  LDC.64 R4, c[0x0][0x330] ;  /* 0x0000cc00ff047b82 */ /* 0x000e300000000a00 */
[----:B------:R-:W1:Y:S08]  /*00d0*/  LDC R11, c[0x0][0x280] ;  /* 0x0000a000ff0b7b82 */ /* 0x000e700000000800 */
[----:B------:R-:W2:Y:S01]  /*00e0*/  LDC R12, c[0x0][0x284] ;  /* 0x0000a100ff0c7b82 */ /* 0x000ea20000000800 */
[----:B------:R-:W3:Y:S01]  /*00f0*/  S2R R18, SR_TID.X ;  /* 0x0000000000127919 */ /* 0x000ee20000002100 */
[----:B------:R-:W-:Y:S01]  /*0100*/  IMAD.MOV.U32 R16, RZ, RZ, RZ ;  /* 0x000000ffff107224 */ /* 0x000fe200078e00ff */
[----:B------:R-:W-:Y:S01]  /*0110*/  ULDC UR4, c[0x0][0x288] ;  /* 0x0000a20000047ab9 */ /* 0x000fe20000000800 */
[----:B0-----:R-:W-:Y:S01]  /*0120*/  ISETP.NE.U32.AND P0, PT, R4, RZ, PT ;  /* 0x000000ff0400720c */ /* 0x001fe20003f05070 */
[----:B------:R-:W0:Y:S03]  /*0130*/  S2R R19, SR_CTAID.X ;  /* 0x0000000000137919 */ /* 0x000e260000002500 */
[----:B------:R-:W4:Y:S01]  /*0140*/  LDC R25, c[0x0][0x278] ;  /* 0x00009e00ff197b82 */ /* 0x000f220000000800 */
[----:B------:R-:W-:-:S02]  /*0150*/  ISETP.NE.AND.EX P0, PT, R5, RZ, PT, P0 ;  /* 0x000000ff0500720c */ /* 0x000fc40003f05300 */
[----:B-1----:R-:W-:-:S04]  /*0160*/  IABS R3, R11 ;  /* 0x0000000b00037213 */ /* 0x002fc80000000000 */
[----:B------:R-:W1:Y:S07]  /*0170*/  I2F.RP R0, R3 ;  /* 0x0000000300007306 */ /* 0x000e6e0000209400 */
[----:B------:R-:W3:Y:S01]  /*0180*/  @P0 LDC.64 R4, c[0x0][0x330] ;  /* 0x0000cc00ff040b82 */ /* 0x000ee20000000a00 */
[----:B--2---:R-:W-:-:S07]  /*0190*/  IABS R14, R12 ;  /* 0x0000000c000e7213 */ /* 0x004fce0000000000 */
[----:B------:R-:W2:Y:S01]  /*01a0*/  @P0 LDC R10, c[0x0][0x2c0] ;  /* 0x0000b000ff0a0b82 */ /* 0x000ea20000000800 */
[----:B-1----:R-:W1:Y:S01]  /*01b0*/  MUFU.RCP R0, R0 ;  /* 0x0000000000007308 */ /* 0x002e620000001000 */
[----:B---3--:R-:W-:-:S05]  /*01c0*/  @P0 IMAD.WIDE R4, R2, 0x4, R4 ;  /* 0x0000000402040825 */ /* 0x008fca00078e0204 */
[----:B------:R3:W2:Y:S01]  /*01d0*/  @P0 LDG.E R17, desc[UR36][R4.64] ;  /* 0x0000002404110981 */ /* 0x0006a2000c1e1900 */
[----:B-1----:R-:W-:Y:S02]  /*01e0*/  IADD3 R6, R0, 0xffffffe, RZ ;  /* 0x0ffffffe00067810 */ /* 0x002fe40007ffe0ff */
[----:B------:R-:W-:Y:S02]  /*01f0*/  IABS R0, R2 ;  /* 0x0000000200007213 */ /* 0x000fe40000000000 */
[----:B------:R1:W0:Y:S02]  /*0200*/  F2I.FTZ.U32.TRUNC.NTZ R7, R6 ;  /* 0x0000000600077305 */ /* 0x000224000021f000 */
[----:B-1----:R-:W-:Y:S01]  /*0210*/  HFMA2.MMA R6, -RZ, RZ, 0, 0 ;  /* 0x00000000ff067435 */ /* 0x002fe200000001ff */
[----:B0-----:R-:W-:-:S04]  /*0220*/  IMAD.MOV R8, RZ, RZ, -R7 ;  /* 0x000000ffff087224 */ /* 0x001fc800078e0a07 */
[----:B------:R-:W-:-:S05]  /*0230*/  IMAD R9, R8, R3, RZ ;  /* 0x0000000308097224 */ /* 0x000fca00078e02ff */
[----:B------:R-:W-:Y:S02]  /*0240*/  IMAD.HI.U32 R7, R7, R9, R6 ;  /* 0x0000000907077227 */ /* 0x000fe400078e0006 */
[----:B------:R-:W0:Y:S04]  /*0250*/  LDC.64 R8, c[0x0][0x2f0] ;  /* 0x0000bc00ff087b82 */ /* 0x000e280000000a00 */
[----:B------:R-:W-:-:S04]  /*0260*/  IMAD.HI.U32 R7, R7, R0, RZ ;  /* 0x0000000007077227 */ /* 0x000fc800078e00ff */
[----:B---3--:R-:W-:-:S04]  /*0270*/  IMAD.MOV R4, RZ, RZ, -R7 ;  /* 0x000000ffff047224 */ /* 0x008fc800078e0a07 */
[----:B------:R-:W-:-:S05]  /*0280*/  IMAD R0, R3, R4, R0 ;  /* 0x0000000403007224 */ /* 0x000fca00078e0200 */
[----:B------:R-:W-:Y:S02]  /*0290*/  ISETP.GT.U32.AND P3, PT, R3, R0, PT ;  /* 0x000000000300720c */ /* 0x000fe40003f64070 */
[----:B0-----:R-:W-:-:S04]  /*02a0*/  ISETP.NE.U32.AND P1, PT, R8, RZ, PT ;  /* 0x000000ff0800720c */ /* 0x001fc80003f25070 */
[----:B------:R-:W-:-:S07]  /*02b0*/  ISETP.NE.AND.EX P1, PT, R9, RZ, PT, P1 ;  /* 0x000000ff0900720c */ /* 0x000fce0003f25310 */
[-C--:B------:R-:W-:Y:S01]  /*02c0*/  @!P3 IADD3 R0, R0, -R3.reuse, RZ ;  /* 0x800000030000b210 */ /* 0x080fe20007ffe0ff */
[----:B------:R-:W-:Y:S01]  /*02d0*/  @!P3 VIADD R7, R7, 0x1 ;  /* 0x000000010707b836 */ /* 0x000fe20000000000 */
[----:B------:R-:W-:Y:S02]  /*02e0*/  ISETP.NE.AND P3, PT, R11, RZ, PT ;  /* 0x000000ff0b00720c */ /* 0x000fe40003f65270 */
[----:B------:R-:W-:Y:S02]  /*02f0*/  ISETP.GE.U32.AND P2, PT, R0, R3, PT ;  /* 0x000000030000720c */ /* 0x000fe40003f46070 */
[----:B------:R-:W-:-:S04]  /*0300*/  LOP3.LUT R0, R2, R11, RZ, 0x3c, !PT ;  /* 0x0000000b02007212 */ /* 0x000fc800078e3cff */
[----:B------:R-:W-:Y:S01]  /*0310*/  ISETP.GE.AND P4, PT, R0, RZ, PT ;  /* 0x000000ff0000720c */ /* 0x000fe20003f86270 */
[----:B------:R-:W0:Y:S01]  /*0320*/  @P1 LDC.64 R4, c[0x0][0x2f0] ;  /* 0x0000bc00ff041b82 */ /* 0x000e220000000a00 */
[----:B------:R-:W1:Y:S05]  /*0330*/  I2F.RP R0, R14 ;  /* 0x0000000e00007306 */ /* 0x000e6a0000209400 */
[----:B------:R-:W-:-:S05]  /*0340*/  @P2 IADD3 R7, R7, 0x1, RZ ;  /* 0x0000000107072810 */ /* 0x000fca0007ffe0ff */
[----:B------:R-:W-:Y:S01]  /*0350*/  IMAD.MOV.U32 R27, RZ, RZ, R7 ;  /* 0x000000ffff1b7224 */ /* 0x000fe200078e0007 */
[----:B-1----:R-:W1:Y:S04]  /*0360*/  MUFU.RCP R0, R0 ;  /* 0x0000000000007308 */ /* 0x002e680000001000 */
[----:B------:R-:W-:Y:S02]  /*0370*/  @!P4 IADD3 R27, -R27, RZ, RZ ;  /* 0x000000ff1b1bc210 */ /* 0x000fe40007ffe1ff */
[----:B------:R-:W-:-:S05]  /*0380*/  @!P3 LOP3.LUT R27, RZ, R11, RZ, 0x33, !PT ;  /* 0x0000000bff1bb212 */ /* 0x000fca00078e33ff */
[----:B0-----:R-:W-:Y:S01]  /*0390*/  @P1 IMAD.WIDE R4, R27, 0x4, R4 ;  /* 0x000000041b041825 */ /* 0x001fe200078e0204 */
[----:B------:R-:W-:-:S04]  /*03a0*/  ISETP.GT.AND P5, PT, R18, 0x1f, PT ;  /* 0x0000001f1200780c */ /* 0x000fc80003fa4270 */
[----:B------:R0:W5:Y:S01]  /*03b0*/  @P1 LDG.E R16, desc[UR36][R4.64] ;  /* 0x0000002404101981 */ /* 0x000162000c1e1900 */
[----:B------:R-:W-:Y:S01]  /*03c0*/  IMAD R22, R2, UR4, R19 ;  /* 0x0000000402167c24 */ /* 0x000fe2000f8e0213 */
[----:B----4-:R-:W-:Y:S01]  /*03d0*/  ISETP.NE.AND P2, PT, R25, RZ, PT ;  /* 0x000000ff1900720c */ /* 0x010fe20003f45270 */
[----:B------:R-:W-:Y:S01]  /*03e0*/  BSSY B0, `(.L_x_2482) ;  /* 0x000004d000007945 */ /* 0x000fe20003800000 */
[----:B-1----:R-:W-:Y:S01]  /*03f0*/  IADD3 R6, R0, 0xffffffe, RZ ;  /* 0x0ffffffe00067810 */ /* 0x002fe20007ffe0ff */
[----:B------:R-:W-:Y:S01]  /*0400*/  IMAD.SHL.U32 R0, R19, 0x100, RZ ;  /* 0x0000010013007824 */ /* 0x000fe200078e00ff */
[----:B------:R-:W-:Y:S01]  /*0410*/  SHF.L.U32 R24, R22, 0x8, RZ ;  /* 0x0000000816187819 */ /* 0x000fe200000006ff */
[----:B------:R-:W-:Y:S01]  /*0420*/  IMAD R27, R27, UR4, RZ ;  /* 0x000000041b1b7c24 */ /* 0x000fe2000f8e02ff */
[----:B------:R1:W3:Y:S01]  /*0430*/  F2I.FTZ.U32.TRUNC.NTZ R7, R6 ;  /* 0x0000000600077305 */ /* 0x0002e2000021f000 */
[----:B------:R-:W-:Y:S01]  /*0440*/  IMAD R25, R2, R25, R0 ;  /* 0x0000001902197224 */ /* 0x000fe200078e0200 */
[----:B------:R-:W-:-:S04]  /*0450*/  SHF.L.U32 R29, R18, 0x3, RZ ;  /* 0x00000003121d7819 */ /* 0x000fc800000006ff */
[----:B------:R-:W-:Y:S01]  /*0460*/  SEL R25, R24, R25, !P2 ;  /* 0x0000001918197207 */ /* 0x000fe20005000000 */
[----:B------:R-:W-:Y:S02]  /*0470*/  IMAD.IADD R21, R0, 0x1, R29 ;  /* 0x0000000100157824 */ /* 0x000fe400078e021d */
[----:B-1----:R-:W-:Y:S01]  /*0480*/  IMAD.MOV.U32 R6, RZ, RZ, RZ ;  /* 0x000000ffff067224 */ /* 0x002fe200078e00ff */
[----:B---3--:R-:W-:-:S05]  /*0490*/  IADD3 R3, RZ, -R7, RZ ;  /* 0x80000007ff037210 */ /* 0x008fca0007ffe0ff */
[----:B------:R-:W-:-:S04]  /*04a0*/  IMAD R3, R3, R14, RZ ;  /* 0x0000000e03037224 */ /* 0x000fc800078e02ff */
[----:B------:R-:W-:Y:S01]  /*04b0*/  IMAD.HI.U32 R7, R7, R3, R6 ;  /* 0x0000000307077227 */ /* 0x000fe200078e0006 */
[----:B------:R-:W-:Y:S02]  /*04c0*/  P2R R3, PR, RZ, 0x20 ;  /* 0x00000020ff037803 */ /* 0x000fe40000000000 */
[----:B------:R-:W-:Y:S01]  /*04d0*/  IADD3 R3, R29, R25, RZ ;  /* 0x000000191d037210 */ /* 0x000fe20007ffe0ff */
[----:B--2---:R-:W-:-:S06]  /*04e0*/  @P0 IMAD.IADD R17, R17, 0x1, R10 ;  /* 0x0000000111110824 */ /* 0x004fcc00078e020a */
[----:B------:R-:W1:Y:S02]  /*04f0*/  @!P0 LDC R17, c[0x0][0x29c] ;  /* 0x0000a700ff118b82 */ /* 0x000e640000000800 */
[----:B-1----:R-:W-:Y:S02]  /*0500*/  IABS R23, R17 ;  /* 0x0000001100177213 */ /* 0x002fe40000000000 */
[C---:B------:R-:W-:Y:S02]  /*0510*/  ISETP.GE.AND P1, PT, R17.reuse, RZ, PT ;  /* 0x000000ff1100720c */ /* 0x040fe40003f26270 */
[----:B------:R-:W-:Y:S01]  /*0520*/  IADD3 R26, R17, 0x1, -R12 ;  /* 0x00000001111a7810 */ /* 0x000fe20007ffe80c */
[----:B------:R-:W-:-:S03]  /*0530*/  IMAD.HI.U32 R7, R7, R23, RZ ;  /* 0x0000001707077227 */ /* 0x000fc600078e00ff */
[----:B------:R-:W-:Y:S02]  /*0540*/  VIMNMX R26, RZ, R26, !PT ;  /* 0x0000001aff1a7248 */ /* 0x000fe40007fe0100 */
        /* <DEDUP_REMOVED lines=8> */
[----:B------:R-:W-:Y:S01]  /*05d0*/  @!P0 LOP3.LUT R23, RZ, R12, RZ, 0x33, !PT ;  /* 0x0000000cff178212 */ /* 0x000fe200078e33ff */
[----:B0-----:R-:W-:Y:S06]  /*05e0*/  @P5 BRA `(.L_x_2483) ;  /* 0x0000000000a85947 */ /* 0x001fec0003800000 */
[----:B------:R-:W0:Y:S02]  /*05f0*/  LDC R0, c[0x0][0x308] ;  /* 0x0000c200ff007b82 */ /* 0x000e240000000800 */
[----:B0-----:R-:W-:-:S13]  /*0600*/  ISETP.NE.AND P0, PT, R0, 0x2, PT ;  /* 0x000000020000780c */ /* 0x001fda0003f05270 */
[----:B------:R-:W0:Y:S02]  /*0610*/  @P0 LDC.64 R4, c[0x0][0x218] ;  /* 0x00008600ff040b82 */ /* 0x000e240000000a00 */
[----:B0-----:R-:W-:-:S06]  /*0620*/  @P0 IMAD.WIDE R4, R3, 0x2, R4 ;  /* 0x0000000203040825 */ /* 0x001fcc00078e0204 */
[----:B------:R-:W5:Y:S01]  /*0630*/  @P0 LDG.E.128 R4, desc[UR36][R4.64] ;  /* 0x0000002404040981 */ /* 0x000f62000c1e1d00 */
[----:B------:R-:W-:Y:S05]  /*0640*/  @P0 BRA `(.L_x_2484) ;  /* 0x0000000000980947 */ /* 0x000fea0003800000 */
[----:B------:R-:W-:Y:S02]  /*0650*/  ULDC.64 UR6, c[0x0][0x218] ;  /* 0x0000860000067ab9 */ /* 0x000fe40000000a00 */
[----:B-----5:R-:W-:-:S04]  /*0660*/  IADD3 R6, P0, R3, UR6, RZ ;  /* 0x0000000603067c10 */ /* 0x020fc8000ff1e0ff */
        /* <DEDUP_REMOVED lines=19> */
[----:B-1----:R-:W-:-:S07]  /*07a0*/  FMUL.FTZ R6, R13, R15 ;  /* 0x0000000f0d067220 */ /* 0x002fce0000410000 */
[----:B------:R-:W1:Y:S01]  /*07b0*/  I2F.S8 R12, R12 ;  /* 0x0000000c000c7306 */ /* 0x000e620000001400 */
[----:B0-----:R-:W-:-:S07]  /*07c0*/  FMUL.FTZ R10, R10, R15 ;  /* 0x0000000f0a0a7220 */ /* 0x001fce0000410000 */
[----:B------:R-:W0:Y:S01]  /*07d0*/  I2F.S16 R0, R0 ;  /* 0x0000000000007306 */ /* 0x000e220000101400 */
[----:B-1----:R-:W-:-:S07]  /*07e0*/  FMUL.FTZ R7, R12, R15 ;  /* 0x0000000f0c077220 */ /* 0x002fce0000410000 */
[----:B------:R-:W1:Y:S01]  /*07f0*/  I2F.S16 R4, R4 ;  /* 0x0000000400047306 */ /* 0x000e620000101400 */
[----:B------:R-:W-:Y:S01]  /*0800*/  F2FP.F16.F32.PACK_AB R7, R6, R7 ;  /* 0x000000070607723e */ /* 0x000fe200000000ff */
[----:B0-----:R-:W-:-:S06]  /*0810*/  FMUL.FTZ R11, R0, R15 ;  /* 0x0000000f000b7220 */ /* 0x001fcc0000410000 */
[----:B------:R-:W0:Y:S01]  /*0820*/  I2F.S16 R5, R5 ;  /* 0x0000000500057306 */ /* 0x000e220000101400 */
[----:B-1----:R-:W-:Y:S01]  /*0830*/  FMUL.FTZ R13, R4, R15 ;  /* 0x0000000f040d7220 */ /* 0x002fe20000410000 */
[----:B------:R-:W-:-:S04]  /*0840*/  F2FP.F16.F32.PACK_AB R4, R11, R10 ;  /* 0x0000000a0b04723e */ /* 0x000fc800000000ff */
[----:B------:R-:W-:Y:S01]  /*0850*/  F2FP.F16.F32.PACK_AB R6, R13, R20 ;  /* 0x000000140d06723e */ /* 0x000fe200000000ff */
[----:B0-----:R-:W-:-:S05]  /*0860*/  FMUL.FTZ R15, R5, R15 ;  /* 0x0000000f050f7220 */ /* 0x001fca0000410000 */
[----:B------:R-:W-:Y:S01]  /*0870*/  F2FP.F16.F32.PACK_AB R5, R15, R14 ;  /* 0x0000000e0f05723e */ /* 0x000fe200000000ff */
[----:B------:R-:W-:Y:S06]  /*0880*/  BRA `(.L_x_2484) ;  /* 0x0000000000087947 */ /* 0x000fec0003800000 */
.L_x_2483:
[----:B------:R-:W-:Y:S02]  /*0890*/  CS2R R6, SRZ ;  /* 0x0000000000067805 */ /* 0x000fe4000001ff00 */
[----:B------:R-:W-:-:S07]  /*08a0*/  CS2R R4, SRZ ;  /* 0x0000000000047805 */ /* 0x000fce000001ff00 */
.L_x_2484:
[----:B------:R-:W-:Y:S05]  /*08b0*/  BSYNC B0 ;  /* 0x0000000000007941 */ /* 0x000fea0003800000 */
.L_x_2482:
[----:B------:R-:W0:Y:S01]  /*08c0*/  LDC R0, c[0x0][0x308] ;  /* 0x0000c200ff007b82 */ /* 0x000e220000000800 */
[----:B------:R-:W-:Y:S01]  /*08d0*/  BSSY B0, `(.L_x_2485) ;  /* 0x000002d000007945 */ /* 0x000fe20003800000 */
[----:B0-----:R-:W-:-:S13]  /*08e0*/  ISETP.NE.AND P0, PT, R0, 0x2, PT ;  /* 0x000000020000780c */ /* 0x001fda0003f05270 */
[----:B------:R-:W-:Y:S05]  /*08f0*/  @!P0 BRA `(.L_x_2486) ;  /* 0x00000000001c8947 */ /* 0x000fea0003800000 */
[----:B------:R-:W-:Y:S02]  /*0900*/  CS2R R36, SRZ ;  /* 0x0000000000247805 */ /* 0x000fe4000001ff00 */
[----:B------:R-:W-:Y:S01]  /*0910*/  CS2R R38, SRZ ;  /* 0x0000000000267805 */ /* 0x000fe2000001ff00 */
[----:B------:R-:W-:Y:S06]  /*0920*/  @P5 BRA `(.L_x_2487) ;  /* 0x00000000009c5947 */ /* 0x000fec0003800000 */
[----:B------:R-:W0:Y:S02]  /*0930*/  LDC.64 R10, c[0x0][0x228] ;  /* 0x00008a00ff0a7b82 */ /* 0x000e240000000a00 */
[----:B0-----:R-:W-:-:S05]  /*0940*/  IMAD.WIDE R10, R3, 0x2, R10 ;  /* 0x00000002030a7825 */ /* 0x001fca00078e020a */
[----:B------:R0:W5:Y:S01]  /*0950*/  LDG.E.128 R36, desc[UR36][R10.64] ;  /* 0x000000240a247981 */ /* 0x000162000c1e1d00 */
[----:B------:R-:W-:Y:S05]  /*0960*/  BRA `(.L_x_2487) ;  /* 0x00000000008c7947 */ /* 0x000fea0003800000 */
.L_x_2486:
[----:B------:R-:W-:Y:S02]  /*0970*/  ULDC.64 UR6, c[0x0][0x228] ;  /* 0x00008a0000067ab9 */ /* 0x000fe40000000a00 */
[----:B------:R-:W-:-:S04]  /*0980*/  IADD3 R10, P0, R3, UR6, RZ ;  /* 0x00000006030a7c10 */ /* 0x000fc8000ff1e0ff */
[----:B------:R-:W-:Y:S01]  /*0990*/  LEA.HI.X.SX32 R11, R3, UR7, 0x1, P0 ;  /* 0x00000007030b7c11 */ /* 0x000fe200080f0eff */
[----:B------:R-:W0:Y:S04]  /*09a0*/  LDC.64 R12, c[0x0][0x2f8] ;  /* 0x0000be00ff0c7b82 */ /* 0x000e280000000a00 */
[----:B------:R-:W2:Y:S04]  /*09b0*/  LDG.E.64 R30, desc[UR36][R10.64] ;  /* 0x000000240a1e7981 */ /* 0x000ea8000c1e1b00 */
[----:B0-----:R0:W3:Y:S01]  /*09c0*/  LDG.E R13, desc[UR36][R12.64+0x4] ;  /* 0x000004240c0d7981 */ /* 0x0010e2000c1e1900 */
[C---:B--2---:R-:W-:Y:S01]  /*09d0*/  SHF.R.U64 R28, R30.reuse, 0x10, R31 ;  /* 0x000000101e1c7819 */ /* 0x044fe2000000121f */
[----:B------:R-:W-:Y:S01]  /*09e0*/  I2F.S8 R14, R31 ;  /* 0x0000001f000e7306 */ /* 0x000fe20000001400 */
[----:B------:R-:W-:-:S02]  /*09f0*/  PRMT R0, R30, 0x9910, RZ ;  /* 0x000099101e007816 */ /* 0x000fc400000000ff */
[----:B0-----:R-:W-:Y:S02]  /*0a00*/  PRMT R12, R31, 0x9910, RZ ;  /* 0x000099101f0c7816 */ /* 0x001fe400000000ff */
[----:B------:R-:W-:Y:S02]  /*0a10*/  PRMT R10, R28, 0x9910, RZ ;  /* 0x000099101c0a7816 */ /* 0x000fe400000000ff */
[--C-:B------:R-:W-:Y:S01]  /*0a20*/  SHF.R.U32.HI R15, RZ, 0x10, R31.reuse ;  /* 0x00000010ff0f7819 */ /* 0x100fe2000001161f */
[----:B------:R-:W3:Y:S01]  /*0a30*/  I2F.S8 R3, R30 ;  /* 0x0000001e00037306 */ /* 0x000ee20000001400 */
[----:B------:R-:W-:Y:S02]  /*0a40*/  SHF.R.S32.HI R20, RZ, 0x18, R31 ;  /* 0x00000018ff147819 */ /* 0x000fe4000001141f */
[----:B------:R-:W-:Y:S02]  /*0a50*/  SHF.R.S32.HI R0, RZ, 0x8, R0 ;  /* 0x00000008ff007819 */ /* 0x000fe40000011400 */
[----:B------:R-:W-:-:S02]  /*0a60*/  SHF.R.S32.HI R12, RZ, 0x8, R12 ;  /* 0x00000008ff0c7819 */ /* 0x000fc4000001140c */
[----:B------:R-:W-:Y:S01]  /*0a70*/  SHF.R.S32.HI R10, RZ, 0x8, R10 ;  /* 0x00000008ff0a7819 */ /* 0x000fe2000001140a */
[----:B------:R-:W0:Y:S01]  /*0a80*/  I2F.S8 R15, R15 ;  /* 0x0000000f000f7306 */ /* 0x000e220000001400 */
[----:B---3--:R-:W-:-:S07]  /*0a90*/  FMUL.FTZ R3, R3, R13 ;  /* 0x0000000d03037220 */ /* 0x008fce0000410000 */
[----:B------:R-:W1:Y:S01]  /*0aa0*/  I2F.S16 R20, R20 ;  /* 0x0000001400147306 */ /* 0x000e620000101400 */
[----:B0-----:R-:W-:-:S07]  /*0ab0*/  FMUL.FTZ R30, R15, R13 ;  /* 0x0000000d0f1e7220 */ /* 0x001fce0000410000 */
[----:B------:R0:W2:Y:S01]  /*0ac0*/  I2F.S8 R11, R28 ;  /* 0x0000001c000b7306 */ /* 0x0000a20000001400 */
[----:B-1----:R-:W-:-:S07]  /*0ad0*/  FMUL.FTZ R31, R20, R13 ;  /* 0x0000000d141f7220 */ /* 0x002fce0000410000 */
[----:B------:R-:W1:Y:S01]  /*0ae0*/  I2F.S16 R0, R0 ;  /* 0x0000000000007306 */ /* 0x000e620000101400 */
[-C--:B0-----:R-:W-:Y:S01]  /*0af0*/  FMUL.FTZ R28, R14, R13.reuse ;  /* 0x0000000d0e1c7220 */ /* 0x081fe20000410000 */
[----:B------:R-:W-:Y:S01]  /*0b00*/  F2FP.F16.F32.PACK_AB R39, R31, R30 ;  /* 0x0000001e1f27723e */ /* 0x000fe200000000ff */
[----:B--2---:R-:W-:-:S05]  /*0b10*/  FMUL.FTZ R11, R11, R13 ;  /* 0x0000000d0b0b7220 */ /* 0x004fca0000410000 */
        /* <DEDUP_REMOVED lines=8> */
.L_x_2487:
[----:B------:R-:W-:Y:S05]  /*0ba0*/  BSYNC B0 ;  /* 0x0000000000007941 */ /* 0x000fea0003800000 */
.L_x_2485:
[----:B------:R-:W-:Y:S01]  /*0bb0*/  ULDC.64 UR6, c[0x0][0x220] ;  /* 0x0000880000067ab9 */ /* 0x000fe20000000a00 */
[----:B------:R-:W-:Y:S01]  /*0bc0*/  ULDC.64 UR8, c[0x0][0x230] ;  /* 0x00008c0000087ab9 */ /* 0x000fe20000000a00 */
[----:B------:R-:W-:Y:S01]  /*0bd0*/  ISETP.EQ.U32.AND P2, PT, RZ, UR6, PT ;  /* 0x00000006ff007c0c */ /* 0x000fe2000bf42070 */
[----:B------:R-:W1:Y:S01]  /*0be0*/  LDC.64 R14, c[0x0][0x2a8] ;  /* 0x0000aa00ff0e7b82 */ /* 0x000e620000000a00 */
[----:B------:R-:W-:Y:S02]  /*0bf0*/  ISETP.EQ.U32.AND P3, PT, RZ, UR8, PT ;  /* 0x00000008ff007c0c */ /* 0x000fe4000bf62070 */
[----:B------:R-:W-:Y:S02]  /*0c00*/  CS2R R40, SRZ ;  /* 0x0000000000287805 */ /* 0x000fe4000001ff00 */
[----:B------:R-:W-:Y:S02]  /*0c10*/  ISETP.EQ.OR.EX P2, PT, RZ, UR7, P5, P2 ;  /* 0x00000007ff007c0c */ /* 0x000fe4000af42720 */
[----:B------:R-:W-:-:S02]  /*0c20*/  CS2R R42, SRZ ;  /* 0x00000000002a7805 */ /* 0x000fc4000001ff00 */
[----:B------:R-:W-:Y:S02]  /*0c30*/  ISETP.EQ.OR.EX P3, PT, RZ, UR9, P5, P3 ;  /* 0x00000009ff007c0c */ /* 0x000fe4000af62730 */
[----:B------:R-:W-:Y:S02]  /*0c40*/  CS2R R32, SRZ ;  /* 0x0000000000207805 */ /* 0x000fe4000001ff00 */
[----:B------:R-:W-:Y:S02]  /*0c50*/  ISETP.EQ.U32.AND P1, PT, R8, RZ, PT ;  /* 0x000000ff0800720c */ /* 0x000fe40003f22070 */
[----:B------:R-:W-:Y:S02]  /*0c60*/  CS2R R34, SRZ ;  /* 0x0000000000227805 */ /* 0x000fe4000001ff00 */
[----:B------:R-:W-:-:S04]  /*0c70*/  ISETP.GE.AND P0, PT, R18, 0x20, PT ;  /* 0x000000201200780c */ /* 0x000fc80003f06270 */
[----:B------:R-:W-:Y:S01]  /*0c80*/  ISETP.EQ.OR.EX P1, PT, R9, RZ, P0, P1 ;  /* 0x000000ff0900720c */ /* 0x000fe20000722710 */
[----:B0-----:R-:W0:Y:S08]  /*0c90*/  @!P2 LDC.64 R10, c[0x0][0x220] ;  /* 0x00008800ff0aab82 */ /* 0x001e300000000a00 */
[----:B------:R-:W2:Y:S01]  /*0ca0*/  @!P3 LDC.64 R12, c[0x0][0x230] ;  /* 0x00008c00ff0cbb82 */ /* 0x000ea20000000a00 */
[----:B-1----:R-:W-:-:S03]  /*0cb0*/  ISETP.NE.U32.AND P4, PT, R14, RZ, PT ;  /* 0x000000ff0e00720c */ /* 0x002fc60003f85070 */
[----:B-----5:R-:W-:Y:S01]  /*0cc0*/  @!P1 IMAD R0, R16, UR4, R19 ;  /* 0x0000000410009c24 */ /* 0x020fe2000f8e0213 */
[----:B------:R-:W-:Y:S01]  /*0cd0*/  HFMA2.MMA R28, -RZ, RZ, 0, 0 ;  /* 0x00000000ff1c7435 */ /* 0x000fe200000001ff */
[----:B------:R-:W-:Y:S01]  /*0ce0*/  ULDC.U8 UR4, c[0x0][0x294] ;  /* 0x0000a50000047ab9 */ /* 0x000fe20000000000 */
[----:B------:R-:W-:Y:S02]  /*0cf0*/  ISETP.NE.AND.EX P4, PT, R15, RZ, PT, P4 ;  /* 0x000000ff0f00720c */ /* 0x000fe40003f85340 */
[----:B------:R-:W1:Y:S01]  /*0d00*/  @!P1 LDC.64 R14, c[0x0][0x2e0] ;  /* 0x0000b800ff0e9b82 */ /* 0x000e620000000a00 */
[----:B0-----:R-:W-:-:S05]  /*0d10*/  @!P2 IMAD.WIDE R8, R21, 0x2, R10 ;  /* 0x000000021508a825 */ /* 0x001fca00078e020a */
[----:B------:R-:W3:Y:S01]  /*0d20*/  @!P2 LDG.E.128 R32, desc[UR36][R8.64] ;  /* 0x000000240820a981 */ /* 0x000ee2000c1e1d00 */
[----:B--2---:R-:W-:-:S04]  /*0d30*/  @!P3 IMAD.WIDE R10, R21, 0x2, R12 ;  /* 0x00000002150ab825 */ /* 0x004fc800078e020c */
[----:B------:R-:W0:Y:S01]  /*0d40*/  @P4 LDC.64 R20, c[0x0][0x2a8] ;  /* 0x0000aa00ff144b82 */ /* 0x000e220000000a00 */
[----:B------:R-:W-:Y:S01]  /*0d50*/  @!P1 IMAD R13, R0, 0x100, R29 ;  /* 0x00000100000d9824 */ /* 0x000fe200078e021d */
[----:B------:R-:W2:Y:S03]  /*0d60*/  @!P3 LDG.E.128 R40, desc[UR36][R10.64] ;  /* 0x000000240a28b981 */ /* 0x000ea6000c1e1d00 */
[----:B-1----:R-:W-:-:S05]  /*0d70*/  @!P1 IMAD.WIDE R12, R13, 0x2, R14 ;  /* 0x000000020d0c9825 */ /* 0x002fca00078e020e */
[----:B------:R-:W4:Y:S01]  /*0d80*/  @!P1 LDG.E.128 R44, desc[UR36][R12.64] ;  /* 0x000000240c2c9981 */ /* 0x000f22000c1e1d00 */
[----:B0-----:R-:W-:Y:S02]  /*0d90*/  @P4 IMAD.WIDE R14, R2, 0x4, R20 ;  /* 0x00000004020e4825 */ /* 0x001fe400078e0214 */
[----:B------:R-:W0:Y:S03]  /*0da0*/  LDC R20, c[0x0][0x290] ;  /* 0x0000a400ff147b82 */ /* 0x000e260000000800 */
[----:B------:R1:W5:Y:S01]  /*0db0*/  @P4 LDG.E R28, desc[UR36][R14.64] ;  /* 0x000000240e1c4981 */ /* 0x000362000c1e1900 */
[----:B------:R-:W-:Y:S02]  /*0dc0*/  ISETP.NE.AND P2, PT, RZ, UR4, PT ;  /* 0x00000004ff007c0c */ /* 0x000fe4000bf45270 */
[----:B0-----:R-:W-:Y:S01]  /*0dd0*/  ISETP.GT.AND P3, PT, R20, RZ, PT ;  /* 0x000000ff1400720c */ /* 0x001fe20003f64270 */
[----:B---3--:R-:W-:-:S02]  /*0de0*/  HFMA2.MMA R33, R5, 1, 1, R33 ;  /* 0x3c003c0005217835 */ /* 0x008fc40000000021 */
[----:B--2---:R-:W-:Y:S02]  /*0df0*/  HFMA2.MMA R37, R37, 1, 1, R41 ;  /* 0x3c003c0025257835 */ /* 0x004fe40000000029 */
[----:B------:R-:W-:Y:S01]  /*0e00*/  HFMA2.MMA R39, R39, 1, 1, R43 ;  /* 0x3c003c0027277835 */ /* 0x000fe2000000002b */
[----:B------:R-:W-:Y:S02]  /*0e10*/  HADD2 R36, R36, R40 ;  /* 0x0000002824247230 */ /* 0x000fe40000000000 */
[----:B------:R-:W-:Y:S01]  /*0e20*/  HADD2 R38, R38, R42 ;  /* 0x0000002a26267230 */ /* 0x000fe20000000000 */
[----:B------:R-:W-:Y:S02]  /*0e30*/  HFMA2.MMA R35, R7, 1, 1, R35 ;  /* 0x3c003c0007237835 */ /* 0x000fe40000000023 */
[----:B----4-:R-:W-:Y:S02]  /*0e40*/  @!P1 HFMA2.MMA R37, R37, R45, -RZ ;  /* 0x0000002d25259235 */ /* 0x010fe400001000ff */
[----:B------:R-:W-:Y:S01]  /*0e50*/  @!P1 HFMA2.MMA R39, R39, R47, -RZ ;  /* 0x0000002f27279235 */ /* 0x000fe200001000ff */
[----:B------:R-:W-:-:S02]  /*0e60*/  HADD2 R32, R4, R32 ;  /* 0x0000002004207230 */ /* 0x000fc40000000000 */
[----:B------:R-:W-:Y:S02]  /*0e70*/  HADD2 R34, R6, R34 ;  /* 0x0000002206227230 */ /* 0x000fe40000000000 */
[----:B------:R-:W-:Y:S02]  /*0e80*/  @!P1 HMUL2 R36, R36, R44 ;  /* 0x0000002c24249232 */ /* 0x000fe40000000000 */
[----:B------:R-:W-:Y:S01]  /*0e90*/  @!P1 HMUL2 R38, R38, R46 ;  /* 0x0000002e26269232 */ /* 0x000fe20000000000 */
[----:B-1----:R-:W-:Y:S06]  /*0ea0*/  @!P2 BRA P3, `(.L_x_2488) ;  /* 0x0000000c00bca947 */ /* 0x002fec0001800000 */
        /* <DEDUP_REMOVED lines=20> */
[-C--:B------:R-:W-:Y:S01]  /*0ff0*/  @!P2 IADD3 R0, R0, -R3.reuse, RZ ;  /* 0x800000030000a210 */ /* 0x080fe20007ffe0ff */
[----:B------:R-:W-:Y:S01]  /*1000*/  @!P2 VIADD R5, R5, 0x1 ;  /* 0x000000010505a836 */ /* 0x000fe20000000000 */
[----:B------:R-:W-:Y:S02]  /*1010*/  ISETP.NE.AND P2, PT, R30, RZ, PT ;  /* 0x000000ff1e00720c */ /* 0x000fe40003f45270 */
[----:B------:R-:W-:Y:S02]  /*1020*/  ISETP.GE.U32.AND P1, PT, R0, R3, PT ;  /* 0x000000030000720c */ /* 0x000fe40003f26070 */
[----:B------:R-:W-:-:S04]  /*1030*/  LOP3.LUT R0, R29, R30, RZ, 0x3c, !PT ;  /* 0x0000001e1d007212 */ /* 0x000fc800078e3cff */
[----:B------:R-:W-:-:S07]  /*1040*/  ISETP.GE.AND P3, PT, R0, RZ, PT ;  /* 0x000000ff0000720c */ /* 0x000fce0003f66270 */
[----:B------:R-:W-:Y:S02]  /*1050*/  @P1 IADD3 R5, R5, 0x1, RZ ;  /* 0x0000000105051810 */ /* 0x000fe40007ffe0ff */
[----:B------:R-:W-:Y:S02]  /*1060*/  ISETP.LT.AND P1, PT, R29, R20, !P0 ;  /* 0x000000141d00720c */ /* 0x000fe40004721270 */
[----:B------:R-:W-:Y:S01]  /*1070*/  LOP3.LUT P0, RZ, R30, 0x7, RZ, 0xc0, !PT ;  /* 0x000000071eff7812 */ /* 0x000fe2000780c0ff */
[----:B------:R-:W-:Y:S01]  /*1080*/  IMAD.MOV.U32 R31, RZ, RZ, R5 ;  /* 0x000000ffff1f7224 */ /* 0x000fe200078e0005 */
[----:B------:R-:W-:-:S04]  /*1090*/  P2R R41, PR, RZ, 0x2 ;  /* 0x00000002ff297803 */ /* 0x000fc80000000000 */
        /* <DEDUP_REMOVED lines=20> */
[----:B-1---5:R-:W-:Y:S05]  /*11e0*/  CALL.ABS.NOINC R14 ;  /* 0x000000000e007343 */ /* 0x022fea0003c00000 */
.L_x_2490:
[----:B------:R-:W0:Y:S01]  /*11f0*/  S2R R5, SR_CgaCtaId ;  /* 0x0000000000057919 */ /* 0x000e220000008800 */
[----:B------:R-:W1:Y:S01]  /*1200*/  LDC R14, c[0x0][0x290] ;  /* 0x0000a400ff0e7b82 */ /* 0x000e620000000800 */
[----:B------:R-:W-:Y:S01]  /*1210*/  MOV R0, 0x400 ;  /* 0x0000040000007802 */ /* 0x000fe20000000f00 */
[----:B------:R-:W-:Y:S01]  /*1220*/  IMAD R3, R30, R31, R40 ;  /* 0x0000001f1e037224 */ /* 0x000fe200078e0228 */
[----:B------:R-:W-:Y:S01]  /*1230*/  ISETP.NE.AND P6, PT, R41, RZ, PT ;  /* 0x000000ff2900720c */ /* 0x000fe20003fc5270 */
[----:B------:R-:W-:Y:S05]  /*1240*/  WARPSYNC.ALL ;  /* 0x0000000000007948 */ /* 0x000fea0003800000 */
[----:B------:R-:W-:-:S05]  /*1250*/  VIADD R0, R0, 0x220 ;  /* 0x0000022000007836 */ /* 0x000fca0000000000 */
[----:B0-----:R-:W-:-:S04]  /*1260*/  LEA R4, R5, R0, 0x18 ;  /* 0x0000000005047211 */ /* 0x001fc800078ec0ff */
[----:B------:R-:W-:-:S05]  /*1270*/  LEA R3, R3, R4, 0x1 ;  /* 0x0000000403037211 */ /* 0x000fca00078e08ff */
[----:B-1----:R-:W-:Y:S01]  /*1280*/  IMAD R0, R14, 0x2, R3 ;  /* 0x000000020e007824 */ /* 0x002fe200078e0203 */
        /* <DEDUP_REMOVED lines=16> */
[----:B------:R-:W-:Y:S01]  /*1390*/  IMAD R5, R30, 0x2, R4 ;  /* 0x000000021e057824 */ /* 0x000fe200078e0204 */
[----:B------:R-:W1:Y:S01]  /*13a0*/  LDS.64 R20, [R4] ;  /* 0x0000000004147984 */ /* 0x000e620000000a00 */
[----:B------:R-:W-:Y:S02]  /*13b0*/  LEA.HI R8, R8, R31, RZ, 0x2 ;  /* 0x0000001f08087211 */ /* 0x000fe400078f10ff */
[----:B------:R-:W-:Y:S01]  /*13c0*/  IMAD R7, R14, 0x2, R5 ;  /* 0x000000020e077824 */ /* 0x000fe200078e0205 */
[----:B0-----:R-:W0:Y:S01]  /*13d0*/  LDS.64 R34, [R5] ;  /* 0x0000000005227984 */ /* 0x001e220000000a00 */
[----:B------:R-:W-:-:S03]  /*13e0*/  SHF.L.U32 R8, R8, 0x1, RZ ;  /* 0x0000000108087819 */ /* 0x000fc600000006ff */
[----:B------:R-:W2:Y:S01]  /*13f0*/  LDS.64 R40, [R6] ;  /* 0x0000000006287984 */ /* 0x000ea20000000a00 */
[----:B------:R-:W-:-:S03]  /*1400*/  LOP3.LUT R13, R8, 0xfffffff8, RZ, 0xc0, !PT ;  /* 0xfffffff8080d7812 */ /* 0x000fc600078ec0ff */
[----:B------:R-:W3:Y:S01]  /*1410*/  LDS.64 R42, [R7] ;  /* 0x00000000072a7984 */ /* 0x000ee20000000a00 */
[----:B------:R-:W-:Y:S02]  /*1420*/  ISETP.GE.AND P0, PT, R13, R14, PT ;  /* 0x0000000e0d00720c */ /* 0x000fe40003f06270 */
[--C-:B-1----:R-:W-:Y:S02]  /*1430*/  SHF.R.U64 R10, R20, 0x10, R21.reuse ;  /* 0x00000010140a7819 */ /* 0x102fe40000001215 */
[----:B------:R-:W-:Y:S02]  /*1440*/  SHF.R.U32.HI R12, RZ, 0x10, R21 ;  /* 0x00000010ff0c7819 */ /* 0x000fe40000011615 */
[--C-:B0-----:R-:W-:Y:S02]  /*1450*/  SHF.R.U64 R33, R34, 0x10, R35.reuse ;  /* 0x0000001022217819 */ /* 0x101fe40000001223 */
[----:B------:R-:W-:Y:S02]  /*1460*/  PRMT R32, R20, 0x5410, R34 ;  /* 0x0000541014207816 */ /* 0x000fe40000000022 */
[----:B------:R-:W-:-:S02]  /*1470*/  PRMT R34, R21, 0x5410, R35 ;  /* 0x0000541015227816 */ /* 0x000fc40000000023 */
[----:B------:R-:W-:Y:S02]  /*1480*/  PRMT R33, R10, 0x5410, R33 ;  /* 0x000054100a217816 */ /* 0x000fe40000000021 */
[----:B------:R-:W-:Y:S02]  /*1490*/  SHF.R.U32.HI R35, RZ, 0x10, R35 ;  /* 0x00000010ff237819 */ /* 0x000fe40000011623 */
[--C-:B--2---:R-:W-:Y:S02]  /*14a0*/  SHF.R.U64 R10, R40, 0x10, R41.reuse ;  /* 0x00000010280a7819 */ /* 0x104fe40000001229 */
[----:B------:R-:W-:Y:S02]  /*14b0*/  SHF.R.U32.HI R8, RZ, 0x10, R41 ;  /* 0x00000010ff087819 */ /* 0x000fe40000011629 */
[--C-:B---3--:R-:W-:Y:S02]  /*14c0*/  SHF.R.U64 R37, R42, 0x10, R43.reuse ;  /* 0x000000102a257819 */ /* 0x108fe4000000122b */
[----:B------:R-:W-:-:S02]  /*14d0*/  SHF.R.U32.HI R39, RZ, 0x10, R43 ;  /* 0x00000010ff277819 */ /* 0x000fc4000001162b */
[----:B------:R-:W-:Y:S02]  /*14e0*/  PRMT R35, R12, 0x5410, R35 ;  /* 0x000054100c237816 */ /* 0x000fe40000000023 */
[----:B------:R-:W-:Y:S02]  /*14f0*/  PRMT R36, R40, 0x5410, R42 ;  /* 0x0000541028247816 */ /* 0x000fe4000000002a */
        /* <DEDUP_REMOVED lines=10> */
[--C-:B------:R-:W-:Y:S01]  /*15a0*/  HADD2.F32 R43, -RZ, R34.reuse.H1_H1 ;  /* 0x30000022ff2b7230 */ /* 0x100fe20000004100 */
[----:B------:R-:W-:Y:S01]  /*15b0*/  I2FP.F32.S32 R10, R10 ;  /* 0x0000000a000a7245 */ /* 0x000fe20000201400 */
[----:B------:R-:W-:Y:S01]  /*15c0*/  HADD2.F32 R41, -RZ, R34.H0_H0 ;  /* 0x20000022ff297230 */ /* 0x000fe20000004100 */
[----:B------:R-:W-:Y:S01]  /*15d0*/  I2FP.F32.S32 R11, R11 ;  /* 0x0000000b000b7245 */ /* 0x000fe20000201400 */
[----:B------:R-:W-:-:S02]  /*15e0*/  HADD2.F32 R49, -RZ, R35.H1_H1 ;  /* 0x30000023ff317230 */ /* 0x000fc40000004100 */
[----:B------:R-:W-:Y:S02]  /*15f0*/  HADD2.F32 R47, -RZ, R35.H0_H0 ;  /* 0x20000023ff2f7230 */ /* 0x000fe40000004100 */
[----:B0-----:R-:W-:Y:S02]  /*1600*/  VIADD R8, R13, 0x6 ;  /* 0x000000060d087836 */ /* 0x001fe40000000000 */
[--C-:B------:R-:W-:Y:S02]  /*1610*/  HADD2.F32 R45, -RZ, R38.reuse.H1_H1 ;  /* 0x30000026ff2d7230 */ /* 0x100fe40000004100 */
[----:B------:R-:W-:Y:S01]  /*1620*/  HADD2.F32 R35, -RZ, R38.H0_H0 ;  /* 0x20000026ff237230 */ /* 0x000fe20000004100 */
[----:B------:R-:W-:Y:S01]  /*1630*/  I2FP.F32.S32 R13, R8 ;  /* 0x00000008000d7245 */ /* 0x000fe20000201400 */
[--C-:B------:R-:W-:Y:S02]  /*1640*/  HADD2.F32 R51, -RZ, R39.reuse.H1_H1 ;  /* 0x30000027ff337230 */ /* 0x100fe40000004100 */
[-C--:B-1----:R-:W-:Y:S01]  /*1650*/  FMUL.FTZ R9, R9, R14.reuse ;  /* 0x0000000e09097220 */ /* 0x082fe20000410000 */
[-C--:B------:R-:W-:Y:S01]  /*1660*/  FMUL.FTZ R10, R10, R14.reuse ;  /* 0x0000000e0a0a7220 */ /* 0x080fe20000410000 */
[----:B-----5:R-:W-:Y:S01]  /*1670*/  IADD3 R8, -R28, UR4, RZ ;  /* 0x000000041c087c10 */ /* 0x020fe2000fffe1ff */
[-C--:B------:R-:W-:Y:S01]  /*1680*/  FMUL.FTZ R11, R11, R14.reuse ;  /* 0x0000000e0b0b7220 */ /* 0x080fe20000410000 */
[----:B------:R-:W-:Y:S01]  /*1690*/  FMUL.FTZ R9, R9, 13.28771209716796875 ;  /* 0x41549a7809097820 */ /* 0x000fe20000410000 */
[----:B------:R-:W-:Y:S01]  /*16a0*/  FMUL.FTZ R10, R10, 13.28771209716796875 ;  /* 0x41549a780a0a7820 */ /* 0x000fe20000410000 */
[----:B------:R-:W-:Y:S01]  /*16b0*/  FMUL.FTZ R13, R13, R14 ;  /* 0x0000000e0d0d7220 */ /* 0x000fe20000410000 */
[----:B------:R-:W-:Y:S01]  /*16c0*/  I2FP.F32.S32 R8, R8 ;  /* 0x0000000800087245 */ /* 0x000fe20000201400 */
[----:B------:R-:W-:Y:S01]  /*16d0*/  FMUL.FTZ R12, R11, 13.28771209716796875 ;  /* 0x41549a780b0c7820 */ /* 0x000fe20000410000 */
[----:B------:R-:W0:Y:S01]  /*16e0*/  MUFU.EX2 R15, -R10 ;  /* 0x8000000a000f7308 */ /* 0x000e220000000800 */
[----:B------:R-:W-:Y:S01]  /*16f0*/  FMUL.FTZ R13, R13, 13.28771209716796875 ;  /* 0x41549a780d0d7820 */ /* 0x000fe20000410000 */
[----:B------:R-:W-:-:S06]  /*1700*/  HADD2.F32 R39, -RZ, R39.H0_H0 ;  /* 0x20000027ff277230 */ /* 0x000fcc0000004100 */
[----:B------:R-:W1:Y:S08]  /*1710*/  MUFU.EX2 R9, -R9 ;  /* 0x8000000900097308 */ /* 0x000e700000000800 */
[----:B------:R-:W2:Y:S01]  /*1720*/  MUFU.EX2 R21, -R12 ;  /* 0x8000000c00157308 */ /* 0x000ea20000000800 */
[----:B0-----:R-:W-:-:S04]  /*1730*/  FMUL.FTZ R11, R8, R15 ;  /* 0x0000000f080b7220 */ /* 0x001fc80000410000 */
[----:B------:R-:W-:Y:S01]  /*1740*/  FMUL.RZ R15, R11, 0.15915493667125701904 ;  /* 0x3e22f9830b0f7820 */ /* 0x000fe2000040c000 */
[--C-:B------:R-:W-:Y:S02]  /*1750*/  HADD2.F32 R11, -RZ, R32.reuse.H1_H1 ;  /* 0x30000020ff0b7230 */ /* 0x100fe40000004100 */
[----:B------:R-:W0:Y:S01]  /*1760*/  MUFU.EX2 R13, -R13 ;  /* 0x8000000d000d7308 */ /* 0x000e220000000800 */
[----:B-1----:R-:W-:Y:S01]  /*1770*/  FMUL.FTZ R9, R8, R9 ;  /* 0x0000000908097220 */ /* 0x002fe20000410000 */
[----:B------:R-:W-:-:S03]  /*1780*/  HADD2.F32 R32, -RZ, R32.H0_H0 ;  /* 0x20000020ff207230 */ /* 0x000fc60000004100 */
[----:B------:R-:W-:-:S03]  /*1790*/  FMUL.RZ R31, R9, 0.15915493667125701904 ;  /* 0x3e22f983091f7820 */ /* 0x000fc6000040c000 */
[----:B------:R-:W-:Y:S01]  /*17a0*/  MUFU.SIN R20, R15 ;  /* 0x0000000f00147308 */ /* 0x000fe20000000400 */
[----:B--2---:R-:W-:Y:S01]  /*17b0*/  FMUL.FTZ R12, R8, R21 ;  /* 0x00000015080c7220 */ /* 0x004fe20000410000 */
[--C-:B------:R-:W-:Y:S02]  /*17c0*/  HADD2.F32 R21, -RZ, R33.reuse.H1_H1 ;  /* 0x30000021ff157230 */ /* 0x100fe40000004100 */
[----:B------:R-:W-:Y:S02]  /*17d0*/  HADD2.F32 R33, -RZ, R33.H0_H0 ;  /* 0x20000021ff217230 */ /* 0x000fe40000004100 */
[----:B------:R-:W-:Y:S01]  /*17e0*/  FMUL.RZ R40, R12, 0.15915493667125701904 ;  /* 0x3e22f9830c287820 */ /* 0x000fe2000040c000 */
[--C-:B------:R-:W-:Y:S01]  /*17f0*/  HADD2.F32 R12, -RZ, R36.reuse.H1_H1 ;  /* 0x30000024ff0c7230 */ /* 0x100fe20000004100 */
[----:B------:R-:W1:Y:S01]  /*1800*/  MUFU.SIN R10, R31 ;  /* 0x0000001f000a7308 */ /* 0x000e620000000400 */
[----:B0-----:R-:W-:Y:S01]  /*1810*/  FMUL.FTZ R8, R8, R13 ;  /* 0x0000000d08087220 */ /* 0x001fe20000410000 */
[----:B------:R-:W-:-:S03]  /*1820*/  HADD2.F32 R36, -RZ, R36.H0_H0 ;  /* 0x20000024ff247230 */ /* 0x000fc60000004100 */
[----:B------:R-:W-:-:S03]  /*1830*/  FMUL.RZ R42, R8, 0.15915493667125701904 ;  /* 0x3e22f983082a7820 */ /* 0x000fc6000040c000 */
[----:B------:R0:W2:Y:S08]  /*1840*/  MUFU.COS R9, R31 ;  /* 0x0000001f00097308 */ /* 0x0000b00000000000 */
[----:B------:R3:W4:Y:S01]  /*1850*/  MUFU.COS R14, R15 ;  /* 0x0000000f000e7308 */ /* 0x0007220000000000 */
[----:B-1----:R-:W-:Y:S01]  /*1860*/  FMUL.FTZ R8, R10, R11 ;  /* 0x0000000b0a087220 */ /* 0x002fe20000410000 */
[----:B0-----:R-:W-:-:S02]  /*1870*/  HADD2.F32 R31, -RZ, R37.H1_H1 ;  /* 0x30000025ff1f7230 */ /* 0x001fc40000004100 */
[----:B------:R-:W-:Y:S01]  /*1880*/  FMUL.FTZ R13, R10, R12 ;  /* 0x0000000c0a0d7220 */ /* 0x000fe20000410000 */
[----:B------:R-:W-:-:S03]  /*1890*/  HADD2.F32 R37, -RZ, R37.H0_H0 ;  /* 0x20000025ff257230 */ /* 0x000fc60000004100 */
[----:B------:R-:W0:Y:S01]  /*18a0*/  MUFU.SIN R34, R40 ;  /* 0x0000002800227308 */ /* 0x000e220000000400 */
[C---:B--2---:R-:W-:Y:S01]  /*18b0*/  FMUL.FTZ R11, R9.reuse, R11 ;  /* 0x0000000b090b7220 */ /* 0x044fe20000410000 */
[C---:B------:R-:W-:Y:S01]  /*18c0*/  FFMA.FTZ R8, R9.reuse, R32, -R8 ;  /* 0x0000002009087223 */ /* 0x040fe20000010808 */
[C---:B---3--:R-:W-:Y:S01]  /*18d0*/  FMUL.FTZ R15, R9.reuse, R12 ;  /* 0x0000000c090f7220 */ /* 0x048fe20000410000 */
[----:B------:R-:W-:Y:S01]  /*18e0*/  FFMA.FTZ R13, R9, R36, -R13 ;  /* 0x00000024090d7223 */ /* 0x000fe2000001080d */
[----:B------:R-:W-:Y:S01]  /*18f0*/  FFMA.FTZ R11, R10, R32, R11 ;  /* 0x000000200a0b7223 */ /* 0x000fe2000001000b */
[C---:B------:R-:W-:Y:S01]  /*1900*/  FMUL.FTZ R9, R20.reuse, R21 ;  /* 0x0000001514097220 */ /* 0x040fe20000410000 */
[----:B------:R-:W-:Y:S01]  /*1910*/  FMUL.FTZ R12, R20, R31 ;  /* 0x0000001f140c7220 */ /* 0x000fe20000410000 */
[----:B------:R-:W1:Y:S01]  /*1920*/  MUFU.COS R30, R40 ;  /* 0x00000028001e7308 */ /* 0x000e620000000000 */
[C---:B----4-:R-:W-:Y:S01]  /*1930*/  FMUL.FTZ R21, R14.reuse, R21 ;  /* 0x000000150e157220 */ /* 0x050fe20000410000 */
[----:B------:R-:W-:Y:S01]  /*1940*/  FMUL.FTZ R31, R14, R31 ;  /* 0x0000001f0e1f7220 */ /* 0x000fe20000410000 */
[----:B------:R-:W-:Y:S01]  /*1950*/  FFMA.FTZ R36, R10, R36, R15 ;  /* 0x000000240a247223 */ /* 0x000fe2000001000f */
[----:B------:R-:W-:Y:S01]  /*1960*/  FFMA.FTZ R12, R14, R37, -R12 ;  /* 0x000000250e0c7223 */ /* 0x000fe2000001080c */
[C---:B------:R-:W-:Y:S01]  /*1970*/  FFMA.FTZ R10, R20.reuse, R33, R21 ;  /* 0x00000021140a7223 */ /* 0x040fe20000010015 */
[----:B------:R-:W-:Y:S01]  /*1980*/  FFMA.FTZ R37, R20, R37, R31 ;  /* 0x0000002514257223 */ /* 0x000fe2000001001f */
[----:B------:R-:W-:Y:S01]  /*1990*/  FFMA.FTZ R9, R14, R33, -R9 ;  /* 0x000000210e097223 */ /* 0x000fe20000010809 */
[----:B------:R-:W2:Y:S01]  /*19a0*/  MUFU.SIN R32, R42 ;  /* 0x0000002a00207308 */ /* 0x000ea20000000400 */
[C---:B0-----:R-:W-:Y:S01]  /*19b0*/  FMUL.FTZ R15, R34.reuse, R43 ;  /* 0x0000002b220f7220 */ /* 0x041fe20000410000 */
[----:B------:R-:W-:Y:S01]  /*19c0*/  FMUL.FTZ R20, R34, R45 ;  /* 0x0000002d22147220 */ /* 0x000fe20000410000 */
[----:B------:R-:W-:-:S02]  /*19d0*/  F2FP.F16.F32.PACK_AB R36, R36, R13 ;  /* 0x0000000d2424723e */ /* 0x000fc400000000ff */
[----:B------:R-:W-:Y:S02]  /*19e0*/  F2FP.F16.F32.PACK_AB R33, R10, R9 ;  /* 0x000000090a21723e */ /* 0x000fe400000000ff */
[----:B------:R-:W-:Y:S01]  /*19f0*/  F2FP.F16.F32.PACK_AB R37, R37, R12 ;  /* 0x0000000c2525723e */ /* 0x000fe200000000ff */
[----:B------:R-:W0:Y:S01]  /*1a00*/  MUFU.COS R38, R42 ;  /* 0x0000002a00267308 */ /* 0x000e220000000000 */
[C---:B-1----:R-:W-:Y:S01]  /*1a10*/  FMUL.FTZ R43, R30.reuse, R43 ;  /* 0x0000002b1e2b7220 */ /* 0x042fe20000410000 */
[C---:B------:R-:W-:Y:S01]  /*1a20*/  FMUL.FTZ R45, R30.reuse, R45 ;  /* 0x0000002d1e2d7220 */ /* 0x040fe20000410000 */
[C---:B------:R-:W-:Y:S01]  /*1a30*/  FFMA.FTZ R15, R30.reuse, R41, -R15 ;  /* 0x000000291e0f7223 */ /* 0x040fe2000001080f */
[----:B------:R-:W-:Y:S01]  /*1a40*/  FFMA.FTZ R20, R30, R35, -R20 ;  /* 0x000000231e147223 */ /* 0x000fe20000010814 */
[C---:B------:R-:W-:Y:S01]  /*1a50*/  FFMA.FTZ R14, R34.reuse, R41, R43 ;  /* 0x00000029220e7223 */ /* 0x040fe2000001002b */
[----:B------:R-:W-:Y:S01]  /*1a60*/  FFMA.FTZ R45, R34, R35, R45 ;  /* 0x00000023222d7223 */ /* 0x000fe2000001002d */
[C---:B--2---:R-:W-:Y:S01]  /*1a70*/  FMUL.FTZ R21, R32.reuse, R49 ;  /* 0x0000003120157220 */ /* 0x044fe20000410000 */
[----:B------:R-:W-:Y:S01]  /*1a80*/  FMUL.FTZ R34, R32, R51 ;  /* 0x0000003320227220 */ /* 0x000fe20000410000 */
[C---:B0-----:R-:W-:Y:S01]  /*1a90*/  FMUL.FTZ R49, R38.reuse, R49 ;  /* 0x0000003126317220 */ /* 0x041fe20000410000 */
[C---:B------:R-:W-:Y:S01]  /*1aa0*/  FMUL.FTZ R51, R38.reuse, R51 ;  /* 0x0000003326337220 */ /* 0x040fe20000410000 */
[C---:B------:R-:W-:Y:S01]  /*1ab0*/  FFMA.FTZ R21, R38.reuse, R47, -R21 ;  /* 0x0000002f26157223 */ /* 0x040fe20000010815 */
[----:B------:R-:W-:Y:S01]  /*1ac0*/  FFMA.FTZ R31, R38, R39, -R34 ;  /* 0x00000027261f7223 */ /* 0x000fe20000010822 */
[C---:B------:R-:W-:Y:S01]  /*1ad0*/  FFMA.FTZ R30, R32.reuse, R47, R49 ;  /* 0x0000002f201e7223 */ /* 0x040fe20000010031 */
[----:B------:R-:W-:Y:S01]  /*1ae0*/  FFMA.FTZ R40, R32, R39, R51 ;  /* 0x0000002720287223 */ /* 0x000fe20000010033 */
[----:B------:R-:W-:-:S02]  /*1af0*/  F2FP.F16.F32.PACK_AB R32, R11, R8 ;  /* 0x000000080b20723e */ /* 0x000fc400000000ff */
[----:B------:R-:W-:Y:S02]  /*1b00*/  F2FP.F16.F32.PACK_AB R34, R14, R15 ;  /* 0x0000000f0e22723e */ /* 0x000fe400000000ff */
[----:B------:R-:W-:Y:S02]  /*1b10*/  F2FP.F16.F32.PACK_AB R38, R45, R20 ;  /* 0x000000142d26723e */ /* 0x000fe400000000ff */
[----:B------:R-:W-:Y:S02]  /*1b20*/  F2FP.F16.F32.PACK_AB R35, R30, R21 ;  /* 0x000000151e23723e */ /* 0x000fe400000000ff */
[----:B------:R-:W-:-:S07]  /*1b30*/  F2FP.F16.F32.PACK_AB R39, R40, R31 ;  /* 0x0000001f2827723e */ /* 0x000fce00000000ff */
.L_x_2494:
[----:B------:R-:W-:Y:S05]  /*1b40*/  BSYNC B1 ;  /* 0x0000000000017941 */ /* 0x000fea0003800000 */
.L_x_2493:
        /* <DEDUP_REMOVED lines=11> */
[----:B------:R-:W-:Y:S02]  /*1c00*/  LOP3.LUT R14, R10, 0xffff, R32, 0xf8, !PT ;  /* 0x0000ffff0a0e7812 */ /* 0x000fe400078ef820 */
[----:B------:R-:W-:Y:S02]  /*1c10*/  LOP3.LUT R15, R21, R11, RZ, 0xfc, !PT ;  /* 0x0000000b150f7212 */ /* 0x000fe400078efcff */
[----:B------:R-:W-:-:S02]  /*1c20*/  PRMT R10, R33, 0x7732, RZ ;  /* 0x00007732210a7816 */ /* 0x000fc400000000ff */
[----:B------:R-:W-:Y:S02]  /*1c30*/  PRMT R20, R35, 0x7732, RZ ;  /* 0x0000773223147816 */ /* 0x000fe400000000ff */
[----:B------:R-:W-:Y:S01]  /*1c40*/  PRMT R21, R34, 0x7732, RZ ;  /* 0x0000773222157816 */ /* 0x000fe200000000ff */
[----:B------:R-:W-:Y:S01]  /*1c50*/  IMAD.WIDE.U32 R10, R10, 0x10000, RZ ;  /* 0x000100000a0a7825 */ /* 0x000fe200078e00ff */
[----:B------:R-:W-:Y:S02]  /*1c60*/  LOP3.LUT R13, R13, R9, RZ, 0xfc, !PT ;  /* 0x000000090d0d7212 */ /* 0x000fe400078efcff */
[----:B------:R-:W-:Y:S01]  /*1c70*/  PRMT R30, R32, 0x7732, RZ ;  /* 0x00007732201e7816 */ /* 0x000fe200000000ff */
[----:B------:R-:W-:Y:S01]  /*1c80*/  IMAD.WIDE.U32 R8, R8, 0x10000, RZ ;  /* 0x0001000008087825 */ /* 0x000fe200078e00ff */
[----:B------:R-:W-:Y:S01]  /*1c90*/  PRMT R31, R36, 0x7732, RZ ;  /* 0x00007732241f7816 */ /* 0x000fe200000000ff */
[----:B------:R1:W-:Y:S01]  /*1ca0*/  STS.64 [R6], R12 ;  /* 0x0000000c06007388 */ /* 0x0003e20000000a00 */
[----:B------:R-:W-:-:S02]  /*1cb0*/  PRMT R41, R21, 0x5410, R20 ;  /* 0x0000541015297816 */ /* 0x000fc40000000014 */
[----:B------:R-:W-:Y:S02]  /*1cc0*/  MOV R21, R30 ;  /* 0x0000001e00157202 */ /* 0x000fe40000000f00 */
[----:B------:R-:W-:Y:S02]  /*1cd0*/  LOP3.LUT R9, R43, R9, RZ, 0xfc, !PT ;  /* 0x000000092b097212 */ /* 0x000fe400078efcff */
[----:B------:R-:W-:Y:S02]  /*1ce0*/  LOP3.LUT R8, R8, R31, RZ, 0xfc, !PT ;  /* 0x0000001f08087212 */ /* 0x000fe400078efcff */
[----:B------:R-:W-:Y:S02]  /*1cf0*/  LOP3.LUT R11, R41, R11, RZ, 0xfc, !PT ;  /* 0x0000000b290b7212 */ /* 0x000fe400078efcff */
[----:B------:R-:W-:Y:S01]  /*1d00*/  LOP3.LUT R10, R10, R21, RZ, 0xfc, !PT ;  /* 0x000000150a0a7212 */ /* 0x000fe200078efcff */
[----:B------:R1:W-:Y:S04]  /*1d10*/  STS.64 [R7], R8 ;  /* 0x0000000807007388 */ /* 0x0003e80000000a00 */
[----:B------:R1:W-:Y:S04]  /*1d20*/  STS.64 [R4], R14 ;  /* 0x0000000e04007388 */ /* 0x0003e80000000a00 */
[----:B------:R1:W-:Y:S02]  /*1d30*/  STS.64 [R5], R10 ;  /* 0x0000000a05007388 */ /* 0x0003e40000000a00 */
.L_x_2492:
[----:B------:R-:W-:Y:S05]  /*1d40*/  BSYNC B0 ;  /* 0x0000000000007941 */ /* 0x000fea0003800000 */
.L_x_2491:
[----:B------:R-:W-:Y:S06]  /*1d50*/  BAR.SYNC.DEFER_BLOCKING 0x0 ;  /* 0x0000000000007b1d */ /* 0x000fec0000010000 */
[----:B0-----:R0:W2:Y:S04]  /*1d60*/  @P6 LDS.128 R32, [R3] ;  /* 0x0000000003206984 */ /* 0x0010a80000000c00 */
[----:B------:R0:W3:Y:S01]  /*1d70*/  @P6 LDS.128 R36, [R0] ;  /* 0x0000000000246984 */ /* 0x0000e20000000c00 */
[----:B------:R-:W-:Y:S06]  /*1d80*/  BAR.SYNC.DEFER_BLOCKING 0x0 ;  /* 0x0000000000007b1d */ /* 0x000fec0000010000 */
[----:B------:R-:W-:Y:S05]  /*1d90*/  BRA `(.L_x_2489) ;  /* 0x0000000400907947 */ /* 0x000fea0003800000 */
.L_x_2488:
[----:B------:R-:W-:Y:S01]  /*1da0*/  ISETP.GE.AND P0, PT, R29, R20, PT ;  /* 0x000000141d00720c */ /* 0x000fe20003f06270 */
[----:B------:R-:W-:-:S12]  /*1db0*/  BSSY B0, `(.L_x_2489) ;  /* 0x0000062000007945 */ /* 0x000fd80003800000 */
[----:B------:R-:W-:Y:S05]  /*1dc0*/  @P0 BRA `(.L_x_2495) ;  /* 0x0000000400800947 */ /* 0x000fea0003800000 */
[----:B------:R-:W-:Y:S01]  /*1dd0*/  I2FP.F32.S32 R20, R20 ;  /* 0x0000001400147245 */ /* 0x000fe20000201400 */
[C---:B------:R-:W-:Y:S01]  /*1de0*/  VIADD R3, R29.reuse, 0x2 ;  /* 0x000000021d037836 */ /* 0x040fe20000000000 */
[----:B------:R-:W-:Y:S01]  /*1df0*/  I2FP.F32.S32 R0, R29 ;  /* 0x0000001d00007245 */ /* 0x000fe20000201400 */
[C---:B------:R-:W-:Y:S01]  /*1e00*/  VIADD R5, R29.reuse, 0x6 ;  /* 0x000000061d057836 */ /* 0x040fe20000000000 */
[----:B------:R-:W0:Y:S01]  /*1e10*/  MUFU.RCP R7, R20 ;  /* 0x0000001400077308 */ /* 0x000e220000001000 */
[----:B------:R-:W-:Y:S01]  /*1e20*/  IADD3 R4, R29, 0x4, RZ ;  /* 0x000000041d047810 */ /* 0x000fe20007ffe0ff */
[----:B------:R-:W-:Y:S01]  /*1e30*/  ULDC UR4, c[0x0][0x29c] ;  /* 0x0000a70000047ab9 */ /* 0x000fe20000000800 */
[----:B------:R-:W-:Y:S01]  /*1e40*/  I2FP.F32.S32 R3, R3 ;  /* 0x0000000300037245 */ /* 0x000fe20000201400 */
[--C-:B------:R-:W-:Y:S01]  /*1e50*/  HADD2.F32 R15, -RZ, R32.reuse.H1_H1 ;  /* 0x30000020ff0f7230 */ /* 0x100fe20000004100 */
[----:B------:R-:W-:Y:S01]  /*1e60*/  I2FP.F32.S32 R4, R4 ;  /* 0x0000000400047245 */ /* 0x000fe20000201400 */
[----:B------:R-:W-:Y:S01]  /*1e70*/  HADD2.F32 R32, -RZ, R32.H0_H0 ;  /* 0x20000020ff207230 */ /* 0x000fe20000004100 */
[----:B------:R-:W-:Y:S01]  /*1e80*/  I2FP.F32.S32 R6, R5 ;  /* 0x0000000500067245 */ /* 0x000fe20000201400 */
[----:B------:R-:W-:-:S02]  /*1e90*/  HADD2.F32 R30, -RZ, R33.H1_H1 ;  /* 0x30000021ff1e7230 */ /* 0x000fc40000004100 */
[--C-:B------:R-:W-:Y:S02]  /*1ea0*/  HADD2.F32 R40, -RZ, R34.reuse.H1_H1 ;  /* 0x30000022ff287230 */ /* 0x100fe40000004100 */
[----:B------:R-:W-:Y:S02]  /*1eb0*/  HADD2.F32 R31, -RZ, R34.H0_H0 ;  /* 0x20000022ff1f7230 */ /* 0x000fe40000004100 */
[----:B------:R-:W-:Y:S02]  /*1ec0*/  HADD2.F32 R33, -RZ, R33.H0_H0 ;  /* 0x20000021ff217230 */ /* 0x000fe40000004100 */
[--C-:B------:R-:W-:Y:S02]  /*1ed0*/  HADD2.F32 R42, -RZ, R35.reuse.H1_H1 ;  /* 0x30000023ff2a7230 */ /* 0x100fe40000004100 */
[-C--:B0-----:R-:W-:Y:S01]  /*1ee0*/  FMUL.FTZ R0, R0, R7.reuse ;  /* 0x0000000700007220 */ /* 0x081fe20000410000 */
[-C--:B------:R-:W-:Y:S01]  /*1ef0*/  FMUL.FTZ R3, R3, R7.reuse ;  /* 0x0000000703037220 */ /* 0x080fe20000410000 */
[-C--:B------:R-:W-:Y:S01]  /*1f00*/  FMUL.FTZ R4, R4, R7.reuse ;  /* 0x0000000704047220 */ /* 0x080fe20000410000 */
[----:B------:R-:W-:Y:S01]  /*1f10*/  FMUL.FTZ R6, R6, R7 ;  /* 0x0000000706067220 */ /* 0x000fe20000410000 */
[----:B------:R-:W-:Y:S01]  /*1f20*/  FMUL.FTZ R0, R0, 13.28771209716796875 ;  /* 0x41549a7800007820 */ /* 0x000fe20000410000 */
[----:B------:R-:W-:Y:S01]  /*1f30*/  FMUL.FTZ R3, R3, 13.28771209716796875 ;  /* 0x41549a7803037820 */ /* 0x000fe20000410000 */
[----:B------:R-:W-:Y:S01]  /*1f40*/  FMUL.FTZ R5, R4, 13.28771209716796875 ;  /* 0x41549a7804057820 */ /* 0x000fe20000410000 */
[----:B-----5:R-:W-:Y:S01]  /*1f50*/  IADD3 R4, -R28, UR4, RZ ;  /* 0x000000041c047c10 */ /* 0x020fe2000fffe1ff */
[----:B------:R-:W-:Y:S01]  /*1f60*/  FMUL.FTZ R6, R6, 13.28771209716796875 ;  /* 0x41549a7806067820 */ /* 0x000fe20000410000 */
[----:B------:R-:W-:Y:S01]  /*1f70*/  HADD2.F32 R41, -RZ, R35.H0_H0 ;  /* 0x20000023ff297230 */ /* 0x000fe20000004100 */
[----:B------:R-:W0:Y:S01]  /*1f80*/  MUFU.EX2 R0, -R0 ;  /* 0x8000000000007308 */ /* 0x000e220000000800 */
[----:B------:R-:W-:Y:S01]  /*1f90*/  I2FP.F32.S32 R13, R4 ;  /* 0x00000004000d7245 */ /* 0x000fe20000201400 */
[----:B------:R-:W-:-:S02]  /*1fa0*/  HADD2.F32 R34, -RZ, R37.H0_H0 ;  /* 0x20000025ff227230 */ /* 0x000fc40000004100 */
[--C-:B------:R-:W-:Y:S02]  /*1fb0*/  HADD2.F32 R35, -RZ, R38.reuse.H1_H1 ;  /* 0x30000026ff237230 */ /* 0x100fe40000004100 */
[----:B------:R-:W-:Y:S02]  /*1fc0*/  HADD2.F32 R38, -RZ, R38.H0_H0 ;  /* 0x20000026ff267230 */ /* 0x000fe40000004100 */
[----:B------:R-:W1:Y:S01]  /*1fd0*/  MUFU.EX2 R3, -R3 ;  /* 0x8000000300037308 */ /* 0x000e620000000800 */
[----:B------:R-:W-:-:S07]  /*1fe0*/  HADD2.F32 R44, -RZ, R39.H0_H0 ;  /* 0x20000027ff2c7230 */ /* 0x000fce0000004100 */
[----:B------:R-:W2:Y:S01]  /*1ff0*/  MUFU.EX2 R5, -R5 ;  /* 0x8000000500057308 */ /* 0x000ea20000000800 */
[----:B0-----:R-:W-:-:S04]  /*2000*/  FMUL.FTZ R0, R13, R0 ;  /* 0x000000000d007220 */ /* 0x001fc80000410000 */
[----:B------:R-:W-:-:S03]  /*2010*/  FMUL.RZ R7, R0, 0.15915493667125701904 ;  /* 0x3e22f98300077820 */ /* 0x000fc6000040c000 */
[----:B------:R-:W0:Y:S01]  /*2020*/  MUFU.EX2 R6, -R6 ;  /* 0x8000000600067308 */ /* 0x000e220000000800 */
[----:B-1----:R-:W-:-:S04]  /*2030*/  FMUL.FTZ R4, R13, R3 ;  /* 0x000000030d047220 */ /* 0x002fc80000410000 */
[----:B------:R-:W-:-:S03]  /*2040*/  FMUL.RZ R10, R4, 0.15915493667125701904 ;  /* 0x3e22f983040a7820 */ /* 0x000fc6000040c000 */
[----:B------:R-:W1:Y:S01]  /*2050*/  MUFU.SIN R3, R7 ;  /* 0x0000000700037308 */ /* 0x000e620000000400 */
[----:B--2---:R-:W-:-:S04]  /*2060*/  FMUL.FTZ R4, R13, R5 ;  /* 0x000000050d047220 */ /* 0x004fc80000410000 */
[----:B------:R-:W-:-:S03]  /*2070*/  FMUL.RZ R11, R4, 0.15915493667125701904 ;  /* 0x3e22f983040b7820 */ /* 0x000fc6000040c000 */
[----:B------:R1:W2:Y:S01]  /*2080*/  MUFU.COS R0, R7 ;  /* 0x0000000700007308 */ /* 0x0002a20000000000 */
[----:B0-----:R-:W-:Y:S01]  /*2090*/  FMUL.FTZ R4, R13, R6 ;  /* 0x000000060d047220 */ /* 0x001fe20000410000 */
[--C-:B------:R-:W-:Y:S02]  /*20a0*/  HADD2.F32 R6, -RZ, R36.reuse.H1_H1 ;  /* 0x30000024ff067230 */ /* 0x100fe40000004100 */
[----:B------:R-:W-:Y:S02]  /*20b0*/  HADD2.F32 R36, -RZ, R36.H0_H0 ;  /* 0x20000024ff247230 */ /* 0x000fe40000004100 */
[----:B------:R-:W-:Y:S02]  /*20c0*/  FMUL.RZ R14, R4, 0.15915493667125701904 ;  /* 0x3e22f983040e7820 */ /* 0x000fe4000040c000 */
[----:B------:R-:W0:Y:S01]  /*20d0*/  MUFU.SIN R9, R10 ;  /* 0x0000000a00097308 */ /* 0x000e220000000400 */
[C---:B-1----:R-:W-:Y:S01]  /*20e0*/  FMUL.FTZ R7, R3.reuse, R6 ;  /* 0x0000000603077220 */ /* 0x042fe20000410000 */
[----:B------:R-:W-:-:S06]  /*20f0*/  FMUL.FTZ R5, R3, R15 ;  /* 0x0000000f03057220 */ /* 0x000fcc0000410000 */
[----:B------:R1:W3:Y:S01]  /*2100*/  MUFU.COS R8, R10 ;  /* 0x0000000a00087308 */ /* 0x0002e20000000000 */
[C---:B--2---:R-:W-:Y:S01]  /*2110*/  FMUL.FTZ R4, R0.reuse, R15 ;  /* 0x0000000f00047220 */ /* 0x044fe20000410000 */
[C---:B------:R-:W-:Y:S01]  /*2120*/  FMUL.FTZ R6, R0.reuse, R6 ;  /* 0x0000000600067220 */ /* 0x040fe20000410000 */
[C---:B------:R-:W-:Y:S01]  /*2130*/  FFMA.FTZ R5, R0.reuse, R32, -R5 ;  /* 0x0000002000057223 */ /* 0x040fe20000010805 */
[----:B------:R-:W-:Y:S01]  /*2140*/  FFMA.FTZ R7, R0, R36, -R7 ;  /* 0x0000002400077223 */ /* 0x000fe20000010807 */
[C---:B------:R-:W-:Y:S01]  /*2150*/  FFMA.FTZ R4, R3.reuse, R32, R4 ;  /* 0x0000002003047223 */ /* 0x040fe20000010004 */
[----:B------:R-:W-:Y:S02]  /*2160*/  FFMA.FTZ R6, R3, R36, R6 ;  /* 0x0000002403067223 */ /* 0x000fe40000010006 */
[----:B------:R-:W2:Y:S01]  /*2170*/  MUFU.COS R12, R11 ;  /* 0x0000000b000c7308 */ /* 0x000ea20000000000 */
[----:B-1----:R-:W-:Y:S02]  /*2180*/  HADD2.F32 R10, -RZ, R37.H1_H1 ;  /* 0x30000025ff0a7230 */ /* 0x002fe40000004100 */
[----:B0-----:R-:W-:Y:S01]  /*2190*/  FMUL.FTZ R3, R9, R30 ;  /* 0x0000001e09037220 */ /* 0x001fe20000410000 */
[----:B------:R-:W-:Y:S01]  /*21a0*/  HADD2.F32 R37, -RZ, R39.H1_H1 ;  /* 0x30000027ff257230 */ /* 0x000fe20000004100 */
[----:B------:R-:W-:-:S02]  /*21b0*/  F2FP.F16.F32.PACK_AB R32, R4, R5 ;  /* 0x000000050420723e */ /* 0x000fc400000000ff */
[----:B------:R-:W-:Y:S01]  /*21c0*/  F2FP.F16.F32.PACK_AB R36, R6, R7 ;  /* 0x000000070624723e */ /* 0x000fe200000000ff */
[----:B------:R0:W1:Y:S01]  /*21d0*/  MUFU.SIN R13, R11 ;  /* 0x0000000b000d7308 */ /* 0x0000620000000400 */
[C---:B---3--:R-:W-:Y:S01]  /*21e0*/  FMUL.FTZ R0, R8.reuse, R30 ;  /* 0x0000001e08007220 */ /* 0x048fe20000410000 */
[----:B------:R-:W-:-:S03]  /*21f0*/  FFMA.FTZ R3, R8, R33, -R3 ;  /* 0x0000002108037223 */ /* 0x000fc60000010803 */
[----:B------:R-:W-:-:S03]  /*2200*/  FFMA.FTZ R0, R9, R33, R0 ;  /* 0x0000002109007223 */ /* 0x000fc60000010000 */
[----:B------:R-:W3:Y:S01]  /*2210*/  MUFU.COS R20, R14 ;  /* 0x0000000e00147308 */ /* 0x000ee20000000000 */
[CC--:B0-----:R-:W-:Y:S01]  /*2220*/  FMUL.FTZ R11, R9.reuse, R10.reuse ;  /* 0x0000000a090b7220 */ /* 0x0c1fe20000410000 */
[----:B------:R-:W-:Y:S01]  /*2230*/  FMUL.FTZ R10, R8, R10 ;  /* 0x0000000a080a7220 */ /* 0x000fe20000410000 */
[----:B------:R-:W-:Y:S02]  /*2240*/  F2FP.F16.F32.PACK_AB R33, R0, R3 ;  /* 0x000000030021723e */ /* 0x000fe400000000ff */
[-C--:B------:R-:W-:Y:S01]  /*2250*/  FFMA.FTZ R11, R8, R34.reuse, -R11 ;  /* 0x00000022080b7223 */ /* 0x080fe2000001080b */
[----:B------:R-:W-:Y:S01]  /*2260*/  FFMA.FTZ R10, R9, R34, R10 ;  /* 0x00000022090a7223 */ /* 0x000fe2000001000a */
[-C--:B--2---:R-:W-:Y:S01]  /*2270*/  FMUL.FTZ R8, R12, R40.reuse ;  /* 0x000000280c087220 */ /* 0x084fe20000410000 */
[----:B------:R0:W2:Y:S01]  /*2280*/  MUFU.SIN R21, R14 ;  /* 0x0000000e00157308 */ /* 0x0000a20000000400 */
[C---:B-1----:R-:W-:Y:S01]  /*2290*/  FMUL.FTZ R9, R13.reuse, R40 ;  /* 0x000000280d097220 */ /* 0x042fe20000410000 */
[C---:B------:R-:W-:Y:S01]  /*22a0*/  FMUL.FTZ R15, R13.reuse, R35 ;  /* 0x000000230d0f7220 */ /* 0x040fe20000410000 */
[----:B------:R-:W-:-:S02]  /*22b0*/  FFMA.FTZ R8, R13, R31, R8 ;  /* 0x0000001f0d087223 */ /* 0x000fc40000010008 */
[C---:B------:R-:W-:Y:S01]  /*22c0*/  FFMA.FTZ R9, R12.reuse, R31, -R9 ;  /* 0x0000001f0c097223 */ /* 0x040fe20000010809 */
[C---:B------:R-:W-:Y:S01]  /*22d0*/  FFMA.FTZ R15, R12.reuse, R38, -R15 ;  /* 0x000000260c0f7223 */ /* 0x040fe2000001080f */
[----:B0-----:R-:W-:Y:S01]  /*22e0*/  FMUL.FTZ R14, R12, R35 ;  /* 0x000000230c0e7220 */ /* 0x001fe20000410000 */
[C---:B---3--:R-:W-:Y:S01]  /*22f0*/  FMUL.FTZ R12, R20.reuse, R42 ;  /* 0x0000002a140c7220 */ /* 0x048fe20000410000 */
[----:B------:R-:W-:Y:S01]  /*2300*/  FMUL.FTZ R30, R20, R37 ;  /* 0x00000025141e7220 */ /* 0x000fe20000410000 */
[----:B------:R-:W-:Y:S01]  /*2310*/  F2FP.F16.F32.PACK_AB R34, R8, R9 ;  /* 0x000000090822723e */ /* 0x000fe200000000ff */
[----:B------:R-:W-:Y:S01]  /*2320*/  FFMA.FTZ R14, R13, R38, R14 ;  /* 0x000000260d0e7223 */ /* 0x000fe2000001000e */
[C---:B--2---:R-:W-:Y:S01]  /*2330*/  FMUL.FTZ R13, R21.reuse, R42 ;  /* 0x0000002a150d7220 */ /* 0x044fe20000410000 */
[C---:B------:R-:W-:Y:S01]  /*2340*/  FMUL.FTZ R31, R21.reuse, R37 ;  /* 0x00000025151f7220 */ /* 0x040fe20000410000 */
[CC--:B------:R-:W-:Y:S01]  /*2350*/  FFMA.FTZ R12, R21.reuse, R41.reuse, R12 ;  /* 0x00000029150c7223 */ /* 0x0c0fe2000001000c */
[-C--:B------:R-:W-:Y:S01]  /*2360*/  FFMA.FTZ R30, R21, R44.reuse, R30 ;  /* 0x0000002c151e7223 */ /* 0x080fe2000001001e */
[C---:B------:R-:W-:Y:S01]  /*2370*/  FFMA.FTZ R13, R20.reuse, R41, -R13 ;  /* 0x00000029140d7223 */ /* 0x040fe2000001080d */
[----:B------:R-:W-:Y:S01]  /*2380*/  FFMA.FTZ R31, R20, R44, -R31 ;  /* 0x0000002c141f7223 */ /* 0x000fe2000001081f */
[----:B------:R-:W-:-:S02]  /*2390*/  F2FP.F16.F32.PACK_AB R37, R10, R11 ;  /* 0x0000000b0a25723e */ /* 0x000fc400000000ff */
[----:B------:R-:W-:Y:S02]  /*23a0*/  F2FP.F16.F32.PACK_AB R38, R14, R15 ;  /* 0x0000000f0e26723e */ /* 0x000fe400000000ff */
[----:B------:R-:W-:Y:S02]  /*23b0*/  F2FP.F16.F32.PACK_AB R35, R12, R13 ;  /* 0x0000000d0c23723e */ /* 0x000fe400000000ff */
[----:B------:R-:W-:-:S07]  /*23c0*/  F2FP.F16.F32.PACK_AB R39, R30, R31 ;  /* 0x0000001f1e27723e */ /* 0x000fce00000000ff */
.L_x_2495:
[----:B------:R-:W-:Y:S05]  /*23d0*/  BSYNC B0 ;  /* 0x0000000000007941 */ /* 0x000fea0003800000 */
.L_x_2489:
[----:B------:R-:W-:Y:S01]  /*23e0*/  ISETP.GT.AND P0, PT, R18, 0x1f, PT ;  /* 0x0000001f1200780c */ /* 0x000fe20003f04270 */
[----:B------:R-:W-:Y:S01]  /*23f0*/  BSSY B0, `(.L_x_2496) ;  /* 0x0000023000007945 */ /* 0x000fe20003800000 */
[----:B-1----:R-:W-:-:S11]  /*2400*/  HFMA2.MMA R14, -RZ, RZ, 0, 0 ;  /* 0x00000000ff0e7435 */ /* 0x002fd600000001ff */
[----:B------:R-:W-:Y:S05]  /*2410*/  @P0 BRA `(.L_x_2497) ;  /* 0x0000000000800947 */ /* 0x000fea0003800000 */
[----:B------:R-:W1:Y:S01]  /*2420*/  S2UR UR5, SR_CgaCtaId ;  /* 0x00000000000579c3 */ /* 0x000e620000008800 */
[----:B------:R-:W-:Y:S01]  /*2430*/  UMOV UR4, 0x400 ;  /* 0x0000040000047882 */ /* 0x000fe20000000000 */
[----:B0-23--:R-:W-:Y:S01]  /*2440*/  HMUL2 R3, R33, R37 ;  /* 0x0000002521037232 */ /* 0x00dfe20000000000 */
[----:B------:R-:W-:Y:S01]  /*2450*/  UIADD3 UR4, UR4, 0x20, URZ ;  /* 0x0000002004047890 */ /* 0x000fe2000fffe03f */
[----:B------:R-:W-:Y:S01]  /*2460*/  SHF.L.U32 R0, R23, 0x3, RZ ;  /* 0x0000000317007819 */ /* 0x000fe200000006ff */
[----:B------:R-:W-:Y:S01]  /*2470*/  IMAD.IADD R29, R24, 0x1, R29 ;  /* 0x00000001181d7824 */ /* 0x000fe200078e021d */
[----:B------:R-:W-:Y:S02]  /*2480*/  ULDC UR6, c[0x0][0x284] ;  /* 0x0000a10000067ab9 */ /* 0x000fe40000000800 */
[----:B------:R-:W0:Y:S01]  /*2490*/  LDC.64 R4, c[0x0][0x248] ;  /* 0x00009200ff047b82 */ /* 0x000e220000000a00 */
[----:B------:R-:W-:Y:S01]  /*24a0*/  HFMA2.MMA R3, R32, R36, R3 ;  /* 0x0000002420037235 */ /* 0x000fe20000000003 */
[----:B------:R-:W-:-:S09]  /*24b0*/  IMAD R29, R29, UR6, R0 ;  /* 0x000000061d1d7c24 */ /* 0x000fd2000f8e0200 */
[----:B------:R-:W-:Y:S01]  /*24c0*/  HFMA2 R3, R34, R38, R3 ;  /* 0x0000002622037231 */ /* 0x000fe20000000003 */
[----:B-1----:R-:W-:-:S05]  /*24d0*/  ULEA UR4, UR5, UR4, 0x18 ;  /* 0x0000000405047291 */ /* 0x002fca000f8ec03f */
[----:B------:R-:W-:Y:S01]  /*24e0*/  HFMA2.MMA R3, R35, R39, R3 ;  /* 0x0000002723037235 */ /* 0x000fe20000000003 */
[----:B------:R-:W-:Y:S01]  /*24f0*/  LEA R0, R18, UR4, 0x4 ;  /* 0x0000000412007c11 */ /* 0x000fe2000f8e20ff */
[----:B------:R-:W-:Y:S01]  /*2500*/  UMOV UR4, 0xffffffff ;  /* 0xffffffff00047882 */ /* 0x000fe20000000000 */
[----:B0-----:R-:W-:-:S03]  /*2510*/  IMAD.WIDE R4, R29, 0x2, R4 ;  /* 0x000000021d047825 */ /* 0x001fc600078e0204 */
[----:B------:R0:W-:Y:S04]  /*2520*/  STS.128 [R0], R32 ;  /* 0x0000002000007388 */ /* 0x0001e80000000c00 */
[--C-:B------:R-:W-:Y:S02]  /*2530*/  HADD2.F32 R13, -RZ, R3.reuse.H0_H0 ;  /* 0x20000003ff0d7230 */ /* 0x100fe40000004100 */
[----:B------:R-:W-:Y:S01]  /*2540*/  HADD2.F32 R6, -RZ, R3.H1_H1 ;  /* 0x30000003ff067230 */ /* 0x000fe20000004100 */
[----:B------:R0:W-:Y:S04]  /*2550*/  STG.E.128 desc[UR36][R4.64], R36 ;  /* 0x0000002404007986 */ /* 0x0001e8000c101d24 */
[----:B------:R-:W-:Y:S01]  /*2560*/  FADD.FTZ R13, R13, R6 ;  /* 0x000000060d0d7221 */ /* 0x000fe20000010000 */
[----:B------:R-:W-:Y:S06]  /*2570*/  BRA.DIV UR4, `(.L_x_2498) ;  /* 0x0000005a04447947 */ /* 0x000fec000b800000 */
[----:B------:R-:W0:Y:S02]  /*2580*/  SHFL.BFLY PT, R14, R13, 0x10, 0x1f ;  /* 0x0e001f000d0e7f89 */ /* 0x000e2400000e0000 */
[----:B0-----:R-:W-:-:S05]  /*2590*/  FADD.FTZ R0, R13, R14 ;  /* 0x0000000e0d007221 */ /* 0x001fca0000010000 */
[----:B------:R-:W0:Y:S02]  /*25a0*/  SHFL.BFLY PT, R14, R0, 0x8, 0x1f ;  /* 0x0d001f00000e7f89 */ /* 0x000e2400000e0000 */
[----:B0-----:R-:W-:-:S05]  /*25b0*/  FADD.FTZ R3, R0, R14 ;  /* 0x0000000e00037221 */ /* 0x001fca0000010000 */
[----:B------:R-:W0:Y:S02]  /*25c0*/  SHFL.BFLY PT, R14, R3, 0x4, 0x1f ;  /* 0x0c801f00030e7f89 */ /* 0x000e2400000e0000 */
[----:B0-----:R-:W-:-:S05]  /*25d0*/  FADD.FTZ R4, R3, R14 ;  /* 0x0000000e03047221 */ /* 0x001fca0000010000 */
[----:B------:R-:W0:Y:S02]  /*25e0*/  SHFL.BFLY PT, R14, R4, 0x2, 0x1f ;  /* 0x0c401f00040e7f89 */ /* 0x000e2400000e0000 */
[----:B0-----:R-:W-:-:S05]  /*25f0*/  FADD.FTZ R5, R4, R14 ;  /* 0x0000000e04057221 */ /* 0x001fca0000010000 */
[----:B------:R0:W1:Y:S02]  /*2600*/  SHFL.BFLY PT, R14, R5, 0x1, 0x1f ;  /* 0x0c201f00050e7f89 */ /* 0x00006400000e0000 */
.L_x_2550:
[----:B-1----:R-:W-:-:S07]  /*2610*/  FADD.FTZ R14, R5, R14 ;  /* 0x0000000e050e7221 */ /* 0x002fce0000010000 */
.L_x_2497:
[----:B------:R-:W-:Y:S05]  /*2620*/  BSYNC B0 ;  /* 0x0000000000007941 */ /* 0x000fea0003800000 */
.L_x_2496:
[----:B------:R-:W-:-:S13]  /*2630*/  ISETP.NE.AND P0, PT, R18, RZ, PT ;  /* 0x000000ff1200720c */ /* 0x000fda0003f05270 */
[----:B------:R-:W-:Y:S01]  /*2640*/  @P0 IMAD.MOV.U32 R155, RZ, RZ, -0x800001 ;  /* 0xff7fffffff9b0424 */ /* 0x000fe200078e00ff */
[----:B------:R-:W-:Y:S06]  /*2650*/  @P0 BRA `(.L_x_2499) ;  /* 0x0000000000540947 */ /* 0x000fec0003800000 */
[----:B------:R-:W-:Y:S02]  /*2660*/  ULDC.64 UR4, c[0x0][0x2c8] ;  /* 0x0000b20000047ab9 */ /* 0x000fe40000000a00 */
[----:B------:R-:W-:Y:S01]  /*2670*/  ISETP.NE.U32.AND P0, PT, RZ, UR4, PT ;  /* 0x00000004ff007c0c */ /* 0x000fe2000bf05070 */
[----:B------:R-:W-:-:S03]  /*2680*/  ULDC UR4, c[0x0][0x2a0] ;  /* 0x0000a80000047ab9 */ /* 0x000fc60000000800 */
[----:B------:R-:W-:-:S13]  /*2690*/  ISETP.NE.AND.EX P0, PT, RZ, UR5, PT, P0 ;  /* 0x00000005ff007c0c */ /* 0x000fda000bf05300 */
[----:B------:R-:W1:Y:S01]  /*26a0*/  @P0 LDC R6, c[0x0][0x2d0] ;  /* 0x0000b400ff060b82 */ /* 0x000e620000000800 */
[----:B0----5:R-:W-:-:S07]  /*26b0*/  @P0 IADD3 R0, -R28, R17, RZ ;  /* 0x000000111c000210 */ /* 0x021fce0007ffe1ff */
[----:B------:R-:W0:Y:S01]  /*26c0*/  @P0 LDC.64 R4, c[0x0][0x2c8] ;  /* 0x0000b200ff040b82 */ /* 0x000e220000000a00 */
[----:B-1----:R-:W-:-:S04]  /*26d0*/  @P0 IMAD R3, R19, R6, R0 ;  /* 0x0000000613030224 */ /* 0x002fc800078e0200 */
[----:B------:R-:W-:-:S04]  /*26e0*/  @P0 IMAD R3, R3, R6, R0 ;  /* 0x0000000603030224 */ /* 0x000fc800078e0200 */
[----:B0-----:R-:W-:-:S06]  /*26f0*/  @P0 IMAD.WIDE R4, R3, 0x2, R4 ;  /* 0x0000000203040825 */ /* 0x001fcc00078e0204 */
[----:B------:R-:W4:Y:S01]  /*2700*/  @P0 LDG.E.U16 R4, desc[UR36][R4.64] ;  /* 0x0000002404040981 */ /* 0x000f22000c1e1500 */
[----:B------:R-:W-:Y:S01]  /*2710*/  MOV R0, 0x400 ;  /* 0x0000040000007802 */ /* 0x000fe20000000f00 */
[----:B------:R-:W-:Y:S01]  /*2720*/  FMUL.FTZ R155, R14, UR4 ;  /* 0x000000040e9b7c20 */ /* 0x000fe20008410000 */
[----:B------:R-:W0:Y:S03]  /*2730*/  S2R R3, SR_CgaCtaId ;  /* 0x0000000000037919 */ /* 0x000e260000008800 */
[----:B------:R-:W-:-:S05]  /*2740*/  VIADD R0, R0, 0x220 ;  /* 0x0000022000007836 */ /* 0x000fca0000000000 */
[----:B0-----:R-:W-:Y:S02]  /*2750*/  LEA R6, R3, R0, 0x18 ;  /* 0x0000000003067211 */ /* 0x001fe400078ec0ff */
[----:B------:R-:W-:-:S05]  /*2760*/  IADD3 R3, -R26, R17, RZ ;  /* 0x000000111a037210 */ /* 0x000fca0007ffe1ff */
[----:B------:R-:W-:Y:S02]  /*2770*/  IMAD R6, R3, 0x4, R6 ;  /* 0x0000000403067824 */ /* 0x000fe400078e0206 */
[----:B----4-:R-:W-:-:S05]  /*2780*/  @P0 HADD2.F32 R0, -RZ, R4.H0_H0 ;  /* 0x20000004ff000230 */ /* 0x010fca0000004100 */
[----:B------:R-:W-:-:S05]  /*2790*/  @P0 FADD.FTZ R155, R155, R0 ;  /* 0x000000009b9b0221 */ /* 0x000fca0000010000 */
[----:B------:R1:W-:Y:S02]  /*27a0*/  STS [R6], R155 ;  /* 0x0000009b06007388 */ /* 0x0003e40000000800 */
.L_x_2499:
[----:B------:R-:W-:Y:S05]  /*27b0*/  WARPSYNC.ALL ;  /* 0x0000000000007948 */ /* 0x000fea0003800000 */
[----:B0-----:R-:W-:Y:S01]  /*27c0*/  IADD3 R0, R17, 0xf, -R26 ;  /* 0x0000000f11007810 */ /* 0x001fe20007ffe81a */
[----:B------:R-:W0:Y:S01]  /*27d0*/  LDC.64 R12, c[0x0][0x280] ;  /* 0x0000a000ff0c7b82 */ /* 0x000e220000000a00 */
[----:B------:R-:W-:Y:S01]  /*27e0*/  LEA.HI R5, R18, R18, RZ, 0x1 ;  /* 0x0000001212057211 */ /* 0x000fe200078f08ff */
[----:B------:R-:W-:Y:S01]  /*27f0*/  ULDC UR10, c[0x0][0x2a0] ;  /* 0x0000a800000a7ab9 */ /* 0x000fe20000000800 */
[----:B------:R-:W-:Y:S01]  /*2800*/  SHF.R.S32.HI R3, RZ, 0x1f, R0 ;  /* 0x0000001fff037819 */ /* 0x000fe20000011400 */
[----:B------:R-:W-:Y:S01]  /*2810*/  ULDC.64 UR8, c[0x0][0x258] ;  /* 0x0000960000087ab9 */ /* 0x000fe20000000a00 */
[----:B------:R-:W-:Y:S01]  /*2820*/  LEA.HI.SX32 R154, R5, R26, 0x1f ;  /* 0x0000001a059a7211 */ /* 0x000fe200078ffaff */
[----:B------:R-:W-:Y:S01]  /*2830*/  ULDC.64 UR6, c[0x0][0x2b0] ;  /* 0x0000ac0000067ab9 */ /* 0x000fe20000000a00 */
[----:B------:R-:W-:Y:S01]  /*2840*/  LEA.HI R3, R3, R0, RZ, 0x4 ;  /* 0x0000000003037211 */ /* 0x000fe200078f20ff */
[----:B------:R-:W-:Y:S01]  /*2850*/  ULDC.64 UR12, c[0x0][0x2c8] ;  /* 0x0000b200000c7ab9 */ /* 0x000fe20000000a00 */
[----:B------:R-:W-:Y:S02]  /*2860*/  BSSY B0, `(.L_x_2500) ;  /* 0x0000269000007945 */ /* 0x000fe40003800000 */
[----:B------:R-:W-:-:S04]  /*2870*/  LOP3.LUT R3, R3, 0xfffffff0, RZ, 0xc0, !PT ;  /* 0xfffffff003037812 */ /* 0x000fc800078ec0ff */
[----:B------:R-:W-:Y:S01]  /*2880*/  IADD3 R0, R26, R3, RZ ;  /* 0x000000031a007210 */ /* 0x000fe20007ffe0ff */
[----:B------:R-:W-:Y:S03]  /*2890*/  BAR.SYNC.DEFER_BLOCKING 0x0 ;  /* 0x0000000000007b1d */ /* 0x000fe60000010000 */
[----:B------:R-:W-:Y:S01]  /*28a0*/  ISETP.GE.AND P0, PT, R154, R0, PT ;  /* 0x000000009a00720c */ /* 0x000fe20003f06270 */
[----:B0-----:R-:W-:-:S04]  /*28b0*/  IMAD R4, R27, R12, R19 ;  /* 0x0000000c1b047224 */ /* 0x001fc800078e0213 */
[----:B------:R-:W-:-:S08]  /*28c0*/  IMAD.SHL.U32 R4, R4, 0x100, RZ ;  /* 0x0000010004047824 */ /* 0x000fd000078e00ff */
[----:B------:R-:W-:Y:S05]  /*28d0*/  @P0 BRA `(.L_x_2501) ;  /* 0x0000002400840947 */ /* 0x000fea0003800000 */
[----:B------:R-:W-:Y:S01]  /*28e0*/  IABS R3, R13 ;  /* 0x0000000d00037213 */ /* 0x000fe20000000000 */
[----:B------:R-:W0:Y:S01]  /*28f0*/  S2UR UR5, SR_CgaCtaId ;  /* 0x00000000000579c3 */ /* 0x000e220000008800 */
[----:B------:R-:W-:Y:S01]  /*2900*/  UMOV UR4, 0x400 ;  /* 0x0000040000047882 */ /* 0x000fe20000000000 */
[----:B------:R-:W-:Y:S01]  /*2910*/  LOP3.LUT R5, R5, 0x3ffffffe, RZ, 0xc0, !PT ;  /* 0x3ffffffe05057812 */ /* 0x000fe200078ec0ff */
[----:B-1----:R-:W1:Y:S01]  /*2920*/  I2F.RP R6, R3 ;  /* 0x0000000300067306 */ /* 0x002e620000209400 */
[----:B------:R-:W-:Y:S02]  /*2930*/  UIADD3 UR4, UR4, 0x20, URZ ;  /* 0x0000002004047890 */ /* 0x000fe4000fffe03f */
[----:B------:R-:W-:Y:S02]  /*2940*/  IADD3 R5, -R5, R18, RZ ;  /* 0x0000001205057210 */ /* 0x000fe40007ffe1ff */
[----:B------:R-:W4:Y:S03]  /*2950*/  LDC R29, c[0x0][0x2c0] ;  /* 0x0000b000ff1d7b82 */ /* 0x000f260000000800 */
[----:B-1----:R-:W1:Y:S01]  /*2960*/  MUFU.RCP R6, R6 ;  /* 0x0000000600067308 */ /* 0x002e620000001000 */
[----:B0-----:R-:W-:-:S06]  /*2970*/  ULEA UR4, UR5, UR4, 0x18 ;  /* 0x0000000405047291 */ /* 0x001fcc000f8ec03f */
[C---:B------:R-:W-:Y:S01]  /*2980*/  LEA R12, R5.reuse, UR4, 0x3 ;  /* 0x00000004050c7c11 */ /* 0x040fe2000f8e18ff */
[----:B------:R-:W-:Y:S01]  /*2990*/  IMAD.SHL.U32 R5, R5, 0x4, RZ ;  /* 0x0000000405057824 */ /* 0x000fe200078e00ff */
[----:B------:R-:W-:Y:S02]  /*29a0*/  ULDC UR4, c[0x0][0x298] ;  /* 0x0000a60000047ab9 */ /* 0x000fe40000000800 */
[----:B----4-:R-:W-:Y:S01]  /*29b0*/  VIADD R29, R29, UR4 ;  /* 0x000000041d1d7c36 */ /* 0x010fe20008000000 */
[----:B------:R0:W4:Y:S01]  /*29c0*/  LDS.64 R86, [R12] ;  /* 0x000000000c567984 */ /* 0x0001220000000a00 */
[----:B-1----:R-:W-:Y:S02]  /*29d0*/  VIADD R11, R6, 0xffffffe ;  /* 0x0ffffffe060b7836 */ /* 0x002fe40000000000 */
[----:B------:R-:W-:Y:S01]  /*29e0*/  IMAD R5, R4, R13, R5 ;  /* 0x0000000d04057224 */ /* 0x000fe200078e0205 */
[----:B------:R0:W1:Y:S03]  /*29f0*/  LDS.64 R84, [R12+0x10] ;  /* 0x000010000c547984 */ /* 0x0000660000000a00 */
[----:B------:R-:W2:Y:S01]  /*2a00*/  F2I.FTZ.U32.TRUNC.NTZ R11, R11 ;  /* 0x0000000b000b7305 */ /* 0x000ea2000021f000 */
[----:B------:R0:W0:Y:S01]  /*2a10*/  LDS.64 R82, [R12+0x20] ;  /* 0x000020000c527984 */ /* 0x0000220000000a00 */
[----:B------:R-:W-:-:S03]  /*2a20*/  SHF.R.S32.HI R27, RZ, 0x1f, R5 ;  /* 0x0000001fff1b7819 */ /* 0x000fc60000011405 */
[----:B------:R0:W0:Y:S04]  /*2a30*/  LDS.64 R80, [R12+0x30] ;  /* 0x000030000c507984 */ /* 0x0000280000000a00 */
[----:B------:R0:W0:Y:S04]  /*2a40*/  LDS.64 R78, [R12+0x40] ;  /* 0x000040000c4e7984 */ /* 0x0000280000000a00 */
[----:B------:R0:W0:Y:S01]  /*2a50*/  LDS.64 R76, [R12+0x50] ;  /* 0x000050000c4c7984 */ /* 0x0000220000000a00 */
[----:B--2---:R-:W-:-:S03]  /*2a60*/  IADD3 R10, RZ, -R11, RZ ;  /* 0x8000000bff0a7210 */ /* 0x004fc60007ffe0ff */
[----:B------:R2:W0:Y:S02]  /*2a70*/  LDS.64 R74, [R12+0x60] ;  /* 0x000060000c4a7984 */ /* 0x0004240000000a00 */
[----:B------:R-:W-:Y:S02]  /*2a80*/  IMAD R15, R10, R3, RZ ;  /* 0x000000030a0f7224 */ /* 0x000fe400078e02ff */
[----:B------:R2:W0:Y:S01]  /*2a90*/  LDS.64 R72, [R12+0x70] ;  /* 0x000070000c487984 */ /* 0x0004220000000a00 */
[----:B------:R-:W-:-:S03]  /*2aa0*/  MOV R10, RZ ;  /* 0x000000ff000a7202 */ /* 0x000fc60000000f00 */
[----:B------:R2:W0:Y:S02]  /*2ab0*/  LDS.64 R70, [R12+0x80] ;  /* 0x000080000c467984 */ /* 0x0004240000000a00 */
[----:B------:R-:W-:Y:S02]  /*2ac0*/  IMAD.HI.U32 R10, R11, R15, R10 ;  /* 0x0000000f0b0a7227 */ /* 0x000fe400078e000a */
        /* <DEDUP_REMOVED lines=19> */
[----:B------:R2:W0:Y:S04]  /*2c00*/  LDS.64 R30, [R12+0x1c0] ;  /* 0x0001c0000c1e7984 */ /* 0x0004280000000a00 */
[----:B------:R2:W0:Y:S04]  /*2c10*/  LDS.64 R20, [R12+0x1d0] ;  /* 0x0001d0000c147984 */ /* 0x0004280000000a00 */
[----:B------:R2:W0:Y:S04]  /*2c20*/  LDS.64 R8, [R12+0x1e0] ;  /* 0x0001e0000c087984 */ /* 0x0004280000000a00 */
[----:B-1--4-:R2:W0:Y:S02]  /*2c30*/  LDS.64 R6, [R12+0x1f0] ;  /* 0x0001f0000c067984 */ /* 0x0124240000000a00 */
.L_x_2505:
[----:B01----:R-:W1:Y:S01]  /*2c40*/  LDC R13, c[0x0][0x284] ;  /* 0x0000a100ff0d7b82 */ /* 0x003e620000000800 */
[----:B------:R-:W-:Y:S02]  /*2c50*/  IABS R15, R154 ;  /* 0x0000009a000f7213 */ /* 0x000fe40000000000 */
[----:B------:R-:W-:-:S03]  /*2c60*/  ISETP.GE.AND P1, PT, R154, RZ, PT ;  /* 0x000000ff9a00720c */ /* 0x000fc60003f26270 */
[----:B------:R-:W-:-:S05]  /*2c70*/  IMAD.HI.U32 R11, R10, R15, RZ ;  /* 0x0000000f0a0b7227 */ /* 0x000fca00078e00ff */
[----:B0-2---:R-:W-:Y:S02]  /*2c80*/  IADD3 R12, -R11, RZ, RZ ;  /* 0x000000ff0b0c7210 */ /* 0x005fe40007ffe1ff */
[-C--:B-1----:R-:W-:Y:S01]  /*2c90*/  IABS R153, R13.reuse ;  /* 0x0000000d00997213 */ /* 0x082fe20000000000 */
[----:B------:R-:W-:-:S04]  /*2ca0*/  IMAD R11, R2, R13, RZ ;  /* 0x0000000d020b7224 */ /* 0x000fc800078e02ff */
[----:B------:R-:W-:-:S05]  /*2cb0*/  IMAD R12, R153, R12, R15 ;  /* 0x0000000c990c7224 */ /* 0x000fca00078e020f */
[----:B------:R-:W-:-:S13]  /*2cc0*/  ISETP.GT.U32.AND P0, PT, R3, R12, PT ;  /* 0x0000000c0300720c */ /* 0x000fda0003f04070 */
[----:B------:R-:W-:-:S05]  /*2cd0*/  @!P0 IMAD.IADD R12, R12, 0x1, -R153 ;  /* 0x000000010c0c8824 */ /* 0x000fca00078e0a99 */
[----:B------:R-:W-:-:S13]  /*2ce0*/  ISETP.GT.U32.AND P0, PT, R3, R12, PT ;  /* 0x0000000c0300720c */ /* 0x000fda0003f04070 */
[----:B------:R-:W-:Y:S02]  /*2cf0*/  @!P0 IADD3 R12, R12, -R153, RZ ;  /* 0x800000990c0c8210 */ /* 0x000fe40007ffe0ff */
[----:B------:R-:W-:-:S03]  /*2d00*/  ISETP.NE.AND P0, PT, R13, RZ, PT ;  /* 0x000000ff0d00720c */ /* 0x000fc60003f05270 */
[----:B------:R-:W-:Y:S01]  /*2d10*/  @!P1 IMAD.MOV R12, RZ, RZ, -R12 ;  /* 0x000000ffff0c9224 */ /* 0x000fe200078e0a0c */
[----:B------:R-:W-:-:S09]  /*2d20*/  ISETP.GE.AND P1, PT, R154, R17, PT ;  /* 0x000000119a00720c */ /* 0x000fd20003f26270 */
[----:B------:R-:W-:-:S04]  /*2d30*/  @!P0 LOP3.LUT R12, RZ, R13, RZ, 0x33, !PT ;  /* 0x0000000dff0c8212 */ /* 0x000fc800078e33ff */
[----:B------:R-:W-:Y:S01]  /*2d40*/  SHF.R.S32.HI R14, RZ, 0x1f, R12 ;  /* 0x0000001fff0e7819 */ /* 0x000fe2000001140c */
[----:B------:R-:W0:Y:S01]  /*2d50*/  @!P1 LDC R157, c[0x0][0x288] ;  /* 0x0000a200ff9d9b82 */ /* 0x000e220000000800 */
[----:B------:R-:W-:-:S04]  /*2d60*/  IADD3 R15, P0, R12, R11, RZ ;  /* 0x0000000b0c0f7210 */ /* 0x000fc80007f1e0ff */
[----:B------:R-:W-:Y:S02]  /*2d70*/  LEA.HI.X.SX32 R14, R11, R14, 0x1, P0 ;  /* 0x0000000e0b0e7211 */ /* 0x000fe400000f0eff */
[----:B------:R-:W-:-:S04]  /*2d80*/  LEA R152, P0, R15, UR8, 0x2 ;  /* 0x000000080f987c11 */ /* 0x000fc8000f8010ff */
[----:B------:R-:W-:-:S05]  /*2d90*/  LEA.HI.X R153, R15, UR9, R14, 0x2, P0 ;  /* 0x000000090f997c11 */ /* 0x000fca00080f140e */
[----:B------:R-:W0:Y:S04]  /*2da0*/  @!P1 LDG.E R14, desc[UR36][R152.64] ;  /* 0x00000024980e9981 */ /* 0x000e28000c1e1900 */
[----:B------:R-:W2:Y:S04]  /*2db0*/  @!P1 LDG.E R156, desc[UR36][R152.64] ;  /* 0x00000024989c9981 */ /* 0x000ea8000c1e1900 */
[----:B------:R-:W4:Y:S04]  /*2dc0*/  @!P1 LDG.E R160, desc[UR36][R152.64] ;  /* 0x0000002498a09981 */ /* 0x000f28000c1e1900 */
[----:B------:R-:W3:Y:S01]  /*2dd0*/  @!P1 LDG.E R163, desc[UR36][R152.64] ;  /* 0x0000002498a39981 */ /* 0x000ee2000c1e1900 */
[----:B------:R-:W-:Y:S01]  /*2de0*/  IADD3 R164, R12, R13, RZ ;  /* 0x0000000d0ca47210 */ /* 0x000fe20007ffe0ff */
[----:B0-----:R-:W-:-:S02]  /*2df0*/  @!P1 IMAD R157, R14, R157, RZ ;  /* 0x0000009d0e9d9224 */ /* 0x001fc400078e02ff */
[----:B------:R-:W0:Y:S03]  /*2e00*/  @!P1 LDC.64 R14, c[0x0][0x248] ;  /* 0x00009200ff0e9b82 */ /* 0x000e260000000a00 */
[----:B------:R-:W-:Y:S01]  /*2e10*/  @!P1 SHF.L.U32 R158, R157, 0x8, RZ ;  /* 0x000000089d9e9819 */ /* 0x000fe200000006ff */
[----:B------:R-:W-:-:S04]  /*2e20*/  @!P1 IMAD.SHL.U32 R157, R12, 0x8, RZ ;  /* 0x000000080c9d9824 */ /* 0x000fc800078e00ff */
[----:B------:R-:W-:-:S05]  /*2e30*/  @!P1 IMAD R158, R158, R13, R157 ;  /* 0x0000000d9e9e9224 */ /* 0x000fca00078e029d */
[----:B------:R-:W-:-:S04]  /*2e40*/  @!P1 IADD3 R157, P0, R5, R158, RZ ;  /* 0x0000009e059d9210 */ /* 0x000fc80007f1e0ff */
[----:B------:R-:W-:Y:S02]  /*2e50*/  @!P1 LEA.HI.X.SX32 R162, R158, R27, 0x1, P0 ;  /* 0x0000001b9ea29211 */ /* 0x000fe400000f0eff */
[----:B0-----:R-:W-:-:S04]  /*2e60*/  @!P1 LEA R158, P0, R157, R14, 0x1 ;  /* 0x0000000e9d9e9211 */ /* 0x001fc800078008ff */
[----:B------:R-:W-:Y:S02]  /*2e70*/  @!P1 LEA.HI.X R159, R157, R15, R162, 0x1, P0 ;  /* 0x0000000f9d9f9211 */ /* 0x000fe400000f0ca2 */
[----:B------:R-:W3:Y:S01]  /*2e80*/  @!P1 LDG.E R162, desc[UR36][R152.64] ;  /* 0x0000002498a29981 */ /* 0x000ee2000c1e1900 */
[----:B------:R-:W2:Y:S01]  /*2e90*/  @!P1 LDC R15, c[0x0][0x288] ;  /* 0x0000a200ff0f9b82 */ /* 0x000ea20000000800 */
[----:B------:R-:W-:Y:S02]  /*2ea0*/  @!P1 SHF.L.U32 R14, R164, 0x3, RZ ;  /* 0x00000003a40e9819 */ /* 0x000fe400000006ff */
[----:B------:R-:W3:Y:S01]  /*2eb0*/  @!P1 LDG.E.64 R88, desc[UR36][R158.64] ;  /* 0x000000249e589981 */ /* 0x000ee2000c1e1b00 */
[----:B--2---:R-:W-:-:S04]  /*2ec0*/  @!P1 IMAD R15, R156, R15, RZ ;  /* 0x0000000f9c0f9224 */ /* 0x004fc800078e02ff */
[----:B------:R-:W-:-:S04]  /*2ed0*/  @!P1 IMAD.SHL.U32 R15, R15, 0x100, RZ ;  /* 0x000001000f0f9824 */ /* 0x000fc800078e00ff */
[----:B------:R-:W-:Y:S02]  /*2ee0*/  @!P1 IMAD R156, R15, R13, R14 ;  /* 0x0000000d0f9c9224 */ /* 0x000fe400078e020e */
[----:B------:R-:W0:Y:S03]  /*2ef0*/  @!P1 LDC.64 R14, c[0x0][0x248] ;  /* 0x00009200ff0e9b82 */ /* 0x000e260000000a00 */
[----:B------:R-:W-:-:S04]  /*2f00*/  @!P1 IADD3 R157, P0, R5, R156, RZ ;  /* 0x0000009c059d9210 */ /* 0x000fc80007f1e0ff */
[----:B------:R-:W-:Y:S02]  /*2f10*/  @!P1 LEA.HI.X.SX32 R161, R156, R27, 0x1, P0 ;  /* 0x0000001b9ca19211 */ /* 0x000fe400000f0eff */
[----:B0-----:R-:W-:-:S04]  /*2f20*/  @!P1 LEA R156, P0, R157, R14, 0x1 ;  /* 0x0000000e9d9c9211 */ /* 0x001fc800078008ff */
[----:B------:R-:W-:Y:S02]  /*2f30*/  @!P1 LEA.HI.X R157, R157, R15, R161, 0x1, P0 ;  /* 0x0000000f9d9d9211 */ /* 0x000fe400000f0ca1 */
[----:B------:R-:W4:Y:S01]  /*2f40*/  @!P1 LDC R15, c[0x0][0x288] ;  /* 0x0000a200ff0f9b82 */ /* 0x000f220000000800 */
[----:B------:R-:W-:Y:S02]  /*2f50*/  IMAD.IADD R164, R164, 0x1, R13 ;  /* 0x00000001a4a47824 */ /* 0x000fe400078e020d */
[----:B------:R0:W2:Y:S02]  /*2f60*/  @!P1 LDG.E.64 R90, desc[UR36][R156.64] ;  /* 0x000000249c5a9981 */ /* 0x0000a4000c1e1b00 */
[----:B------:R-:W-:Y:S02]  /*2f70*/  @!P1 IMAD.SHL.U32 R14, R164, 0x8, RZ ;  /* 0x00000008a40e9824 */ /* 0x000fe400078e00ff */
[----:B----4-:R-:W-:-:S05]  /*2f80*/  @!P1 IMAD R15, R160, R15, RZ ;  /* 0x0000000fa00f9224 */ /* 0x010fca00078e02ff */
[----:B------:R-:W-:-:S05]  /*2f90*/  @!P1 SHF.L.U32 R15, R15, 0x8, RZ ;  /* 0x000000080f0f9819 */ /* 0x000fca00000006ff */
[----:B------:R-:W-:Y:S02]  /*2fa0*/  @!P1 IMAD R160, R15, R13, R14 ;  /* 0x0000000d0fa09224 */ /* 0x000fe400078e020e */
[----:B------:R-:W1:Y:S03]  /*2fb0*/  @!P1 LDC.64 R14, c[0x0][0x248] ;  /* 0x00009200ff0e9b82 */ /* 0x000e660000000a00 */
[----:B------:R-:W-:-:S04]  /*2fc0*/  @!P1 IADD3 R161, P0, R5, R160, RZ ;  /* 0x000000a005a19210 */ /* 0x000fc80007f1e0ff */
[----:B------:R-:W-:Y:S02]  /*2fd0*/  @!P1 LEA.HI.X.SX32 R165, R160, R27, 0x1, P0 ;  /* 0x0000001ba0a59211 */ /* 0x000fe400000f0eff */
[----:B-1----:R-:W-:-:S04]  /*2fe0*/  @!P1 LEA R160, P0, R161, R14, 0x1 ;  /* 0x0000000ea1a09211 */ /* 0x002fc800078008ff */
[----:B------:R-:W-:Y:S02]  /*2ff0*/  @!P1 LEA.HI.X R161, R161, R15, R165, 0x1, P0 ;  /* 0x0000000fa1a19211 */ /* 0x000fe400000f0ca5 */
[----:B------:R-:W3:Y:S01]  /*3000*/  @!P1 LDC R15, c[0x0][0x288] ;  /* 0x0000a200ff0f9b82 */ /* 0x000ee20000000800 */
[----:B------:R-:W-:Y:S02]  /*3010*/  IADD3 R164, R164, R13, RZ ;  /* 0x0000000da4a47210 */ /* 0x000fe40007ffe0ff */
[----:B------:R-:W4:Y:S02]  /*3020*/  @!P1 LDG.E.64 R92, desc[UR36][R160.64] ;  /* 0x00000024a05c9981 */ /* 0x000f24000c1e1b00 */
[C---:B------:R-:W-:Y:S01]  /*3030*/  @!P1 SHF.L.U32 R14, R164.reuse, 0x3, RZ ;  /* 0x00000003a40e9819 */ /* 0x040fe200000006ff */
[----:B------:R-:W-:-:S04]  /*3040*/  IMAD.IADD R164, R164, 0x1, R13 ;  /* 0x00000001a4a47824 */ /* 0x000fc800078e020d */
[----:B0-----:R-:W-:Y:S02]  /*3050*/  @!P1 IMAD.SHL.U32 R156, R164, 0x8, RZ ;  /* 0x00000008a49c9824 */ /* 0x001fe400078e00ff */
[----:B---3--:R-:W-:-:S04]  /*3060*/  @!P1 IMAD R15, R162, R15, RZ ;  /* 0x0000000fa20f9224 */ /* 0x008fc800078e02ff */
[----:B------:R-:W-:-:S04]  /*3070*/  @!P1 IMAD.SHL.U32 R15, R15, 0x100, RZ ;  /* 0x000001000f0f9824 */ /* 0x000fc800078e00ff */
[----:B------:R-:W-:Y:S02]  /*3080*/  @!P1 IMAD R158, R15, R13, R14 ;  /* 0x0000000d0f9e9224 */ /* 0x000fe400078e020e */
[----:B------:R-:W0:Y:S03]  /*3090*/  @!P1 LDC.64 R14, c[0x0][0x248] ;  /* 0x00009200ff0e9b82 */ /* 0x000e260000000a00 */
[----:B------:R-:W-:-:S04]  /*30a0*/  @!P1 IADD3 R159, P0, R5, R158, RZ ;  /* 0x0000009e059f9210 */ /* 0x000fc80007f1e0ff */
[----:B------:R-:W-:Y:S02]  /*30b0*/  @!P1 LEA.HI.X.SX32 R162, R158, R27, 0x1, P0 ;  /* 0x0000001b9ea29211 */ /* 0x000fe400000f0eff */
[C---:B0-----:R-:W-:Y:S02]  /*30c0*/  @!P1 LEA R158, P0, R159.reuse, R14, 0x1 ;  /* 0x0000000e9f9e9211 */ /* 0x041fe400078008ff */
[----:B------:R-:W0:Y:S02]  /*30d0*/  @!P1 LDC R14, c[0x0][0x288] ;  /* 0x0000a200ff0e9b82 */ /* 0x000e240000000800 */
[----:B------:R-:W-:Y:S02]  /*30e0*/  @!P1 LEA.HI.X R159, R159, R15, R162, 0x1, P0 ;  /* 0x0000000f9f9f9211 */ /* 0x000fe400000f0ca2 */
[----:B------:R-:W-:-:S03]  /*30f0*/  IADD3 R164, R164, R13, RZ ;  /* 0x0000000da4a47210 */ /* 0x000fc60007ffe0ff */
[----:B------:R1:W3:Y:S01]  /*3100*/  @!P1 LDG.E.64 R94, desc[UR36][R158.64] ;  /* 0x000000249e5e9981 */ /* 0x0002e2000c1e1b00 */
[----:B0-----:R-:W-:Y:S02]  /*3110*/  @!P1 IMAD R163, R163, R14, RZ ;  /* 0x0000000ea3a39224 */ /* 0x001fe400078e02ff */
[----:B------:R-:W0:Y:S03]  /*3120*/  @!P1 LDC.64 R14, c[0x0][0x248] ;  /* 0x00009200ff0e9b82 */ /* 0x000e260000000a00 */
[----:B------:R-:W-:-:S05]  /*3130*/  @!P1 SHF.L.U32 R163, R163, 0x8, RZ ;  /* 0x00000008a3a39819 */ /* 0x000fca00000006ff */
[----:B------:R-:W-:Y:S02]  /*3140*/  @!P1 IMAD R156, R163, R13, R156 ;  /* 0x0000000da39c9224 */ /* 0x000fe400078e029c */
[----:B-1----:R-:W-:Y:S01]  /*3150*/  IMAD.IADD R158, R164, 0x1, R13 ;  /* 0x00000001a49e7824 */ /* 0x002fe200078e020d */
[----:B------:R-:W2:Y:S02]  /*3160*/  @!P1 LDG.E R163, desc[UR36][R152.64] ;  /* 0x0000002498a39981 */ /* 0x000ea4000c1e1900 */
[----:B------:R-:W-:-:S04]  /*3170*/  @!P1 IADD3 R157, P0, R5, R156, RZ ;  /* 0x0000009c059d9210 */ /* 0x000fc80007f1e0ff */
[----:B------:R-:W-:Y:S02]  /*3180*/  @!P1 LEA.HI.X.SX32 R162, R156, R27, 0x1, P0 ;  /* 0x0000001b9ca29211 */ /* 0x000fe400000f0eff */
[C---:B0-----:R-:W-:Y:S02]  /*3190*/  @!P1 LEA R156, P0, R157.reuse, R14, 0x1 ;  /* 0x0000000e9d9c9211 */ /* 0x041fe400078008ff */
[----:B------:R-:W4:Y:S02]  /*31a0*/  @!P1 LDG.E R14, desc[UR36][R152.64] ;  /* 0x00000024980e9981 */ /* 0x000f24000c1e1900 */
[----:B------:R-:W-:Y:S02]  /*31b0*/  @!P1 LEA.HI.X R157, R157, R15, R162, 0x1, P0 ;  /* 0x0000000f9d9d9211 */ /* 0x000fe400000f0ca2 */
[----:B------:R-:W4:Y:S01]  /*31c0*/  @!P1 LDC R15, c[0x0][0x288] ;  /* 0x0000a200ff0f9b82 */ /* 0x000f220000000800 */
[----:B------:R-:W-:Y:S02]  /*31d0*/  @!P1 SHF.L.U32 R158, R158, 0x3, RZ ;  /* 0x000000039e9e9819 */ /* 0x000fe400000006ff */
[----:B------:R0:W3:Y:S01]  /*31e0*/  @!P1 LDG.E.64 R96, desc[UR36][R156.64] ;  /* 0x000000249c609981 */ /* 0x0000e2000c1e1b00 */
[----:B----4-:R-:W-:-:S04]  /*31f0*/  @!P1 IMAD R160, R14, R15, RZ ;  /* 0x0000000f0ea09224 */ /* 0x010fc800078e02ff */
[----:B------:R-:W1:Y:S01]  /*3200*/  @!P1 LDC.64 R14, c[0x0][0x248] ;  /* 0x00009200ff0e9b82 */ /* 0x000e620000000a00 */
[----:B------:R-:W-:Y:S01]  /*3210*/  @!P1 IMAD.SHL.U32 R161, R160, 0x100, RZ ;  /* 0x00000100a0a19824 */ /* 0x000fe200078e00ff */
[----:B------:R-:W-:-:S05]  /*3220*/  @!P1 SHF.L.U32 R160, R164, 0x3, RZ ;  /* 0x00000003a4a09819 */ /* 0x000fca00000006ff */
[----:B------:R-:W-:-:S05]  /*3230*/  @!P1 IMAD R160, R161, R13, R160 ;  /* 0x0000000da1a09224 */ /* 0x000fca00078e02a0 */
[----:B------:R-:W-:-:S04]  /*3240*/  @!P1 IADD3 R161, P0, R5, R160, RZ ;  /* 0x000000a005a19210 */ /* 0x000fc80007f1e0ff */
[----:B------:R-:W-:Y:S02]  /*3250*/  @!P1 LEA.HI.X.SX32 R162, R160, R27, 0x1, P0 ;  /* 0x0000001ba0a29211 */ /* 0x000fe400000f0eff */
[C---:B-1----:R-:W-:Y:S02]  /*3260*/  @!P1 LEA R160, P0, R161.reuse, R14, 0x1 ;  /* 0x0000000ea1a09211 */ /* 0x042fe400078008ff */
[----:B------:R-:W4:Y:S02]  /*3270*/  @!P1 LDG.E R14, desc[UR36][R152.64] ;  /* 0x00000024980e9981 */ /* 0x000f24000c1e1900 */
[----:B------:R-:W-:Y:S02]  /*3280*/  @!P1 LEA.HI.X R161, R161, R15, R162, 0x1, P0 ;  /* 0x0000000fa1a19211 */ /* 0x000fe400000f0ca2 */
[----:B------:R-:W2:Y:S01]  /*3290*/  @!P1 LDG.E R162, desc[UR36][R152.64] ;  /* 0x0000002498a29981 */ /* 0x000ea2000c1e1900 */
[----:B------:R-:W4:Y:S03]  /*32a0*/  @!P1 LDC R15, c[0x0][0x288] ;  /* 0x0000a200ff0f9b82 */ /* 0x000f260000000800 */
[----:B------:R1:W3:Y:S01]  /*32b0*/  @!P1 LDG.E.64 R98, desc[UR36][R160.64] ;  /* 0x00000024a0629981 */ /* 0x0002e2000c1e1b00 */
[----:B----4-:R-:W-:-:S04]  /*32c0*/  @!P1 IMAD R159, R14, R15, RZ ;  /* 0x0000000f0e9f9224 */ /* 0x010fc800078e02ff */
[----:B------:R-:W4:Y:S01]  /*32d0*/  @!P1 LDC.64 R14, c[0x0][0x248] ;  /* 0x00009200ff0e9b82 */ /* 0x000f220000000a00 */
[----:B------:R-:W-:-:S04]  /*32e0*/  @!P1 IMAD.SHL.U32 R159, R159, 0x100, RZ ;  /* 0x000001009f9f9824 */ /* 0x000fc800078e00ff */
[----:B------:R-:W-:-:S05]  /*32f0*/  @!P1 IMAD R158, R159, R13, R158 ;  /* 0x0000000d9f9e9224 */ /* 0x000fca00078e029e */
[----:B------:R-:W-:-:S04]  /*3300*/  @!P1 IADD3 R159, P0, R5, R158, RZ ;  /* 0x0000009e059f9210 */ /* 0x000fc80007f1e0ff */
[----:B------:R-:W-:Y:S02]  /*3310*/  @!P1 LEA.HI.X.SX32 R164, R158, R27, 0x1, P0 ;  /* 0x0000001b9ea49211 */ /* 0x000fe400000f0eff */
[----:B----4-:R-:W-:-:S04]  /*3320*/  @!P1 LEA R158, P0, R159, R14, 0x1 ;  /* 0x0000000e9f9e9211 */ /* 0x010fc800078008ff */
[----:B------:R-:W-:Y:S02]  /*3330*/  @!P1 LEA.HI.X R159, R159, R15, R164, 0x1, P0 ;  /* 0x0000000f9f9f9211 */ /* 0x000fe400000f0ca4 */
[----:B------:R-:W2:Y:S01]  /*3340*/  @!P1 LDC R15, c[0x0][0x288] ;  /* 0x0000a200ff0f9b82 */ /* 0x000ea20000000800 */
[----:B------:R-:W-:Y:S02]  /*3350*/  IMAD R164, R13, 0x7, R12 ;  /* 0x000000070da47824 */ /* 0x000fe400078e020c */
[----:B------:R4:W3:Y:S02]  /*3360*/  @!P1 LDG.E.64 R100, desc[UR36][R158.64] ;  /* 0x000000249e649981 */ /* 0x0008e4000c1e1b00 */
[----:B0-----:R-:W-:Y:S02]  /*3370*/  @!P1 IMAD.SHL.U32 R156, R164, 0x8, RZ ;  /* 0x00000008a49c9824 */ /* 0x001fe400078e00ff */
[----:B--2---:R-:W-:Y:S02]  /*3380*/  @!P1 IMAD R162, R162, R15, RZ ;  /* 0x0000000fa2a29224 */ /* 0x004fe400078e02ff */
[----:B------:R-:W0:Y:S03]  /*3390*/  @!P1 LDC.64 R14, c[0x0][0x248] ;  /* 0x00009200ff0e9b82 */ /* 0x000e260000000a00 */
[----:B------:R-:W-:-:S05]  /*33a0*/  @!P1 SHF.L.U32 R162, R162, 0x8, RZ ;  /* 0x00000008a2a29819 */ /* 0x000fca00000006ff */
[----:B------:R-:W-:-:S05]  /*33b0*/  @!P1 IMAD R156, R162, R13, R156 ;  /* 0x0000000da29c9224 */ /* 0x000fca00078e029c */
[----:B------:R-:W-:-:S04]  /*33c0*/  @!P1 IADD3 R157, P0, R5, R156, RZ ;  /* 0x0000009c059d9210 */ /* 0x000fc80007f1e0ff */
[----:B------:R-:W-:Y:S02]  /*33d0*/  @!P1 LEA.HI.X.SX32 R162, R156, R27, 0x1, P0 ;  /* 0x0000001b9ca29211 */ /* 0x000fe400000f0eff */
[C---:B0-----:R-:W-:Y:S02]  /*33e0*/  @!P1 LEA R156, P0, R157.reuse, R14, 0x1 ;  /* 0x0000000e9d9c9211 */ /* 0x041fe400078008ff */
[----:B------:R-:W1:Y:S02]  /*33f0*/  @!P1 LDG.E R14, desc[UR36][R152.64] ;  /* 0x00000024980e9981 */ /* 0x000e64000c1e1900 */
[----:B------:R-:W-:Y:S02]  /*3400*/  @!P1 LEA.HI.X R157, R157, R15, R162, 0x1, P0 ;  /* 0x0000000f9d9d9211 */ /* 0x000fe400000f0ca2 */
[----:B------:R-:W1:Y:S01]  /*3410*/  @!P1 LDC R15, c[0x0][0x288] ;  /* 0x0000a200ff0f9b82 */ /* 0x000e620000000800 */
[----:B------:R-:W-:Y:S02]  /*3420*/  IADD3 R164, R164, R13, RZ ;  /* 0x0000000da4a47210 */ /* 0x000fe40007ffe0ff */
[----:B------:R0:W2:Y:S01]  /*3430*/  @!P1 LDG.E.64 R102, desc[UR36][R156.64] ;  /* 0x000000249c669981 */ /* 0x0000a2000c1e1b00 */
[----:B-1----:R-:W-:-:S04]  /*3440*/  @!P1 IMAD R160, R14, R15, RZ ;  /* 0x0000000f0ea09224 */ /* 0x002fc800078e02ff */
        /* <DEDUP_REMOVED lines=9> */
[----:B------:R-:W4:Y:S01]  /*34e0*/  @!P1 LDC R15, c[0x0][0x288] ;  /* 0x0000a200ff0f9b82 */ /* 0x000f220000000800 */
[----:B------:R-:W-:Y:S02]  /*34f0*/  IMAD.IADD R164, R164, 0x1, R13 ;  /* 0x00000001a4a47824 */ /* 0x000fe400078e020d */
[----:B------:R1:W2:Y:S01]  /*3500*/  @!P1 LDG.E.64 R104, desc[UR36][R160.64] ;  /* 0x00000024a0689981 */ /* 0x0002a2000c1e1b00 */
[----:B----4-:R-:W-:-:S04]  /*3510*/  @!P1 IMAD R158, R14, R15, RZ ;  /* 0x0000000f0e9e9224 */ /* 0x010fc800078e02ff */
[----:B------:R-:W4:Y:S01]  /*3520*/  @!P1 LDC.64 R14, c[0x0][0x248] ;  /* 0x00009200ff0e9b82 */ /* 0x000f220000000a00 */
[----:B------:R-:W-:Y:S01]  /*3530*/  @!P1 SHF.L.U32 R159, R158, 0x8, RZ ;  /* 0x000000089e9f9819 */ /* 0x000fe200000006ff */
[----:B------:R-:W-:-:S04]  /*3540*/  @!P1 IMAD.SHL.U32 R158, R164, 0x8, RZ ;  /* 0x00000008a49e9824 */ /* 0x000fc800078e00ff */
[----:B------:R-:W-:-:S05]  /*3550*/  @!P1 IMAD R158, R159, R13, R158 ;  /* 0x0000000d9f9e9224 */ /* 0x000fca00078e029e */
[----:B------:R-:W-:-:S04]  /*3560*/  @!P1 IADD3 R159, P0, R5, R158, RZ ;  /* 0x0000009e059f9210 */ /* 0x000fc80007f1e0ff */
[----:B------:R-:W-:Y:S02]  /*3570*/  @!P1 LEA.HI.X.SX32 R162, R158, R27, 0x1, P0 ;  /* 0x0000001b9ea29211 */ /* 0x000fe400000f0eff */
[C---:B----4-:R-:W-:Y:S02]  /*3580*/  @!P1 LEA R158, P0, R159.reuse, R14, 0x1 ;  /* 0x0000000e9f9e9211 */ /* 0x050fe400078008ff */
[----:B------:R-:W0:Y:S02]  /*3590*/  @!P1 LDG.E R14, desc[UR36][R152.64] ;  /* 0x00000024980e9981 */ /* 0x000e24000c1e1900 */
[----:B------:R-:W-:Y:S02]  /*35a0*/  @!P1 LEA.HI.X R159, R159, R15, R162, 0x1, P0 ;  /* 0x0000000f9f9f9211 */ /* 0x000fe400000f0ca2 */
[----:B------:R-:W0:Y:S01]  /*35b0*/  @!P1 LDC R15, c[0x0][0x288] ;  /* 0x0000a200ff0f9b82 */ /* 0x000e220000000800 */
[----:B------:R-:W-:Y:S02]  /*35c0*/  IADD3 R164, R164, R13, RZ ;  /* 0x0000000da4a47210 */ /* 0x000fe40007ffe0ff */
[----:B------:R4:W2:Y:S01]  /*35d0*/  @!P1 LDG.E.64 R106, desc[UR36][R158.64] ;  /* 0x000000249e6a9981 */ /* 0x0008a2000c1e1b00 */
[----:B0-----:R-:W-:-:S04]  /*35e0*/  @!P1 IMAD R156, R14, R15, RZ ;  /* 0x0000000f0e9c9224 */ /* 0x001fc800078e02ff */
[----:B------:R-:W0:Y:S01]  /*35f0*/  @!P1 LDC.64 R14, c[0x0][0x248] ;  /* 0x00009200ff0e9b82 */ /* 0x000e220000000a00 */
[----:B------:R-:W-:Y:S01]  /*3600*/  @!P1 IMAD.SHL.U32 R157, R156, 0x100, RZ ;  /* 0x000001009c9d9824 */ /* 0x000fe200078e00ff */
[----:B------:R-:W-:-:S05]  /*3610*/  @!P1 SHF.L.U32 R156, R164, 0x3, RZ ;  /* 0x00000003a49c9819 */ /* 0x000fca00000006ff */
[----:B------:R-:W-:-:S05]  /*3620*/  @!P1 IMAD R156, R157, R13, R156 ;  /* 0x0000000d9d9c9224 */ /* 0x000fca00078e029c */
[----:B------:R-:W-:-:S04]  /*3630*/  @!P1 IADD3 R157, P0, R5, R156, RZ ;  /* 0x0000009c059d9210 */ /* 0x000fc80007f1e0ff */
[----:B------:R-:W-:Y:S02]  /*3640*/  @!P1 LEA.HI.X.SX32 R162, R156, R27, 0x1, P0 ;  /* 0x0000001b9ca29211 */ /* 0x000fe400000f0eff */
[C---:B0-----:R-:W-:Y:S02]  /*3650*/  @!P1 LEA R156, P0, R157.reuse, R14, 0x1 ;  /* 0x0000000e9d9c9211 */ /* 0x041fe400078008ff */
[----:B------:R-:W3:Y:S02]  /*3660*/  @!P1 LDG.E R14, desc[UR36][R152.64] ;  /* 0x00000024980e9981 */ /* 0x000ee4000c1e1900 */
[----:B------:R-:W-:Y:S02]  /*3670*/  @!P1 LEA.HI.X R157, R157, R15, R162, 0x1, P0 ;  /* 0x0000000f9d9d9211 */ /* 0x000fe400000f0ca2 */
[----:B------:R-:W2:Y:S01]  /*3680*/  @!P1 LDG.E R162, desc[UR36][R152.64] ;  /* 0x0000002498a29981 */ /* 0x000ea2000c1e1900 */
[----:B------:R-:W3:Y:S01]  /*3690*/  @!P1 LDC R15, c[0x0][0x288] ;  /* 0x0000a200ff0f9b82 */ /* 0x000ee20000000800 */
[----:B-1----:R-:W-:-:S02]  /*36a0*/  IMAD.IADD R160, R164, 0x1, R13 ;  /* 0x00000001a4a07824 */ /* 0x002fc400078e020d */
[----:B------:R0:W2:Y:S03]  /*36b0*/  @!P1 LDG.E.64 R108, desc[UR36][R156.64] ;  /* 0x000000249c6c9981 */ /* 0x0000a6000c1e1b00 */
[----:B------:R-:W-:Y:S01]  /*36c0*/  @!P1 SHF.L.U32 R160, R160, 0x3, RZ ;  /* 0x00000003a0a09819 */ /* 0x000fe200000006ff */
[----:B---3--:R-:W-:Y:S02]  /*36d0*/  @!P1 IMAD R161, R14, R15, RZ ;  /* 0x0000000f0ea19224 */ /* 0x008fe400078e02ff */
[----:B------:R-:W1:Y:S02]  /*36e0*/  @!P1 LDC.64 R14, c[0x0][0x248] ;  /* 0x00009200ff0e9b82 */ /* 0x000e640000000a00 */
[----:B------:R-:W-:-:S04]  /*36f0*/  @!P1 IMAD.SHL.U32 R161, R161, 0x100, RZ ;  /* 0x00000100a1a19824 */ /* 0x000fc800078e00ff */
[----:B------:R-:W-:-:S05]  /*3700*/  @!P1 IMAD R160, R161, R13, R160 ;  /* 0x0000000da1a09224 */ /* 0x000fca00078e02a0 */
[----:B------:R-:W-:-:S04]  /*3710*/  @!P1 IADD3 R161, P0, R5, R160, RZ ;  /* 0x000000a005a19210 */ /* 0x000fc80007f1e0ff */
[----:B------:R-:W-:Y:S02]  /*3720*/  @!P1 LEA.HI.X.SX32 R164, R160, R27, 0x1, P0 ;  /* 0x0000001ba0a49211 */ /* 0x000fe400000f0eff */
[----:B-1----:R-:W-:-:S04]  /*3730*/  @!P1 LEA R160, P0, R161, R14, 0x1 ;  /* 0x0000000ea1a09211 */ /* 0x002fc800078008ff */
[----:B------:R-:W-:Y:S02]  /*3740*/  @!P1 LEA.HI.X R161, R161, R15, R164, 0x1, P0 ;  /* 0x0000000fa1a19211 */ /* 0x000fe400000f0ca4 */
[----:B------:R-:W2:Y:S01]  /*3750*/  @!P1 LDC R15, c[0x0][0x288] ;  /* 0x0000a200ff0f9b82 */ /* 0x000ea20000000800 */
[----:B------:R-:W-:Y:S02]  /*3760*/  IMAD R164, R13, 0xc, R12 ;  /* 0x0000000c0da47824 */ /* 0x000fe400078e020c */
[----:B------:R1:W3:Y:S02]  /*3770*/  @!P1 LDG.E.64 R110, desc[UR36][R160.64] ;  /* 0x00000024a06e9981 */ /* 0x0002e4000c1e1b00 */
[----:B----4-:R-:W-:Y:S02]  /*3780*/  @!P1 IMAD.SHL.U32 R158, R164, 0x8, RZ ;  /* 0x00000008a49e9824 */ /* 0x010fe400078e00ff */
[----:B--2---:R-:W-:Y:S02]  /*3790*/  @!P1 IMAD R162, R162, R15, RZ ;  /* 0x0000000fa2a29224 */ /* 0x004fe400078e02ff */
[----:B------:R-:W2:Y:S03]  /*37a0*/  @!P1 LDC.64 R14, c[0x0][0x248] ;  /* 0x00009200ff0e9b82 */ /* 0x000ea60000000a00 */
[----:B------:R-:W-:-:S05]  /*37b0*/  @!P1 SHF.L.U32 R162, R162, 0x8, RZ ;  /* 0x00000008a2a29819 */ /* 0x000fca00000006ff */
[----:B------:R-:W-:-:S05]  /*37c0*/  @!P1 IMAD R158, R162, R13, R158 ;  /* 0x0000000da29e9224 */ /* 0x000fca00078e029e */
[----:B------:R-:W-:-:S04]  /*37d0*/  @!P1 IADD3 R159, P0, R5, R158, RZ ;  /* 0x0000009e059f9210 */ /* 0x000fc80007f1e0ff */
[----:B------:R-:W-:Y:S02]  /*37e0*/  @!P1 LEA.HI.X.SX32 R162, R158, R27, 0x1, P0 ;  /* 0x0000001b9ea29211 */ /* 0x000fe400000f0eff */
[C---:B--2---:R-:W-:Y:S02]  /*37f0*/  @!P1 LEA R158, P0, R159.reuse, R14, 0x1 ;  /* 0x0000000e9f9e9211 */ /* 0x044fe400078008ff */
[----:B------:R-:W0:Y:S02]  /*3800*/  @!P1 LDG.E R14, desc[UR36][R152.64] ;  /* 0x00000024980e9981 */ /* 0x000e24000c1e1900 */
[----:B------:R-:W-:Y:S02]  /*3810*/  @!P1 LEA.HI.X R159, R159, R15, R162, 0x1, P0 ;  /* 0x0000000f9f9f9211 */ /* 0x000fe400000f0ca2 */
[----:B------:R-:W0:Y:S01]  /*3820*/  @!P1 LDC R15, c[0x0][0x288] ;  /* 0x0000a200ff0f9b82 */ /* 0x000e220000000800 */
[----:B------:R-:W-:Y:S02]  /*3830*/  IADD3 R164, R164, R13, RZ ;  /* 0x0000000da4a47210 */ /* 0x000fe40007ffe0ff */
[----:B------:R2:W4:Y:S01]  /*3840*/  @!P1 LDG.E.64 R112, desc[UR36][R158.64] ;  /* 0x000000249e709981 */ /* 0x000522000c1e1b00 */
        /* <DEDUP_REMOVED lines=11> */
[----:B------:R-:W-:Y:S02]  /*3900*/  IMAD.IADD R164, R164, 0x1, R13 ;  /* 0x00000001a4a47824 */ /* 0x000fe400078e020d */
[----:B------:R0:W4:Y:S01]  /*3910*/  @!P1 LDG.E.64 R114, desc[UR36][R156.64] ;  /* 0x000000249c729981 */ /* 0x000122000c1e1b00 */
[----:B-1----:R-:W-:-:S04]  /*3920*/  @!P1 IMAD R160, R14, R15, RZ ;  /* 0x0000000f0ea09224 */ /* 0x002fc800078e02ff */
[----:B------:R-:W1:Y:S01]  /*3930*/  @!P1 LDC.64 R14, c[0x0][0x248] ;  /* 0x00009200ff0e9b82 */ /* 0x000e620000000a00 */
[----:B------:R-:W-:Y:S01]  /*3940*/  @!P1 SHF.L.U32 R161, R160, 0x8, RZ ;  /* 0x00000008a0a19819 */ /* 0x000fe200000006ff */
[----:B------:R-:W-:-:S04]  /*3950*/  @!P1 IMAD.SHL.U32 R160, R164, 0x8, RZ ;  /* 0x00000008a4a09824 */ /* 0x000fc800078e00ff */
[----:B------:R-:W-:-:S05]  /*3960*/  @!P1 IMAD R160, R161, R13, R160 ;  /* 0x0000000da1a09224 */ /* 0x000fca00078e02a0 */
[----:B------:R-:W-:-:S04]  /*3970*/  @!P1 IADD3 R161, P0, R5, R160, RZ ;  /* 0x000000a005a19210 */ /* 0x000fc80007f1e0ff */
[----:B------:R-:W-:Y:S02]  /*3980*/  @!P1 LEA.HI.X.SX32 R162, R160, R27, 0x1, P0 ;  /* 0x0000001ba0a29211 */ /* 0x000fe400000f0eff */
[C---:B-1----:R-:W-:Y:S02]  /*3990*/  @!P1 LEA R160, P0, R161.reuse, R14, 0x1 ;  /* 0x0000000ea1a09211 */ /* 0x042fe400078008ff */
[----:B------:R-:W2:Y:S02]  /*39a0*/  @!P1 LDG.E R14, desc[UR36][R152.64] ;  /* 0x00000024980e9981 */ /* 0x000ea4000c1e1900 */
[----:B------:R-:W-:Y:S02]  /*39b0*/  @!P1 LEA.HI.X R161, R161, R15, R162, 0x1, P0 ;  /* 0x0000000fa1a19211 */ /* 0x000fe400000f0ca2 */
[----:B------:R-:W2:Y:S01]  /*39c0*/  @!P1 LDC R15, c[0x0][0x288] ;  /* 0x0000a200ff0f9b82 */ /* 0x000ea20000000800 */
[----:B------:R-:W-:Y:S02]  /*39d0*/  IADD3 R164, R164, R13, RZ ;  /* 0x0000000da4a47210 */ /* 0x000fe40007ffe0ff */
[----:B------:R1:W4:Y:S01]  /*39e0*/  @!P1 LDG.E.64 R116, desc[UR36][R160.64] ;  /* 0x00000024a0749981 */ /* 0x000322000c1e1b00 */
[----:B--2---:R-:W-:-:S04]  /*39f0*/  @!P1 IMAD R158, R14, R15, RZ ;  /* 0x0000000f0e9e9224 */ /* 0x004fc800078e02ff */
[----:B------:R-:W2:Y:S01]  /*3a00*/  @!P1 LDC.64 R14, c[0x0][0x248] ;  /* 0x00009200ff0e9b82 */ /* 0x000ea20000000a00 */
[----:B------:R-:W-:Y:S01]  /*3a10*/  @!P1 IMAD.SHL.U32 R159, R158, 0x100, RZ ;  /* 0x000001009e9f9824 */ /* 0x000fe200078e00ff */
[----:B------:R-:W-:-:S05]  /*3a20*/  @!P1 SHF.L.U32 R158, R164, 0x3, RZ ;  /* 0x00000003a49e9819 */ /* 0x000fca00000006ff */
[----:B------:R-:W-:-:S05]  /*3a30*/  @!P1 IMAD R158, R159, R13, R158 ;  /* 0x0000000d9f9e9224 */ /* 0x000fca00078e029e */
[----:B------:R-:W-:-:S04]  /*3a40*/  @!P1 IADD3 R159, P0, R5, R158, RZ ;  /* 0x0000009e059f9210 */ /* 0x000fc80007f1e0ff */
[----:B------:R-:W-:Y:S02]  /*3a50*/  @!P1 LEA.HI.X.SX32 R162, R158, R27, 0x1, P0 ;  /* 0x0000001b9ea29211 */ /* 0x000fe400000f0eff */
[C---:B--2---:R-:W-:Y:S02]  /*3a60*/  @!P1 LEA R158, P0, R159.reuse, R14, 0x1 ;  /* 0x0000000e9f9e9211 */ /* 0x044fe400078008ff */
[----:B------:R-:W2:Y:S02]  /*3a70*/  @!P1 LDG.E R14, desc[UR36][R152.64] ;  /* 0x00000024980e9981 */ /* 0x000ea4000c1e1900 */
[----:B------:R-:W-:Y:S02]  /*3a80*/  @!P1 LEA.HI.X R159, R159, R15, R162, 0x1, P0 ;  /* 0x0000000f9f9f9211 */ /* 0x000fe400000f0ca2 */
[----:B------:R-:W3:Y:S01]  /*3a90*/  @!P1 LDG.E R162, desc[UR36][R152.64] ;  /* 0x0000002498a29981 */ /* 0x000ee2000c1e1900 */
[----:B------:R-:W2:Y:S01]  /*3aa0*/  @!P1 LDC R15, c[0x0][0x288] ;  /* 0x0000a200ff0f9b82 */ /* 0x000ea20000000800 */
[----:B0-----:R-:W-:-:S02]  /*3ab0*/  IMAD.IADD R156, R164, 0x1, R13 ;  /* 0x00000001a49c7824 */ /* 0x001fc400078e020d */
[----:B------:R0:W4:Y:S03]  /*3ac0*/  @!P1 LDG.E.64 R118, desc[UR36][R158.64] ;  /* 0x000000249e769981 */ /* 0x000126000c1e1b00 */
[----:B------:R-:W-:Y:S01]  /*3ad0*/  @!P1 SHF.L.U32 R156, R156, 0x3, RZ ;  /* 0x000000039c9c9819 */ /* 0x000fe200000006ff */
[----:B--2---:R-:W-:Y:S02]  /*3ae0*/  @!P1 IMAD R157, R14, R15, RZ ;  /* 0x0000000f0e9d9224 */ /* 0x004fe400078e02ff */
[----:B------:R-:W2:Y:S02]  /*3af0*/  @!P1 LDC.64 R14, c[0x0][0x248] ;  /* 0x00009200ff0e9b82 */ /* 0x000ea40000000a00 */
[----:B------:R-:W-:-:S04]  /*3b00*/  @!P1 IMAD.SHL.U32 R157, R157, 0x100, RZ ;  /* 0x000001009d9d9824 */ /* 0x000fc800078e00ff */
[----:B------:R-:W-:-:S05]  /*3b10*/  @!P1 IMAD R156, R157, R13, R156 ;  /* 0x0000000d9d9c9224 */ /* 0x000fca00078e029c */
[----:B------:R-:W-:-:S04]  /*3b20*/  @!P1 IADD3 R157, P0, R5, R156, RZ ;  /* 0x0000009c059d9210 */ /* 0x000fc80007f1e0ff */
[----:B------:R-:W-:Y:S02]  /*3b30*/  @!P1 LEA.HI.X.SX32 R164, R156, R27, 0x1, P0 ;  /* 0x0000001b9ca49211 */ /* 0x000fe400000f0eff */
[----:B--2---:R-:W-:-:S04]  /*3b40*/  @!P1 LEA R156, P0, R157, R14, 0x1 ;  /* 0x0000000e9d9c9211 */ /* 0x004fc800078008ff */
[----:B------:R-:W-:Y:S02]  /*3b50*/  @!P1 LEA.HI.X R157, R157, R15, R164, 0x1, P0 ;  /* 0x0000000f9d9d9211 */ /* 0x000fe400000f0ca4 */
[----:B------:R-:W3:Y:S01]  /*3b60*/  @!P1 LDC R15, c[0x0][0x288] ;  /* 0x0000a200ff0f9b82 */ /* 0x000ee20000000800 */
[----:B------:R-:W-:Y:S02]  /*3b70*/  IMAD R164, R13, 0x11, R12 ;  /* 0x000000110da47824 */ /* 0x000fe400078e020c */
[----:B------:R2:W4:Y:S02]  /*3b80*/  @!P1 LDG.E.64 R120, desc[UR36][R156.64] ;  /* 0x000000249c789981 */ /* 0x000524000c1e1b00 */
[----:B-1----:R-:W-:Y:S02]  /*3b90*/  @!P1 IMAD.SHL.U32 R160, R164, 0x8, RZ ;  /* 0x00000008a4a09824 */ /* 0x002fe400078e00ff */
[----:B---3--:R-:W-:Y:S02]  /*3ba0*/  @!P1 IMAD R162, R162, R15, RZ ;  /* 0x0000000fa2a29224 */ /* 0x008fe400078e02ff */
[----:B------:R-:W1:Y:S03]  /*3bb0*/  @!P1 LDC.64 R14, c[0x0][0x248] ;  /* 0x00009200ff0e9b82 */ /* 0x000e660000000a00 */
[----:B------:R-:W-:-:S05]  /*3bc0*/  @!P1 SHF.L.U32 R162, R162, 0x8, RZ ;  /* 0x00000008a2a29819 */ /* 0x000fca00000006ff */
[----:B------:R-:W-:-:S05]  /*3bd0*/  @!P1 IMAD R160, R162, R13, R160 ;  /* 0x0000000da2a09224 */ /* 0x000fca00078e02a0 */
[----:B------:R-:W-:-:S04]  /*3be0*/  @!P1 IADD3 R161, P0, R5, R160, RZ ;  /* 0x000000a005a19210 */ /* 0x000fc80007f1e0ff */
[----:B------:R-:W-:Y:S02]  /*3bf0*/  @!P1 LEA.HI.X.SX32 R162, R160, R27, 0x1, P0 ;  /* 0x0000001ba0a29211 */ /* 0x000fe400000f0eff */
[C---:B-1----:R-:W-:Y:S02]  /*3c00*/  @!P1 LEA R160, P0, R161.reuse, R14, 0x1 ;  /* 0x0000000ea1a09211 */ /* 0x042fe400078008ff */
[----:B------:R-:W0:Y:S02]  /*3c10*/  @!P1 LDG.E R14, desc[UR36][R152.64] ;  /* 0x00000024980e9981 */ /* 0x000e24000c1e1900 */
[----:B------:R-:W-:Y:S02]  /*3c20*/  @!P1 LEA.HI.X R161, R161, R15, R162, 0x1, P0 ;  /* 0x0000000fa1a19211 */ /* 0x000fe400000f0ca2 */
[----:B------:R-:W0:Y:S01]  /*3c30*/  @!P1 LDC R15, c[0x0][0x288] ;  /* 0x0000a200ff0f9b82 */ /* 0x000e220000000800 */
[----:B------:R-:W-:Y:S02]  /*3c40*/  IADD3 R164, R164, R13, RZ ;  /* 0x0000000da4a47210 */ /* 0x000fe40007ffe0ff */
[----:B------:R1:W3:Y:S01]  /*3c50*/  @!P1 LDG.E.64 R122, desc[UR36][R160.64] ;  /* 0x00000024a07a9981 */ /* 0x0002e2000c1e1b00 */
        /* <DEDUP_REMOVED lines=8> */
[----:B------:R-:W2:Y:S02]  /*3ce0*/  @!P1 LDG.E R14, desc[UR36][R152.64] ;  /* 0x00000024980e9981 */ /* 0x000ea4000c1e1900 */
[----:B------:R-:W-:Y:S02]  /*3cf0*/  @!P1 LEA.HI.X R159, R159, R15, R162, 0x1, P0 ;  /* 0x0000000f9f9f9211 */ /* 0x000fe400000f0ca2 */
[----:B------:R-:W2:Y:S01]  /*3d00*/  @!P1 LDC R15, c[0x0][0x288] ;  /* 0x0000a200ff0f9b82 */ /* 0x000ea20000000800 */
[----:B------:R-:W-:Y:S02]  /*3d10*/  IMAD.IADD R164, R164, 0x1, R13 ;  /* 0x00000001a4a47824 */ /* 0x000fe400078e020d */
[----:B------:R0:W3:Y:S01]  /*3d20*/  @!P1 LDG.E.64 R124, desc[UR36][R158.64] ;  /* 0x000000249e7c9981 */ /* 0x0000e2000c1e1b00 */
[----:B--2---:R-:W-:-:S04]  /*3d30*/  @!P1 IMAD R156, R14, R15, RZ ;  /* 0x0000000f0e9c9224 */ /* 0x004fc800078e02ff */
[----:B------:R-:W2:Y:S01]  /*3d40*/  @!P1 LDC.64 R14, c[0x0][0x248] ;  /* 0x00009200ff0e9b82 */ /* 0x000ea20000000a00 */
[----:B------:R-:W-:Y:S01]  /*3d50*/  @!P1 SHF.L.U32 R157, R156, 0x8, RZ ;  /* 0x000000089c9d9819 */ /* 0x000fe200000006ff */
[----:B------:R-:W-:-:S04]  /*3d60*/  @!P1 IMAD.SHL.U32 R156, R164, 0x8, RZ ;  /* 0x00000008a49c9824 */ /* 0x000fc800078e00ff */
[----:B------:R-:W-:-:S05]  /*3d70*/  @!P1 IMAD R156, R157, R13, R156 ;  /* 0x0000000d9d9c9224 */ /* 0x000fca00078e029c */
[----:B------:R-:W-:-:S04]  /*3d80*/  @!P1 IADD3 R157, P0, R5, R156, RZ ;  /* 0x0000009c059d9210 */ /* 0x000fc80007f1e0ff */
[----:B------:R-:W-:Y:S02]  /*3d90*/  @!P1 LEA.HI.X.SX32 R162, R156, R27, 0x1, P0 ;  /* 0x0000001b9ca29211 */ /* 0x000fe400000f0eff */
[C---:B--2---:R-:W-:Y:S02]  /*3da0*/  @!P1 LEA R156, P0, R157.reuse, R14, 0x1 ;  /* 0x0000000e9d9c9211 */ /* 0x044fe400078008ff */
[----:B------:R-:W1:Y:S02]  /*3db0*/  @!P1 LDG.E R14, desc[UR36][R152.64] ;  /* 0x00000024980e9981 */ /* 0x000e64000c1e1900 */
[----:B------:R-:W-:Y:S02]  /*3dc0*/  @!P1 LEA.HI.X R157, R157, R15, R162, 0x1, P0 ;  /* 0x0000000f9d9d9211 */ /* 0x000fe400000f0ca2 */
[----:B------:R-:W1:Y:S01]  /*3dd0*/  @!P1 LDC R15, c[0x0][0x288] ;  /* 0x0000a200ff0f9b82 */ /* 0x000e620000000800 */
[----:B------:R-:W-:Y:S02]  /*3de0*/  IADD3 R164, R164, R13, RZ ;  /* 0x0000000da4a47210 */ /* 0x000fe40007ffe0ff */
[----:B------:R2:W3:Y:S01]  /*3df0*/  @!P1 LDG.E.64 R126, desc[UR36][R156.64] ;  /* 0x000000249c7e9981 */ /* 0x0004e2000c1e1b00 */
        /* <DEDUP_REMOVED lines=11> */
[----:B------:R-:W4:Y:S01]  /*3eb0*/  @!P1 LDC R15, c[0x0][0x288] ;  /* 0x0000a200ff0f9b82 */ /* 0x000f220000000800 */
[----:B0-----:R-:W-:-:S02]  /*3ec0*/  IMAD.IADD R158, R164, 0x1, R13 ;  /* 0x00000001a49e7824 */ /* 0x001fc400078e020d */
[----:B------:R0:W3:Y:S03]  /*3ed0*/  @!P1 LDG.E.64 R128, desc[UR36][R160.64] ;  /* 0x00000024a0809981 */ /* 0x0000e6000c1e1b00 */
[----:B------:R-:W-:Y:S01]  /*3ee0*/  @!P1 SHF.L.U32 R158, R158, 0x3, RZ ;  /* 0x000000039e9e9819 */ /* 0x000fe200000006ff */
[----:B----4-:R-:W-:Y:S02]  /*3ef0*/  @!P1 IMAD R159, R14, R15, RZ ;  /* 0x0000000f0e9f9224 */ /* 0x010fe400078e02ff */
[----:B------:R-:W1:Y:S02]  /*3f00*/  @!P1 LDC.64 R14, c[0x0][0x248] ;  /* 0x00009200ff0e9b82 */ /* 0x000e640000000a00 */
[----:B------:R-:W-:-:S04]  /*3f10*/  @!P1 IMAD.SHL.U32 R159, R159, 0x100, RZ ;  /* 0x000001009f9f9824 */ /* 0x000fc800078e00ff */
[----:B------:R-:W-:-:S05]  /*3f20*/  @!P1 IMAD R158, R159, R13, R158 ;  /* 0x0000000d9f9e9224 */ /* 0x000fca00078e029e */
[----:B------:R-:W-:-:S04]  /*3f30*/  @!P1 IADD3 R159, P0, R5, R158, RZ ;  /* 0x0000009e059f9210 */ /* 0x000fc80007f1e0ff */
[----:B------:R-:W-:Y:S02]  /*3f40*/  @!P1 LEA.HI.X.SX32 R164, R158, R27, 0x1, P0 ;  /* 0x0000001b9ea49211 */ /* 0x000fe400000f0eff */
[----:B-1----:R-:W-:-:S04]  /*3f50*/  @!P1 LEA R158, P0, R159, R14, 0x1 ;  /* 0x0000000e9f9e9211 */ /* 0x002fc800078008ff */
[----:B------:R-:W-:Y:S02]  /*3f60*/  @!P1 LEA.HI.X R159, R159, R15, R164, 0x1, P0 ;  /* 0x0000000f9f9f9211 */ /* 0x000fe400000f0ca4 */
[----:B------:R-:W2:Y:S03]  /*3f70*/  @!P1 LDC R15, c[0x0][0x288] ;  /* 0x0000a200ff0f9b82 */ /* 0x000ea60000000800 */
[----:B------:R1:W4:Y:S01]  /*3f80*/  @!P1 LDG.E.64 R130, desc[UR36][R158.64] ;  /* 0x000000249e829981 */ /* 0x000322000c1e1b00 */
[----:B--2---:R-:W-:-:S04]  /*3f90*/  @!P1 IMAD R156, R162, R15, RZ ;  /* 0x0000000fa29c9224 */ /* 0x004fc800078e02ff */
[----:B------:R-:W2:Y:S01]  /*3fa0*/  @!P1 LDC.64 R14, c[0x0][0x248] ;  /* 0x00009200ff0e9b82 */ /* 0x000ea20000000a00 */
[----:B------:R-:W-:Y:S01]  /*3fb0*/  IMAD R162, R13, 0x16, R12 ;  /* 0x000000160da27824 */ /* 0x000fe200078e020c */
[----:B------:R-:W-:-:S03]  /*3fc0*/  @!P1 SHF.L.U32 R157, R156, 0x8, RZ ;  /* 0x000000089c9d9819 */ /* 0x000fc600000006ff */
[----:B------:R-:W-:-:S04]  /*3fd0*/  @!P1 IMAD.SHL.U32 R156, R162, 0x8, RZ ;  /* 0x00000008a29c9824 */ /* 0x000fc800078e00ff */
        /* <DEDUP_REMOVED lines=45> */
[----:B------:R-:W2:Y:S01]  /*42b0*/  @!P1 LDC R15, c[0x0][0x288] ;  /* 0x0000a200ff0f9b82 */ /* 0x000ea20000000800 */
[----:B0-----:R-:W-:Y:S02]  /*42c0*/  IMAD.IADD R160, R162, 0x1, R13 ;  /* 0x00000001a2a07824 */ /* 0x001fe400078e020d */
[----:B------:R-:W-:Y:S01]  /*42d0*/  IMAD R164, R13, 0x1b, R12 ;  /* 0x0000001b0da47824 */ /* 0x000fe200078e020c */
[----:B------:R0:W4:Y:S02]  /*42e0*/  @!P1 LDG.E.64 R138, desc[UR36][R156.64] ;  /* 0x000000249c8a9981 */ /* 0x000124000c1e1b00 */
[----:B------:R-:W-:Y:S01]  /*42f0*/  @!P1 SHF.L.U32 R160, R160, 0x3, RZ ;  /* 0x00000003a0a09819 */ /* 0x000fe200000006ff */
[----:B------:R-:W-:-:S02]  /*4300*/  @!P1 IMAD.SHL.U32 R12, R164, 0x8, RZ ;  /* 0x00000008a40c9824 */ /* 0x000fc400078e00ff */
[----:B--2---:R-:W-:Y:S02]  /*4310*/  @!P1 IMAD R161, R14, R15, RZ ;  /* 0x0000000f0ea19224 */ /* 0x004fe400078e02ff */
[----:B------:R-:W2:Y:S02]  /*4320*/  @!P1 LDC.64 R14, c[0x0][0x248] ;  /* 0x00009200ff0e9b82 */ /* 0x000ea40000000a00 */
[----:B------:R-:W-:-:S04]  /*4330*/  @!P1 IMAD.SHL.U32 R161, R161, 0x100, RZ ;  /* 0x00000100a1a19824 */ /* 0x000fc800078e00ff */
[----:B------:R-:W-:-:S05]  /*4340*/  @!P1 IMAD R160, R161, R13, R160 ;  /* 0x0000000da1a09224 */ /* 0x000fca00078e02a0 */
[----:B------:R-:W-:-:S04]  /*4350*/  @!P1 IADD3 R161, P0, R5, R160, RZ ;  /* 0x000000a005a19210 */ /* 0x000fc80007f1e0ff */
[----:B------:R-:W-:Y:S02]  /*4360*/  @!P1 LEA.HI.X.SX32 R162, R160, R27, 0x1, P0 ;  /* 0x0000001ba0a29211 */ /* 0x000fe400000f0eff */
[C---:B--2---:R-:W-:Y:S02]  /*4370*/  @!P1 LEA R160, P0, R161.reuse, R14, 0x1 ;  /* 0x0000000ea1a09211 */ /* 0x044fe400078008ff */
[----:B------:R-:W2:Y:S02]  /*4380*/  @!P1 LDC R14, c[0x0][0x288] ;  /* 0x0000a200ff0e9b82 */ /* 0x000ea40000000800 */
[----:B------:R-:W-:Y:S02]  /*4390*/  @!P1 LEA.HI.X R161, R161, R15, R162, 0x1, P0 ;  /* 0x0000000fa1a19211 */ /* 0x000fe400000f0ca2 */
[----:B------:R-:W0:Y:S04]  /*43a0*/  @!P1 LDG.E R162, desc[UR36][R152.64] ;  /* 0x0000002498a29981 */ /* 0x000e28000c1e1900 */
[----:B------:R-:W4:Y:S01]  /*43b0*/  @!P1 LDG.E.64 R140, desc[UR36][R160.64] ;  /* 0x00000024a08c9981 */ /* 0x000f22000c1e1b00 */
[----:B--2---:R-:W-:-:S02]  /*43c0*/  @!P1 IMAD R163, R163, R14, RZ ;  /* 0x0000000ea3a39224 */ /* 0x004fc400078e02ff */
[----:B------:R-:W2:Y:S03]  /*43d0*/  @!P1 LDC.64 R14, c[0x0][0x248] ;  /* 0x00009200ff0e9b82 */ /* 0x000ea60000000a00 */
[----:B------:R-:W-:-:S05]  /*43e0*/  @!P1 SHF.L.U32 R163, R163, 0x8, RZ ;  /* 0x00000008a3a39819 */ /* 0x000fca00000006ff */
[----:B------:R-:W-:Y:S02]  /*43f0*/  @!P1 IMAD R12, R163, R13, R12 ;  /* 0x0000000da30c9224 */ /* 0x000fe400078e020c */
[----:B------:R-:W3:Y:S03]  /*4400*/  @!P1 LDG.E R163, desc[UR36][R152.64] ;  /* 0x0000002498a39981 */ /* 0x000ee6000c1e1900 */
[----:B-1----:R-:W-:-:S04]  /*4410*/  @!P1 IADD3 R159, P0, R5, R12, RZ ;  /* 0x0000000c059f9210 */ /* 0x002fc80007f1e0ff */
[----:B------:R-:W-:Y:S02]  /*4420*/  @!P1 LEA.HI.X.SX32 R12, R12, R27, 0x1, P0 ;  /* 0x0000001b0c0c9211 */ /* 0x000fe400000f0eff */
[----:B--2---:R-:W-:-:S04]  /*4430*/  @!P1 LEA R158, P0, R159, R14, 0x1 ;  /* 0x0000000e9f9e9211 */ /* 0x004fc800078008ff */
[----:B------:R-:W-:Y:S02]  /*4440*/  @!P1 LEA.HI.X R159, R159, R15, R12, 0x1, P0 ;  /* 0x0000000f9f9f9211 */ /* 0x000fe400000f0c0c */
[----:B------:R-:W0:Y:S01]  /*4450*/  @!P1 LDC R15, c[0x0][0x288] ;  /* 0x0000a200ff0f9b82 */ /* 0x000e220000000800 */
[----:B------:R-:W2:Y:S04]  /*4460*/  @!P1 LDG.E R12, desc[UR36][R152.64] ;  /* 0x00000024980c9981 */ /* 0x000ea8000c1e1900 */
[----:B------:R-:W4:Y:S01]  /*4470*/  @!P1 LDG.E.64 R142, desc[UR36][R158.64] ;  /* 0x000000249e8e9981 */ /* 0x000f22000c1e1b00 */
[----:B0-----:R-:W-:Y:S02]  /*4480*/  @!P1 IMAD R156, R162, R15, RZ ;  /* 0x0000000fa29c9224 */ /* 0x001fe400078e02ff */
[----:B------:R-:W0:Y:S01]  /*4490*/  @!P1 LDC.64 R14, c[0x0][0x248] ;  /* 0x00009200ff0e9b82 */ /* 0x000e220000000a00 */
[----:B------:R-:W-:Y:S01]  /*44a0*/  IADD3 R162, R164, R13, RZ ;  /* 0x0000000da4a27210 */ /* 0x000fe20007ffe0ff */
[----:B------:R-:W-:-:S03]  /*44b0*/  @!P1 IMAD.SHL.U32 R157, R156, 0x100, RZ ;  /* 0x000001009c9d9824 */ /* 0x000fc600078e00ff */
[----:B------:R-:W-:-:S05]  /*44c0*/  @!P1 SHF.L.U32 R156, R162, 0x3, RZ ;  /* 0x00000003a29c9819 */ /* 0x000fca00000006ff */
[----:B------:R-:W-:-:S05]  /*44d0*/  @!P1 IMAD R156, R157, R13, R156 ;  /* 0x0000000d9d9c9224 */ /* 0x000fca00078e029c */
[----:B------:R-:W-:-:S04]  /*44e0*/  @!P1 IADD3 R157, P0, R5, R156, RZ ;  /* 0x0000009c059d9210 */ /* 0x000fc80007f1e0ff */
[----:B------:R-:W-:Y:S02]  /*44f0*/  @!P1 LEA.HI.X.SX32 R164, R156, R27, 0x1, P0 ;  /* 0x0000001b9ca49211 */ /* 0x000fe400000f0eff */
[----:B0-----:R-:W-:-:S04]  /*4500*/  @!P1 LEA R156, P0, R157, R14, 0x1 ;  /* 0x0000000e9d9c9211 */ /* 0x001fc800078008ff */
[----:B------:R-:W-:Y:S02]  /*4510*/  @!P1 LEA.HI.X R157, R157, R15, R164, 0x1, P0 ;  /* 0x0000000f9d9d9211 */ /* 0x000fe400000f0ca4 */
[----:B------:R0:W4:Y:S01]  /*4520*/  @!P1 LDG.E R164, desc[UR36][R152.64] ;  /* 0x0000002498a49981 */ /* 0x000122000c1e1900 */
[----:B------:R-:W2:Y:S01]  /*4530*/  @!P1 LDC R15, c[0x0][0x288] ;  /* 0x0000a200ff0f9b82 */ /* 0x000ea20000000800 */
[----:B------:R-:W-:Y:S02]  /*4540*/  IMAD.IADD R162, R162, 0x1, R13 ;  /* 0x00000001a2a27824 */ /* 0x000fe400078e020d */
[----:B------:R1:W4:Y:S05]  /*4550*/  @!P1 LDG.E.64 R144, desc[UR36][R156.64] ;  /* 0x000000249c909981 */ /* 0x00032a000c1e1b00 */
[----:B0-----:R-:W0:Y:S01]  /*4560*/  @!P1 LDC.64 R152, c[0x0][0x248] ;  /* 0x00009200ff989b82 */ /* 0x001e220000000a00 */
[----:B--2---:R-:W-:-:S07]  /*4570*/  @!P1 IMAD R12, R12, R15, RZ ;  /* 0x0000000f0c0c9224 */ /* 0x004fce00078e02ff */
[----:B------:R-:W2:Y:S01]  /*4580*/  @!P1 LDC.64 R14, c[0x0][0x248] ;  /* 0x00009200ff0e9b82 */ /* 0x000ea20000000a00 */
[----:B------:R-:W-:Y:S01]  /*4590*/  @!P1 SHF.L.U32 R160, R12, 0x8, RZ ;  /* 0x000000080ca09819 */ /* 0x000fe200000006ff */
[----:B------:R-:W-:-:S04]  /*45a0*/  @!P1 IMAD.SHL.U32 R12, R162, 0x8, RZ ;  /* 0x00000008a20c9824 */ /* 0x000fc800078e00ff */
[----:B------:R-:W-:-:S05]  /*45b0*/  @!P1 IMAD R12, R160, R13, R12 ;  /* 0x0000000da00c9224 */ /* 0x000fca00078e020c */
[----:B------:R-:W-:-:S04]  /*45c0*/  @!P1 IADD3 R161, P0, R5, R12, RZ ;  /* 0x0000000c05a19210 */ /* 0x000fc80007f1e0ff */
[----:B------:R-:W-:Y:S02]  /*45d0*/  @!P1 LEA.HI.X.SX32 R12, R12, R27, 0x1, P0 ;  /* 0x0000001b0c0c9211 */ /* 0x000fe400000f0eff */
[C---:B--2---:R-:W-:Y:S02]  /*45e0*/  @!P1 LEA R160, P0, R161.reuse, R14, 0x1 ;  /* 0x0000000ea1a09211 */ /* 0x044fe400078008ff */
[----:B------:R-:W3:Y:S02]  /*45f0*/  @!P1 LDC R14, c[0x0][0x288] ;  /* 0x0000a200ff0e9b82 */ /* 0x000ee40000000800 */
[----:B------:R-:W-:-:S06]  /*4600*/  @!P1 LEA.HI.X R161, R161, R15, R12, 0x1, P0 ;  /* 0x0000000fa1a19211 */ /* 0x000fcc00000f0c0c */
[----:B------:R-:W4:Y:S01]  /*4610*/  @!P1 LDC R15, c[0x0][0x288] ;  /* 0x0000a200ff0f9b82 */ /* 0x000f220000000800 */
[----:B------:R-:W-:Y:S01]  /*4620*/  IADD3 R12, R162, R13, RZ ;  /* 0x0000000da20c7210 */ /* 0x000fe20007ffe0ff */
[----:B------:R-:W2:Y:S01]  /*4630*/  @!P1 LDG.E.64 R146, desc[UR36][R160.64] ;  /* 0x00000024a0929981 */ /* 0x000ea2000c1e1b00 */
[----:B---3--:R-:W-:-:S03]  /*4640*/  @!P1 IMAD R163, R163, R14, RZ ;  /* 0x0000000ea3a39224 */ /* 0x008fc600078e02ff */
[----:B------:R-:W-:-:S04]  /*4650*/  IMAD.IADD R14, R12, 0x1, R13 ;  /* 0x000000010c0e7824 */ /* 0x000fc800078e020d */
[----:B------:R-:W-:Y:S01]  /*4660*/  @!P1 IMAD.SHL.U32 R14, R14, 0x8, RZ ;  /* 0x000000080e0e9824 */ /* 0x000fe200078e00ff */
[----:B------:R-:W-:Y:S02]  /*4670*/  @!P1 SHF.L.U32 R12, R12, 0x3, RZ ;  /* 0x000000030c0c9819 */ /* 0x000fe400000006ff */
[----:B------:R-:W-:-:S05]  /*4680*/  @!P1 SHF.L.U32 R163, R163, 0x8, RZ ;  /* 0x00000008a3a39819 */ /* 0x000fca00000006ff */
[----:B------:R-:W-:Y:S02]  /*4690*/  @!P1 IMAD R12, R163, R13, R12 ;  /* 0x0000000da30c9224 */ /* 0x000fe400078e020c */
[----:B----4-:R-:W-:-:S04]  /*46a0*/  @!P1 IMAD R15, R164, R15, RZ ;  /* 0x0000000fa40f9224 */ /* 0x010fc800078e02ff */
[----:B------:R-:W-:-:S04]  /*46b0*/  @!P1 IMAD.SHL.U32 R15, R15, 0x100, RZ ;  /* 0x000001000f0f9824 */ /* 0x000fc800078e00ff */
[----:B------:R-:W-:Y:S02]  /*46c0*/  @!P1 IMAD R158, R15, R13, R14 ;  /* 0x0000000d0f9e9224 */ /* 0x000fe400078e020e */
[----:B------:R-:W3:Y:S01]  /*46d0*/  @!P1 LDC.64 R14, c[0x0][0x248] ;  /* 0x00009200ff0e9b82 */ /* 0x000ee20000000a00 */
[----:B------:R-:W-:-:S04]  /*46e0*/  @!P1 IADD3 R13, P0, R5, R12, RZ ;  /* 0x0000000c050d9210 */ /* 0x000fc80007f1e0ff */
[----:B------:R-:W-:Y:S02]  /*46f0*/  @!P1 LEA.HI.X.SX32 R12, R12, R27, 0x1, P0 ;  /* 0x0000001b0c0c9211 */ /* 0x000fe400000f0eff */
[----:B---3--:R-:W-:-:S04]  /*4700*/  @!P1 LEA R14, P0, R13, R14, 0x1 ;  /* 0x0000000e0d0e9211 */ /* 0x008fc800078008ff */
[----:B------:R-:W-:Y:S02]  /*4710*/  @!P1 LEA.HI.X R15, R13, R15, R12, 0x1, P0 ;  /* 0x0000000f0d0f9211 */ /* 0x000fe400000f0c0c */
[----:B------:R-:W-:Y:S02]  /*4720*/  @!P1 IADD3 R12, P2, R5, R158, RZ ;  /* 0x0000009e050c9210 */ /* 0x000fe40007f5e0ff */
[----:B------:R-:W-:Y:S01]  /*4730*/  ISETP.NE.U32.AND P0, PT, RZ, UR6, PT ;  /* 0x00000006ff007c0c */ /* 0x000fe2000bf05070 */
[----:B------:R-:W3:Y:S01]  /*4740*/  @!P1 LDG.E.64 R148, desc[UR36][R14.64] ;  /* 0x000000240e949981 */ /* 0x000ee2000c1e1b00 */
[----:B------:R-:W-:Y:S02]  /*4750*/  @!P1 LEA.HI.X.SX32 R158, R158, R27, 0x1, P2 ;  /* 0x0000001b9e9e9211 */ /* 0x000fe400010f0eff */
[----:B------:R-:W-:Y:S02]  /*4760*/  ISETP.NE.AND.EX P0, PT, RZ, UR7, PT, P0 ;  /* 0x00000007ff007c0c */ /* 0x000fe4000bf05300 */
[----:B0-----:R-:W-:-:S04]  /*4770*/  @!P1 LEA R152, P2, R12, R152, 0x1 ;  /* 0x000000980c989211 */ /* 0x001fc800078408ff */
[----:B------:R-:W-:-:S05]  /*4780*/  @!P1 LEA.HI.X R153, R12, R153, R158, 0x1, P2 ;  /* 0x000000990c999211 */ /* 0x000fca00010f0c9e */
[----:B------:R-:W4:Y:S02]  /*4790*/  @!P1 LDG.E.64 R150, desc[UR36][R152.64] ;  /* 0x0000002498969981 */ /* 0x000f24000c1e1b00 */
[--C-:B-1----:R-:W-:Y:S02]  /*47a0*/  @P0 SHF.R.S32.HI R156, RZ, 0x1f, R11.reuse ;  /* 0x0000001fff9c0819 */ /* 0x102fe4000001140b */
[----:B------:R-:W-:Y:S02]  /*47b0*/  @P0 IADD3 R12, P2, P3, R154, UR6, R11 ;  /* 0x000000069a0c0c10 */ /* 0x000fe4000fb5e00b */
[----:B------:R-:W-:-:S04]  /*47c0*/  @P0 SHF.R.S32.HI R11, RZ, 0x1f, R154 ;  /* 0x0000001fff0b0819 */ /* 0x000fc8000001149a */
[----:B------:R-:W-:-:S05]  /*47d0*/  @P0 IADD3.X R13, R11, UR7, R156, P2, P3 ;  /* 0x000000070b0d0c10 */ /* 0x000fca00097e649c */
[----:B------:R0:W4:Y:S01]  /*47e0*/  @P0 LDG.E.U8 R12, desc[UR36][R12.64] ;  /* 0x000000240c0c0981 */ /* 0x000122000c1e1100 */
[----:B------:R-:W-:-:S06]  /*47f0*/  HMUL2 R11, R86, R88 ;  /* 0x00000058560b7232 */ /* 0x000fcc0000000000 */
        /* <DEDUP_REMOVED lines=13> */
[----:B------:R-:W-:Y:S02]  /*48d0*/  HFMA2.MMA R11, R58, R116, R11 ;  /* 0x000000743a0b7235 */ /* 0x000fe4000000000b */
[----:B0-----:R-:W-:-:S06]  /*48e0*/  HFMA2.MMA R13, R87, R89, -RZ ;  /* 0x00000059570d7235 */ /* 0x001fcc00001000ff */
[----:B------:R-:W-:-:S08]  /*48f0*/  HFMA2.MMA R11, R56, R118, R11 ;  /* 0x00000076380b7235 */ /* 0x000fd0000000000b */
        /* <DEDUP_REMOVED lines=39> */
[----:B--2---:R-:W-:Y:S01]  /*4b70*/  HFMA2.MMA R15, R20, R146, R15 ;  /* 0x00000092140f7235 */ /* 0x004fe2000000000f */
[----:B------:R-:W-:-:S04]  /*4b80*/  HFMA2 R13, R33, R143, R13 ;  /* 0x0000008f210d7231 */ /* 0x000fc8000000000d */
[----:B------:R-:W-:-:S04]  /*4b90*/  HFMA2 R13, R31, R145, R13 ;  /* 0x000000911f0d7231 */ /* 0x000fc8000000000d */
[----:B------:R-:W-:Y:S01]  /*4ba0*/  HFMA2 R13, R21, R147, R13 ;  /* 0x00000093150d7231 */ /* 0x000fe2000000000d */
[----:B------:R-:W-:Y:S01]  /*4bb0*/  UMOV UR4, 0xffffffff ;  /* 0xffffffff00047882 */ /* 0x000fe20000000000 */
[----:B------:R-:W-:Y:S01]  /*4bc0*/  LOP3.LUT R152, R18, 0x1, RZ, 0xc0, !PT ;  /* 0x0000000112987812 */ /* 0x000fe200078ec0ff */
[----:B---3--:R-:W-:Y:S01]  /*4bd0*/  HFMA2.MMA R15, R8, R148, R15 ;  /* 0x00000094080f7235 */ /* 0x008fe2000000000f */
[----:B------:R-:W-:-:S07]  /*4be0*/  HFMA2 R13, R9, R149, R13 ;  /* 0x00000095090d7231 */ /* 0x000fce000000000d */
[----:B----4-:R-:W-:Y:S01]  /*4bf0*/  HFMA2.MMA R15, R6, R150, R15 ;  /* 0x00000096060f7235 */ /* 0x010fe2000000000f */
[----:B------:R-:W-:-:S09]  /*4c00*/  HFMA2 R13, R7, R151, R13 ;  /* 0x00000097070d7231 */ /* 0x000fd2000000000d */
[----:B------:R-:W-:Y:S01]  /*4c10*/  HADD2 R13, R15, R13 ;  /* 0x0000000d0f0d7230 */ /* 0x000fe20000000000 */
[----:B------:R-:W-:-:S04]  /*4c20*/  ISETP.NE.AND P0, PT, R12, RZ, P0 ;  /* 0x000000ff0c00720c */ /* 0x000fc80000705270 */
[--C-:B------:R-:W-:Y:S02]  /*4c30*/  HADD2.F32 R11, -RZ, R13.reuse.H0_H0 ;  /* 0x2000000dff0b7230 */ /* 0x100fe40000004100 */
[----:B------:R-:W-:-:S05]  /*4c40*/  HADD2.F32 R12, -RZ, R13.H1_H1 ;  /* 0x3000000dff0c7230 */ /* 0x000fca0000004100 */
[----:B------:R-:W-:Y:S01]  /*4c50*/  FADD.FTZ R13, R11, R12 ;  /* 0x0000000c0b0d7221 */ /* 0x000fe20000010000 */
[----:B------:R-:W-:Y:S06]  /*4c60*/  BRA.DIV UR4, `(.L_x_2502) ;  /* 0x0000003604047947 */ /* 0x000fec000b800000 */
[----:B------:R0:W1:Y:S02]  /*4c70*/  SHFL.BFLY PT, R14, R13, 0x1, 0x1f ;  /* 0x0c201f000d0e7f89 */ /* 0x00006400000e0000 */
.L_x_2553:
[----:B------:R-:W-:Y:S01]  /*4c80*/  ISETP.EQ.U32.OR P1, PT, R152, 0x1, P1 ;  /* 0x000000019800780c */ /* 0x000fe20000f22470 */
[----:B-1----:R-:W-:Y:S01]  /*4c90*/  FADD.FTZ R14, R13, R14 ;  /* 0x0000000e0d0e7221 */ /* 0x002fe20000010000 */
[----:B------:R-:W-:Y:S03]  /*4ca0*/  BSSY B1, `(.L_x_2503) ;  /* 0x0000021000017945 */ /* 0x000fe60003800000 */
[----:B------:R-:W-:-:S08]  /*4cb0*/  FMUL.FTZ R11, R14, UR10 ;  /* 0x0000000a0e0b7c20 */ /* 0x000fd00008410000 */
[----:B------:R-:W-:Y:S05]  /*4cc0*/  @P1 BRA `(.L_x_2504) ;  /* 0x0000000000781947 */ /* 0x000fea0003800000 */
[----:B------:R-:W1:Y:S01]  /*4cd0*/  LDC.64 R14, c[0x0][0x2d8] ;  /* 0x0000b600ff0e7b82 */ /* 0x000e620000000a00 */
[----:B------:R-:W-:-:S04]  /*4ce0*/  ISETP.NE.U32.AND P1, PT, RZ, UR12, PT ;  /* 0x0000000cff007c0c */ /* 0x000fc8000bf25070 */
[----:B------:R-:W-:-:S13]  /*4cf0*/  ISETP.NE.AND.EX P2, PT, RZ, UR13, PT, P1 ;  /* 0x0000000dff007c0c */ /* 0x000fda000bf45310 */
[----:B------:R-:W2:Y:S01]  /*4d00*/  @P2 LDC R152, c[0x0][0x2d0] ;  /* 0x0000b400ff982b82 */ /* 0x000ea20000000800 */
[----:B-1----:R-:W-:-:S07]  /*4d10*/  ISETP.NE.U32.AND P1, PT, R14, RZ, PT ;  /* 0x000000ff0e00720c */ /* 0x002fce0003f25070 */
[----:B0-----:R-:W0:Y:S01]  /*4d20*/  @P2 LDC.64 R12, c[0x0][0x2c8] ;  /* 0x0000b200ff0c2b82 */ /* 0x001e220000000a00 */
[----:B------:R-:W-:-:S13]  /*4d30*/  ISETP.NE.AND.EX P1, PT, R15, RZ, PT, P1 ;  /* 0x000000ff0f00720c */ /* 0x000fda0003f25310 */
[----:B------:R-:W1:Y:S01]  /*4d40*/  @P1 LDC.64 R14, c[0x0][0x2d8] ;  /* 0x0000b600ff0e1b82 */ /* 0x000e620000000a00 */
[----:B--2---:R-:W-:-:S04]  /*4d50*/  @P2 IMAD R153, R19, R152, R17 ;  /* 0x0000009813992224 */ /* 0x004fc800078e0211 */
[----:B------:R-:W-:-:S04]  /*4d60*/  @P2 IMAD R153, R153, R152, R154 ;  /* 0x0000009899992224 */ /* 0x000fc800078e029a */
[----:B0-----:R-:W-:-:S06]  /*4d70*/  @P2 IMAD.WIDE R12, R153, 0x2, R12 ;  /* 0x00000002990c2825 */ /* 0x001fcc00078e020c */
[----:B------:R-:W2:Y:S01]  /*4d80*/  @P2 LDG.E.U16 R12, desc[UR36][R12.64] ;  /* 0x000000240c0c2981 */ /* 0x000ea2000c1e1500 */
[----:B-1----:R-:W-:-:S06]  /*4d90*/  @P1 IMAD.WIDE R14, R19, 0x2, R14 ;  /* 0x00000002130e1825 */ /* 0x002fcc00078e020e */
[----:B------:R-:W3:Y:S01]  /*4da0*/  @P1 LDG.E.U16 R14, desc[UR36][R14.64] ;  /* 0x000000240e0e1981 */ /* 0x000ee2000c1e1500 */
[----:B------:R-:W0:Y:S01]  /*4db0*/  S2UR UR5, SR_CgaCtaId ;  /* 0x00000000000579c3 */ /* 0x000e220000008800 */
[----:B------:R-:W-:Y:S01]  /*4dc0*/  @P1 ISETP.GE.AND P3, PT, R154, R29, PT ;  /* 0x0000001d9a00120c */ /* 0x000fe20003f66270 */
[----:B------:R-:W-:Y:S02]  /*4dd0*/  UMOV UR4, 0x400 ;  /* 0x0000040000047882 */ /* 0x000fe40000000000 */
[----:B------:R-:W-:Y:S01]  /*4de0*/  UIADD3 UR4, UR4, 0x220, URZ ;  /* 0x0000022004047890 */ /* 0x000fe2000fffe03f */
[----:B-----5:R-:W-:-:S04]  /*4df0*/  @P1 SEL R153, R28, RZ, !P3 ;  /* 0x000000ff1c991207 */ /* 0x020fc80005800000 */
[----:B------:R-:W-:Y:S01]  /*4e00*/  @P1 IADD3 R153, R153, R154, -R17 ;  /* 0x0000009a99991210 */ /* 0x000fe20007ffe811 */
[----:B0-----:R-:W-:Y:S01]  /*4e10*/  ULEA UR4, UR5, UR4, 0x18 ;  /* 0x0000000405047291 */ /* 0x001fe2000f8ec03f */
[----:B--2---:R-:W-:-:S05]  /*4e20*/  @P2 HADD2.F32 R152, -RZ, R12.H0_H0 ;  /* 0x2000000cff982230 */ /* 0x004fca0000004100 */
[----:B------:R-:W-:Y:S01]  /*4e30*/  @P2 FADD.FTZ R11, R11, R152 ;  /* 0x000000980b0b2221 */ /* 0x000fe20000010000 */
[----:B------:R-:W-:Y:S01]  /*4e40*/  @P1 I2FP.F32.S32 R152, R153 ;  /* 0x0000009900981245 */ /* 0x000fe20000201400 */
[----:B---3--:R-:W-:-:S05]  /*4e50*/  @P1 HADD2.F32 R12, -RZ, R14.H0_H0 ;  /* 0x2000000eff0c1230 */ /* 0x008fca0000004100 */
[----:B------:R-:W-:Y:S01]  /*4e60*/  @P1 FFMA.FTZ R11, R152, R12, R11 ;  /* 0x0000000c980b1223 */ /* 0x000fe2000001000b */
[----:B------:R-:W-:-:S04]  /*4e70*/  IADD3 R12, -R26, R154, RZ ;  /* 0x0000009a1a0c7210 */ /* 0x000fc80007ffe1ff */
[----:B------:R-:W-:Y:S02]  /*4e80*/  LEA R12, R12, UR4, 0x2 ;  /* 0x000000040c0c7c11 */ /* 0x000fe4000f8e10ff */
[----:B------:R-:W-:-:S03]  /*4e90*/  @!P0 FMNMX.FTZ R155, R155, R11, !PT ;  /* 0x0000000b9b9b8209 */ /* 0x000fc60007810000 */
[----:B------:R1:W-:Y:S04]  /*4ea0*/  STS [R12], R11 ;  /* 0x0000000b0c007388 */ /* 0x0003e80000000800 */
.L_x_2504:
[----:B------:R-:W-:Y:S05]  /*4eb0*/  BSYNC B1 ;  /* 0x0000000000017941 */ /* 0x000fea0003800000 */
.L_x_2503:
[----:B------:R-:W-:-:S05]  /*4ec0*/  VIADD R154, R154, 0x40 ;  /* 0x000000409a9a7836 */ /* 0x000fca0000000000 */
[----:B------:R-:W-:-:S13]  /*4ed0*/  ISETP.GE.AND P0, PT, R154, R0, PT ;  /* 0x000000009a00720c */ /* 0x000fda0003f06270 */
[----:B------:R-:W-:Y:S05]  /*4ee0*/  @!P0 BRA `(.L_x_2505) ;  /* 0xffffffdc00548947 */ /* 0x000fea000383ffff */
.L_x_2501:
[----:B------:R-:W-:Y:S05]  /*4ef0*/  BSYNC B0 ;  /* 0x0000000000007941 */ /* 0x000fea0003800000 */
.L_x_2500:
[----:B------:R-:W-:-:S03]  /*4f00*/  UMOV UR4, 0xffffffff ;  /* 0xffffffff00047882 */ /* 0x000fc60000000000 */
[----:B------:R-:W-:Y:S05]  /*4f10*/  BRA.DIV UR4, `(.L_x_2506) ;  /* 0x00000032047c7947 */ /* 0x000fea000b800000 */
[----:B------:R-:W0:Y:S02]  /*4f20*/  SHFL.BFLY PT, R14, R155, 0x10, 0x1f ;  /* 0x0e001f009b0e7f89 */ /* 0x000e2400000e0000 */
[----:B0-----:R-:W-:-:S05]  /*4f30*/  FMNMX.FTZ R13, R14, R155, !PT ;  /* 0x0000009b0e0d7209 */ /* 0x001fca0007810000 */
[----:B------:R-:W0:Y:S02]  /*4f40*/  SHFL.BFLY PT, R14, R13, 0x8, 0x1f ;  /* 0x0d001f000d0e7f89 */ /* 0x000e2400000e0000 */
[----:B0-----:R-:W-:-:S05]  /*4f50*/  FMNMX.FTZ R0, R13, R14, !PT ;  /* 0x0000000e0d007209 */ /* 0x001fca0007810000 */
[----:B------:R-:W0:Y:S02]  /*4f60*/  SHFL.BFLY PT, R14, R0, 0x4, 0x1f ;  /* 0x0c801f00000e7f89 */ /* 0x000e2400000e0000 */
[----:B0-----:R-:W-:-:S05]  /*4f70*/  FMNMX.FTZ R3, R0, R14, !PT ;  /* 0x0000000e00037209 */ /* 0x001fca0007810000 */
[----:B------:R0:W4:Y:S02]  /*4f80*/  SHFL.BFLY PT, R14, R3, 0x2, 0x1f ;  /* 0x0c401f00030e7f89 */ /* 0x00012400000e0000 */
.L_x_2559:
[----:B------:R-:W-:Y:S01]  /*4f90*/  SHF.R.S32.HI R5, RZ, 0x1f, R18 ;  /* 0x0000001fff057819 */ /* 0x000fe20000011412 */
[----:B------:R-:W-:Y:S05]  /*4fa0*/  WARPSYNC.ALL ;  /* 0x0000000000007948 */ /* 0x000fea0003800000 */
[----:B------:R-:W-:-:S04]  /*4fb0*/  LEA.HI R5, R5, R18, RZ, 0x5 ;  /* 0x0000001205057211 */ /* 0x000fc800078f28ff */
[----:B------:R-:W-:-:S04]  /*4fc0*/  LOP3.LUT R7, R5, 0xffffffe0, RZ, 0xc0, !PT ;  /* 0xffffffe005077812 */ /* 0x000fc800078ec0ff */
[----:B------:R-:W-:-:S04]  /*4fd0*/  IADD3 R21, -R7, R18, RZ ;  /* 0x0000001207157210 */ /* 0x000fc80007ffe1ff */
[----:B------:R-:W-:-:S13]  /*4fe0*/  ISETP.NE.AND P0, PT, R21, RZ, PT ;  /* 0x000000ff1500720c */ /* 0x000fda0003f05270 */
[----:B-1----:R-:W1:Y:S01]  /*4ff0*/  @!P0 S2R R6, SR_CgaCtaId ;  /* 0x0000000000068919 */ /* 0x002e620000008800 */
[----:B------:R-:W-:Y:S02]  /*5000*/  @!P0 MOV R7, 0x400 ;  /* 0x0000040000078802 */ /* 0x000fe40000000f00 */
[----:B------:R-:W-:Y:S02]  /*5010*/  @!P0 SHF.R.S32.HI R0, RZ, 0x5, R5 ;  /* 0x00000005ff008819 */ /* 0x000fe40000011405 */
[----:B0---4-:R-:W-:Y:S02]  /*5020*/  @!P0 FMNMX.FTZ R3, R3, R14, !PT ;  /* 0x0000000e03038209 */ /* 0x011fe40007810000 */
[----:B-1----:R-:W-:-:S05]  /*5030*/  @!P0 LEA R7, R6, R7, 0x18 ;  /* 0x0000000706078211 */ /* 0x002fca00078ec0ff */
[----:B------:R-:W-:-:S05]  /*5040*/  @!P0 IMAD R0, R0, 0x4, R7 ;  /* 0x0000000400008824 */ /* 0x000fca00078e0207 */
[----:B------:R0:W-:Y:S01]  /*5050*/  @!P0 STS [R0], R3 ;  /* 0x0000000300008388 */ /* 0x0001e20000000800 */
[----:B------:R-:W-:Y:S01]  /*5060*/  BAR.SYNC.DEFER_BLOCKING 0x0 ;  /* 0x0000000000007b1d */ /* 0x000fe20000010000 */
[----:B------:R-:W-:Y:S01]  /*5070*/  ISETP.GT.AND P0, PT, R21, 0x3, PT ;  /* 0x000000031500780c */ /* 0x000fe20003f04270 */
[----:B------:R-:W-:Y:S01]  /*5080*/  IMAD.MOV.U32 R8, RZ, RZ, RZ ;  /* 0x000000ffff087224 */ /* 0x000fe200078e00ff */
[----:B------:R-:W-:-:S03]  /*5090*/  IADD3 R11, R26, R18, RZ ;  /* 0x000000121a0b7210 */ /* 0x000fc60007ffe0ff */
[----:B------:R-:W-:Y:S01]  /*50a0*/  ULDC UR6, c[0x0][0x284] ;  /* 0x0000a10000067ab9 */ /* 0x000fe20000000800 */
[----:B------:R-:W-:Y:S01]  /*50b0*/  ISETP.GT.AND P1, PT, R11, R17, PT ;  /* 0x000000110b00720c */ /* 0x000fe20003f24270 */
[----:B------:R-:W-:Y:S01]  /*50c0*/  ULDC.64 UR8, c[0x0][0x2b0] ;  /* 0x0000ac0000087ab9 */ /* 0x000fe20000000a00 */
[----:B------:R-:W-:Y:S05]  /*50d0*/  BSSY B0, `(.L_x_2507) ;  /* 0x000002d000007945 */ /* 0x000fea0003800000 */
[----:B0-----:R-:W0:Y:S01]  /*50e0*/  @!P0 S2R R3, SR_CgaCtaId ;  /* 0x0000000000038919 */ /* 0x001e220000008800 */
[----:B------:R-:W-:-:S04]  /*50f0*/  @!P0 MOV R0, 0x400 ;  /* 0x0000040000008802 */ /* 0x000fc80000000f00 */
[----:B0-----:R-:W-:Y:S02]  /*5100*/  @!P0 LEA R6, R3, R0, 0x18 ;  /* 0x0000000003068211 */ /* 0x001fe400078ec0ff */
        /* <DEDUP_REMOVED lines=9> */
[----:B------:R-:W4:Y:S01]  /*51a0*/  S2R R3, SR_CgaCtaId ;  /* 0x0000000000037919 */ /* 0x000f220000008800 */
[----:B------:R-:W-:Y:S01]  /*51b0*/  MOV R0, 0x400 ;  /* 0x0000040000007802 */ /* 0x000fe20000000f00 */
[----:B------:R-:W-:Y:S01]  /*51c0*/  ULDC.64 UR4, c[0x0][0x2b0] ;  /* 0x0000ac0000047ab9 */ /* 0x000fe20000000a00 */
[----:B------:R-:W-:Y:S01]  /*51d0*/  IMAD.MOV.U32 R8, RZ, RZ, RZ ;  /* 0x000000ffff087224 */ /* 0x000fe200078e00ff */
[----:B------:R-:W-:Y:S02]  /*51e0*/  ISETP.NE.U32.AND P0, PT, RZ, UR4, PT ;  /* 0x00000004ff007c0c */ /* 0x000fe4000bf05070 */
[----:B------:R-:W-:Y:S02]  /*51f0*/  IADD3 R0, R0, 0x220, RZ ;  /* 0x0000022000007810 */ /* 0x000fe40007ffe0ff */
[----:B------:R-:W-:Y:S02]  /*5200*/  ISETP.NE.AND.EX P0, PT, RZ, UR5, PT, P0 ;  /* 0x00000005ff007c0c */ /* 0x000fe4000bf05300 */
[----:B----4-:R-:W-:-:S02]  /*5210*/  LEA R14, R3, R0, 0x18 ;  /* 0x00000000030e7211 */ /* 0x010fc400078ec0ff */
[----:B------:R-:W-:-:S09]  /*5220*/  MOV R0, R11 ;  /* 0x0000000b00007202 */ /* 0x000fd20000000f00 */
.L_x_2512:
[----:B------:R-:W-:Y:S01]  /*5230*/  IMAD.IADD R3, R0, 0x1, -R26 ;  /* 0x0000000100037824 */ /* 0x000fe200078e0a1a */
[----:B------:R-:W-:Y:S04]  /*5240*/  BSSY B1, `(.L_x_2509) ;  /* 0x0000010000017945 */ /* 0x000fe80003800000 */
[----:B------:R-:W-:Y:S01]  /*5250*/  LEA R12, R3, R14, 0x2 ;  /* 0x0000000e030c7211 */ /* 0x000fe200078e10ff */
[----:B------:R-:W-:Y:S06]  /*5260*/  @!P0 BRA `(.L_x_2510) ;  /* 0x0000000000248947 */ /* 0x000fec0003800000 */
[----:B------:R-:W-:Y:S01]  /*5270*/  IMAD R7, R2, UR6, RZ ;  /* 0x0000000602077c24 */ /* 0x000fe2000f8e02ff */
[----:B------:R-:W-:-:S04]  /*5280*/  SHF.R.S32.HI R3, RZ, 0x1f, R0 ;  /* 0x0000001fff037819 */ /* 0x000fc80000011400 */
[--C-:B------:R-:W-:Y:S02]  /*5290*/  SHF.R.S32.HI R20, RZ, 0x1f, R7.reuse ;  /* 0x0000001fff147819 */ /* 0x100fe40000011407 */
[----:B0-----:R-:W-:-:S04]  /*52a0*/  IADD3 R6, P2, P3, R0, UR8, R7 ;  /* 0x0000000800067c10 */ /* 0x001fc8000fb5e007 */
[----:B------:R-:W-:-:S05]  /*52b0*/  IADD3.X R7, R3, UR9, R20, P2, P3 ;  /* 0x0000000903077c10 */ /* 0x000fca00097e6414 */
[----:B------:R-:W4:Y:S02]  /*52c0*/  LDG.E.U8 R6, desc[UR36][R6.64] ;  /* 0x0000002406067981 */ /* 0x000f24000c1e1100 */
[----:B----4-:R-:W-:-:S13]  /*52d0*/  ISETP.NE.AND P2, PT, R6, RZ, PT ;  /* 0x000000ff0600720c */ /* 0x010fda0003f45270 */
[----:B------:R-:W-:Y:S01]  /*52e0*/  @P2 IMAD.MOV.U32 R3, RZ, RZ, RZ ;  /* 0x000000ffff032224 */ /* 0x000fe200078e00ff */
[----:B------:R-:W-:Y:S06]  /*52f0*/  @P2 BRA `(.L_x_2511) ;  /* 0x0000000000102947 */ /* 0x000fec0003800000 */
.L_x_2510:
[----:B------:R-:W1:Y:S02]  /*5300*/  LDS R3, [R12] ;  /* 0x000000000c037984 */ /* 0x000e640000000800 */
[----:B-1----:R-:W-:-:S04]  /*5310*/  FADD.FTZ R3, -R10, R3 ;  /* 0x000000030a037221 */ /* 0x002fc80000010100 */
[----:B------:R-:W-:-:S06]  /*5320*/  FMUL.FTZ R3, R3, 1.4426950216293334961 ;  /* 0x3fb8aa3b03037820 */ /* 0x000fcc0000410000 */
[----:B------:R-:W4:Y:S02]  /*5330*/  MUFU.EX2 R3, R3 ;  /* 0x0000000300037308 */ /* 0x000f240000000800 */
.L_x_2511:
[----:B------:R-:W-:Y:S05]  /*5340*/  BSYNC B1 ;  /* 0x0000000000017941 */ /* 0x000fea0003800000 */
.L_x_2509:
[----:B----4-:R4:W-:Y:S01]  /*5350*/  STS [R12], R3 ;  /* 0x000000030c007388 */ /* 0x0109e20000000800 */
[----:B------:R-:W-:Y:S01]  /*5360*/  IADD3 R0, R0, 0x80, RZ ;  /* 0x0000008000007810 */ /* 0x000fe20007ffe0ff */
[----:B------:R-:W-:-:S03]  /*5370*/  FADD.FTZ R8, R3, R8 ;  /* 0x0000000803087221 */ /* 0x000fc60000010000 */
[----:B------:R-:W-:-:S13]  /*5380*/  ISETP.GT.AND P2, PT, R0, R17, PT ;  /* 0x000000110000720c */ /* 0x000fda0003f44270 */
[----:B----4-:R-:W-:Y:S05]  /*5390*/  @!P2 BRA `(.L_x_2512) ;  /* 0xfffffffc00a4a947 */ /* 0x010fea000383ffff */
.L_x_2508:
[----:B------:R-:W-:Y:S05]  /*53a0*/  BSYNC B0 ;  /* 0x0000000000007941 */ /* 0x000fea0003800000 */
.L_x_2507:
[----:B------:R-:W4:Y:S01]  /*53b0*/  SHFL.BFLY PT, R3, R8, 0x10, 0x1f ;  /* 0x0e001f0008037f89 */ /* 0x000f2200000e0000 */
[----:B-1----:R-:W-:Y:S01]  /*53c0*/  LOP3.LUT P0, R10, R18, 0x1f, RZ, 0xc0, !PT ;  /* 0x0000001f120a7812 */ /* 0x002fe2000780c0ff */
[----:B------:R-:W1:Y:S01]  /*53d0*/  S2UR UR5, SR_CgaCtaId ;  /* 0x00000000000579c3 */ /* 0x000e620000008800 */
[----:B------:R-:W-:Y:S01]  /*53e0*/  UMOV UR4, 0x400 ;  /* 0x0000040000047882 */ /* 0x000fe20000000000 */
[----:B------:R-:W-:Y:S01]  /*53f0*/  BSSY B0, `(.L_x_2513) ;  /* 0x0000042000007945 */ /* 0x000fe20003800000 */
[----:B------:R-:W-:-:S05]  /*5400*/  ISETP.GT.U32.AND P2, PT, R10, 0x3, PT ;  /* 0x000000030a00780c */ /* 0x000fca0003f44070 */
[----:B------:R-:W2:Y:S04]  /*5410*/  LDC R15, c[0x0][0x284] ;  /* 0x0000a100ff0f7b82 */ /* 0x000ea80000000800 */
[----:B------:R-:W-:-:S04]  /*5420*/  VOTEU.ALL UP0, P0 ;  /* 0x00000000003f7886 */ /* 0x000fc80000000000 */
[----:B------:R-:W0:Y:S01]  /*5430*/  @!P2 S2R R12, SR_CgaCtaId ;  /* 0x00000000000ca919 */ /* 0x000e220000008800 */
[----:B----4-:R-:W-:Y:S01]  /*5440*/  FADD.FTZ R3, R3, R8 ;  /* 0x0000000803037221 */ /* 0x010fe20000010000 */
[----:B-1----:R-:W-:Y:S02]  /*5450*/  @!UP0 ULEA UR6, UR5, UR4, 0x18 ;  /* 0x0000000405068291 */ /* 0x002fe4000f8ec03f */
[----:B------:R-:W-:Y:S02]  /*5460*/  UIADD3 UR4, UR4, 0x220, URZ ;  /* 0x0000022004047890 */ /* 0x000fe4000fffe03f */
[----:B------:R-:W1:Y:S02]  /*5470*/  SHFL.BFLY PT, R0, R3, 0x8, 0x1f ;  /* 0x0d001f0003007f89 */ /* 0x000e6400000e0000 */
[----:B------:R-:W-:Y:S01]  /*5480*/  ULEA UR4, UR5, UR4, 0x18 ;  /* 0x0000000405047291 */ /* 0x000fe2000f8ec03f */
[----:B-1----:R-:W-:Y:S01]  /*5490*/  FADD.FTZ R0, R3, R0 ;  /* 0x0000000003007221 */ /* 0x002fe20000010000 */
[----:B------:R-:W-:-:S04]  /*54a0*/  @!P2 MOV R3, 0x400 ;  /* 0x000004000003a802 */ /* 0x000fc80000000f00 */
[----:B------:R-:W1:Y:S01]  /*54b0*/  SHFL.BFLY PT, R7, R0, 0x4, 0x1f ;  /* 0x0c801f0000077f89 */ /* 0x000e6200000e0000 */
[----:B0-----:R-:W-:Y:S02]  /*54c0*/  @!P2 LEA R3, R12, R3, 0x18 ;  /* 0x000000030c03a211 */ /* 0x001fe400078ec0ff */
[----:B------:R-:W2:Y:S03]  /*54d0*/  LDC R12, c[0x0][0x29c] ;  /* 0x0000a700ff0c7b82 */ /* 0x000ea60000000800 */
[----:B------:R-:W-:Y:S02]  /*54e0*/  @!P2 IMAD R10, R10, 0x4, R3 ;  /* 0x000000040a0aa824 */ /* 0x000fe400078e0203 */
[----:B-1----:R-:W-:Y:S01]  /*54f0*/  FADD.FTZ R7, R0, R7 ;  /* 0x0000000700077221 */ /* 0x002fe20000010000 */
[----:B------:R-:W-:-:S04]  /*5500*/  @!P0 SHF.R.U32.HI R0, RZ, 0x3, R18 ;  /* 0x00000003ff008819 */ /* 0x000fc80000011612 */
[----:B------:R-:W0:Y:S01]  /*5510*/  SHFL.BFLY PT, R6, R7, 0x2, 0x1f ;  /* 0x0c401f0007067f89 */ /* 0x000e2200000e0000 */
[----:B------:R-:W-:Y:S01]  /*5520*/  @!P0 LOP3.LUT R0, R0, 0x1ffffffc, RZ, 0xc0, !PT ;  /* 0x1ffffffc00008812 */ /* 0x000fe200078ec0ff */
[----:B0-----:R-:W-:-:S05]  /*5530*/  FADD.FTZ R6, R7, R6 ;  /* 0x0000000607067221 */ /* 0x001fca0000010000 */
[----:B------:R-:W0:Y:S02]  /*5540*/  SHFL.BFLY PT, R9, R6, 0x1, 0x1f ;  /* 0x0c201f0006097f89 */ /* 0x000e2400000e0000 */
[----:B0-----:R-:W-:-:S05]  /*5550*/  FADD.FTZ R9, R6, R9 ;  /* 0x0000000906097221 */ /* 0x001fca0000010000 */
[----:B------:R2:W-:Y:S01]  /*5560*/  @!P0 STS [R0+UR6+0x10], R9 ;  /* 0x0000100900008988 */ /* 0x0005e20008000806 */
[----:B------:R-:W-:Y:S01]  /*5570*/  ULDC.U8 UR6, c[0x0][0x31c] ;  /* 0x0000c70000067ab9 */ /* 0x000fe20000000000 */
[----:B------:R-:W-:Y:S01]  /*5580*/  BAR.SYNC.DEFER_BLOCKING 0x0 ;  /* 0x0000000000007b1d */ /* 0x000fe20000010000 */
[----:B------:R-:W-:Y:S02]  /*5590*/  ISETP.NE.AND P0, PT, RZ, UR6, PT ;  /* 0x00000006ff007c0c */ /* 0x000fe4000bf05270 */
[----:B--2---:R-:W-:-:S03]  /*55a0*/  VIMNMX R0, R15, R12, PT ;  /* 0x0000000c0f007248 */ /* 0x004fc60003fe0100 */
[----:B------:R-:W-:Y:S01]  /*55b0*/  ULDC.64 UR6, c[0x0][0x310] ;  /* 0x0000c40000067ab9 */ /* 0x000fe20000000a00 */
[----:B------:R-:W-:-:S07]  /*55c0*/  IADD3 R7, R0, 0x4, RZ ;  /* 0x0000000400077810 */ /* 0x000fce0007ffe0ff */
[----:B------:R-:W0:Y:S01]  /*55d0*/  @P0 LDC R13, c[0x0][0x318] ;  /* 0x0000c600ff0d0b82 */ /* 0x000e220000000800 */
[----:B------:R-:W-:-:S04]  /*55e0*/  SHF.R.S32.HI R8, RZ, 0x1f, R7 ;  /* 0x0000001fff087819 */ /* 0x000fc80000011407 */
[----:B------:R-:W-:Y:S01]  /*55f0*/  LEA.HI R8, R8, R7, RZ, 0x2 ;  /* 0x0000000708087211 */ /* 0x000fe200078f10ff */
[----:B------:R-:W1:Y:S04]  /*5600*/  @!P2 LDS R9, [R10+0x10] ;  /* 0x000010000a09a984 */ /* 0x000e680000000800 */
[----:B------:R-:W-:-:S05]  /*5610*/  IMAD.SHL.U32 R8, R8, 0x4, RZ ;  /* 0x0000000408087824 */ /* 0x000fca00078e00ff */
[----:B---3--:R-:W-:Y:S01]  /*5620*/  LOP3.LUT R37, R8, 0xfffffff0, RZ, 0xc0, !PT ;  /* 0xfffffff008257812 */ /* 0x008fe200078ec0ff */
[----:B0-----:R-:W-:-:S03]  /*5630*/  @P0 IMAD R0, R22, R13, R12 ;  /* 0x0000000d16000224 */ /* 0x001fc600078e020c */
[----:B------:R-:W-:Y:S01]  /*5640*/  IADD3 R12, R37, UR4, RZ ;  /* 0x00000004250c7c10 */ /* 0x000fe2000fffe0ff */
[----:B-1----:R-:W0:Y:S02]  /*5650*/  SHFL.BFLY PT, R6, R9, 0x2, 0x1f ;  /* 0x0c401f0009067f89 */ /* 0x002e2400000e0000 */
[----:B0-----:R-:W-:Y:S01]  /*5660*/  FADD.FTZ R6, R6, R9 ;  /* 0x0000000906067221 */ /* 0x001fe20000010000 */
[----:B------:R-:W-:-:S04]  /*5670*/  @P0 IMAD R9, R0, R15, RZ ;  /* 0x0000000f00090224 */ /* 0x000fc800078e02ff */
[----:B------:R-:W0:Y:S02]  /*5680*/  SHFL.BFLY PT, R3, R6, 0x1, 0x1f ;  /* 0x0c201f0006037f89 */ /* 0x000e2400000e0000 */
[----:B0-----:R-:W-:Y:S01]  /*5690*/  FADD.FTZ R3, R6, R3 ;  /* 0x0000000306037221 */ /* 0x001fe20000010000 */
[----:B------:R-:W-:Y:S02]  /*56a0*/  CS2R R6, SRZ ;  /* 0x0000000000067805 */ /* 0x000fe4000001ff00 */
[--C-:B------:R-:W-:Y:S01]  /*56b0*/  @P0 SHF.R.S32.HI R7, RZ, 0x1f, R9.reuse ;  /* 0x0000001fff070819 */ /* 0x100fe20000011409 */
[----:B------:R-:W-:Y:S02]  /*56c0*/  @P0 IMAD.MOV.U32 R6, RZ, RZ, R9 ;  /* 0x000000ffff060224 */ /* 0x000fe400078e0009 */
[----:B------:R-:W0:Y:S01]  /*56d0*/  SHFL.IDX PT, R3, R3, RZ, 0x1f ;  /* 0x00001fff03037589 */ /* 0x000e2200000e0000 */
[----:B------:R-:W-:Y:S05]  /*56e0*/  @P1 BRA `(.L_x_2514) ;  /* 0x0000000000481947 */ /* 0x000fea0003800000 */
[----:B0-----:R-:W-:-:S04]  /*56f0*/  FADD.FTZ R0, R3, 9.9999999747524270788e-07 ;  /* 0x358637bd03007421 */ /* 0x001fc80000010000 */
[----:B------:R0:W1:Y:S03]  /*5700*/  MUFU.RCP R13, R0 ;  /* 0x00000000000d7308 */ /* 0x0000660000001000 */
.L_x_2516:
[----:B0-----:R-:W-:-:S04]  /*5710*/  IADD3 R3, -R26, R11, RZ ;  /* 0x0000000b1a037210 */ /* 0x001fc80007ffe1ff */
[C---:B0-----:R-:W-:Y:S01]  /*5720*/  LEA R0, R3.reuse, UR4, 0x2 ;  /* 0x0000000403007c11 */ /* 0x041fe2000f8e10ff */
[----:B------:R-:W-:-:S05]  /*5730*/  IMAD R3, R3, 0x2, R12 ;  /* 0x0000000203037824 */ /* 0x000fca00078e020c */
[----:B-1----:R-:W1:Y:S02]  /*5740*/  LDS R0, [R0] ;  /* 0x0000000000007984 */ /* 0x002e640000000800 */
[----:B-1----:R-:W-:-:S05]  /*5750*/  FMUL.FTZ R15, R0, R13 ;  /* 0x0000000d000f7220 */ /* 0x002fca0000410000 */
[----:B------:R-:W-:-:S05]  /*5760*/  F2FP.F16.F32.PACK_AB R8, RZ, R15 ;  /* 0x0000000fff08723e */ /* 0x000fca00000000ff */
[----:B------:R0:W-:Y:S01]  /*5770*/  STS.U16 [R3], R8 ;  /* 0x0000000803007388 */ /* 0x0001e20000000400 */
[----:B------:R-:W-:Y:S05]  /*5780*/  @!P0 BRA `(.L_x_2515) ;  /* 0x0000000000148947 */ /* 0x000fea0003800000 */
[----:B------:R-:W-:-:S04]  /*5790*/  IADD3 R0, P1, R11, R6, RZ ;  /* 0x000000060b007210 */ /* 0x000fc80007f3e0ff */
[----:B0-----:R-:W-:Y:S02]  /*57a0*/  LEA.HI.X.SX32 R3, R11, R7, 0x1, P1 ;  /* 0x000000070b037211 */ /* 0x001fe400008f0eff */
[----:B------:R-:W-:-:S04]  /*57b0*/  LEA R8, P1, R0, UR6, 0x2 ;  /* 0x0000000600087c11 */ /* 0x000fc8000f8210ff */
[----:B------:R-:W-:-:S05]  /*57c0*/  LEA.HI.X R9, R0, UR7, R3, 0x2, P1 ;  /* 0x0000000700097c11 */ /* 0x000fca00088f1403 */
[----:B------:R1:W-:Y:S04]  /*57d0*/  STG.E desc[UR36][R8.64], R15 ;  /* 0x0000000f08007986 */ /* 0x0003e8000c101924 */
.L_x_2515:
[----:B------:R-:W-:-:S04]  /*57e0*/  IADD3 R11, R11, 0x80, RZ ;  /* 0x000000800b0b7810 */ /* 0x000fc80007ffe0ff */
[----:B------:R-:W-:-:S13]  /*57f0*/  ISETP.GT.AND P1, PT, R11, R17, PT ;  /* 0x000000110b00720c */ /* 0x000fda0003f24270 */
[----:B------:R-:W-:Y:S05]  /*5800*/  @!P1 BRA `(.L_x_2516) ;  /* 0xfffffffc00c09947 */ /* 0x000fea000383ffff */
.L_x_2514:
[----:B------:R-:W-:Y:S05]  /*5810*/  BSYNC B0 ;  /* 0x0000000000007941 */ /* 0x000fea0003800000 */
.L_x_2513:
[----:B------:R-:W-:Y:S01]  /*5820*/  SHF.R.S32.HI R0, RZ, 0x1f, R17 ;  /* 0x0000001fff007819 */ /* 0x000fe20000011411 */
[----:B------:R-:W-:Y:S01]  /*5830*/  ULDC.64 UR6, c[0x0][0x240] ;  /* 0x0000900000067ab9 */ /* 0x000fe20000000a00 */
[----:B------:R-:W-:Y:S01]  /*5840*/  SHF.R.S32.HI R27, RZ, 0x5, R5 ;  /* 0x00000005ff1b7819 */ /* 0x000fe20000011405 */
[----:B------:R-:W2:Y:S01]  /*5850*/  LDC R55, c[0x0][0x284] ;  /* 0x0000a100ff377b82 */ /* 0x000ea20000000800 */
[----:B------:R-:W-:Y:S02]  /*5860*/  LEA.HI R0, R0, R17, RZ, 0x2 ;  /* 0x0000001100007211 */ /* 0x000fe400078f10ff */
[----:B------:R-:W-:Y:S02]  /*5870*/  CS2R R30, SRZ ;  /* 0x00000000001e7805 */ /* 0x000fe4000001ff00 */
[----:B------:R-:W-:Y:S02]  /*5880*/  ISETP.NE.U32.AND P0, PT, RZ, UR6, PT ;  /* 0x00000006ff007c0c */ /* 0x000fe4000bf05070 */
[----:B-----5:R-:W-:-:S02]  /*5890*/  CS2R R28, SRZ ;  /* 0x00000000001c7805 */ /* 0x020fc4000001ff00 */
[----:B------:R-:W-:Y:S01]  /*58a0*/  LOP3.LUT R0, R0, 0xfffffffc, RZ, 0xc0, !PT ;  /* 0xfffffffc00007812 */ /* 0x000fe200078ec0ff */
[----:B------:R-:W-:Y:S01]  /*58b0*/  ULDC.64 UR8, c[0x0][0x250] ;  /* 0x0000940000087ab9 */ /* 0x000fe20000000a00 */
[----:B------:R-:W-:Y:S02]  /*58c0*/  ISETP.NE.AND.EX P0, PT, RZ, UR7, PT, P0 ;  /* 0x00000007ff007c0c */ /* 0x000fe4000bf05300 */
[----:B------:R-:W-:Y:S01]  /*58d0*/  SHF.L.U32 R21, R21, 0x3, RZ ;  /* 0x0000000315157819 */ /* 0x000fe200000006ff */
[----:B------:R-:W-:-:S05]  /*58e0*/  IMAD.IADD R0, R17, 0x1, -R0 ;  /* 0x0000000111007824 */ /* 0x000fca00078e0a00 */
[----:B------:R-:W-:-:S13]  /*58f0*/  ISETP.NE.OR P0, PT, R27, R0, !P0 ;  /* 0x000000001b00720c */ /* 0x000fda0004705670 */
[----:B------:R-:W3:Y:S01]  /*5900*/  @!P0 LDC.64 R6, c[0x0][0x240] ;  /* 0x00009000ff068b82 */ /* 0x000ee20000000a00 */
[----:B------:R-:W-:Y:S01]  /*5910*/  IMAD.IADD R20, R26, 0x1, R27 ;  /* 0x000000011a147824 */ /* 0x000fe200078e021b */
[----:B--2---:R-:W-:Y:S01]  /*5920*/  VIMNMX R51, R17, R55, PT ;  /* 0x0000003711337248 */ /* 0x004fe20003fe0100 */
[----:B0-----:R-:W-:-:S03]  /*5930*/  @!P0 IMAD R3, R19, 0x100, R21 ;  /* 0x0000010013038824 */ /* 0x001fc600078e0215 */
[----:B------:R-:W-:Y:S01]  /*5940*/  ISETP.GE.AND P1, PT, R20, R51, PT ;  /* 0x000000331400720c */ /* 0x000fe20003f26270 */
[----:B------:R-:W-:Y:S01]  /*5950*/  IMAD R34, R4, R55, R21 ;  /* 0x0000003704227224 */ /* 0x000fe200078e0215 */
[----:B------:R-:W-:Y:S01]  /*5960*/  BSSY B0, `(.L_x_2517) ;  /* 0x0000094000007945 */ /* 0x000fe20003800000 */
[----:B------:R-:W-:Y:S01]  /*5970*/  HFMA2.MMA R35, -RZ, RZ, 0, 0 ;  /* 0x00000000ff237435 */ /* 0x000fe200000001ff */
[----:B------:R-:W-:Y:S01]  /*5980*/  IMAD.MOV.U32 R13, RZ, RZ, RZ ;  /* 0x000000ffff0d7224 */ /* 0x000fe200078e00ff */
[----:B------:R-:W-:Y:S02]  /*5990*/  MOV R38, RZ ;  /* 0x000000ff00267202 */ /* 0x000fe40000000f00 */
[----:B------:R-:W-:Y:S02]  /*59a0*/  CS2R R32, SRZ ;  /* 0x0000000000207805 */ /* 0x000fe4000001ff00 */
[----:B------:R-:W-:Y:S01]  /*59b0*/  MOV R14, RZ ;  /* 0x000000ff000e7202 */ /* 0x000fe20000000f00 */
[----:B------:R-:W-:Y:S01]  /*59c0*/  IMAD R39, R27, 0x2, R12 ;  /* 0x000000021b277824 */ /* 0x000fe200078e020c */
[----:B------:R-:W-:Y:S01]  /*59d0*/  SHF.R.S32.HI R36, RZ, 0x1f, R34 ;  /* 0x0000001fff247819 */ /* 0x000fe20000011422 */
[----:B---3--:R-:W-:-:S05]  /*59e0*/  @!P0 IMAD.WIDE R6, R3, 0x2, R6 ;  /* 0x0000000203068825 */ /* 0x008fca00078e0206 */
[----:B------:R0:W5:Y:S01]  /*59f0*/  @!P0 LDG.E.128 R28, desc[UR36][R6.64] ;  /* 0x00000024061c8981 */ /* 0x000162000c1e1d00 */
[----:B------:R-:W-:Y:S01]  /*5a00*/  BAR.SYNC.DEFER_BLOCKING 0x0 ;  /* 0x0000000000007b1d */ /* 0x000fe20000010000 */
[----:B------:R-:W-:Y:S01]  /*5a10*/  ISETP.NE.AND P0, PT, R27, R0, PT ;  /* 0x000000001b00720c */ /* 0x000fe20003f05270 */
[----:B------:R-:W-:Y:S01]  /*5a20*/  HFMA2.MMA R0, -RZ, RZ, 0, 0 ;  /* 0x00000000ff007435 */ /* 0x000fe200000001ff */
[----:B------:R-:W-:Y:S02]  /*5a30*/  IMAD.MOV.U32 R3, RZ, RZ, RZ ;  /* 0x000000ffff037224 */ /* 0x000fe400078e00ff */
[----:B------:R-:W-:Y:S01]  /*5a40*/  IMAD R22, R22, R55, RZ ;  /* 0x0000003716167224 */ /* 0x000fe200078e02ff */
[----:B------:R-:W-:Y:S08]  /*5a50*/  @P1 BRA `(.L_x_2518) ;  /* 0x0000000800101947 */ /* 0x000ff00003800000 */
[----:B------:R-:W-:Y:S01]  /*5a60*/  IADD3 R0, -R26, -0x2, -R27 ;  /* 0xfffffffe1a007810 */ /* 0x000fe20007ffe91b */
[----:B------:R-:W-:Y:S01]  /*5a70*/  BSSY B1, `(.L_x_2519) ;  /* 0x0000033000017945 */ /* 0x000fe20003800000 */
[----:B------:R-:W-:Y:S01]  /*5a80*/  LOP3.LUT R3, RZ, R51, RZ, 0x33, !PT ;  /* 0x00000033ff037212 */ /* 0x000fe200078e33ff */
[----:B------:R-:W-:Y:S01]  /*5a90*/  IMAD.MOV.U32 R14, RZ, RZ, RZ ;  /* 0x000000ffff0e7224 */ /* 0x000fe200078e00ff */
[----:B------:R-:W-:Y:S02]  /*5aa0*/  MOV R42, R20 ;  /* 0x00000014002a7202 */ /* 0x000fe40000000f00 */
[----:B------:R-:W-:Y:S02]  /*5ab0*/  CS2R R32, SRZ ;  /* 0x0000000000207805 */ /* 0x000fe4000001ff00 */
[----:B------:R-:W-:Y:S01]  /*5ac0*/  IADD3 R0, R0, -R3, RZ ;  /* 0x8000000300007210 */ /* 0x000fe20007ffe0ff */
[----:B------:R-:W-:Y:S01]  /*5ad0*/  IMAD.MOV.U32 R3, RZ, RZ, RZ ;  /* 0x000000ffff037224 */ /* 0x000fe200078e00ff */
[----:B------:R-:W-:Y:S01]  /*5ae0*/  MOV R35, RZ ;  /* 0x000000ff00237202 */ /* 0x000fe20000000f00 */
[----:B------:R-:W-:Y:S01]  /*5af0*/  IMAD.MOV.U32 R38, RZ, RZ, RZ ;  /* 0x000000ffff267224 */ /* 0x000fe200078e00ff */
[----:B------:R-:W-:-:S02]  /*5b00*/  LOP3.LUT P2, RZ, R0, 0x4, RZ, 0xc0, !PT ;  /* 0x0000000400ff7812 */ /* 0x000fc4000784c0ff */
[----:B------:R-:W-:Y:S01]  /*5b10*/  LOP3.LUT P1, RZ, R0, 0xfffffffc, RZ, 0xc0, !PT ;  /* 0xfffffffc00ff7812 */ /* 0x000fe2000782c0ff */
[----:B------:R-:W-:Y:S01]  /*5b20*/  IMAD.MOV.U32 R0, RZ, RZ, RZ ;  /* 0x000000ffff007224 */ /* 0x000fe200078e00ff */
[----:B------:R-:W-:-:S09]  /*5b30*/  MOV R13, RZ ;  /* 0x000000ff000d7202 */ /* 0x000fd20000000f00 */
[----:B------:R-:W-:Y:S05]  /*5b40*/  @P2 BRA `(.L_x_2520) ;  /* 0x0000000000942947 */ /* 0x000fea0003800000 */
[----:B------:R-:W-:Y:S01]  /*5b50*/  IMAD R5, R2, R55, RZ ;  /* 0x0000003702057224 */ /* 0x000fe200078e02ff */
[----:B------:R-:W-:Y:S01]  /*5b60*/  SHF.R.S32.HI R0, RZ, 0x1f, R20 ;  /* 0x0000001fff007819 */ /* 0x000fe20000011414 */
[----:B------:R-:W-:Y:S01]  /*5b70*/  ULDC.64 UR6, c[0x0][0x258] ;  /* 0x0000960000067ab9 */ /* 0x000fe20000000a00 */
[----:B------:R-:W-:Y:S02]  /*5b80*/  ULDC UR5, c[0x0][0x288] ;  /* 0x0000a20000057ab9 */ /* 0x000fe40000000800 */
[----:B------:R-:W-:-:S04]  /*5b90*/  IADD3 R3, P2, R5, R20, RZ ;  /* 0x0000001405037210 */ /* 0x000fc80007f5e0ff */
[----:B------:R-:W-:Y:S02]  /*5ba0*/  LEA.HI.X.SX32 R0, R5, R0, 0x1, P2 ;  /* 0x0000000005007211 */ /* 0x000fe400010f0eff */
[----:B------:R-:W-:-:S04]  /*5bb0*/  LEA R4, P2, R3, UR6, 0x2 ;  /* 0x0000000603047c11 */ /* 0x000fc8000f8410ff */
[----:B------:R-:W-:Y:S01]  /*5bc0*/  LEA.HI.X R5, R3, UR7, R0, 0x2, P2 ;  /* 0x0000000703057c11 */ /* 0x000fe200090f1400 */
[----:B------:R-:W-:-:S04]  /*5bd0*/  ULDC.64 UR6, c[0x0][0x250] ;  /* 0x0000940000067ab9 */ /* 0x000fc80000000a00 */
[----:B------:R-:W2:Y:S02]  /*5be0*/  LDG.E R4, desc[UR36][R4.64] ;  /* 0x0000002404047981 */ /* 0x000ea4000c1e1900 */
[----:B--2---:R-:W-:-:S04]  /*5bf0*/  IMAD R3, R4, UR5, RZ ;  /* 0x0000000504037c24 */ /* 0x004fc8000f8e02ff */
[----:B------:R-:W-:-:S05]  /*5c00*/  IMAD R3, R3, R55, R20 ;  /* 0x0000003703037224 */ /* 0x000fca00078e0214 */
[----:B------:R-:W-:-:S04]  /*5c10*/  SHF.L.U32 R3, R3, 0x8, RZ ;  /* 0x0000000803037819 */ /* 0x000fc800000006ff */
[----:B------:R-:W-:-:S04]  /*5c20*/  IADD3 R0, P2, R34, R3, RZ ;  /* 0x0000000322007210 */ /* 0x000fc80007f5e0ff */
[----:B------:R-:W-:Y:S02]  /*5c30*/  LEA.HI.X.SX32 R3, R3, R36, 0x1, P2 ;  /* 0x0000002403037211 */ /* 0x000fe400010f0eff */
[----:B------:R-:W-:-:S04]  /*5c40*/  LEA R32, P2, R0, UR6, 0x1 ;  /* 0x0000000600207c11 */ /* 0x000fc8000f8408ff */
[----:B------:R-:W-:Y:S02]  /*5c50*/  LEA.HI.X R33, R0, UR7, R3, 0x1, P2 ;  /* 0x0000000700217c11 */ /* 0x000fe400090f0c03 */
[----:B------:R-:W2:Y:S04]  /*5c60*/  LDS.U16 R0, [R39] ;  /* 0x0000000027007984 */ /* 0x000ea80000000400 */
[----:B------:R-:W3:Y:S01]  /*5c70*/  LDG.E.128 R40, desc[UR36][R32.64] ;  /* 0x0000002420287981 */ /* 0x000ee2000c1e1d00 */
[----:B--2---:R-:W-:Y:S02]  /*5c80*/  HADD2.F32 R0, -RZ, R0.H0_H0 ;  /* 0x20000000ff007230 */ /* 0x004fe40000004100 */
[--C-:B---3--:R-:W-:Y:S02]  /*5c90*/  HADD2.F32 R35, -RZ, R40.reuse.H0_H0 ;  /* 0x20000028ff237230 */ /* 0x108fe40000004100 */
[----:B------:R-:W-:-:S02]  /*5ca0*/  HADD2.F32 R3, -RZ, R40.H1_H1 ;  /* 0x30000028ff037230 */ /* 0x000fc40000004100 */
[--C-:B------:R-:W-:Y:S02]  /*5cb0*/  HADD2.F32 R5, -RZ, R41.reuse.H0_H0 ;  /* 0x20000029ff057230 */ /* 0x100fe40000004100 */
[C---:B------:R-:W-:Y:S01]  /*5cc0*/  FFMA.FTZ R14, R0.reuse, R35, RZ ;  /* 0x00000023000e7223 */ /* 0x040fe200000100ff */
[----:B0-----:R-:W-:Y:S02]  /*5cd0*/  HADD2.F32 R7, -RZ, R41.H1_H1 ;  /* 0x30000029ff077230 */ /* 0x001fe40000004100 */
[C---:B------:R-:W-:Y:S01]  /*5ce0*/  FFMA.FTZ R33, R0.reuse, R3, RZ ;  /* 0x0000000300217223 */ /* 0x040fe200000100ff */
[--C-:B-1----:R-:W-:Y:S02]  /*5cf0*/  HADD2.F32 R9, -RZ, R42.reuse.H0_H0 ;  /* 0x2000002aff097230 */ /* 0x102fe40000004100 */
        /* <DEDUP_REMOVED lines=10> */
.L_x_2520:
[----:B------:R-:W-:Y:S05]  /*5da0*/  BSYNC B1 ;  /* 0x0000000000017941 */ /* 0x000fea0003800000 */
.L_x_2519:
[----:B------:R-:W-:Y:S05]  /*5db0*/  @!P1 BRA `(.L_x_2518) ;  /* 0x0000000400389947 */ /* 0x000fea0003800000 */
[----:B0-----:R-:W-:Y:S01]  /*5dc0*/  IMAD R7, R2, R55, RZ ;  /* 0x0000003702077224 */ /* 0x001fe200078e02ff */
[----:B------:R-:W-:Y:S01]  /*5dd0*/  LEA R4, R42, R37, 0x1 ;  /* 0x000000252a047211 */ /* 0x000fe200078e08ff */
[----:B------:R-:W-:Y:S01]  /*5de0*/  ULDC.64 UR6, c[0x0][0x258] ;  /* 0x0000960000067ab9 */ /* 0x000fe20000000a00 */
[----:B------:R-:W-:Y:S01]  /*5df0*/  SHF.R.S32.HI R6, RZ, 0x1f, R42 ;  /* 0x0000001fff067819 */ /* 0x000fe2000001142a */
[----:B------:R-:W-:Y:S01]  /*5e00*/  ULDC UR5, c[0x0][0x288] ;  /* 0x0000a20000057ab9 */ /* 0x000fe20000000800 */
[----:B------:R-:W-:Y:S01]  /*5e10*/  IADD3 R50, P1, R7, R42, RZ ;  /* 0x0000002a07327210 */ /* 0x000fe20007f3e0ff */
[----:B------:R-:W-:Y:S01]  /*5e20*/  VIADD R5, R4, 0x8 ;  /* 0x0000000804057836 */ /* 0x000fe20000000000 */
[----:B------:R-:W-:Y:S01]  /*5e30*/  SHF.L.U32 R52, R42, 0x8, RZ ;  /* 0x000000082a347819 */ /* 0x000fe200000006ff */
[----:B------:R-:W-:Y:S01]  /*5e40*/  IMAD R4, R55, UR5, RZ ;  /* 0x0000000537047c24 */ /* 0x000fe2000f8e02ff */
[----:B------:R-:W-:Y:S01]  /*5e50*/  LEA.HI.X.SX32 R7, R7, R6, 0x1, P1 ;  /* 0x0000000607077211 */ /* 0x000fe200008f0eff */
[----:B------:R-:W-:Y:S01]  /*5e60*/  IMAD R5, R26, -0x2, R5 ;  /* 0xfffffffe1a057824 */ /* 0x000fe200078e0205 */
[----:B------:R-:W-:Y:S01]  /*5e70*/  LEA R49, P1, R50, UR6, 0x2 ;  /* 0x0000000632317c11 */ /* 0x000fe2000f8210ff */
[----:B------:R-:W-:Y:S01]  /*5e80*/  IMAD.MOV.U32 R43, RZ, RZ, RZ ;  /* 0x000000ffff2b7224 */ /* 0x000fe200078e00ff */
[----:B------:R-:W-:Y:S01]  /*5e90*/  IADD3 R53, R52, 0x400, RZ ;  /* 0x0000040034357810 */ /* 0x000fe20007ffe0ff */
[----:B-1----:R-:W-:Y:S01]  /*5ea0*/  IMAD.SHL.U32 R15, R4, 0x100, RZ ;  /* 0x00000100040f7824 */ /* 0x002fe200078e00ff */
[----:B------:R-:W-:-:S02]  /*5eb0*/  LEA.HI.X R50, R50, UR7, R7, 0x2, P1 ;  /* 0x0000000732327c11 */ /* 0x000fc400088f1407 */
[----:B------:R-:W-:-:S07]  /*5ec0*/  IADD3 R44, R5, UR4, RZ ;  /* 0x00000004052c7c10 */ /* 0x000fce000fffe0ff */
.L_x_2521:
[----:B------:R-:W-:Y:S01]  /*5ed0*/  IMAD.MOV.U32 R40, RZ, RZ, R49 ;  /* 0x000000ffff287224 */ /* 0x000fe200078e0031 */
[----:B------:R-:W-:Y:S01]  /*5ee0*/  MOV R41, R50 ;  /* 0x0000003200297202 */ /* 0x000fe20000000f00 */
[----:B------:R-:W0:Y:S04]  /*5ef0*/  LDS.U16 R45, [R44+-0x8] ;  /* 0xfffff8002c2d7984 */ /* 0x000e280000000400 */
[----:B------:R-:W2:Y:S04]  /*5f00*/  LDG.E R4, desc[UR36][R40.64] ;  /* 0x0000002428047981 */ /* 0x000ea8000c1e1900 */
[----:B------:R-:W3:Y:S04]  /*5f10*/  LDG.E R6, desc[UR36][R40.64+0x10] ;  /* 0x0000102428067981 */ /* 0x000ee8000c1e1900 */
[----:B------:R-:W1:Y:S01]  /*5f20*/  LDS.U16 R47, [R44] ;  /* 0x000000002c2f7984 */ /* 0x000e620000000400 */
[----:B--2---:R-:W-:-:S04]  /*5f30*/  IMAD R4, R15, R4, R52 ;  /* 0x000000040f047224 */ /* 0x004fc800078e0234 */
[----:B------:R-:W-:Y:S02]  /*5f40*/  IMAD.IADD R5, R4, 0x1, R43 ;  /* 0x0000000104057824 */ /* 0x000fe400078e022b */
[----:B---3--:R-:W-:-:S03]  /*5f50*/  IMAD R6, R15, R6, R53 ;  /* 0x000000060f067224 */ /* 0x008fc600078e0235 */
[----:B------:R-:W-:-:S04]  /*5f60*/  IADD3 R4, P1, R34, R5, RZ ;  /* 0x0000000522047210 */ /* 0x000fc80007f3e0ff */
[----:B------:R-:W-:Y:S02]  /*5f70*/  LEA.HI.X.SX32 R5, R5, R36, 0x1, P1 ;  /* 0x0000002405057211 */ /* 0x000fe400008f0eff */
[----:B------:R-:W-:-:S04]  /*5f80*/  LEA R8, P1, R4, UR8, 0x1 ;  /* 0x0000000804087c11 */ /* 0x000fc8000f8208ff */
[----:B------:R-:W-:Y:S02]  /*5f90*/  LEA.HI.X R9, R4, UR9, R5, 0x1, P1 ;  /* 0x0000000904097c11 */ /* 0x000fe400088f0c05 */
[----:B------:R-:W-:-:S04]  /*5fa0*/  IADD3 R5, R6, R43, RZ ;  /* 0x0000002b06057210 */ /* 0x000fc80007ffe0ff */
[----:B------:R-:W-:Y:S01]  /*5fb0*/  IADD3 R6, P1, R34, R5, RZ ;  /* 0x0000000522067210 */ /* 0x000fe20007f3e0ff */
[----:B------:R-:W2:Y:S03]  /*5fc0*/  LDG.E.128 R8, desc[UR36][R8.64] ;  /* 0x0000002408087981 */ /* 0x000ea6000c1e1d00 */
[----:B------:R-:W-:Y:S02]  /*5fd0*/  LEA.HI.X.SX32 R5, R5, R36, 0x1, P1 ;  /* 0x0000002405057211 */ /* 0x000fe400008f0eff */
[----:B------:R-:W-:-:S04]  /*5fe0*/  LEA R4, P1, R6, UR8, 0x1 ;  /* 0x0000000806047c11 */ /* 0x000fc8000f8208ff */
[----:B------:R-:W-:-:S06]  /*5ff0*/  LEA.HI.X R5, R6, UR9, R5, 0x1, P1 ;  /* 0x0000000906057c11 */ /* 0x000fcc00088f0c05 */
[----:B------:R-:W3:Y:S01]  /*6000*/  LDG.E.128 R4, desc[UR36][R4.64] ;  /* 0x0000002404047981 */ /* 0x000ee2000c1e1d00 */
[----:B------:R-:W-:Y:S01]  /*6010*/  IADD3 R49, P1, R40, 0x20, RZ ;  /* 0x0000002028317810 */ /* 0x000fe20007f3e0ff */
[----:B0-----:R-:W-:Y:S01]  /*6020*/  HADD2.F32 R45, -RZ, R45.H0_H0 ;  /* 0x2000002dff2d7230 */ /* 0x001fe20000004100 */
[----:B------:R-:W-:Y:S01]  /*6030*/  IADD3 R42, R42, 0x8, RZ ;  /* 0x000000082a2a7810 */ /* 0x000fe20007ffe0ff */
[----:B-1----:R-:W-:Y:S01]  /*6040*/  HADD2.F32 R47, -RZ, R47.H0_H0 ;  /* 0x2000002fff2f7230 */ /* 0x002fe20000004100 */
[----:B------:R-:W-:Y:S01]  /*6050*/  IADD3 R43, R43, 0x800, RZ ;  /* 0x000008002b2b7810 */ /* 0x000fe20007ffe0ff */
[----:B------:R-:W-:Y:S01]  /*6060*/  IMAD.X R50, RZ, RZ, R41, P1 ;  /* 0x000000ffff327224 */ /* 0x000fe200008e0629 */
[----:B------:R-:W-:Y:S01]  /*6070*/  ISETP.GE.AND P1, PT, R42, R51, PT ;  /* 0x000000332a00720c */ /* 0x000fe20003f26270 */
[----:B------:R-:W-:Y:S02]  /*6080*/  VIADD R44, R44, 0x10 ;  /* 0x000000102c2c7836 */ /* 0x000fe40000000000 */
[----:B--2---:R-:W-:-:S02]  /*6090*/  HADD2.F32 R48, -RZ, R10.H0_H0 ;  /* 0x2000000aff307230 */ /* 0x004fc40000004100 */
[----:B------:R-:W-:Y:S02]  /*60a0*/  HADD2.F32 R41, -RZ, R10.H1_H1 ;  /* 0x3000000aff297230 */ /* 0x000fe40000004100 */
[--C-:B------:R-:W-:Y:S02]  /*60b0*/  HADD2.F32 R40, -RZ, R8.reuse.H0_H0 ;  /* 0x20000008ff287230 */ /* 0x100fe40000004100 */
[C---:B------:R-:W-:Y:S01]  /*60c0*/  FFMA.FTZ R35, R45.reuse, R48, R35 ;  /* 0x000000302d237223 */ /* 0x040fe20000010023 */
[----:B------:R-:W-:Y:S02]  /*60d0*/  HADD2.F32 R10, -RZ, R11.H0_H0 ;  /* 0x2000000bff0a7230 */ /* 0x000fe40000004100 */
[C---:B------:R-:W-:Y:S01]  /*60e0*/  FFMA.FTZ R38, R45.reuse, R41, R38 ;  /* 0x000000292d267223 */ /* 0x040fe20000010026 */
[----:B------:R-:W-:Y:S02]  /*60f0*/  HADD2.F32 R8, -RZ, R8.H1_H1 ;  /* 0x30000008ff087230 */ /* 0x000fe40000004100 */
[----:B------:R-:W-:Y:S01]  /*6100*/  FFMA.FTZ R14, R45, R40, R14 ;  /* 0x000000282d0e7223 */ /* 0x000fe2000001000e */
[----:B------:R-:W-:-:S02]  /*6110*/  HADD2.F32 R46, -RZ, R9.H0_H0 ;  /* 0x20000009ff2e7230 */ /* 0x000fc40000004100 */
[C---:B------:R-:W-:Y:S01]  /*6120*/  FFMA.FTZ R10, R45.reuse, R10, R13 ;  /* 0x0000000a2d0a7223 */ /* 0x040fe2000001000d */
[----:B------:R-:W-:Y:S02]  /*6130*/  HADD2.F32 R11, -RZ, R11.H1_H1 ;  /* 0x3000000bff0b7230 */ /* 0x000fe40000004100 */
[C---:B------:R-:W-:Y:S01]  /*6140*/  FFMA.FTZ R8, R45.reuse, R8, R33 ;  /* 0x000000082d087223 */ /* 0x040fe20000010021 */
[----:B------:R-:W-:Y:S02]  /*6150*/  HADD2.F32 R9, -RZ, R9.H1_H1 ;  /* 0x30000009ff097230 */ /* 0x000fe40000004100 */
[C---:B------:R-:W-:Y:S01]  /*6160*/  FFMA.FTZ R3, R45.reuse, R46, R3 ;  /* 0x0000002e2d037223 */ /* 0x040fe20000010003 */
[--C-:B---3--:R-:W-:Y:S02]  /*6170*/  HADD2.F32 R33, -RZ, R4.reuse.H1_H1 ;  /* 0x30000004ff217230 */ /* 0x108fe40000004100 */
[----:B------:R-:W-:Y:S01]  /*6180*/  FFMA.FTZ R0, R45, R11, R0 ;  /* 0x0000000b2d007223 */ /* 0x000fe20000010000 */
[----:B------:R-:W-:-:S02]  /*6190*/  HADD2.F32 R11, -RZ, R4.H0_H0 ;  /* 0x20000004ff0b7230 */ /* 0x000fc40000004100 */
[----:B------:R-:W-:Y:S01]  /*61a0*/  FFMA.FTZ R9, R45, R9, R32 ;  /* 0x000000092d097223 */ /* 0x000fe20000010020 */
[--C-:B------:R-:W-:Y:S02]  /*61b0*/  HADD2.F32 R4, -RZ, R5.reuse.H0_H0 ;  /* 0x20000005ff047230 */ /* 0x100fe40000004100 */
[C---:B------:R-:W-:Y:S01]  /*61c0*/  FFMA.FTZ R33, R47.reuse, R33, R8 ;  /* 0x000000212f217223 */ /* 0x040fe20000010008 */
[----:B------:R-:W-:Y:S02]  /*61d0*/  HADD2.F32 R32, -RZ, R5.H1_H1 ;  /* 0x30000005ff207230 */ /* 0x000fe40000004100 */
        /* <DEDUP_REMOVED lines=9> */
[C---:B------:R-:W-:Y:S02]  /*6270*/  FFMA.FTZ R38, R47.reuse, R5, R38 ;  /* 0x000000052f267223 */ /* 0x040fe40000010026 */
[----:B------:R-:W-:Y:S01]  /*6280*/  FFMA.FTZ R0, R47, R7, R0 ;  /* 0x000000072f007223 */ /* 0x000fe20000010000 */
[----:B------:R-:W-:Y:S06]  /*6290*/  @!P1 BRA `(.L_x_2521) ;  /* 0xfffffffc000c9947 */ /* 0x000fec000383ffff */
.L_x_2518:
[----:B------:R-:W-:Y:S05]  /*62a0*/  BSYNC B0 ;  /* 0x0000000000007941 */ /* 0x000fea0003800000 */
.L_x_2517:
[----:B------:R-:W-:Y:S01]  /*62b0*/  ISETP.GE.AND P1, PT, R20, R17, PT ;  /* 0x000000111400720c */ /* 0x000fe20003f26270 */
[----:B------:R-:W-:Y:S01]  /*62c0*/  ULDC UR12, c[0x0][0x288] ;  /* 0x0000a200000c7ab9 */ /* 0x000fe20000000800 */
[----:B------:R-:W-:Y:S01]  /*62d0*/  ULDC.64 UR8, c[0x0][0x258] ;  /* 0x0000960000087ab9 */ /* 0x000fe20000000a00 */
[----:B------:R-:W-:Y:S01]  /*62e0*/  ULDC.64 UR10, c[0x0][0x250] ;  /* 0x00009400000a7ab9 */ /* 0x000fe20000000a00 */
[----:B------:R-:W-:Y:S09]  /*62f0*/  BSSY B0, `(.L_x_2522) ;  /* 0x00000cd000007945 */ /* 0x000ff20003800000 */
[----:B------:R-:W-:Y:S05]  /*6300*/  @P1 BRA `(.L_x_2523) ;  /* 0x0000000c002c1947 */ /* 0x000fea0003800000 */
[----:B------:R-:W-:Y:S01]  /*6310*/  LOP3.LUT R4, RZ, R27, RZ, 0x33, !PT ;  /* 0x0000001bff047212 */ /* 0x000fe200078e33ff */
[----:B------:R-:W-:Y:S03]  /*6320*/  BSSY B1, `(.L_x_2524) ;  /* 0x0000044000017945 */ /* 0x000fe60003800000 */
[----:B------:R-:W-:-:S04]  /*6330*/  IADD3 R41, -R26, R17, R4 ;  /* 0x000000111a297210 */ /* 0x000fc80007ffe104 */
[----:B------:R-:W-:-:S13]  /*6340*/  LOP3.LUT P1, RZ, R41, 0x4, RZ, 0xc0, !PT ;  /* 0x0000000429ff7812 */ /* 0x000fda000782c0ff */
[----:B------:R-:W-:Y:S05]  /*6350*/  @P1 BRA `(.L_x_2525) ;  /* 0x0000000400001947 */ /* 0x000fea0003800000 */
[----:B------:R-:W-:Y:S01]  /*6360*/  ISETP.GE.AND P1, PT, R20, R55, PT ;  /* 0x000000371400720c */ /* 0x000fe20003f26270 */
[----:B------:R-:W-:-:S12]  /*6370*/  BSSY B2, `(.L_x_2526) ;  /* 0x000003d000027945 */ /* 0x000fd80003800000 */
[----:B------:R-:W-:Y:S05]  /*6380*/  @!P1 BRA `(.L_x_2527) ;  /* 0x0000000000ec9947 */ /* 0x000fea0003800000 */
[----:B0-----:R-:W-:Y:S01]  /*6390*/  IABS R7, R55 ;  /* 0x0000003700077213 */ /* 0x001fe20000000000 */
[----:B------:R-:W-:Y:S01]  /*63a0*/  ULDC.64 UR6, c[0x0][0x258] ;  /* 0x0000960000067ab9 */ /* 0x000fe20000000a00 */
[----:B------:R-:W-:Y:S01]  /*63b0*/  IABS R10, R20 ;  /* 0x00000014000a7213 */ /* 0x000fe20000000000 */
[----:B------:R-:W-:Y:S01]  /*63c0*/  ULDC UR5, c[0x0][0x288] ;  /* 0x0000a20000057ab9 */ /* 0x000fe20000000800 */
[----:B------:R-:W0:Y:S01]  /*63d0*/  I2F.RP R6, R7 ;  /* 0x0000000700067306 */ /* 0x000e220000209400 */
[----:B------:R-:W-:Y:S01]  /*63e0*/  ISETP.GE.AND P2, PT, R20, RZ, PT ;  /* 0x000000ff1400720c */ /* 0x000fe20003f46270 */
[----:B------:R-:W2:Y:S01]  /*63f0*/  LDS.U16 R39, [R39] ;  /* 0x0000000027277984 */ /* 0x000ea20000000400 */
[----:B------:R-:W-:-:S05]  /*6400*/  ISETP.NE.AND P3, PT, R55, RZ, PT ;  /* 0x000000ff3700720c */ /* 0x000fca0003f65270 */
[----:B0-----:R-:W1:Y:S02]  /*6410*/  MUFU.RCP R6, R6 ;  /* 0x0000000600067308 */ /* 0x001e640000001000 */
[----:B-1----:R-:W-:-:S06]  /*6420*/  VIADD R8, R6, 0xffffffe ;  /* 0x0ffffffe06087836 */ /* 0x002fcc0000000000 */
[----:B------:R-:W0:Y:S02]  /*6430*/  F2I.FTZ.U32.TRUNC.NTZ R5, R8 ;  /* 0x0000000800057305 */ /* 0x000e24000021f000 */
[----:B0-----:R-:W-:-:S05]  /*6440*/  IADD3 R4, RZ, -R5, RZ ;  /* 0x80000005ff047210 */ /* 0x001fca0007ffe0ff */
        /* <DEDUP_REMOVED lines=12> */
[----:B------:R-:W-:-:S05]  /*6510*/  MOV R6, R4 ;  /* 0x0000000400067202 */ /* 0x000fca0000000f00 */
[----:B------:R-:W-:Y:S01]  /*6520*/  @!P2 IMAD.MOV R6, RZ, RZ, -R6 ;  /* 0x000000ffff06a224 */ /* 0x000fe200078e0a06 */
[----:B------:R-:W-:-:S04]  /*6530*/  @!P3 LOP3.LUT R6, RZ, R55, RZ, 0x33, !PT ;  /* 0x00000037ff06b212 */ /* 0x000fc800078e33ff */
[----:B------:R-:W-:Y:S02]  /*6540*/  SHF.R.S32.HI R4, RZ, 0x1f, R6 ;  /* 0x0000001fff047819 */ /* 0x000fe40000011406 */
[----:B------:R-:W-:-:S04]  /*6550*/  IADD3 R5, P1, R7, R6, RZ ;  /* 0x0000000607057210 */ /* 0x000fc80007f3e0ff */
[----:B------:R-:W-:Y:S02]  /*6560*/  LEA.HI.X.SX32 R8, R7, R4, 0x1, P1 ;  /* 0x0000000407087211 */ /* 0x000fe400008f0eff */
[----:B------:R-:W-:-:S04]  /*6570*/  LEA R4, P1, R5, UR6, 0x2 ;  /* 0x0000000605047c11 */ /* 0x000fc8000f8210ff */
[----:B------:R-:W-:Y:S01]  /*6580*/  LEA.HI.X R5, R5, UR7, R8, 0x2, P1 ;  /* 0x0000000705057c11 */ /* 0x000fe200088f1408 */
[----:B------:R-:W-:-:S04]  /*6590*/  ULDC.64 UR6, c[0x0][0x250] ;  /* 0x0000940000067ab9 */ /* 0x000fc80000000a00 */
[----:B------:R-:W3:Y:S02]  /*65a0*/  LDG.E R4, desc[UR36][R4.64] ;  /* 0x0000002404047981 */ /* 0x000ee4000c1e1900 */
[----:B---3--:R-:W-:-:S04]  /*65b0*/  IMAD R7, R4, UR5, RZ ;  /* 0x0000000504077c24 */ /* 0x008fc8000f8e02ff */
[----:B------:R-:W-:-:S05]  /*65c0*/  IMAD R7, R7, R55, R6 ;  /* 0x0000003707077224 */ /* 0x000fca00078e0206 */
[----:B------:R-:W-:-:S04]  /*65d0*/  SHF.L.U32 R7, R7, 0x8, RZ ;  /* 0x0000000807077819 */ /* 0x000fc800000006ff */
[----:B------:R-:W-:-:S04]  /*65e0*/  IADD3 R8, P1, R34, R7, RZ ;  /* 0x0000000722087210 */ /* 0x000fc80007f3e0ff */
[----:B------:R-:W-:Y:S02]  /*65f0*/  LEA.HI.X.SX32 R7, R7, R36, 0x1, P1 ;  /* 0x0000002407077211 */ /* 0x000fe400008f0eff */
[----:B------:R-:W-:-:S04]  /*6600*/  LEA R6, P1, R8, UR6, 0x1 ;  /* 0x0000000608067c11 */ /* 0x000fc8000f8208ff */
[----:B------:R-:W-:-:S05]  /*6610*/  LEA.HI.X R7, R8, UR7, R7, 0x1, P1 ;  /* 0x0000000708077c11 */ /* 0x000fca00088f0c07 */
[----:B------:R-:W3:Y:S01]  /*6620*/  LDG.E.128 R8, desc[UR36][R6.64] ;  /* 0x0000002406087981 */ /* 0x000ee2000c1e1d00 */
[----:B--2---:R-:W-:Y:S02]  /*6630*/  HADD2.F32 R5, -RZ, R39.H0_H0 ;  /* 0x20000027ff057230 */ /* 0x004fe40000004100 */
[--C-:B---3--:R-:W-:Y:S02]  /*6640*/  HADD2.F32 R42, -RZ, R10.reuse.H0_H0 ;  /* 0x2000000aff2a7230 */ /* 0x108fe40000004100 */
        /* <DEDUP_REMOVED lines=15> */
.L_x_2527:
[----:B------:R-:W-:Y:S05]  /*6740*/  BSYNC B2 ;  /* 0x0000000000027941 */ /* 0x000fea0003800000 */
.L_x_2526:
[----:B------:R-:W-:-:S07]  /*6750*/  VIADD R20, R20, 0x4 ;  /* 0x0000000414147836 */ /* 0x000fce0000000000 */
.L_x_2525:
[----:B------:R-:W-:Y:S05]  /*6760*/  BSYNC B1 ;  /* 0x0000000000017941 */ /* 0x000fea0003800000 */
.L_x_2524:
[----:B------:R-:W-:-:S13]  /*6770*/  LOP3.LUT P1, RZ, R41, 0xfffffffc, RZ, 0xc0, !PT ;  /* 0xfffffffc29ff7812 */ /* 0x000fda000782c0ff */
[----:B------:R-:W-:Y:S05]  /*6780*/  @!P1 BRA `(.L_x_2523) ;  /* 0x00000008000c9947 */ /* 0x000fea0003800000 */
[----:B------:R-:W-:Y:S01]  /*6790*/  LEA R37, R20, R37, 0x1 ;  /* 0x0000002514257211 */ /* 0x000fe200078e08ff */
[----:B-1----:R-:W-:-:S04]  /*67a0*/  IMAD.MOV.U32 R8, RZ, RZ, RZ ;  /* 0x000000ffff087224 */ /* 0x002fc800078e00ff */
[----:B------:R-:W-:-:S05]  /*67b0*/  IMAD R37, R26, -0x2, R37 ;  /* 0xfffffffe1a257824 */ /* 0x000fca00078e0225 */
[----:B------:R-:W-:-:S07]  /*67c0*/  IADD3 R37, R37, UR4, RZ ;  /* 0x0000000425257c10 */ /* 0x000fce000fffe0ff */
.L_x_2532:
[----:B------:R-:W1:Y:S01]  /*67d0*/  LDC R39, c[0x0][0x284] ;  /* 0x0000a100ff277b82 */ /* 0x000e620000000800 */
[C---:B------:R-:W-:Y:S01]  /*67e0*/  VIADD R15, R20.reuse, 0x4 ;  /* 0x00000004140f7836 */ /* 0x040fe20000000000 */
[----:B------:R-:W-:Y:S01]  /*67f0*/  BSSY B1, `(.L_x_2528) ;  /* 0x000003d000017945 */ /* 0x000fe20003800000 */
[----:B------:R-:W-:Y:S02]  /*6800*/  IADD3 R11, R37, R8, RZ ;  /* 0x00000008250b7210 */ /* 0x000fe40007ffe0ff */
[-C--:B-1----:R-:W-:Y:S02]  /*6810*/  ISETP.GE.AND P2, PT, R20, R39.reuse, PT ;  /* 0x000000271400720c */ /* 0x082fe40003f46270 */
[----:B------:R-:W-:-:S11]  /*6820*/  ISETP.GE.AND P1, PT, R15, R39, PT ;  /* 0x000000270f00720c */ /* 0x000fd60003f26270 */
[----:B------:R-:W-:Y:S05]  /*6830*/  @!P2 BRA `(.L_x_2529) ;  /* 0x0000000000e0a947 */ /* 0x000fea0003800000 */
[----:B0-----:R-:W-:Y:S02]  /*6840*/  IABS R7, R39 ;  /* 0x0000002700077213 */ /* 0x001fe40000000000 */
[----:B------:R-:W-:Y:S02]  /*6850*/  IABS R10, R20 ;  /* 0x00000014000a7213 */ /* 0x000fe40000000000 */
[----:B------:R-:W0:Y:S01]  /*6860*/  I2F.RP R6, R7 ;  /* 0x0000000700067306 */ /* 0x000e220000209400 */
[----:B------:R-:W-:Y:S02]  /*6870*/  ISETP.GE.AND P3, PT, R20, RZ, PT ;  /* 0x000000ff1400720c */ /* 0x000fe40003f66270 */
[----:B------:R-:W-:-:S05]  /*6880*/  ISETP.NE.AND P4, PT, R39, RZ, PT ;  /* 0x000000ff2700720c */ /* 0x000fca0003f85270 */
[----:B0-----:R-:W0:Y:S02]  /*6890*/  MUFU.RCP R6, R6 ;  /* 0x0000000600067308 */ /* 0x001e240000001000 */
[----:B0-----:R-:W-:-:S06]  /*68a0*/  VIADD R9, R6, 0xffffffe ;  /* 0x0ffffffe06097836 */ /* 0x001fcc0000000000 */
        /* <DEDUP_REMOVED lines=30> */
[----:B------:R-:W0:Y:S04]  /*6a90*/  LDS.U16 R9, [R11] ;  /* 0x000000000b097984 */ /* 0x000e280000000400 */
[----:B------:R-:W2:Y:S01]  /*6aa0*/  LDG.E.128 R40, desc[UR36][R6.64] ;  /* 0x0000002406287981 */ /* 0x000ea2000c1e1d00 */
[----:B0-----:R-:W-:Y:S02]  /*6ab0*/  HADD2.F32 R9, -RZ, R9.H0_H0 ;  /* 0x20000009ff097230 */ /* 0x001fe40000004100 */
[--C-:B--2---:R-:W-:Y:S02]  /*6ac0*/  HADD2.F32 R44, -RZ, R42.reuse.H0_H0 ;  /* 0x2000002aff2c7230 */ /* 0x104fe40000004100 */
[----:B------:R-:W-:-:S02]  /*6ad0*/  HADD2.F32 R5, -RZ, R42.H1_H1 ;  /* 0x3000002aff057230 */ /* 0x000fc40000004100 */
[--C-:B------:R-:W-:Y:S02]  /*6ae0*/  HADD2.F32 R4, -RZ, R40.reuse.H0_H0 ;  /* 0x20000028ff047230 */ /* 0x100fe40000004100 */
[C---:B------:R-:W-:Y:S01]  /*6af0*/  FFMA.FTZ R35, R9.reuse, R44, R35 ;  /* 0x0000002c09237223 */ /* 0x040fe20000010023 */
[----:B------:R-:W-:Y:S02]  /*6b00*/  HADD2.F32 R10, -RZ, R41.H0_H0 ;  /* 0x20000029ff0a7230 */ /* 0x000fe40000004100 */
[C---:B------:R-:W-:Y:S01]  /*6b10*/  FFMA.FTZ R38, R9.reuse, R5, R38 ;  /* 0x0000000509267223 */ /* 0x040fe20000010026 */
[----:B------:R-:W-:Y:S02]  /*6b20*/  HADD2.F32 R42, -RZ, R43.H0_H0 ;  /* 0x2000002bff2a7230 */ /* 0x000fe40000004100 */
[C---:B------:R-:W-:Y:S01]  /*6b30*/  FFMA.FTZ R14, R9.reuse, R4, R14 ;  /* 0x00000004090e7223 */ /* 0x040fe2000001000e */
[----:B------:R-:W-:Y:S02]  /*6b40*/  HADD2.F32 R40, -RZ, R40.H1_H1 ;  /* 0x30000028ff287230 */ /* 0x000fe40000004100 */
[----:B------:R-:W-:Y:S01]  /*6b50*/  FFMA.FTZ R3, R9, R10, R3 ;  /* 0x0000000a09037223 */ /* 0x000fe20000010003 */
[----:B------:R-:W-:-:S02]  /*6b60*/  HADD2.F32 R41, -RZ, R41.H1_H1 ;  /* 0x30000029ff297230 */ /* 0x000fc40000004100 */
[C---:B------:R-:W-:Y:S01]  /*6b70*/  FFMA.FTZ R13, R9.reuse, R42, R13 ;  /* 0x0000002a090d7223 */ /* 0x040fe2000001000d */
[----:B------:R-:W-:Y:S02]  /*6b80*/  HADD2.F32 R43, -RZ, R43.H1_H1 ;  /* 0x3000002bff2b7230 */ /* 0x000fe40000004100 */
[C---:B------:R-:W-:Y:S01]  /*6b90*/  FFMA.FTZ R33, R9.reuse, R40, R33 ;  /* 0x0000002809217223 */ /* 0x040fe20000010021 */
[C---:B------:R-:W-:Y:S02]  /*6ba0*/  FFMA.FTZ R32, R9.reuse, R41, R32 ;  /* 0x0000002909207223 */ /* 0x040fe40000010020 */
[----:B------:R-:W-:-:S07]  /*6bb0*/  FFMA.FTZ R0, R9, R43, R0 ;  /* 0x0000002b09007223 */ /* 0x000fce0000010000 */
.L_x_2529:
[----:B------:R-:W-:Y:S05]  /*6bc0*/  BSYNC B1 ;  /* 0x0000000000017941 */ /* 0x000fea0003800000 */
.L_x_2528:
[----:B------:R-:W-:Y:S04]  /*6bd0*/  BSSY B1, `(.L_x_2530) ;  /* 0x000003a000017945 */ /* 0x000fe80003800000 */
        /* <DEDUP_REMOVED lines=38> */
[----:B------:R-:W0:Y:S04]  /*6e40*/  LDS.U16 R9, [R11+0x8] ;  /* 0x000008000b097984 */ /* 0x000e280000000400 */
        /* <DEDUP_REMOVED lines=18> */
.L_x_2531:
[----:B------:R-:W-:Y:S05]  /*6f70*/  BSYNC B1 ;  /* 0x0000000000017941 */ /* 0x000fea0003800000 */
.L_x_2530:
[----:B------:R-:W-:Y:S01]  /*6f80*/  VIADD R20, R20, 0x8 ;  /* 0x0000000814147836 */ /* 0x000fe20000000000 */
[----:B------:R-:W-:-:S04]  /*6f90*/  IADD3 R8, R8, 0x10, RZ ;  /* 0x0000001008087810 */ /* 0x000fc80007ffe0ff */
[----:B------:R-:W-:-:S13]  /*6fa0*/  ISETP.GE.AND P1, PT, R20, R17, PT ;  /* 0x000000111400720c */ /* 0x000fda0003f26270 */
[----:B------:R-:W-:Y:S05]  /*6fb0*/  @!P1 BRA `(.L_x_2532) ;  /* 0xfffffff800049947 */ /* 0x000fea000383ffff */
.L_x_2523:
[----:B------:R-:W-:Y:S05]  /*6fc0*/  BSYNC B0 ;  /* 0x0000000000007941 */ /* 0x000fea0003800000 */
.L_x_2522:
[----:B------:R-:W-:Y:S04]  /*6fd0*/  BSSY B0, `(.L_x_2533) ;  /* 0x000005a000007945 */ /* 0x000fe80003800000 */
[----:B------:R-:W-:Y:S05]  /*6fe0*/  @P0 BRA `(.L_x_2534) ;  /* 0x0000000400600947 */ /* 0x000fea0003800000 */
[----:B0-----:R-:W0:Y:S01]  /*6ff0*/  LDC R6, c[0x0][0x308] ;  /* 0x0000c200ff067b82 */ /* 0x001e220000000800 */
[----:B------:R-:W-:Y:S02]  /*7000*/  ULDC.64 UR6, c[0x0][0x2f0] ;  /* 0x0000bc0000067ab9 */ /* 0x000fe40000000a00 */
[----:B------:R-:W-:-:S04]  /*7010*/  ISETP.NE.U32.AND P0, PT, RZ, UR6, PT ;  /* 0x00000006ff007c0c */ /* 0x000fc8000bf05070 */
[----:B------:R-:W-:Y:S02]  /*7020*/  ISETP.NE.AND.EX P0, PT, RZ, UR7, PT, P0 ;  /* 0x00000007ff007c0c */ /* 0x000fe4000bf05300 */
[----:B------:R-:W-:Y:S01]  /*7030*/  IADD3 R25, R25, R21, RZ ;  /* 0x0000001519197210 */ /* 0x000fe20007ffe0ff */
[----:B------:R-:W-:Y:S02]  /*7040*/  IMAD.IADD R17, R17, 0x1, -R26 ;  /* 0x0000000111117824 */ /* 0x000fe400078e0a1a */
[----:B------:R-:W-:Y:S01]  /*7050*/  IMAD R22, R22, 0x100, R21 ;  /* 0x0000010016167824 */ /* 0x000fe200078e0215 */
[----:B------:R-:W-:Y:S01]  /*7060*/  SHF.L.U32 R23, R23, 0x8, RZ ;  /* 0x0000000817177819 */ /* 0x000fe200000006ff */
[----:B------:R-:W-:-:S06]  /*7070*/  ULDC.64 UR6, c[0x0][0x250] ;  /* 0x0000940000067ab9 */ /* 0x000fcc0000000a00 */
[----:B------:R-:W2:Y:S01]  /*7080*/  @P0 LDC R2, c[0x0][0x288] ;  /* 0x0000a200ff020b82 */ /* 0x000ea20000000800 */
[----:B0-----:R-:W-:-:S07]  /*7090*/  ISETP.NE.AND P2, PT, R6, 0x2, PT ;  /* 0x000000020600780c */ /* 0x001fce0003f45270 */
[----:B------:R-:W0:Y:S08]  /*70a0*/  @P0 LDC.64 R4, c[0x0][0x2e8] ;  /* 0x0000ba00ff040b82 */ /* 0x000e300000000a00 */
[----:B-1----:R-:W1:Y:S01]  /*70b0*/  @P2 LDC.64 R8, c[0x0][0x238] ;  /* 0x00008e00ff082b82 */ /* 0x002e620000000a00 */
[----:B--2---:R-:W-:-:S04]  /*70c0*/  @P0 IMAD R2, R16, R2, R19 ;  /* 0x0000000210020224 */ /* 0x004fc800078e0213 */
[----:B------:R-:W-:-:S04]  /*70d0*/  @P0 IMAD R7, R2, 0x100, R21 ;  /* 0x0000010002070824 */ /* 0x000fc800078e0215 */
[----:B0-----:R-:W-:-:S06]  /*70e0*/  @P0 IMAD.WIDE R4, R7, 0x2, R4 ;  /* 0x0000000207040825 */ /* 0x001fcc00078e0204 */
[----:B------:R-:W5:Y:S01]  /*70f0*/  @P0 LDG.E.128 R4, desc[UR36][R4.64] ;  /* 0x0000002404040981 */ /* 0x000f62000c1e1d00 */
[----:B-1----:R-:W-:-:S05]  /*7100*/  @P2 IMAD.WIDE R8, R25, 0x2, R8 ;  /* 0x0000000219082825 */ /* 0x002fca00078e0208 */
[----:B------:R0:W5:Y:S01]  /*7110*/  @P2 LDG.E.128 R40, desc[UR36][R8.64] ;  /* 0x0000002408282981 */ /* 0x000162000c1e1d00 */
[----:B------:R-:W-:Y:S02]  /*7120*/  LEA R12, R17, R12, 0x1 ;  /* 0x0000000c110c7211 */ /* 0x000fe400078e08ff */
[----:B------:R-:W-:Y:S02]  /*7130*/  SHF.R.S32.HI R2, RZ, 0x1f, R22 ;  /* 0x0000001fff027819 */ /* 0x000fe40000011416 */
[C---:B------:R-:W-:Y:S01]  /*7140*/  IADD3 R22, P1, R23.reuse, R22, RZ ;  /* 0x0000001617167210 */ /* 0x040fe20007f3e0ff */
[----:B------:R0:W1:Y:S03]  /*7150*/  LDS.U16 R26, [R12] ;  /* 0x000000000c1a7984 */ /* 0x0000660000000400 */
        /* <DEDUP_REMOVED lines=8> */
[----:B------:R-:W2:Y:S04]  /*71e0*/  LDG.E.64 R36, desc[UR36][R8.64] ;  /* 0x0000002408247981 */ /* 0x000ea8000c1e1b00 */
[----:B0-----:R-:W3:Y:S01]  /*71f0*/  LDG.E R17, desc[UR36][R16.64+0x8] ;  /* 0x0000082410117981 */ /* 0x001ee2000c1e1900 */
[C---:B--2---:R-:W-:Y:S01]  /*7200*/  SHF.R.U64 R23, R36.reuse, 0x10, R37 ;  /* 0x0000001024177819 */ /* 0x044fe20000001225 */
[----:B------:R-:W3:Y:S01]  /*7210*/  I2F.S8 R12, R36 ;  /* 0x00000024000c7306 */ /* 0x000ee20000001400 */
[----:B------:R-:W-:-:S02]  /*7220*/  PRMT R2, R36, 0x9910, RZ ;  /* 0x0000991024027816 */ /* 0x000fc400000000ff */
[----:B------:R-:W-:Y:S02]  /*7230*/  PRMT R15, R37, 0x9910, RZ ;  /* 0x00009910250f7816 */ /* 0x000fe400000000ff */
[----:B------:R-:W-:Y:S02]  /*7240*/  PRMT R8, R23, 0x9910, RZ ;  /* 0x0000991017087816 */ /* 0x000fe400000000ff */
[----:B------:R-:W-:Y:S01]  /*7250*/  SHF.R.S32.HI R2, RZ, 0x8, R2 ;  /* 0x00000008ff027819 */ /* 0x000fe20000011402 */
[----:B------:R-:W0:Y:S01]  /*7260*/  I2F.S8 R9, R23 ;  /* 0x0000001700097306 */ /* 0x000e220000001400 */
[--C-:B------:R-:W-:Y:S02]  /*7270*/  SHF.R.U32.HI R20, RZ, 0x10, R37.reuse ;  /* 0x00000010ff147819 */ /* 0x100fe40000011625 */
[----:B------:R-:W-:Y:S02]  /*7280*/  SHF.R.S32.HI R22, RZ, 0x18, R37 ;  /* 0x00000018ff167819 */ /* 0x000fe40000011425 */
[----:B------:R-:W-:-:S02]  /*7290*/  SHF.R.S32.HI R15, RZ, 0x8, R15 ;  /* 0x00000008ff0f7819 */ /* 0x000fc4000001140f */
[----:B------:R-:W-:Y:S01]  /*72a0*/  SHF.R.S32.HI R8, RZ, 0x8, R8 ;  /* 0x00000008ff087819 */ /* 0x000fe20000011408 */
[----:B------:R-:W2:Y:S01]  /*72b0*/  I2F.S16 R2, R2 ;  /* 0x0000000200027306 */ /* 0x000ea20000101400 */
[-C--:B---3--:R-:W-:Y:S01]  /*72c0*/  FMUL.FTZ R12, R12, R17.reuse ;  /* 0x000000110c0c7220 */ /* 0x088fe20000410000 */
[----:B0-----:R-:W-:-:S06]  /*72d0*/  FMUL.FTZ R16, R9, R17 ;  /* 0x0000001109107220 */ /* 0x001fcc0000410000 */
[----:B------:R-:W0:Y:S01]  /*72e0*/  I2F.S8 R19, R37 ;  /* 0x0000002500137306 */ /* 0x000e220000001400 */
[----:B--2---:R-:W-:-:S07]  /*72f0*/  FMUL.FTZ R9, R2, R17 ;  /* 0x0000001102097220 */ /* 0x004fce0000410000 */
[----:B------:R-:W2:Y:S01]  /*7300*/  I2F.S8 R20, R20 ;  /* 0x0000001400147306 */ /* 0x000ea20000001400 */
[----:B-----5:R-:W-:Y:S01]  /*7310*/  F2FP.F16.F32.PACK_AB R40, R9, R12 ;  /* 0x0000000c0928723e */ /* 0x020fe200000000ff */
[----:B0-----:R-:W-:-:S06]  /*7320*/  FMUL.FTZ R19, R19, R17 ;  /* 0x0000001113137220 */ /* 0x001fcc0000410000 */
[----:B------:R-:W0:Y:S01]  /*7330*/  I2F.S16 R22, R22 ;  /* 0x0000001600167306 */ /* 0x000e220000101400 */
[----:B--2---:R-:W-:-:S07]  /*7340*/  FMUL.FTZ R20, R20, R17 ;  /* 0x0000001114147220 */ /* 0x004fce0000410000 */
[----:B------:R-:W2:Y:S01]  /*7350*/  I2F.S16 R15, R15 ;  /* 0x0000000f000f7306 */ /* 0x000ea20000101400 */
[----:B0-----:R-:W-:-:S07]  /*7360*/  FMUL.FTZ R23, R22, R17 ;  /* 0x0000001116177220 */ /* 0x001fce0000410000 */
[----:B------:R-:W0:Y:S01]  /*7370*/  I2F.S16 R8, R8 ;  /* 0x0000000800087306 */ /* 0x000e220000101400 */
[----:B------:R-:W-:Y:S01]  /*7380*/  F2FP.F16.F32.PACK_AB R43, R23, R20 ;  /* 0x00000014172b723e */ /* 0x000fe200000000ff */
[----:B--2---:R-:W-:-:S05]  /*7390*/  FMUL.FTZ R2, R15, R17 ;  /* 0x000000110f027220 */ /* 0x004fca0000410000 */
[----:B------:R-:W-:Y:S01]  /*73a0*/  F2FP.F16.F32.PACK_AB R42, R2, R19 ;  /* 0x00000013022a723e */ /* 0x000fe200000000ff */
[----:B0-----:R-:W-:-:S05]  /*73b0*/  FMUL.FTZ R17, R8, R17 ;  /* 0x0000001108117220 */ /* 0x001fca0000410000 */
[----:B------:R-:W-:-:S07]  /*73c0*/  F2FP.F16.F32.PACK_AB R41, R17, R16 ;  /* 0x000000101129723e */ /* 0x000fce00000000ff */
.L_x_2535:
[----:B-----5:R-:W-:Y:S01]  /*73d0*/  HFMA2.MMA R28, R40, 1, 1, R28 ;  /* 0x3c003c00281c7835 */ /* 0x020fe2000000001c */
[----:B------:R-:W-:Y:S01]  /*73e0*/  HADD2 R29, R41, R29 ;  /* 0x0000001d291d7230 */ /* 0x000fe20000000000 */
[----:B------:R-:W-:Y:S01]  /*73f0*/  HFMA2.MMA R30, R42, 1, 1, R30 ;  /* 0x3c003c002a1e7835 */ /* 0x000fe2000000001e */
[----:B------:R-:W-:-:S04]  /*7400*/  HADD2 R31, R43, R31 ;  /* 0x0000001f2b1f7230 */ /* 0x000fc80000000000 */
[----:B------:R-:W-:Y:S01]  /*7410*/  @P0 HFMA2.MMA R29, R29, R5, -RZ ;  /* 0x000000051d1d0235 */ /* 0x000fe200001000ff */
[----:B-1----:R-:W-:Y:S01]  /*7420*/  HADD2.F32 R5, -RZ, R26.H0_H0 ;  /* 0x2000001aff057230 */ /* 0x002fe20000004100 */
[----:B------:R-:W-:Y:S01]  /*7430*/  @P0 HFMA2.MMA R31, R31, R7, -RZ ;  /* 0x000000071f1f0235 */ /* 0x000fe200001000ff */
[----:B------:R-:W-:Y:S02]  /*7440*/  @P0 HMUL2 R28, R28, R4 ;  /* 0x000000041c1c0232 */ /* 0x000fe40000000000 */
        /* <DEDUP_REMOVED lines=12> */
[--C-:B------:R-:W-:Y:S02]  /*7510*/  HADD2.F32 R12, -RZ, R31.reuse.H0_H0 ;  /* 0x2000001fff0c7230 */ /* 0x100fe40000004100 */
[C---:B------:R-:W-:Y:S01]  /*7520*/  FFMA.FTZ R35, R5.reuse, R8, R35 ;  /* 0x0000000805237223 */ /* 0x040fe20000010023 */
[----:B------:R-:W-:Y:S02]  /*7530*/  HADD2.F32 R15, -RZ, R31.H1_H1 ;  /* 0x3000001fff0f7230 */ /* 0x000fe40000004100 */
[C---:B------:R-:W-:Y:S01]  /*7540*/  FFMA.FTZ R38, R5.reuse, R9, R38 ;  /* 0x0000000905267223 */ /* 0x040fe20000010026 */
[----:B------:R-:W-:-:S02]  /*7550*/  FFMA.FTZ R13, R5, R12, R13 ;  /* 0x0000000c050d7223 */ /* 0x000fc4000001000d */
[----:B--2---:R-:W-:-:S07]  /*7560*/  FFMA.FTZ R0, R5, R15, R0 ;  /* 0x0000000f05007223 */ /* 0x004fce0000010000 */
.L_x_2534:
[----:B------:R-:W-:Y:S05]  /*7570*/  BSYNC B0 ;  /* 0x0000000000007941 */ /* 0x000fea0003800000 */
.L_x_2533:
        /* <DEDUP_REMOVED lines=15> */
[----:B0-----:R-:W-:Y:S02]  /*7670*/  F2FP.F16.F32.PACK_AB R6, R38, R35 ;  /* 0x000000232606723e */ /* 0x001fe400000000ff */
[----:B------:R-:W-:-:S05]  /*7680*/  F2FP.F16.F32.PACK_AB R7, R0, R13 ;  /* 0x0000000d0007723e */ /* 0x000fca00000000ff */
[----:B------:R2:W-:Y:S02]  /*7690*/  STS.128 [R27+-0x400], R4 ;  /* 0xfffc00041b007388 */ /* 0x0005e40000000c00 */
.L_x_2537:
[----:B------:R-:W-:Y:S05]  /*76a0*/  BSYNC B0 ;  /* 0x0000000000007941 */ /* 0x000fea0003800000 */
.L_x_2536:
[----:B------:R-:W-:Y:S06]  /*76b0*/  BAR.SYNC.DEFER_BLOCKING 0x0 ;  /* 0x0000000000007b1d */ /* 0x000fec0000010000 */
[----:B------:R-:W-:Y:S04]  /*76c0*/  BSSY B0, `(.L_x_2538) ;  /* 0x0000013000007945 */ /* 0x000fe80003800000 */
[----:B------:R-:W-:Y:S05]  /*76d0*/  @P1 BRA `(.L_x_2539) ;  /* 0x0000000000441947 */ /* 0x000fea0003800000 */
[----:B0-2---:R-:W1:Y:S02]  /*76e0*/  LDS.128 R4, [R27] ;  /* 0x000000001b047984 */ /* 0x005e640000000c00 */
[--C-:B-1----:R-:W-:Y:S02]  /*76f0*/  HADD2.F32 R8, -RZ, R6.reuse.H0_H0 ;  /* 0x20000006ff087230 */ /* 0x102fe40000004100 */
[----:B------:R-:W-:Y:S02]  /*7700*/  HADD2.F32 R11, -RZ, R6.H1_H1 ;  /* 0x30000006ff0b7230 */ /* 0x000fe40000004100 */
[----:B------:R-:W-:Y:S02]  /*7710*/  HADD2.F32 R9, -RZ, R4.H0_H0 ;  /* 0x20000004ff097230 */ /* 0x000fe40000004100 */
[----:B------:R-:W-:Y:S01]  /*7720*/  FADD.FTZ R35, R35, R8 ;  /* 0x0000000823237221 */ /* 0x000fe20000010000 */
[----:B------:R-:W-:Y:S02]  /*7730*/  HADD2.F32 R2, -RZ, R5.H0_H0 ;  /* 0x20000005ff027230 */ /* 0x000fe40000004100 */
[----:B------:R-:W-:Y:S01]  /*7740*/  FADD.FTZ R38, R38, R11 ;  /* 0x0000000b26267221 */ /* 0x000fe20000010000 */
[----:B------:R-:W-:-:S02]  /*7750*/  HADD2.F32 R6, -RZ, R7.H0_H0 ;  /* 0x20000007ff067230 */ /* 0x000fc40000004100 */
[----:B------:R-:W-:Y:S01]  /*7760*/  FADD.FTZ R14, R14, R9 ;  /* 0x000000090e0e7221 */ /* 0x000fe20000010000 */
[----:B------:R-:W-:Y:S02]  /*7770*/  HADD2.F32 R4, -RZ, R4.H1_H1 ;  /* 0x30000004ff047230 */ /* 0x000fe40000004100 */
[----:B------:R-:W-:Y:S01]  /*7780*/  FADD.FTZ R3, R3, R2 ;  /* 0x0000000203037221 */ /* 0x000fe20000010000 */
[----:B------:R-:W-:Y:S02]  /*7790*/  HADD2.F32 R5, -RZ, R5.H1_H1 ;  /* 0x30000005ff057230 */ /* 0x000fe40000004100 */
[----:B------:R-:W-:Y:S01]  /*77a0*/  FADD.FTZ R13, R13, R6 ;  /* 0x000000060d0d7221 */ /* 0x000fe20000010000 */
[----:B------:R-:W-:Y:S02]  /*77b0*/  HADD2.F32 R7, -RZ, R7.H1_H1 ;  /* 0x30000007ff077230 */ /* 0x000fe40000004100 */
[----:B------:R-:W-:Y:S01]  /*77c0*/  FADD.FTZ R33, R33, R4 ;  /* 0x0000000421217221 */ /* 0x000fe20000010000 */
[----:B------:R-:W-:-:S02]  /*77d0*/  FADD.FTZ R32, R32, R5 ;  /* 0x0000000520207221 */ /* 0x000fc40000010000 */
[----:B------:R-:W-:-:S07]  /*77e0*/  FADD.FTZ R0, R0, R7 ;  /* 0x0000000700007221 */ /* 0x000fce0000010000 */
.L_x_2539:
[----:B------:R-:W-:Y:S05]  /*77f0*/  BSYNC B0 ;  /* 0x0000000000007941 */ /* 0x000fea0003800000 */
.L_x_2538:
[----:B------:R-:W-:Y:S06]  /*7800*/  BAR.SYNC.DEFER_BLOCKING 0x0 ;  /* 0x0000000000007b1d */ /* 0x000fec0000010000 */
[----:B------:R-:W-:Y:S04]  /*7810*/  BSSY B0, `(.L_x_2540) ;  /* 0x0000007000007945 */ /* 0x000fe80003800000 */
[----:B------:R-:W-:Y:S05]  /*7820*/  @P2 BRA `(.L_x_2541) ;  /* 0x0000000000142947 */ /* 0x000fea0003800000 */
[----:B--2---:R-:W-:Y:S02]  /*7830*/  F2FP.F16.F32.PACK_AB R4, R33, R14 ;  /* 0x0000000e2104723e */ /* 0x004fe400000000ff */
[----:B------:R-:W-:Y:S02]  /*7840*/  F2FP.F16.F32.PACK_AB R5, R32, R3 ;  /* 0x000000032005723e */ /* 0x000fe400000000ff */
[----:B0-----:R-:W-:Y:S02]  /*7850*/  F2FP.F16.F32.PACK_AB R6, R38, R35 ;  /* 0x000000232606723e */ /* 0x001fe400000000ff */
[----:B------:R-:W-:-:S05]  /*7860*/  F2FP.F16.F32.PACK_AB R7, R0, R13 ;  /* 0x0000000d0007723e */ /* 0x000fca00000000ff */
[----:B------:R3:W-:Y:S02]  /*7870*/  STS.128 [R27+-0x200], R4 ;  /* 0xfffe00041b007388 */ /* 0x0007e40000000c00 */
.L_x_2541:
[----:B------:R-:W-:Y:S05]  /*7880*/  BSYNC B0 ;  /* 0x0000000000007941 */ /* 0x000fea0003800000 */
.L_x_2540:
[----:B------:R-:W-:Y:S06]  /*7890*/  BAR.SYNC.DEFER_BLOCKING 0x0 ;  /* 0x0000000000007b1d */ /* 0x000fec0000010000 */
[----:B------:R-:W-:Y:S04]  /*78a0*/  BSSY B0, `(.L_x_2542) ;  /* 0x0000013000007945 */ /* 0x000fe80003800000 */
[----:B------:R-:W-:Y:S05]  /*78b0*/  @P4 BRA `(.L_x_2543) ;  /* 0x0000000000444947 */ /* 0x000fea0003800000 */
[----:B0-23--:R-:W1:Y:S02]  /*78c0*/  LDS.128 R4, [R27] ;  /* 0x000000001b047984 */ /* 0x00de640000000c00 */
        /* <DEDUP_REMOVED lines=16> */
.L_x_2543:
[----:B------:R-:W-:Y:S05]  /*79d0*/  BSYNC B0 ;  /* 0x0000000000007941 */ /* 0x000fea0003800000 */
.L_x_2542:
[----:B------:R-:W-:Y:S06]  /*79e0*/  BAR.SYNC.DEFER_BLOCKING 0x0 ;  /* 0x0000000000007b1d */ /* 0x000fec0000010000 */
[----:B------:R-:W-:Y:S05]  /*79f0*/  @P3 EXIT ;  /* 0x000000000000394d */ /* 0x000fea0003800000 */
[----:B------:R-:W4:Y:S02]  /*7a00*/  LDC R2, c[0x0][0x308] ;  /* 0x0000c200ff027b82 */ /* 0x000f240000000800 */
[----:B----4-:R-:W-:-:S13]  /*7a10*/  ISETP.NE.AND P0, PT, R2, 0x2, PT ;  /* 0x000000020200780c */ /* 0x010fda0003f05270 */
[----:B------:R-:W-:Y:S05]  /*7a20*/  @!P0 BRA `(.L_x_2544) ;  /* 0x0000000000308947 */ /* 0x000fea0003800000 */
[----:B--23--:R-:W2:Y:S01]  /*7a30*/  LDC.64 R4, c[0x0][0x210] ;  /* 0x00008400ff047b82 */ /* 0x00cea20000000a00 */
[----:B------:R-:W-:Y:S01]  /*7a40*/  IMAD.IADD R21, R24, 0x1, R21 ;  /* 0x0000000118157824 */ /* 0x000fe200078e0215 */
[----:B------:R-:W-:Y:S02]  /*7a50*/  F2FP.F16.F32.PACK_AB R33, R33, R14 ;  /* 0x0000000e2121723e */ /* 0x000fe400000000ff */
[----:B------:R-:W-:Y:S02]  /*7a60*/  F2FP.F16.F32.PACK_AB R3, R32, R3 ;  /* 0x000000032003723e */ /* 0x000fe400000000ff */
[----:B------:R-:W-:Y:S02]  /*7a70*/  F2FP.F16.F32.PACK_AB R35, R38, R35 ;  /* 0x000000232623723e */ /* 0x000fe400000000ff */
[----:B------:R-:W-:Y:S01]  /*7a80*/  F2FP.F16.F32.PACK_AB R13, R0, R13 ;  /* 0x0000000d000d723e */ /* 0x000fe200000000ff */
[----:B--2---:R-:W-:-:S05]  /*7a90*/  IMAD.WIDE R4, R21, 0x2, R4 ;  /* 0x0000000215047825 */ /* 0x004fca00078e0204 */
[----:B------:R-:W-:Y:S04]  /*7aa0*/  STG.E desc[UR36][R4.64], R33 ;  /* 0x0000002104007986 */ /* 0x000fe8000c101924 */
[----:B------:R-:W-:Y:S04]  /*7ab0*/  STG.E desc[UR36][R4.64+0x4], R3 ;  /* 0x0000040304007986 */ /* 0x000fe8000c101924 */
[----:B------:R-:W-:Y:S04]  /*7ac0*/  STG.E desc[UR36][R4.64+0x8], R35 ;  /* 0x0000082304007986 */ /* 0x000fe8000c101924 */
[----:B------:R-:W-:Y:S01]  /*7ad0*/  STG.E desc[UR36][R4.64+0xc], R13 ;  /* 0x00000c0d04007986 */ /* 0x000fe2000c101924 */
[----:B------:R-:W-:Y:S05]  /*7ae0*/  EXIT ;  /* 0x000000000000794d */ /* 0x000fea0003800000 */
.L_x_2544:
[----:B--23--:R-:W2:Y:S01]  /*7af0*/  LDC.64 R4, c[0x0][0x300] ;  /* 0x0000c000ff047b82 */ /* 0x00cea20000000a00 */
[----:B------:R-:W-:Y:S01]  /*7b00*/  IMAD.IADD R21, R24, 0x1, R21 ;  /* 0x0000000118157824 */ /* 0x000fe200078e0215 */
[----:B------:R-:W-:Y:S01]  /*7b10*/  ULDC.64 UR4, c[0x0][0x210] ;  /* 0x0000840000047ab9 */ /* 0x000fe20000000a00 */
[----:B--2---:R-:W2:Y:S02]  /*7b20*/  LDG.E R4, desc[UR36][R4.64] ;  /* 0x0000002404047981 */ /* 0x004ea4000c1e1900 */
[C---:B--2---:R-:W-:Y:S01]  /*7b30*/  FMUL.FTZ R33, R4.reuse, R33 ;  /* 0x0000002104217220 */ /* 0x044fe20000410000 */
[C---:B------:R-:W-:Y:S01]  /*7b40*/  FMUL.FTZ R3, R4.reuse, R3 ;  /* 0x0000000304037220 */ /* 0x040fe20000410000 */
[C---:B------:R-:W-:Y:S01]  /*7b50*/  FMUL.FTZ R32, R4.reuse, R32 ;  /* 0x0000002004207220 */ /* 0x040fe20000410000 */
[C---:B------:R-:W-:Y:S01]  /*7b60*/  FMUL.FTZ R35, R4.reuse, R35 ;  /* 0x0000002304237220 */ /* 0x040fe20000410000 */
[C---:B------:R-:W-:Y:S01]  /*7b70*/  FMUL.FTZ R14, R4.reuse, R14 ;  /* 0x0000000e040e7220 */ /* 0x040fe20000410000 */
[C---:B------:R-:W-:Y:S01]  /*7b80*/  FMUL.FTZ R38, R4.reuse, R38 ;  /* 0x0000002604267220 */ /* 0x040fe20000410000 */
[----:B------:R-:W2:Y:S01]  /*7b90*/  F2I.S8.NTZ R33, R33 ;  /* 0x0000002100217305 */ /* 0x000ea20000202100 */
[C---:B------:R-:W-:Y:S01]  /*7ba0*/  FMUL.FTZ R13, R4.reuse, R13 ;  /* 0x0000000d040d7220 */ /* 0x040fe20000410000 */
[----:B------:R-:W-:-:S06]  /*7bb0*/  FMUL.FTZ R0, R4, R0 ;  /* 0x0000000004007220 */ /* 0x000fcc0000410000 */
[----:B------:R-:W3:Y:S01]  /*7bc0*/  F2I.S8.NTZ R3, R3 ;  /* 0x0000000300037305 */ /* 0x000ee20000202100 */
[----:B--2---:R-:W-:-:S07]  /*7bd0*/  PRMT R2, R33, 0x8880, RZ ;  /* 0x0000888021027816 */ /* 0x004fce00000000ff */
[----:B------:R-:W0:Y:S01]  /*7be0*/  F2I.S8.NTZ R32, R32 ;  /* 0x0000002000207305 */ /* 0x000e220000202100 */
[----:B------:R-:W-:Y:S02]  /*7bf0*/  PRMT R2, R2, 0x7710, RZ ;  /* 0x0000771002027816 */ /* 0x000fe400000000ff */
[----:B---3--:R-:W-:-:S05]  /*7c00*/  PRMT R5, R3, 0x8880, RZ ;  /* 0x0000888003057816 */ /* 0x008fca00000000ff */
[----:B------:R-:W2:Y:S01]  /*7c10*/  F2I.S8.NTZ R35, R35 ;  /* 0x0000002300237305 */ /* 0x000ea20000202100 */
[----:B-1----:R-:W-:Y:S02]  /*7c20*/  LOP3.LUT R9, R2, 0xff, RZ, 0xc0, !PT ;  /* 0x000000ff02097812 */ /* 0x002fe400078ec0ff */
[----:B------:R-:W-:Y:S02]  /*7c30*/  PRMT R3, R5, 0x7710, RZ ;  /* 0x0000771005037816 */ /* 0x000fe400000000ff */
[----:B------:R-:W-:Y:S02]  /*7c40*/  SHF.L.U64.HI R8, R9, 0x8, RZ ;  /* 0x0000000809087819 */ /* 0x000fe400000102ff */
[----:B0-----:R-:W-:Y:S01]  /*7c50*/  PRMT R6, R32, 0x8880, RZ ;  /* 0x0000888020067816 */ /* 0x001fe200000000ff */
[----:B------:R-:W0:Y:S01]  /*7c60*/  F2I.S8.NTZ R14, R14 ;  /* 0x0000000e000e7305 */ /* 0x000e220000202100 */
[----:B------:R-:W-:Y:S02]  /*7c70*/  LOP3.LUT R7, R3, 0xff, RZ, 0xc0, !PT ;  /* 0x000000ff03077812 */ /* 0x000fe400078ec0ff */
[----:B------:R-:W-:-:S02]  /*7c80*/  PRMT R4, R6, 0x7710, RZ ;  /* 0x0000771006047816 */ /* 0x000fc400000000ff */
[----:B------:R-:W-:Y:S02]  /*7c90*/  SHF.L.U64.HI R3, R7, 0x10, RZ ;  /* 0x0000001007037819 */ /* 0x000fe400000102ff */
[----:B------:R-:W-:Y:S01]  /*7ca0*/  LOP3.LUT R6, R4, 0xff, RZ, 0xc0, !PT ;  /* 0x000000ff04067812 */ /* 0x000fe200078ec0ff */
[----:B------:R-:W1:Y:S01]  /*7cb0*/  F2I.S8.NTZ R38, R38 ;  /* 0x0000002600267305 */ /* 0x000e620000202100 */
[----:B--2---:R-:W-:Y:S02]  /*7cc0*/  PRMT R2, R35, 0x8880, RZ ;  /* 0x0000888023027816 */ /* 0x004fe400000000ff */
[----:B------:R-:W-:Y:S02]  /*7cd0*/  SHF.L.U64.HI R4, R6, 0x18, RZ ;  /* 0x0000001806047819 */ /* 0x000fe400000102ff */
[----:B------:R-:W-:Y:S02]  /*7ce0*/  PRMT R2, R2, 0x7710, RZ ;  /* 0x0000771002027816 */ /* 0x000fe400000000ff */
[----:B0-----:R-:W-:Y:S01]  /*7cf0*/  PRMT R14, R14, 0x8880, RZ ;  /* 0x000088800e0e7816 */ /* 0x001fe200000000ff */
[----:B------:R-:W0:Y:S01]  /*7d00*/  F2I.S8.NTZ R13, R13 ;  /* 0x0000000d000d7305 */ /* 0x000e220000202100 */
[----:B------:R-:W-:-:S02]  /*7d10*/  LOP3.LUT R4, R4, R3, R8, 0xfe, !PT ;  /* 0x0000000304047212 */ /* 0x000fc400078efe08 */
[----:B------:R-:W-:Y:S02]  /*7d20*/  LOP3.LUT R3, R2, 0xff, RZ, 0xc0, !PT ;  /* 0x000000ff02037812 */ /* 0x000fe400078ec0ff */
[----:B------:R-:W-:Y:S02]  /*7d30*/  SHF.L.U32 R7, R7, 0x10, RZ ;  /* 0x0000001007077819 */ /* 0x000fe400000006ff */
[----:B-1----:R-:W-:Y:S01]  /*7d40*/  PRMT R38, R38, 0x8880, RZ ;  /* 0x0000888026267816 */ /* 0x002fe200000000ff */
[----:B------:R1:W2:Y:S01]  /*7d50*/  F2I.S8.NTZ R5, R0 ;  /* 0x0000000000057305 */ /* 0x0002a20000202100 */
[----:B------:R-:W-:Y:S02]  /*7d60*/  LOP3.LUT R3, R3, 0xffffff00, R4, 0xf8, !PT ;  /* 0xffffff0003037812 */ /* 0x000fe400078ef804 */
[----:B------:R-:W-:Y:S02]  /*7d70*/  PRMT R2, R38, 0x7710, RZ ;  /* 0x0000771026027816 */ /* 0x000fe400000000ff */
[----:B------:R-:W-:-:S02]  /*7d80*/  IADD3 R4, P0, R21, UR4, RZ ;  /* 0x0000000415047c10 */ /* 0x000fc4000ff1e0ff */
[----:B0-----:R-:W-:Y:S02]  /*7d90*/  PRMT R13, R13, 0x8880, RZ ;  /* 0x000088800d0d7816 */ /* 0x001fe400000000ff */
[----:B-1----:R-:W-:Y:S02]  /*7da0*/  PRMT R0, R14, 0x7710, RZ ;  /* 0x000077100e007816 */ /* 0x002fe400000000ff */
[----:B------:R-:W-:Y:S02]  /*7db0*/  PRMT R2, R2, 0x7604, RZ ;  /* 0x0000760402027816 */ /* 0x000fe400000000ff */
[----:B------:R-:W-:Y:S02]  /*7dc0*/  PRMT R8, R0, 0x6540, R9 ;  /* 0x0000654000087816 */ /* 0x000fe40000000009 */
[----:B------:R-:W-:Y:S02]  /*7dd0*/  PRMT R0, R13, 0x7710, RZ ;  /* 0x000077100d007816 */ /* 0x000fe400000000ff */
[----:B------:R-:W-:-:S02]  /*7de0*/  LOP3.LUT R3, R2, 0xffff00ff, R3, 0xf8, !PT ;  /* 0xffff00ff02037812 */ /* 0x000fc400078ef803 */
[----:B------:R-:W-:Y:S02]  /*7df0*/  PRMT R0, R0, 0x7054, RZ ;  /* 0x0000705400007816 */ /* 0x000fe400000000ff */
[----:B--2---:R-:W-:Y:S02]  /*7e00*/  PRMT R5, R5, 0x8880, RZ ;  /* 0x0000888005057816 */ /* 0x004fe400000000ff */
[----:B------:R-:W-:Y:S02]  /*7e10*/  LOP3.LUT R3, R0, 0xff00ffff, R3, 0xf8, !PT ;  /* 0xff00ffff00037812 */ /* 0x000fe400078ef803 */
[----:B------:R-:W-:Y:S02]  /*7e20*/  LOP3.LUT R7, R7, 0xff00ffff, R8, 0xf8, !PT ;  /* 0xff00ffff07077812 */ /* 0x000fe400078ef808 */
[----:B------:R-:W-:Y:S02]  /*7e30*/  PRMT R0, R5, 0x7710, RZ ;  /* 0x0000771005007816 */ /* 0x000fe400000000ff */
[----:B------:R-:W-:-:S02]  /*7e40*/  PRMT R2, R7, 0x4210, R6 ;  /* 0x0000421007027816 */ /* 0x000fc40000000006 */
[----:B------:R-:W-:Y:S02]  /*7e50*/  LEA.HI.X.SX32 R5, R21, UR5, 0x1, P0 ;  /* 0x0000000515057c11 */ /* 0x000fe400080f0eff */
[----:B------:R-:W-:-:S05]  /*7e60*/  PRMT R3, R3, 0x4210, R0 ;  /* 0x0000421003037816 */ /* 0x000fca0000000000 */
[----:B------:R-:W-:Y:S01]  /*7e70*/  STG.E.64 desc[UR36][R4.64], R2 ;  /* 0x0000000204007986 */ /* 0x000fe2000c101b24 */
[----:B------:R-:W-:Y:S05]  /*7e80*/  EXIT ;  /* 0x000000000000794d */ /* 0x000fea0003800000 */
.L_x_2498:
[----:B------:R-:W-:Y:S01]  /*7e90*/  MOV R12, 0x10 ;  /* 0x00000010000c7802 */ /* 0x000fe20000000f00 */
[----:B------:R-:W-:Y:S01]  /*7ea0*/  IMAD.MOV.U32 R11, RZ, RZ, 0x1f ;  /* 0x0000001fff0b7424 */ /* 0x000fe200078e00ff */
[----:B------:R-:W-:-:S07]  /*7eb0*/  MOV R15, 0xffffffff ;  /* 0xffffffff000f7802 */ /* 0x000fce0000000f00 */
[----:B0----5:R-:W-:Y:S05]  /*7ec0*/  WARPSYNC.COLLECTIVE R15, `(.L_x_2545) ;  /* 0x000000000f087348 */ /* 0x021fea0003c00000 */
[----:B------:R1:W2:Y:S02]  /*7ed0*/  SHFL.BFLY P6, R14, R13, R12, R11 ;  /* 0x0c00000c0d0e7389 */ /* 0x0002a400000c000b */
[----:B012--5:R-:W-:Y:S01]  /*7ee0*/  ENDCOLLECTIVE ;  /* 0x000000000000791b */ /* 0x027fe20003800000 */
.L_x_2545:
[----:B------:R-:W-:Y:S01]  /*7ef0*/  MOV R12, 0x8 ;  /* 0x00000008000c7802 */ /* 0x000fe20000000f00 */
[----:B------:R-:W-:-:S04]  /*7f00*/  FADD.FTZ R0, R13, R14 ;  /* 0x0000000e0d007221 */ /* 0x000fc80000010000 */
[----:B------:R-:W-:-:S07]  /*7f10*/  IMAD.MOV.U32 R13, RZ, RZ, R0 ;  /* 0x000000ffff0d7224 */ /* 0x000fce00078e0000 */
[----:B------:R-:W-:Y:S05]  /*7f20*/  WARPSYNC.COLLECTIVE R15, `(.L_x_2546) ;  /* 0x000000000f087348 */ /* 0x000fea0003c00000 */
[----:B------:R0:W1:Y:S02]  /*7f30*/  SHFL.BFLY P6, R14, R13, R12, R11 ;  /* 0x0c00000c0d0e7389 */ /* 0x00006400000c000b */
[----:B01----:R-:W-:Y:S01]  /*7f40*/  ENDCOLLECTIVE ;  /* 0x000000000000791b */ /* 0x003fe20003800000 */
.L_x_2546:
[----:B------:R-:W-:Y:S01]  /*7f50*/  MOV R12, 0x4 ;  /* 0x00000004000c7802 */ /* 0x000fe20000000f00 */
[----:B------:R-:W-:-:S04]  /*7f60*/  FADD.FTZ R3, R0, R14 ;  /* 0x0000000e00037221 */ /* 0x000fc80000010000 */
[----:B------:R-:W-:-:S07]  /*7f70*/  IMAD.MOV.U32 R13, RZ, RZ, R3 ;  /* 0x000000ffff0d7224 */ /* 0x000fce00078e0003 */
[----:B------:R-:W-:Y:S05]  /*7f80*/  WARPSYNC.COLLECTIVE R15, `(.L_x_2547) ;  /* 0x000000000f087348 */ /* 0x000fea0003c00000 */
[----:B------:R0:W1:Y:S02]  /*7f90*/  SHFL.BFLY P6, R14, R13, R12, R11 ;  /* 0x0c00000c0d0e7389 */ /* 0x00006400000c000b */
[----:B01----:R-:W-:Y:S01]  /*7fa0*/  ENDCOLLECTIVE ;  /* 0x000000000000791b */ /* 0x003fe20003800000 */
.L_x_2547:
[----:B------:R-:W-:Y:S01]  /*7fb0*/  MOV R12, 0x2 ;  /* 0x00000002000c7802 */ /* 0x000fe20000000f00 */
[----:B------:R-:W-:-:S04]  /*7fc0*/  FADD.FTZ R4, R3, R14 ;  /* 0x0000000e03047221 */ /* 0x000fc80000010000 */
[----:B------:R-:W-:-:S07]  /*7fd0*/  IMAD.MOV.U32 R13, RZ, RZ, R4 ;  /* 0x000000ffff0d7224 */ /* 0x000fce00078e0004 */
[----:B------:R-:W-:Y:S05]  /*7fe0*/  WARPSYNC.COLLECTIVE R15, `(.L_x_2548) ;  /* 0x000000000f087348 */ /* 0x000fea0003c00000 */
[----:B------:R0:W1:Y:S02]  /*7ff0*/  SHFL.BFLY P6, R14, R13, R12, R11 ;  /* 0x0c00000c0d0e7389 */ /* 0x00006400000c000b */
[----:B01----:R-:W-:Y:S01]  /*8000*/  ENDCOLLECTIVE ;  /* 0x000000000000791b */ /* 0x003fe20003800000 */
.L_x_2548:
[----:B------:R-:W-:Y:S01]  /*8010*/  MOV R12, 0x1 ;  /* 0x00000001000c7802 */ /* 0x000fe20000000f00 */
[----:B------:R-:W-:-:S04]  /*8020*/  FADD.FTZ R5, R4, R14 ;  /* 0x0000000e04057221 */ /* 0x000fc80000010000 */
[----:B------:R-:W-:-:S07]  /*8030*/  IMAD.MOV.U32 R13, RZ, RZ, R5 ;  /* 0x000000ffff0d7224 */ /* 0x000fce00078e0005 */
[----:B------:R-:W-:Y:S05]  /*8040*/  WARPSYNC.COLLECTIVE R15, `(.L_x_2549) ;  /* 0x000000000f087348 */ /* 0x000fea0003c00000 */
[----:B------:R0:W1:Y:S02]  /*8050*/  SHFL.BFLY P6, R14, R13, R12, R11 ;  /* 0x0c00000c0d0e7389 */ /* 0x00006400000c000b */
[----:B01----:R-:W-:Y:S01]  /*8060*/  ENDCOLLECTIVE ;  /* 0x000000000000791b */ /* 0x003fe20003800000 */
.L_x_2549:
[----:B------:R-:W-:Y:S05]  /*8070*/  BRA `(.L_x_2550) ;  /* 0xffffffa400647947 */ /* 0x000fea000383ffff */
.L_x_2502:
[----:B------:R-:W-:Y:S01]  /*8080*/  BSSY B1, `(.L_x_2551) ;  /* 0x0000007000017945 */ /* 0x000fe20003800000 */
[----:B------:R-:W-:Y:S01]  /*8090*/  IMAD.MOV.U32 R12, RZ, RZ, 0x1 ;  /* 0x00000001ff0c7424 */ /* 0x000fe200078e00ff */
[----:B------:R-:W-:Y:S01]  /*80a0*/  MOV R11, 0x1f ;  /* 0x0000001f000b7802 */ /* 0x000fe20000000f00 */
[----:B------:R-:W-:-:S07]  /*80b0*/  IMAD.MOV.U32 R15, RZ, RZ, -0x1 ;  /* 0xffffffffff0f7424 */ /* 0x000fce00078e00ff */
[----:B-----5:R-:W-:Y:S05]  /*80c0*/  WARPSYNC.COLLECTIVE R15, `(.L_x_2552) ;  /* 0x000000000f087348 */ /* 0x020fea0003c00000 */
[----:B------:R0:W1:Y:S02]  /*80d0*/  SHFL.BFLY P6, R14, R13, R12, R11 ;  /* 0x0c00000c0d0e7389 */ /* 0x00006400000c000b */
[----:B01---5:R-:W-:Y:S01]  /*80e0*/  ENDCOLLECTIVE ;  /* 0x000000000000791b */ /* 0x023fe20003800000 */
.L_x_2552:
[----:B------:R-:W-:Y:S05]  /*80f0*/  BSYNC B1 ;  /* 0x0000000000017941 */ /* 0x000fea0003800000 */
.L_x_2551:
[----:B------:R-:W-:Y:S05]  /*8100*/  BRA `(.L_x_2553) ;  /* 0xffffffc800dc7947 */ /* 0x000fea000383ffff */
.L_x_2506:
[----:B-1----:R-:W-:Y:S01]  /*8110*/  HFMA2.MMA R12, -RZ, RZ, 0, 9.5367431640625e-07 ;  /* 0x00000010ff0c7435 */ /* 0x002fe200000001ff */
[----:B------:R-:W-:Y:S01]  /*8120*/  BSSY B0, `(.L_x_2554) ;  /* 0x0000007000007945 */ /* 0x000fe20003800000 */
[----:B0-----:R-:W-:Y:S01]  /*8130*/  MOV R13, R155 ;  /* 0x0000009b000d7202 */ /* 0x001fe20000000f00 */
[----:B------:R-:W-:Y:S01]  /*8140*/  IMAD.MOV.U32 R11, RZ, RZ, 0x1f ;  /* 0x0000001fff0b7424 */ /* 0x000fe200078e00ff */
[----:B------:R-:W-:-:S07]  /*8150*/  MOV R15, 0xffffffff ;  /* 0xffffffff000f7802 */ /* 0x000fce0000000f00 */
[----:B--23-5:R-:W-:Y:S05]  /*8160*/  WARPSYNC.COLLECTIVE R15, `(.L_x_2555) ;  /* 0x000000000f087348 */ /* 0x02cfea0003c00000 */
[----:B------:R0:W1:Y:S02]  /*8170*/  SHFL.BFLY P6, R14, R13, R12, R11 ;  /* 0x0c00000c0d0e7389 */ /* 0x00006400000c000b */
[----:B0123-5:R-:W-:Y:S01]  /*8180*/  ENDCOLLECTIVE ;  /* 0x000000000000791b */ /* 0x02ffe20003800000 */
.L_x_2555:
[----:B------:R-:W-:Y:S05]  /*8190*/  BSYNC B0 ;  /* 0x0000000000007941 */ /* 0x000fea0003800000 */
.L_x_2554:
[----:B------:R-:W-:Y:S01]  /*81a0*/  HFMA2.MMA R12, -RZ, RZ, 0, 4.76837158203125e-07 ;  /* 0x00000008ff0c7435 */ /* 0x000fe200000001ff */
[----:B------:R-:W-:Y:S01]  /*81b0*/  FMNMX.FTZ R13, R14, R155, !PT ;  /* 0x0000009b0e0d7209 */ /* 0x000fe20007810000 */
[----:B------:R-:W-:Y:S01]  /*81c0*/  IMAD.MOV.U32 R11, RZ, RZ, 0x1f ;  /* 0x0000001fff0b7424 */ /* 0x000fe200078e00ff */
[----:B------:R-:W-:-:S08]  /*81d0*/  MOV R15, 0xffffffff ;  /* 0xffffffff000f7802 */ /* 0x000fd00000000f00 */
[----:B------:R-:W-:Y:S05]  /*81e0*/  WARPSYNC.COLLECTIVE R15, `(.L_x_2556) ;  /* 0x000000000f087348 */ /* 0x000fea0003c00000 */
[----:B------:R0:W1:Y:S02]  /*81f0*/  SHFL.BFLY P6, R14, R13, R12, R11 ;  /* 0x0c00000c0d0e7389 */ /* 0x00006400000c000b */
[----:B01----:R-:W-:Y:S01]  /*8200*/  ENDCOLLECTIVE ;  /* 0x000000000000791b */ /* 0x003fe20003800000 */
.L_x_2556:
[----:B------:R-:W-:Y:S01]  /*8210*/  IMAD.MOV.U32 R12, RZ, RZ, 0x4 ;  /* 0x00000004ff0c7424 */ /* 0x000fe200078e00ff */
[----:B------:R-:W-:-:S04]  /*8220*/  FMNMX.FTZ R0, R13, R14, !PT ;  /* 0x0000000e0d007209 */ /* 0x000fc80007810000 */
[----:B------:R-:W-:-:S07]  /*8230*/  MOV R13, R0 ;  /* 0x00000000000d7202 */ /* 0x000fce0000000f00 */
[----:B------:R-:W-:Y:S05]  /*8240*/  WARPSYNC.COLLECTIVE R15, `(.L_x_2557) ;  /* 0x000000000f087348 */ /* 0x000fea0003c00000 */
[----:B------:R0:W1:Y:S02]  /*8250*/  SHFL.BFLY P6, R14, R13, R12, R11 ;  /* 0x0c00000c0d0e7389 */ /* 0x00006400000c000b */
[----:B01----:R-:W-:Y:S01]  /*8260*/  ENDCOLLECTIVE ;  /* 0x000000000000791b */ /* 0x003fe20003800000 */
.L_x_2557:
[----:B------:R-:W-:Y:S01]  /*8270*/  HFMA2.MMA R12, -RZ, RZ, 0, 1.1920928955078125e-07 ;  /* 0x00000002ff0c7435 */ /* 0x000fe200000001ff */
[----:B------:R-:W-:-:S04]  /*8280*/  FMNMX.FTZ R3, R0, R14, !PT ;  /* 0x0000000e00037209 */ /* 0x000fc80007810000 */
[----:B------:R-:W-:-:S07]  /*8290*/  MOV R13, R3 ;  /* 0x00000003000d7202 */ /* 0x000fce0000000f00 */
[----:B------:R-:W-:Y:S05]  /*82a0*/  WARPSYNC.COLLECTIVE R15, `(.L_x_2558) ;  /* 0x000000000f087348 */ /* 0x000fea0003c00000 */
[----:B------:R0:W1:Y:S02]  /*82b0*/  SHFL.BFLY P6, R14, R13, R12, R11 ;  /* 0x0c00000c0d0e7389 */ /* 0x00006400000c000b */
[----:B01----:R-:W-:Y:S01]  /*82c0*/  ENDCOLLECTIVE ;  /* 0x000000000000791b */ /* 0x003fe20003800000 */
.L_x_2558:
[----:B------:R-:W-:Y:S05]  /*82d0*/  BRA `(.L_x_2559) ;  /* 0xffffffcc002c7947 */ /* 0x000fea000383ffff */
.L_x_2560:
        /* <DEDUP_REMOVED lines=10> */
.L_x_3305:


//--------------------- .text._ZN4mmha33masked_multihead_attention_kernelItLi256ELi256ELi4ELi32ELi64ELb0ELb1EEEv26Multihead_attention_paramsIT_XT5_EE --------------------------
	.section	.text._ZN4mmha33masked_multihead_attention_kernelItLi256ELi256ELi4ELi32ELi64ELb0ELb1EEEv26Multihead_attention_paramsIT_XT5_EE,"ax",@progbits
	.align	128
        .global         _ZN4mmha33masked_multihead_attention_kernelItLi256ELi256ELi4ELi32ELi64ELb0ELb1EEEv26Multihead_attention_paramsIT_XT5_EE
        .type           _ZN4mmha33masked_multihead_attention_kernelItLi256ELi256ELi4ELi32ELi64ELb0ELb1EEEv26Multihead_attention_paramsIT_XT5_EE,@function
        .size           _ZN4mmha33masked_multihead_attention_kernelItLi256ELi256ELi4ELi32ELi64ELb0ELb1EEEv26Multihead_attention_paramsIT_XT5_EE,(.L_x_3306 - _ZN4mmha33masked_multihead_attention_kernelItLi256ELi256ELi4ELi32ELi64ELb0ELb1EEEv26Multihead_attention_paramsIT_XT5_EE)
        .other          _ZN4mmha33masked_multihead_attention_kernelItLi256ELi256ELi4ELi32ELi64ELb0ELb1EEEv26Multihead_attention_paramsIT_XT5_EE,@"STO_CUDA_ENTRY STV_DEFAULT"
_ZN4mmha33masked_multihead_attention_kernelItLi256ELi256ELi4ELi32ELi64ELb0ELb1EEEv26Multihead_attention_paramsIT_XT5_EE:
.text._ZN4mmha33masked_multihead_attention_kernelItLi256ELi256ELi4ELi32ELi64ELb0ELb1EEEv26Multihead_attention_paramsIT_XT5_EE:
[----:B------:R-:W0:Y:S01]  /*0000*/  LDC R1, c[0x0][0x28] ;  /* 0x00000a00ff017b82 */ /* 0x000e220000000800 */
[----:B------:R-:W-:Y:S01]  /*0010*/  ULDC.64 UR4, c[0x0][0x320] ;  /* 0x0000c80000047ab9 */ /* 0x000fe20000000a00 */
[----:B------:R-:W-:Y:S01]  /*0020*/  ULDC.64 UR36, c[0x0][0x208] ;  /* 0x0000820000247ab9 */ /* 0x000fe20000000a00 */
[----:B------:R-:W-:-:S05]  /*0030*/  ISETP.NE.U32.AND P0, PT, RZ, UR4, PT ;  /* 0x00000004ff007c0c */ /* 0x000fca000bf05070 */
[----:B------:R-:W1:Y:S01]  /*0040*/  S2UR UR7, SR_CTAID.Y ;  /* 0x00000000000779c3 */ /* 0x000e620000002600 */
[----:B------:R-:W-:-:S13]  /*0050*/  ISETP.NE.AND.EX P0, PT, RZ, UR5, PT, P0 ;  /* 0x00000005ff007c0c */ /* 0x000fda000bf05300 */
[----:B------:R-:W-:Y:S05]  /*0060*/  @!P0 BRA `(.L_x_2561) ;  /* 0x00000000001c8947 */ /* 0x000fea0003800000 */
[----:B-1----:R-:W-:-:S04]  /*0070*/  UIADD3 UR4, UP0, UR7, UR4, URZ ;  /* 0x0000000407047290 */ /* 0x002fc8000ff1e03f */
[----:B------:R-:W-:Y:S02]  /*0080*/  ULEA.HI.X.SX32 UR5, UR7, UR5, 0x1, UP0 ;  /* 0x0000000507057291 */ /* 0x000fe400080f0e3f */
[----:B------:R-:W-:-:S04]  /*0090*/  IMAD.U32 R2, RZ, RZ, UR4 ;  /* 0x00000004ff027e24 */ /* 0x000fc8000f8e00ff */
[----:B------:R-:W-:-:S05]  /*00a0*/  IMAD.U32 R3, RZ, RZ, UR5 ;  /* 0x00000005ff037e24 */ /* 0x000fca000f8e00ff */
[----:B------:R-:W2:Y:S02]  /*00b0*/  LDG.E.U8 R2, desc[UR36][R2.64] ;  /* 0x0000002402027981 */ /* 0x000ea4000c1e1100 */
[----:B--2---:R-:W-:-:S13]  /*00c0*/  ISETP.NE.AND P0, PT, R2, 0x1, PT ;  /* 0x000000010200780c */ /* 0x004fda0003f05270 */
[----:B------:R-:W-:Y:S05]  /*00d0*/  @!P0 EXIT ;  /* 0x000000000000894d */ /* 0x000fea0003800000 */
.L_x_2561:
[----:B------:R-:W2:Y:S01]  /*00e0*/  LDC R11, c[0x0][0x280] ;  /* 0x0000a000ff0b7b82 */ /* 0x000ea20000000800 */
[----:B------:R-:W-:Y:S01]  /*00f0*/  ULDC.64 UR4, c[0x0][0x330] ;  /* 0x0000cc0000047ab9 */ /* 0x000fe20000000a00 */
[----:B------:R-:W3:Y:S01]  /*0100*/  S2R R6, SR_CTAID.Y ;  /* 0x0000000000067919 */ /* 0x000ee20000002600 */
[----:B------:R-:W-:Y:S01]  /*0110*/  UISETP.NE.U32.AND UP0, UPT, UR4, URZ, UPT ;  /* 0x0000003f0400728c */ /* 0x000fe2000bf05070 */
[----:B------:R-:W-:Y:S01]  /*0120*/  ULDC UR6, c[0x0][0x288] ;  /* 0x0000a20000067ab9 */ /* 0x000fe20000000800 */
[----:B------:R-:W4:Y:S02]  /*0130*/  S2R R22, SR_TID.X ;  /* 0x0000000000167919 */ /* 0x000f240000002100 */
[----:B------:R-:W-:Y:S01]  /*0140*/  UISETP.NE.AND.EX UP0, UPT, UR5, URZ, UPT, UP0 ;  /* 0x0000003f0500728c */ /* 0x000fe2000bf05300 */
[----:B------:R-:W5:Y:S01]  /*0150*/  S2UR UR46, SR_CTAID.X ;  /* 0x00000000002e79c3 */ /* 0x000f620000002500 */
[----:B------:R-:W-:-:S04]  /*0160*/  ULDC UR41, c[0x0][0x278] ;  /* 0x00009e0000297ab9 */ /* 0x000fc80000000800 */
[----:B------:R-:W-:-:S05]  /*0170*/  PLOP3.LUT P1, PT, PT, PT, UP0, 0x80, 0x0 ;  /* 0x000000000000781c */ /* 0x000fca0003f2f008 */
[----:B------:R-:W-:Y:S02]  /*0180*/  @UP0 ULDC.64 UR4, c[0x0][0x330] ;  /* 0x0000cc0000040ab9 */ /* 0x000fe40000000a00 */
[----:B-1----:R-:W-:Y:S01]  /*0190*/  @UP0 UIMAD.WIDE UR4, UR7, 0x4, UR4 ;  /* 0x00000004070408a5 */ /* 0x002fe2000f8e0204 */
[----:B--2---:R-:W-:-:S05]  /*01a0*/  IABS R7, R11 ;  /* 0x0000000b00077213 */ /* 0x004fca0000000000 */
[----:B------:R-:W-:Y:S01]  /*01b0*/  IMAD.U32 R2, RZ, RZ, UR4 ;  /* 0x00000004ff027e24 */ /* 0x000fe2000f8e00ff */
[----:B------:R-:W-:Y:S01]  /*01c0*/  @UP0 ULDC UR4, c[0x0][0x2c0] ;  /* 0x0000b00000040ab9 */ /* 0x000fe20000000800 */
[----:B------:R-:W1:Y:S01]  /*01d0*/  I2F.RP R0, R7 ;  /* 0x0000000700007306 */ /* 0x000e620000209400 */
[----:B------:R-:W-:Y:S01]  /*01e0*/  IMAD.U32 R3, RZ, RZ, UR5 ;  /* 0x00000005ff037e24 */ /* 0x000fe2000f8e00ff */
[----:B------:R-:W-:-:S04]  /*01f0*/  ULDC UR5, c[0x0][0x284] ;  /* 0x0000a10000057ab9 */ /* 0x000fc80000000800 */
[----:B------:R2:W5:Y:S02]  /*0200*/  @P1 LDG.E R10, desc[UR36][R2.64] ;  /* 0x00000024020a1981 */ /* 0x000564000c1e1900 */
[----:B-1----:R-:W1:Y:S02]  /*0210*/  MUFU.RCP R0, R0 ;  /* 0x0000000000007308 */ /* 0x002e640000001000 */
[----:B-1----:R-:W-:-:S06]  /*0220*/  IADD3 R4, R0, 0xffffffe, RZ ;  /* 0x0ffffffe00047810 */ /* 0x002fcc0007ffe0ff */
[----:B------:R1:W0:Y:S01]  /*0230*/  F2I.FTZ.U32.TRUNC.NTZ R5, R4 ;  /* 0x0000000400057305 */ /* 0x000222000021f000 */
[----:B---3--:R-:W-:Y:S01]  /*0240*/  IABS R6, R6 ;  /* 0x0000000600067213 */ /* 0x008fe20000000000 */
[----:B-1----:R-:W-:Y:S01]  /*0250*/  IMAD.MOV.U32 R4, RZ, RZ, RZ ;  /* 0x000000ffff047224 */ /* 0x002fe200078e00ff */
[----:B0-----:R-:W-:-:S05]  /*0260*/  IADD3 R0, RZ, -R5, RZ ;  /* 0x80000005ff007210 */ /* 0x001fca0007ffe0ff */
[----:B------:R-:W-:-:S04]  /*0270*/  IMAD R9, R0, R7, RZ ;  /* 0x0000000700097224 */ /* 0x000fc800078e02ff */
[----:B------:R-:W-:Y:S02]  /*0280*/  IMAD.HI.U32 R0, R5, R9, R4 ;  /* 0x0000000905007227 */ /* 0x000fe400078e0004 */
[----:B------:R-:W0:Y:S04]  /*0290*/  LDC.64 R4, c[0x0][0x2f0] ;  /* 0x0000bc00ff047b82 */ /* 0x000e280000000a00 */
[----:B------:R-:W-:-:S04]  /*02a0*/  IMAD.HI.U32 R0, R0, R6, RZ ;  /* 0x0000000600007227 */ /* 0x000fc800078e00ff */
[----:B------:R-:W-:-:S04]  /*02b0*/  IMAD.MOV R8, RZ, RZ, -R0 ;  /* 0x000000ffff087224 */ /* 0x000fc800078e0a00 */
[----:B------:R-:W-:-:S05]  /*02c0*/  IMAD R6, R7, R8, R6 ;  /* 0x0000000807067224 */ /* 0x000fca00078e0206 */
[----:B------:R-:W-:Y:S02]  /*02d0*/  ISETP.GT.U32.AND P3, PT, R7, R6, PT ;  /* 0x000000060700720c */ /* 0x000fe40003f64070 */
[----:B0-----:R-:W-:-:S04]  /*02e0*/  ISETP.NE.U32.AND P0, PT, R4, RZ, PT ;  /* 0x000000ff0400720c */ /* 0x001fc80003f05070 */
[----:B------:R-:W-:-:S07]  /*02f0*/  ISETP.NE.AND.EX P0, PT, R5, RZ, PT, P0 ;  /* 0x000000ff0500720c */ /* 0x000fce0003f05300 */
[----:B------:R-:W-:-:S04]  /*0300*/  @!P3 IADD3 R6, R6, -R7, RZ ;  /* 0x800000070606b210 */ /* 0x000fc80007ffe0ff */
[----:B------:R-:W-:Y:S02]  /*0310*/  ISETP.GE.U32.AND P2, PT, R6, R7, PT ;  /* 0x000000070600720c */ /* 0x000fe40003f46070 */
[C---:B------:R-:W-:Y:S01]  /*0320*/  LOP3.LUT R6, R11.reuse, UR7, RZ, 0x3c, !PT ;  /* 0x000000070b067c12 */ /* 0x040fe2000f8e3cff */
[----:B------:R-:W-:Y:S01]  /*0330*/  @!P3 VIADD R0, R0, 0x1 ;  /* 0x000000010000b836 */ /* 0x000fe20000000000 */
[----:B--2---:R-:W0:Y:S02]  /*0340*/  @P0 LDC.64 R2, c[0x0][0x2f0] ;  /* 0x0000bc00ff020b82 */ /* 0x004e240000000a00 */
[----:B------:R-:W-:Y:S02]  /*0350*/  ISETP.GE.AND P4, PT, R6, RZ, PT ;  /* 0x000000ff0600720c */ /* 0x000fe40003f86270 */
[----:B------:R-:W-:-:S05]  /*0360*/  ISETP.NE.AND P3, PT, R11, RZ, PT ;  /* 0x000000ff0b00720c */ /* 0x000fca0003f65270 */
[----:B------:R-:W-:-:S05]  /*0370*/  @P2 VIADD R0, R0, 0x1 ;  /* 0x0000000100002836 */ /* 0x000fca0000000000 */
[----:B------:R-:W-:-:S05]  /*0380*/  MOV R23, R0 ;  /* 0x0000000000177202 */ /* 0x000fca0000000f00 */
[----:B------:R-:W-:Y:S01]  /*0390*/  @!P4 IMAD.MOV R23, RZ, RZ, -R23 ;  /* 0x000000ffff17c224 */ /* 0x000fe200078e0a17 */
[----:B------:R-:W-:-:S05]  /*03a0*/  @!P3 LOP3.LUT R23, RZ, R11, RZ, 0x33, !PT ;  /* 0x0000000bff17b212 */ /* 0x000fca00078e33ff */
[----:B0-----:R-:W-:-:S06]  /*03b0*/  @P0 IMAD.WIDE R2, R23, 0x4, R2 ;  /* 0x0000000417020825 */ /* 0x001fcc00078e0202 */
[----:B------:R0:W2:Y:S01]  /*03c0*/  @P0 LDG.E R3, desc[UR36][R2.64] ;  /* 0x0000002402030981 */ /* 0x0000a2000c1e1900 */
[----:B------:R-:W-:-:S05]  /*03d0*/  IMAD.U32 R0, RZ, RZ, UR5 ;  /* 0x00000005ff007e24 */ /* 0x000fca000f8e00ff */
[----:B------:R-:W-:-:S04]  /*03e0*/  IABS R9, R0 ;  /* 0x0000000000097213 */ /* 0x000fc80000000000 */
[----:B------:R-:W1:Y:S08]  /*03f0*/  I2F.RP R0, R9 ;  /* 0x0000000900007306 */ /* 0x000e700000209400 */
[----:B-1----:R-:W1:Y:S02]  /*0400*/  MUFU.RCP R0, R0 ;  /* 0x0000000000007308 */ /* 0x002e640000001000 */
[----:B-1----:R-:W-:-:S06]  /*0410*/  IADD3 R6, R0, 0xffffffe, RZ ;  /* 0x0ffffffe00067810 */ /* 0x002fcc0007ffe0ff */
[----:B------:R1:W0:Y:S02]  /*0420*/  F2I.FTZ.U32.TRUNC.NTZ R7, R6 ;  /* 0x0000000600077305 */ /* 0x000224000021f000 */
[----:B-1----:R-:W-:Y:S02]  /*0430*/  IMAD.MOV.U32 R6, RZ, RZ, RZ ;  /* 0x000000ffff067224 */ /* 0x002fe400078e00ff */
[----:B0-----:R-:W-:-:S04]  /*0440*/  IMAD.MOV R2, RZ, RZ, -R7 ;  /* 0x000000ffff027224 */ /* 0x001fc800078e0a07 */
[----:B------:R-:W-:-:S04]  /*0450*/  IMAD R11, R2, R9, RZ ;  /* 0x00000009020b7224 */ /* 0x000fc800078e02ff */
[----:B------:R-:W-:Y:S01]  /*0460*/  IMAD.HI.U32 R7, R7, R11, R6 ;  /* 0x0000000b07077227 */ /* 0x000fe200078e0006 */
[C---:B----4-:R-:W-:Y:S01]  /*0470*/  ISETP.GT.AND P5, PT, R22.reuse, 0x1f, PT ;  /* 0x0000001f1600780c */ /* 0x050fe20003fa4270 */
[----:B-----5:R-:W-:Y:S01]  /*0480*/  UIMAD UR43, UR7, UR6, UR46 ;  /* 0x00000006072b72a4 */ /* 0x020fe2000f8e022e */
[----:B------:R-:W-:-:S03]  /*0490*/  SHF.L.U32 R28, R22, 0x3, RZ ;  /* 0x00000003161c7819 */ /* 0x000fc600000006ff */
[----:B------:R-:W-:Y:S01]  /*04a0*/  USHF.L.U32 UR45, UR43, 0x8, URZ ;  /* 0x000000082b2d7899 */ /* 0x000fe2000800063f */
[----:B------:R-:W-:Y:S01]  /*04b0*/  P2R R0, PR, RZ, 0x20 ;  /* 0x00000020ff007803 */ /* 0x000fe20000000000 */
[----:B------:R-:W-:Y:S01]  /*04c0*/  UMOV UR38, URZ ;  /* 0x0000003f00267c82 */ /* 0x000fe20008000000 */
[----:B------:R-:W-:Y:S01]  /*04d0*/  UIMAD UR44, UR7, UR5, URZ ;  /* 0x00000005072c72a4 */ /* 0x000fe2000f8e023f */
[----:B------:R-:W-:Y:S01]  /*04e0*/  BSSY B0, `(.L_x_2562) ;  /* 0x0000049000007945 */ /* 0x000fe20003800000 */
[----:B------:R-:W-:Y:S01]  /*04f0*/  IMAD R23, R23, UR6, RZ ;  /* 0x0000000617177c24 */ /* 0x000fe2000f8e02ff */
[----:B------:R-:W-:-:S13]  /*0500*/  @P1 R2UR UR40, R10 ;  /* 0x000000000a2812ca */ /* 0x000fda00000e0000 */
[----:B------:R-:W-:-:S07]  /*0510*/  @UP0 UIADD3 UR40, UR40, UR4, URZ ;  /* 0x0000000428280290 */ /* 0x000fce000fffe03f */
[----:B------:R-:W-:Y:S02]  /*0520*/  @!UP0 ULDC UR40, c[0x0][0x29c] ;  /* 0x0000a70000288ab9 */ /* 0x000fe40000000800 */
[----:B------:R-:W-:-:S05]  /*0530*/  IABS R2, UR40 ;  /* 0x0000002800027c13 */ /* 0x000fca0008000000 */
[----:B------:R-:W-:-:S05]  /*0540*/  IMAD.HI.U32 R7, R7, R2, RZ ;  /* 0x0000000207077227 */ /* 0x000fca00078e00ff */
[----:B------:R-:W-:-:S05]  /*0550*/  IADD3 R7, -R7, RZ, RZ ;  /* 0x000000ff07077210 */ /* 0x000fca0007ffe1ff */
[----:B------:R-:W-:-:S05]  /*0560*/  IMAD R2, R9, R7, R2 ;  /* 0x0000000709027224 */ /* 0x000fca00078e0202 */
[----:B------:R-:W-:-:S13]  /*0570*/  ISETP.GT.U32.AND P1, PT, R9, R2, PT ;  /* 0x000000020900720c */ /* 0x000fda0003f24070 */
[----:B------:R-:W-:-:S05]  /*0580*/  @!P1 IMAD.IADD R2, R2, 0x1, -R9 ;  /* 0x0000000102029824 */ /* 0x000fca00078e0a09 */
[----:B------:R-:W-:Y:S02]  /*0590*/  ISETP.GT.U32.AND P1, PT, R9, R2, PT ;  /* 0x000000020900720c */ /* 0x000fe40003f24070 */
[----:B------:R-:W-:Y:S01]  /*05a0*/  ISETP.LE.AND P2, PT, RZ, UR40, PT ;  /* 0x00000028ff007c0c */ /* 0x000fe2000bf43270 */
[----:B------:R-:W-:Y:S02]  /*05b0*/  USHF.L.U32 UR4, UR46, 0x8, URZ ;  /* 0x000000082e047899 */ /* 0x000fe4000800063f */
[----:B------:R-:W-:Y:S02]  /*05c0*/  UISETP.NE.AND UP0, UPT, UR41, URZ, UPT ;  /* 0x0000003f2900728c */ /* 0x000fe4000bf05270 */
[----:B------:R-:W-:-:S06]  /*05d0*/  UIADD3 UR42, UR40, 0x1, -UR5 ;  /* 0x00000001282a7890 */ /* 0x000fcc000fffe805 */
[----:B------:R-:W-:Y:S01]  /*05e0*/  @!P1 IMAD.IADD R2, R2, 0x1, -R9 ;  /* 0x0000000102029824 */ /* 0x000fe200078e0a09 */
[----:B------:R-:W-:Y:S01]  /*05f0*/  ISETP.NE.AND P1, PT, RZ, UR5, PT ;  /* 0x00000005ff007c0c */ /* 0x000fe2000bf25270 */
[----:B------:R-:W-:Y:S02]  /*0600*/  UIMAD UR41, UR7, UR41, UR4 ;  /* 0x00000029072972a4 */ /* 0x000fe4000f8e0204 */
[----:B------:R-:W-:Y:S02]  /*0610*/  UISETP.LT.AND UP1, UPT, URZ, UR42, UPT ;  /* 0x0000002a3f00728c */ /* 0x000fe4000bf21270 */
[----:B------:R-:W-:Y:S01]  /*0620*/  USEL UR41, UR45, UR41, !UP0 ;  /* 0x000000292d297287 */ /* 0x000fe2000c000000 */
[----:B------:R-:W-:Y:S01]  /*0630*/  @!P2 IMAD.MOV R2, RZ, RZ, -R2 ;  /* 0x000000ffff02a224 */ /* 0x000fe200078e0a02 */
[----:B------:R-:W-:Y:S01]  /*0640*/  USEL UR42, URZ, UR42, !UP1 ;  /* 0x0000002a3f2a7287 */ /* 0x000fe2000c800000 */
[----:B------:R-:W-:-:S05]  /*0650*/  VIADD R0, R28, UR4 ;  /* 0x000000041c007c36 */ /* 0x000fca0008000000 */
[----:B------:R-:W-:Y:S02]  /*0660*/  @!P1 LOP3.LUT R2, RZ, UR5, RZ, 0x33, !PT ;  /* 0x00000005ff029c12 */ /* 0x000fe4000f8e33ff */
[----:B--2---:R-:W-:Y:S02]  /*0670*/  @P0 R2UR UR38, R3 ;  /* 0x00000000032602ca */ /* 0x004fe400000e0000 */
[----:B------:R-:W-:Y:S01]  /*0680*/  IADD3 R3, R28, UR41, RZ ;  /* 0x000000291c037c10 */ /* 0x000fe2000fffe0ff */
[----:B------:R-:W-:-:S12]  /*0690*/  @P5 BRA `(.L_x_2563) ;  /* 0x0000000000ac5947 */ /* 0x000fd80003800000 */
[----:B------:R-:W0:Y:S02]  /*06a0*/  LDC R6, c[0x0][0x308] ;  /* 0x0000c200ff067b82 */ /* 0x000e240000000800 */
        /* <DEDUP_REMOVED lines=8> */
[----:B-----5:R-:W2:Y:S01]  /*0730*/  LDG.E.64 R16, desc[UR36][R8.64] ;  /* 0x0000002408107981 */ /* 0x020ea2000c1e1b00 */
[----:B------:R-:W0:Y:S03]  /*0740*/  LDC.64 R6, c[0x0][0x2f8] ;  /* 0x0000be00ff067b82 */ /* 0x000e260000000a00 */
[----:B0-----:R0:W3:Y:S01]  /*0750*/  LDG.E R14, desc[UR36][R6.64] ;  /* 0x00000024060e7981 */ /* 0x0010e2000c1e1900 */
[C---:B--2---:R-:W-:Y:S01]  /*0760*/  PRMT R9, R16.reuse, 0x9910, RZ ;  /* 0x0000991010097816 */ /* 0x044fe200000000ff */
[----:B------:R-:W3:Y:S01]  /*0770*/  I2F.S8 R11, R17 ;  /* 0x00000011000b7306 */ /* 0x000ee20000001400 */
[----:B0-----:R-:W-:Y:S02]  /*0780*/  PRMT R7, R17, 0x9910, RZ ;  /* 0x0000991011077816 */ /* 0x001fe400000000ff */
[----:B------:R-:W-:Y:S02]  /*0790*/  SHF.R.U64 R15, R16, 0x10, R17 ;  /* 0x00000010100f7819 */ /* 0x000fe40000001211 */
[----:B------:R-:W-:Y:S01]  /*07a0*/  SHF.R.S32.HI R6, RZ, 0x8, R9 ;  /* 0x00000008ff067819 */ /* 0x000fe20000011409 */
[----:B------:R-:W-:Y:S01]  /*07b0*/  IMAD.MOV.U32 R9, RZ, RZ, R7 ;  /* 0x000000ffff097224 */ /* 0x000fe200078e0007 */
[----:B------:R-:W-:Y:S01]  /*07c0*/  PRMT R7, R15, 0x9910, RZ ;  /* 0x000099100f077816 */ /* 0x000fe200000000ff */
[----:B------:R-:W0:Y:S01]  /*07d0*/  I2F.S8 R10, R16 ;  /* 0x00000010000a7306 */ /* 0x000e220000001400 */
[----:B------:R-:W-:-:S02]  /*07e0*/  SHF.R.S32.HI R13, RZ, 0x18, R17 ;  /* 0x00000018ff0d7819 */ /* 0x000fc40000011411 */
[----:B------:R-:W-:Y:S02]  /*07f0*/  SHF.R.U32.HI R12, RZ, 0x10, R17 ;  /* 0x00000010ff0c7819 */ /* 0x000fe40000011611 */
[----:B------:R-:W-:Y:S02]  /*0800*/  SHF.R.S32.HI R9, RZ, 0x8, R9 ;  /* 0x00000008ff097819 */ /* 0x000fe40000011409 */
[----:B------:R-:W-:Y:S01]  /*0810*/  SHF.R.S32.HI R7, RZ, 0x8, R7 ;  /* 0x00000008ff077819 */ /* 0x000fe20000011407 */
[----:B------:R-:W1:Y:S08]  /*0820*/  I2F.S16 R13, R13 ;  /* 0x0000000d000d7306 */ /* 0x000e700000101400 */
[----:B------:R-:W2:Y:S01]  /*0830*/  I2F.S8 R12, R12 ;  /* 0x0000000c000c7306 */ /* 0x000ea20000001400 */
[-C--:B---3--:R-:W-:Y:S01]  /*0840*/  FMUL.FTZ R18, R11, R14.reuse ;  /* 0x0000000e0b127220 */ /* 0x088fe20000410000 */
[-C--:B0-----:R-:W-:Y:S01]  /*0850*/  FMUL.FTZ R10, R10, R14.reuse ;  /* 0x0000000e0a0a7220 */ /* 0x081fe20000410000 */
[----:B-1----:R-:W-:-:S05]  /*0860*/  FMUL.FTZ R19, R13, R14 ;  /* 0x0000000e0d137220 */ /* 0x002fca0000410000 */
[----:B------:R-:W0:Y:S01]  /*0870*/  I2F.S8 R8, R15 ;  /* 0x0000000f00087306 */ /* 0x000e220000001400 */
[----:B--2---:R-:W-:-:S07]  /*0880*/  FMUL.FTZ R12, R12, R14 ;  /* 0x0000000e0c0c7220 */ /* 0x004fce0000410000 */
[----:B------:R-:W1:Y:S01]  /*0890*/  I2F.S16 R6, R6 ;  /* 0x0000000600067306 */ /* 0x000e620000101400 */
[----:B------:R-:W-:Y:S01]  /*08a0*/  F2FP.F16.F32.PACK_AB R19, R19, R12 ;  /* 0x0000000c1313723e */ /* 0x000fe200000000ff */
        /* <DEDUP_REMOVED lines=8> */
[----:B------:R-:W-:Y:S01]  /*0930*/  F2FP.F16.F32.PACK_AB R17, R17, R8 ;  /* 0x000000081111723e */ /* 0x000fe200000000ff */
[----:B------:R-:W-:Y:S06]  /*0940*/  BRA `(.L_x_2564) ;  /* 0x0000000000087947 */ /* 0x000fec0003800000 */
.L_x_2563:
[----:B------:R-:W-:Y:S02]  /*0950*/  CS2R R18, SRZ ;  /* 0x0000000000127805 */ /* 0x000fe4000001ff00 */
[----:B------:R-:W-:-:S07]  /*0960*/  CS2R R16, SRZ ;  /* 0x0000000000107805 */ /* 0x000fce000001ff00 */
.L_x_2564:
[----:B------:R-:W-:Y:S05]  /*0970*/  BSYNC B0 ;  /* 0x0000000000007941 */ /* 0x000fea0003800000 */
.L_x_2562:
        /* <DEDUP_REMOVED lines=8> */
[----:B0-----:R-:W-:-:S06]  /*0a00*/  IMAD.WIDE R24, R3, 0x2, R24 ;  /* 0x0000000203187825 */ /* 0x001fcc00078e0218 */
[----:B------:R-:W5:Y:S01]  /*0a10*/  LDG.E.128 R24, desc[UR36][R24.64] ;  /* 0x0000002418187981 */ /* 0x000f62000c1e1d00 */
[----:B------:R-:W-:Y:S05]  /*0a20*/  BRA `(.L_x_2567) ;  /* 0x00000000008c7947 */ /* 0x000fea0003800000 */
.L_x_2566:
[----:B------:R-:W-:Y:S02]  /*0a30*/  ULDC.64 UR4, c[0x0][0x228] ;  /* 0x00008a0000047ab9 */ /* 0x000fe40000000a00 */
[----:B------:R-:W-:-:S04]  /*0a40*/  IADD3 R6, P0, R3, UR4, RZ ;  /* 0x0000000403067c10 */ /* 0x000fc8000ff1e0ff */
        /* <DEDUP_REMOVED lines=10> */
[----:B------:R-:W0:Y:S01]  /*0af0*/  I2F.S8 R11, R21 ;  /* 0x00000015000b7306 */ /* 0x000e220000001400 */
[----:B------:R-:W-:Y:S02]  /*0b00*/  SHF.R.S32.HI R13, RZ, 0x18, R21 ;  /* 0x00000018ff0d7819 */ /* 0x000fe40000011415 */
[----:B------:R-:W-:Y:S02]  /*0b10*/  SHF.R.S32.HI R3, RZ, 0x8, R3 ;  /* 0x00000008ff037819 */ /* 0x000fe40000011403 */
[----:B------:R-:W-:-:S02]  /*0b20*/  SHF.R.S32.HI R8, RZ, 0x8, R8 ;  /* 0x00000008ff087819 */ /* 0x000fc40000011408 */
[----:B------:R-:W-:Y:S01]  /*0b30*/  SHF.R.S32.HI R6, RZ, 0x8, R6 ;  /* 0x00000008ff067819 */ /* 0x000fe20000011406 */
[----:B------:R-:W1:Y:S01]  /*0b40*/  I2F.S8 R12, R12 ;  /* 0x0000000c000c7306 */ /* 0x000e620000001400 */
[-C--:B---3--:R-:W-:Y:S01]  /*0b50*/  FMUL.FTZ R10, R10, R9.reuse ;  /* 0x000000090a0a7220 */ /* 0x088fe20000410000 */
[----:B0-----:R-:W-:-:S06]  /*0b60*/  FMUL.FTZ R11, R11, R9 ;  /* 0x000000090b0b7220 */ /* 0x001fcc0000410000 */
[----:B------:R-:W0:Y:S01]  /*0b70*/  I2F.S16 R13, R13 ;  /* 0x0000000d000d7306 */ /* 0x000e220000101400 */
[----:B-1----:R-:W-:-:S07]  /*0b80*/  FMUL.FTZ R27, R12, R9 ;  /* 0x000000090c1b7220 */ /* 0x002fce0000410000 */
[----:B------:R0:W1:Y:S08]  /*0b90*/  I2F.S8 R7, R14 ;  /* 0x0000000e00077306 */ /* 0x0000700000001400 */
[----:B------:R-:W2:Y:S01]  /*0ba0*/  I2F.S16 R3, R3 ;  /* 0x0000000300037306 */ /* 0x000ea20000101400 */
[----:B0-----:R-:W-:-:S05]  /*0bb0*/  FMUL.FTZ R14, R13, R9 ;  /* 0x000000090d0e7220 */ /* 0x001fca0000410000 */
[----:B------:R-:W-:Y:S01]  /*0bc0*/  F2FP.F16.F32.PACK_AB R27, R14, R27 ;  /* 0x0000001b0e1b723e */ /* 0x000fe200000000ff */
[-C--:B-1----:R-:W-:Y:S01]  /*0bd0*/  FMUL.FTZ R7, R7, R9.reuse ;  /* 0x0000000907077220 */ /* 0x082fe20000410000 */
[----:B------:R-:W0:Y:S01]  /*0be0*/  I2F.S16 R8, R8 ;  /* 0x0000000800087306 */ /* 0x000e220000101400 */
[----:B--2---:R-:W-:-:S07]  /*0bf0*/  FMUL.FTZ R3, R3, R9 ;  /* 0x0000000903037220 */ /* 0x004fce0000410000 */
[----:B------:R-:W1:Y:S01]  /*0c00*/  I2F.S16 R6, R6 ;  /* 0x0000000600067306 */ /* 0x000e620000101400 */
[----:B------:R-:W-:Y:S01]  /*0c10*/  F2FP.F16.F32.PACK_AB R24, R3, R10 ;  /* 0x0000000a0318723e */ /* 0x000fe200000000ff */
[----:B0-----:R-:W-:-:S05]  /*0c20*/  FMUL.FTZ R26, R8, R9 ;  /* 0x00000009081a7220 */ /* 0x001fca0000410000 */
[----:B------:R-:W-:Y:S01]  /*0c30*/  F2FP.F16.F32.PACK_AB R26, R26, R11 ;  /* 0x0000000b1a1a723e */ /* 0x000fe200000000ff */
[----:B-1----:R-:W-:-:S05]  /*0c40*/  FMUL.FTZ R12, R6, R9 ;  /* 0x00000009060c7220 */ /* 0x002fca0000410000 */
[----:B------:R-:W-:-:S07]  /*0c50*/  F2FP.F16.F32.PACK_AB R25, R12, R7 ;  /* 0x000000070c19723e */ /* 0x000fce00000000ff */
.L_x_2567:
[----:B------:R-:W-:Y:S05]  /*0c60*/  BSYNC B0 ;  /* 0x0000000000007941 */ /* 0x000fea0003800000 */
.L_x_2565:
[----:B------:R-:W-:Y:S01]  /*0c70*/  ULDC.64 UR4, c[0x0][0x220] ;  /* 0x0000880000047ab9 */ /* 0x000fe20000000a00 */
[----:B------:R-:W-:Y:S01]  /*0c80*/  ULDC.64 UR8, c[0x0][0x230] ;  /* 0x00008c0000087ab9 */ /* 0x000fe20000000a00 */
[----:B------:R-:W-:Y:S02]  /*0c90*/  ISETP.EQ.U32.AND P1, PT, RZ, UR4, PT ;  /* 0x00000004ff007c0c */ /* 0x000fe4000bf22070 */
[----:B------:R-:W-:Y:S02]  /*0ca0*/  ISETP.EQ.U32.AND P2, PT, R4, RZ, PT ;  /* 0x000000ff0400720c */ /* 0x000fe40003f42070 */
[----:B------:R-:W-:Y:S02]  /*0cb0*/  ISETP.GE.AND P0, PT, R22, 0x20, PT ;  /* 0x000000201600780c */ /* 0x000fe40003f06270 */
[----:B------:R-:W-:Y:S02]  /*0cc0*/  CS2R R32, SRZ ;  /* 0x0000000000207805 */ /* 0x000fe4000001ff00 */
[----:B------:R-:W-:-:S02]  /*0cd0*/  ISETP.EQ.U32.AND P3, PT, RZ, UR8, PT ;  /* 0x00000008ff007c0c */ /* 0x000fc4000bf62070 */
[----:B------:R-:W-:Y:S02]  /*0ce0*/  CS2R R34, SRZ ;  /* 0x0000000000227805 */ /* 0x000fe4000001ff00 */
[----:B------:R-:W-:Y:S01]  /*0cf0*/  ISETP.EQ.OR.EX P1, PT, RZ, UR5, P5, P1 ;  /* 0x00000005ff007c0c */ /* 0x000fe2000af22710 */
[----:B------:R-:W-:Y:S01]  /*0d00*/  ULDC.64 UR4, c[0x0][0x2a8] ;  /* 0x0000aa0000047ab9 */ /* 0x000fe20000000a00 */
[----:B------:R-:W-:Y:S01]  /*0d10*/  ISETP.EQ.OR.EX P3, PT, RZ, UR9, P5, P3 ;  /* 0x00000009ff007c0c */ /* 0x000fe2000af62730 */
[----:B------:R-:W-:Y:S01]  /*0d20*/  UISETP.NE.U32.AND UP0, UPT, UR4, URZ, UPT ;  /* 0x0000003f0400728c */ /* 0x000fe2000bf05070 */
[----:B------:R-:W-:Y:S02]  /*0d30*/  ISETP.EQ.OR.EX P2, PT, R5, RZ, P0, P2 ;  /* 0x000000ff0500720c */ /* 0x000fe40000742720 */
[----:B------:R-:W-:Y:S02]  /*0d40*/  CS2R R36, SRZ ;  /* 0x0000000000247805 */ /* 0x000fe4000001ff00 */
[----:B------:R-:W-:Y:S01]  /*0d50*/  CS2R R38, SRZ ;  /* 0x0000000000267805 */ /* 0x000fe2000001ff00 */
[----:B------:R-:W-:Y:S01]  /*0d60*/  UISETP.NE.AND.EX UP0, UPT, UR5, URZ, UPT, UP0 ;  /* 0x0000003f0500728c */ /* 0x000fe2000bf05300 */
[----:B------:R-:W0:Y:S05]  /*0d70*/  LDC R3, c[0x0][0x290] ;  /* 0x0000a400ff037b82 */ /* 0x000e2a0000000800 */
[----:B------:R-:W-:-:S03]  /*0d80*/  PLOP3.LUT P4, PT, PT, PT, UP0, 0x80, 0x0 ;  /* 0x000000000000781c */ /* 0x000fc60003f8f008 */
[----:B------:R-:W1:Y:S01]  /*0d90*/  @!P1 LDC.64 R6, c[0x0][0x220] ;  /* 0x00008800ff069b82 */ /* 0x000e620000000a00 */
[----:B------:R-:W-:Y:S01]  /*0da0*/  VOTEU.ALL UP1, P2 ;  /* 0x00000000003f7886 */ /* 0x000fe20001020000 */
[----:B------:R-:W-:Y:S02]  /*0db0*/  @UP0 ULDC.64 UR4, c[0x0][0x2a8] ;  /* 0x0000aa0000040ab9 */ /* 0x000fe40000000a00 */
[----:B------:R-:W-:Y:S02]  /*0dc0*/  @UP0 UIMAD.WIDE UR4, UR7, 0x4, UR4 ;  /* 0x00000004070408a5 */ /* 0x000fe4000f8e0204 */
[----:B------:R-:W-:Y:S02]  /*0dd0*/  @!UP1 UIMAD UR6, UR38, UR6, UR46 ;  /* 0x00000006260692a4 */ /* 0x000fe4000f8e022e */
[----:B------:R-:W2:Y:S08]  /*0de0*/  @!P3 LDC.64 R8, c[0x0][0x230] ;  /* 0x00008c00ff08bb82 */ /* 0x000eb00000000a00 */
[----:B------:R-:W3:Y:S01]  /*0df0*/  @!P2 LDC.64 R10, c[0x0][0x2e0] ;  /* 0x0000b800ff0aab82 */ /* 0x000ee20000000a00 */
[----:B-1----:R-:W-:Y:S01]  /*0e00*/  @!P1 IMAD.WIDE R4, R0, 0x2, R6 ;  /* 0x0000000200049825 */ /* 0x002fe200078e0206 */
[----:B------:R-:W-:Y:S01]  /*0e10*/  MOV R12, UR4 ;  /* 0x00000004000c7c02 */ /* 0x000fe20008000f00 */
[----:B------:R-:W-:-:S02]  /*0e20*/  ULDC.U8 UR4, c[0x0][0x294] ;  /* 0x0000a50000047ab9 */ /* 0x000fc40000000000 */
[----:B------:R-:W-:Y:S01]  /*0e30*/  IMAD.U32 R13, RZ, RZ, UR5 ;  /* 0x00000005ff0d7e24 */ /* 0x000fe2000f8e00ff */
[----:B------:R-:W4:Y:S01]  /*0e40*/  @!P1 LDG.E.128 R36, desc[UR36][R4.64] ;  /* 0x0000002404249981 */ /* 0x000f22000c1e1d00 */
[----:B--2---:R-:W-:-:S03]  /*0e50*/  @!P3 IMAD.WIDE R6, R0, 0x2, R8 ;  /* 0x000000020006b825 */ /* 0x004fc600078e0208 */
[----:B------:R-:W2:Y:S01]  /*0e60*/  @P4 LDG.E R12, desc[UR36][R12.64] ;  /* 0x000000240c0c4981 */ /* 0x000ea2000c1e1900 */
[----:B------:R-:W-:-:S03]  /*0e70*/  IMAD.U32 R9, RZ, RZ, UR6 ;  /* 0x00000006ff097e24 */ /* 0x000fc6000f8e00ff */
[----:B------:R-:W2:Y:S01]  /*0e80*/  @!P3 LDG.E.128 R32, desc[UR36][R6.64] ;  /* 0x000000240620b981 */ /* 0x000ea2000c1e1d00 */
[----:B------:R-:W-:-:S04]  /*0e90*/  @!P2 IMAD R9, R9, 0x100, R28 ;  /* 0x000001000909a824 */ /* 0x000fc800078e021c */
[----:B---3--:R-:W-:-:S06]  /*0ea0*/  @!P2 IMAD.WIDE R8, R9, 0x2, R10 ;  /* 0x000000020908a825 */ /* 0x008fcc00078e020a */
[----:B------:R-:W3:Y:S01]  /*0eb0*/  @!P2 LDG.E.128 R8, desc[UR36][R8.64] ;  /* 0x000000240808a981 */ /* 0x000ee2000c1e1d00 */
[----:B------:R-:W-:Y:S02]  /*0ec0*/  ISETP.NE.AND P1, PT, RZ, UR4, PT ;  /* 0x00000004ff007c0c */ /* 0x000fe4000bf25270 */
[----:B0-----:R-:W-:Y:S01]  /*0ed0*/  ISETP.GT.AND P3, PT, R3, RZ, PT ;  /* 0x000000ff0300720c */ /* 0x001fe20003f64270 */
[----:B------:R-:W-:Y:S01]  /*0ee0*/  UMOV UR39, URZ ;  /* 0x0000003f00277c82 */ /* 0x000fe20008000000 */
[----:B----45:R-:W-:Y:S02]  /*0ef0*/  HFMA2.MMA R16, R16, 1, 1, R36 ;  /* 0x3c003c0010107835 */ /* 0x030fe40000000024 */
[----:B--2---:R-:W-:Y:S02]  /*0f00*/  HFMA2.MMA R24, R24, 1, 1, R32 ;  /* 0x3c003c0018187835 */ /* 0x004fe40000000020 */
[----:B------:R-:W-:Y:S01]  /*0f10*/  HFMA2.MMA R26, R26, 1, 1, R34 ;  /* 0x3c003c001a1a7835 */ /* 0x000fe20000000022 */
[----:B------:R-:W-:-:S02]  /*0f20*/  HADD2 R25, R25, R33 ;  /* 0x0000002119197230 */ /* 0x000fc40000000000 */
[----:B------:R-:W-:Y:S01]  /*0f30*/  HADD2 R27, R27, R35 ;  /* 0x000000231b1b7230 */ /* 0x000fe20000000000 */
[----:B------:R-:W-:Y:S01]  /*0f40*/  @P4 R2UR UR39, R12 ;  /* 0x000000000c2742ca */ /* 0x000fe200000e0000 */
[----:B------:R-:W-:Y:S01]  /*0f50*/  HFMA2.MMA R18, R18, 1, 1, R38 ;  /* 0x3c003c0012127835 */ /* 0x000fe20000000026 */
[----:B------:R-:W-:Y:S02]  /*0f60*/  HADD2 R17, R17, R37 ;  /* 0x0000002511117230 */ /* 0x000fe40000000000 */
[----:B------:R-:W-:Y:S01]  /*0f70*/  HADD2 R19, R19, R39 ;  /* 0x0000002713137230 */ /* 0x000fe20000000000 */
[----:B---3--:R-:W-:Y:S02]  /*0f80*/  @!P2 HFMA2.MMA R25, R25, R9, -RZ ;  /* 0x000000091919a235 */ /* 0x008fe400001000ff */
[----:B------:R-:W-:Y:S01]  /*0f90*/  @!P2 HFMA2.MMA R27, R27, R11, -RZ ;  /* 0x0000000b1b1ba235 */ /* 0x000fe200001000ff */
[----:B------:R-:W-:Y:S02]  /*0fa0*/  @!P2 HMUL2 R24, R24, R8 ;  /* 0x000000081818a232 */ /* 0x000fe40000000000 */
[----:B------:R-:W-:Y:S01]  /*0fb0*/  @!P2 HMUL2 R26, R26, R10 ;  /* 0x0000000a1a1aa232 */ /* 0x000fe20000000000 */
[----:B------:R-:W-:Y:S07]  /*0fc0*/  @!P1 BRA P3, `(.L_x_2568) ;  /* 0x0000000c00bc9947 */ /* 0x000fee0001800000 */
        /* <DEDUP_REMOVED lines=12> */
[----:B0-----:R-:W-:Y:S01]  /*1090*/  MOV R4, RZ ;  /* 0x000000ff00047202 */ /* 0x001fe20000000f00 */
[----:B-1----:R-:W-:-:S04]  /*10a0*/  IMAD.MOV R6, RZ, RZ, -R5 ;  /* 0x000000ffff067224 */ /* 0x002fc800078e0a05 */
[----:B------:R-:W-:Y:S02]  /*10b0*/  IMAD R9, R6, R7, RZ ;  /* 0x0000000706097224 */ /* 0x000fe400078e02ff */
[----:B------:R-:W-:Y:S02]  /*10c0*/  IMAD.MOV.U32 R6, RZ, RZ, R8 ;  /* 0x000000ffff067224 */ /* 0x000fe400078e0008 */
[----:B------:R-:W-:-:S06]  /*10d0*/  IMAD.HI.U32 R5, R5, R9, R4 ;  /* 0x0000000905057227 */ /* 0x000fcc00078e0004 */
[----:B------:R-:W-:-:S04]  /*10e0*/  IMAD.HI.U32 R5, R5, R6, RZ ;  /* 0x0000000605057227 */ /* 0x000fc800078e00ff */
[----:B------:R-:W-:-:S05]  /*10f0*/  IMAD R0, R5, R0, R6 ;  /* 0x0000000005007224 */ /* 0x000fca00078e0206 */
[----:B------:R-:W-:-:S13]  /*1100*/  ISETP.GT.U32.AND P2, PT, R7, R0, PT ;  /* 0x000000000700720c */ /* 0x000fda0003f44070 */
[----:B------:R-:W-:Y:S01]  /*1110*/  @!P2 IMAD.IADD R0, R0, 0x1, -R7 ;  /* 0x000000010000a824 */ /* 0x000fe200078e0a07 */
[----:B------:R-:W-:Y:S02]  /*1120*/  @!P2 IADD3 R5, R5, 0x1, RZ ;  /* 0x000000010505a810 */ /* 0x000fe40007ffe0ff */
[----:B------:R-:W-:Y:S02]  /*1130*/  ISETP.NE.AND P2, PT, R29, RZ, PT ;  /* 0x000000ff1d00720c */ /* 0x000fe40003f45270 */
[----:B------:R-:W-:Y:S02]  /*1140*/  ISETP.GE.U32.AND P1, PT, R0, R7, PT ;  /* 0x000000070000720c */ /* 0x000fe40003f26070 */
[----:B------:R-:W-:-:S04]  /*1150*/  LOP3.LUT R0, R28, R29, RZ, 0x3c, !PT ;  /* 0x0000001d1c007212 */ /* 0x000fc800078e3cff */
[----:B------:R-:W-:-:S07]  /*1160*/  ISETP.GE.AND P3, PT, R0, RZ, PT ;  /* 0x000000ff0000720c */ /* 0x000fce0003f66270 */
[----:B------:R-:W-:Y:S01]  /*1170*/  @P1 VIADD R5, R5, 0x1 ;  /* 0x0000000105051836 */ /* 0x000fe20000000000 */
        /* <DEDUP_REMOVED lines=25> */
.L_x_2570:
[----:B------:R-:W0:Y:S01]  /*1310*/  S2R R4, SR_CgaCtaId ;  /* 0x0000000000047919 */ /* 0x000e220000008800 */
[----:B------:R-:W1:Y:S01]  /*1320*/  LDC R9, c[0x0][0x290] ;  /* 0x0000a400ff097b82 */ /* 0x000e620000000800 */
[----:B------:R-:W-:Y:S01]  /*1330*/  MOV R0, 0x400 ;  /* 0x0000040000007802 */ /* 0x000fe20000000f00 */
[----:B------:R-:W-:Y:S05]  /*1340*/  WARPSYNC.ALL ;  /* 0x0000000000007948 */ /* 0x000fea0003800000 */
[----:B------:R-:W-:Y:S01]  /*1350*/  VIADD R3, R0, 0x210 ;  /* 0x0000021000037836 */ /* 0x000fe20000000000 */
[----:B------:R-:W-:Y:S01]  /*1360*/  ISETP.NE.AND P6, PT, R32, RZ, PT ;  /* 0x000000ff2000720c */ /* 0x000fe20003fc5270 */
[----:B------:R-:W-:-:S03]  /*1370*/  IMAD R0, R29, R30, R31 ;  /* 0x0000001e1d007224 */ /* 0x000fc600078e021f */
        /* <DEDUP_REMOVED lines=16> */
[----:B------:R-:W-:Y:S01]  /*1480*/  SHF.R.S32.HI R8, RZ, 0x1f, R30 ;  /* 0x0000001fff087819 */ /* 0x000fe2000001141e */
[----:B------:R-:W-:Y:S02]  /*1490*/  BSSY B1, `(.L_x_2573) ;  /* 0x000007d000017945 */ /* 0x000fe40003800000 */
[----:B------:R-:W-:Y:S01]  /*14a0*/  IMAD R7, R9, 0x2, R4 ;  /* 0x0000000209077824 */ /* 0x000fe200078e0204 */
[----:B------:R-:W-:Y:S01]  /*14b0*/  LEA R6, R29, R4, 0x1 ;  /* 0x000000041d067211 */ /* 0x000fe200078e08ff */
[----:B------:R-:W1:Y:S01]  /*14c0*/  LDS.64 R12, [R4] ;  /* 0x00000000040c7984 */ /* 0x000e620000000a00 */
[----:B------:R-:W-:-:S03]  /*14d0*/  LEA.HI R8, R8, R30, RZ, 0x2 ;  /* 0x0000001e08087211 */ /* 0x000fc600078f10ff */
[----:B0-----:R-:W0:Y:S01]  /*14e0*/  LDS.64 R18, [R6] ;  /* 0x0000000006127984 */ /* 0x001e220000000a00 */
[----:B------:R-:W-:Y:S01]  /*14f0*/  IMAD R5, R9, 0x2, R6 ;  /* 0x0000000209057824 */ /* 0x000fe200078e0206 */
[----:B------:R-:W-:Y:S02]  /*1500*/  SHF.L.U32 R8, R8, 0x1, RZ ;  /* 0x0000000108087819 */ /* 0x000fe400000006ff */
[----:B------:R-:W2:Y:S02]  /*1510*/  LDS.64 R20, [R7] ;  /* 0x0000000007147984 */ /* 0x000ea40000000a00 */
[----:B------:R-:W-:Y:S02]  /*1520*/  LOP3.LUT R14, R8, 0xfffffff8, RZ, 0xc0, !PT ;  /* 0xfffffff8080e7812 */ /* 0x000fe400078ec0ff */
[----:B------:R-:W3:Y:S02]  /*1530*/  LDS.64 R32, [R5] ;  /* 0x0000000005207984 */ /* 0x000ee40000000a00 */
[----:B------:R-:W-:-:S02]  /*1540*/  ISETP.GE.AND P0, PT, R14, R9, PT ;  /* 0x000000090e00720c */ /* 0x000fc40003f06270 */
[----:B-1----:R-:W-:Y:S02]  /*1550*/  SHF.R.U64 R10, R12, 0x10, R13 ;  /* 0x000000100c0a7819 */ /* 0x002fe4000000120d */
[--C-:B0-----:R-:W-:Y:S02]  /*1560*/  SHF.R.U64 R17, R18, 0x10, R19.reuse ;  /* 0x0000001012117819 */ /* 0x101fe40000001213 */
[----:B------:R-:W-:Y:S02]  /*1570*/  PRMT R16, R12, 0x5410, R18 ;  /* 0x000054100c107816 */ /* 0x000fe40000000012 */
[----:B------:R-:W-:Y:S02]  /*1580*/  PRMT R18, R13, 0x5410, R19 ;  /* 0x000054100d127816 */ /* 0x000fe40000000013 */
[----:B------:R-:W-:Y:S02]  /*1590*/  PRMT R17, R10, 0x5410, R17 ;  /* 0x000054100a117816 */ /* 0x000fe40000000011 */
[----:B------:R-:W-:-:S02]  /*15a0*/  SHF.R.U32.HI R12, RZ, 0x10, R13 ;  /* 0x00000010ff0c7819 */ /* 0x000fc4000001160d */
[----:B------:R-:W-:Y:S02]  /*15b0*/  SHF.R.U32.HI R19, RZ, 0x10, R19 ;  /* 0x00000010ff137819 */ /* 0x000fe40000011613 */
[--C-:B--2---:R-:W-:Y:S02]  /*15c0*/  SHF.R.U64 R10, R20, 0x10, R21.reuse ;  /* 0x00000010140a7819 */ /* 0x104fe40000001215 */
[----:B------:R-:W-:Y:S02]  /*15d0*/  SHF.R.U32.HI R8, RZ, 0x10, R21 ;  /* 0x00000010ff087819 */ /* 0x000fe40000011615 */
[--C-:B---3--:R-:W-:Y:S02]  /*15e0*/  SHF.R.U64 R25, R32, 0x10, R33.reuse ;  /* 0x0000001020197819 */ /* 0x108fe40000001221 */
[----:B------:R-:W-:Y:S02]  /*15f0*/  SHF.R.U32.HI R27, RZ, 0x10, R33 ;  /* 0x00000010ff1b7819 */ /* 0x000fe40000011621 */
[----:B------:R-:W-:-:S02]  /*1600*/  PRMT R19, R12, 0x5410, R19 ;  /* 0x000054100c137816 */ /* 0x000fc40000000013 */
        /* <DEDUP_REMOVED lines=8> */
[C---:B------:R-:W-:Y:S01]  /*1690*/  VIADD R11, R14.reuse, 0x4 ;  /* 0x000000040e0b7836 */ /* 0x040fe20000000000 */
[----:B------:R0:W1:Y:S01]  /*16a0*/  MUFU.RCP R13, R8 ;  /* 0x00000008000d7308 */ /* 0x0000620000001000 */
[----:B------:R-:W-:Y:S01]  /*16b0*/  ULDC UR4, c[0x0][0x29c] ;  /* 0x0000a70000047ab9 */ /* 0x000fe20000000800 */
[----:B------:R-:W-:Y:S01]  /*16c0*/  I2FP.F32.S32 R10, R10 ;  /* 0x0000000a000a7245 */ /* 0x000fe20000201400 */
[----:B------:R-:W-:Y:S01]  /*16d0*/  UIADD3 UR4, -UR39, UR4, URZ ;  /* 0x0000000427047290 */ /* 0x000fe2000fffe13f */
[----:B------:R-:W-:Y:S01]  /*16e0*/  I2FP.F32.S32 R11, R11 ;  /* 0x0000000b000b7245 */ /* 0x000fe20000201400 */
[----:B------:R-:W-:Y:S02]  /*16f0*/  HADD2.F32 R31, -RZ, R18.H1_H1 ;  /* 0x30000012ff1f7230 */ /* 0x000fe40000004100 */
[--C-:B------:R-:W-:Y:S01]  /*1700*/  HADD2.F32 R34, -RZ, R19.reuse.H1_H1 ;  /* 0x30000013ff227230 */ /* 0x100fe20000004100 */
[----:B0-----:R-:W-:Y:S01]  /*1710*/  IADD3 R8, R14, 0x6, RZ ;  /* 0x000000060e087810 */ /* 0x001fe20007ffe0ff */
[----:B------:R-:W-:-:S02]  /*1720*/  HADD2.F32 R33, -RZ, R19.H0_H0 ;  /* 0x20000013ff217230 */ /* 0x000fc40000004100 */
[--C-:B------:R-:W-:Y:S01]  /*1730*/  HADD2.F32 R36, -RZ, R27.reuse.H1_H1 ;  /* 0x3000001bff247230 */ /* 0x100fe20000004100 */
[----:B------:R-:W-:Y:S01]  /*1740*/  I2FP.F32.S32 R8, R8 ;  /* 0x0000000800087245 */ /* 0x000fe20000201400 */
[----:B------:R-:W-:Y:S02]  /*1750*/  HADD2.F32 R35, -RZ, R27.H0_H0 ;  /* 0x2000001bff237230 */ /* 0x000fe40000004100 */
[--C-:B------:R-:W-:Y:S02]  /*1760*/  HADD2.F32 R19, -RZ, R25.reuse.H1_H1 ;  /* 0x30000019ff137230 */ /* 0x100fe40000004100 */
[-C--:B-1----:R-:W-:Y:S01]  /*1770*/  FMUL.FTZ R9, R9, R13.reuse ;  /* 0x0000000d09097220 */ /* 0x082fe20000410000 */
[-C--:B------:R-:W-:Y:S01]  /*1780*/  FMUL.FTZ R10, R10, R13.reuse ;  /* 0x0000000d0a0a7220 */ /* 0x080fe20000410000 */
[-C--:B------:R-:W-:Y:S01]  /*1790*/  FMUL.FTZ R11, R11, R13.reuse ;  /* 0x0000000d0b0b7220 */ /* 0x080fe20000410000 */
[----:B------:R-:W-:Y:S02]  /*17a0*/  HADD2.F32 R25, -RZ, R25.H0_H0 ;  /* 0x20000019ff197230 */ /* 0x000fe40000004100 */
[----:B------:R-:W-:Y:S01]  /*17b0*/  FMUL.FTZ R9, R9, 13.28771209716796875 ;  /* 0x41549a7809097820 */ /* 0x000fe20000410000 */
[----:B------:R-:W-:Y:S01]  /*17c0*/  FMUL.FTZ R10, R10, 13.28771209716796875 ;  /* 0x41549a780a0a7820 */ /* 0x000fe20000410000 */
[----:B------:R-:W-:Y:S01]  /*17d0*/  FMUL.FTZ R12, R11, 13.28771209716796875 ;  /* 0x41549a780b0c7820 */ /* 0x000fe20000410000 */
[----:B------:R-:W-:Y:S01]  /*17e0*/  FMUL.FTZ R11, R8, R13 ;  /* 0x0000000d080b7220 */ /* 0x000fe20000410000 */
[----:B------:R-:W-:Y:S01]  /*17f0*/  I2FP.F32.S32 R8, UR4 ;  /* 0x0000000400087c45 */ /* 0x000fe20008201400 */
[----:B------:R-:W0:Y:S01]  /*1800*/  MUFU.EX2 R15, -R10 ;  /* 0x8000000a000f7308 */ /* 0x000e220000000800 */
[----:B------:R-:W-:-:S02]  /*1810*/  HADD2.F32 R32, -RZ, R26.H1_H1 ;  /* 0x3000001aff207230 */ /* 0x000fc40000004100 */
[----:B------:R-:W-:Y:S01]  /*1820*/  FMUL.FTZ R13, R11, 13.28771209716796875 ;  /* 0x41549a780b0d7820 */ /* 0x000fe20000410000 */
[----:B------:R-:W-:-:S04]  /*1830*/  HADD2.F32 R26, -RZ, R26.H0_H0 ;  /* 0x2000001aff1a7230 */ /* 0x000fc80000004100 */
        /* <DEDUP_REMOVED lines=21> */
[----:B0-----:R-:W-:Y:S02]  /*1990*/  HADD2.F32 R30, -RZ, R18.H0_H0 ;  /* 0x20000012ff1e7230 */ /* 0x001fe40000004100 */
[C---:B-1----:R-:W-:Y:S01]  /*19a0*/  FMUL.FTZ R8, R10.reuse, R11 ;  /* 0x0000000b0a087220 */ /* 0x042fe20000410000 */
[----:B------:R-:W-:-:S04]  /*19b0*/  FMUL.FTZ R13, R10, R12 ;  /* 0x0000000c0a0d7220 */ /* 0x000fc80000410000 */
        /* <DEDUP_REMOVED lines=9> */
[----:B----4-:R-:W-:Y:S01]  /*1a50*/  FMUL.FTZ R21, R14, R21 ;  /* 0x000000150e157220 */ /* 0x010fe20000410000 */
[----:B------:R-:W-:Y:S01]  /*1a60*/  FFMA.FTZ R24, R10, R24, R15 ;  /* 0x000000180a187223 */ /* 0x000fe2000001000f */
[C---:B------:R-:W-:Y:S01]  /*1a70*/  FMUL.FTZ R19, R14.reuse, R19 ;  /* 0x000000130e137220 */ /* 0x040fe20000410000 */
[C---:B------:R-:W-:Y:S01]  /*1a80*/  FFMA.FTZ R9, R14.reuse, R17, -R9 ;  /* 0x000000110e097223 */ /* 0x040fe20000010809 */
[----:B------:R-:W-:Y:S01]  /*1a90*/  FFMA.FTZ R12, R14, R25, -R12 ;  /* 0x000000190e0c7223 */ /* 0x000fe2000001080c */
[C---:B------:R-:W-:Y:S01]  /*1aa0*/  FFMA.FTZ R10, R20.reuse, R17, R21 ;  /* 0x00000011140a7223 */ /* 0x040fe20000010015 */
[----:B------:R-:W-:Y:S01]  /*1ab0*/  FFMA.FTZ R25, R20, R25, R19 ;  /* 0x0000001914197223 */ /* 0x000fe20000010013 */
[----:B------:R-:W2:Y:S01]  /*1ac0*/  MUFU.SIN R16, R38 ;  /* 0x0000002600107308 */ /* 0x000ea20000000400 */
[C---:B0-----:R-:W-:Y:S01]  /*1ad0*/  FMUL.FTZ R14, R18.reuse, R31 ;  /* 0x0000001f120e7220 */ /* 0x041fe20000410000 */
[----:B------:R-:W-:Y:S01]  /*1ae0*/  FMUL.FTZ R15, R18, R32 ;  /* 0x00000020120f7220 */ /* 0x000fe20000410000 */
[----:B------:R-:W-:-:S02]  /*1af0*/  F2FP.F16.F32.PACK_AB R24, R24, R13 ;  /* 0x0000000d1818723e */ /* 0x000fc400000000ff */
[----:B------:R-:W-:-:S03]  /*1b00*/  F2FP.F16.F32.PACK_AB R25, R25, R12 ;  /* 0x0000000c1919723e */ /* 0x000fc600000000ff */
[----:B------:R-:W0:Y:S01]  /*1b10*/  MUFU.COS R27, R38 ;  /* 0x00000026001b7308 */ /* 0x000e220000000000 */
[C---:B-1----:R-:W-:Y:S01]  /*1b20*/  FMUL.FTZ R31, R29.reuse, R31 ;  /* 0x0000001f1d1f7220 */ /* 0x042fe20000410000 */
[C---:B------:R-:W-:Y:S01]  /*1b30*/  FMUL.FTZ R17, R29.reuse, R32 ;  /* 0x000000201d117220 */ /* 0x040fe20000410000 */
[C---:B------:R-:W-:Y:S01]  /*1b40*/  FFMA.FTZ R15, R29.reuse, R26, -R15 ;  /* 0x0000001a1d0f7223 */ /* 0x040fe2000001080f */
[-C--:B------:R-:W-:Y:S01]  /*1b50*/  FFMA.FTZ R14, R29, R30.reuse, -R14 ;  /* 0x0000001e1d0e7223 */ /* 0x080fe2000001080e */
[C---:B------:R-:W-:Y:S01]  /*1b60*/  FFMA.FTZ R31, R18.reuse, R30, R31 ;  /* 0x0000001e121f7223 */ /* 0x040fe2000001001f */
[----:B------:R-:W-:Y:S01]  /*1b70*/  FFMA.FTZ R26, R18, R26, R17 ;  /* 0x0000001a121a7223 */ /* 0x000fe20000010011 */
[C---:B--2---:R-:W-:Y:S01]  /*1b80*/  FMUL.FTZ R18, R16.reuse, R34 ;  /* 0x0000002210127220 */ /* 0x044fe20000410000 */
[----:B------:R-:W-:-:S03]  /*1b90*/  FMUL.FTZ R30, R16, R36 ;  /* 0x00000024101e7220 */ /* 0x000fc60000410000 */
        /* <DEDUP_REMOVED lines=8> */
[----:B------:R-:W-:Y:S02]  /*1c20*/  F2FP.F16.F32.PACK_AB R17, R10, R9 ;  /* 0x000000090a11723e */ /* 0x000fe400000000ff */
[----:B------:R-:W-:-:S02]  /*1c30*/  F2FP.F16.F32.PACK_AB R18, R31, R14 ;  /* 0x0000000e1f12723e */ /* 0x000fc400000000ff */
[----:B------:R-:W-:Y:S02]  /*1c40*/  F2FP.F16.F32.PACK_AB R19, R20, R19 ;  /* 0x000000131413723e */ /* 0x000fe400000000ff */
[----:B------:R-:W-:-:S07]  /*1c50*/  F2FP.F16.F32.PACK_AB R27, R36, R27 ;  /* 0x0000001b241b723e */ /* 0x000fce00000000ff */
.L_x_2574:
[----:B------:R-:W-:Y:S05]  /*1c60*/  BSYNC B1 ;  /* 0x0000000000017941 */ /* 0x000fea0003800000 */
.L_x_2573:
        /* <DEDUP_REMOVED lines=31> */
.L_x_2572:
[----:B------:R-:W-:Y:S05]  /*1e60*/  BSYNC B0 ;  /* 0x0000000000007941 */ /* 0x000fea0003800000 */
.L_x_2571:
[----:B------:R-:W-:Y:S06]  /*1e70*/  BAR.SYNC.DEFER_BLOCKING 0x0 ;  /* 0x0000000000007b1d */ /* 0x000fec0000010000 */
[----:B0-----:R0:W2:Y:S04]  /*1e80*/  @P6 LDS.128 R16, [R0] ;  /* 0x0000000000106984 */ /* 0x0010a80000000c00 */
[----:B------:R0:W3:Y:S01]  /*1e90*/  @P6 LDS.128 R24, [R3] ;  /* 0x0000000003186984 */ /* 0x0000e20000000c00 */
[----:B------:R-:W-:Y:S06]  /*1ea0*/  BAR.SYNC.DEFER_BLOCKING 0x0 ;  /* 0x0000000000007b1d */ /* 0x000fec0000010000 */
[----:B------:R-:W-:Y:S05]  /*1eb0*/  BRA `(.L_x_2569) ;  /* 0x0000000400907947 */ /* 0x000fea0003800000 */
.L_x_2568:
[----:B------:R-:W-:Y:S01]  /*1ec0*/  ISETP.GE.AND P0, PT, R28, R3, PT ;  /* 0x000000031c00720c */ /* 0x000fe20003f06270 */
[----:B------:R-:W-:-:S12]  /*1ed0*/  BSSY B0, `(.L_x_2569) ;  /* 0x0000062000007945 */ /* 0x000fd80003800000 */
[----:B------:R-:W-:Y:S05]  /*1ee0*/  @P0 BRA `(.L_x_2575) ;  /* 0x0000000400800947 */ /* 0x000fea0003800000 */
        /* <DEDUP_REMOVED lines=11> */
[----:B------:R-:W-:Y:S01]  /*1fa0*/  I2FP.F32.S32 R13, UR4 ;  /* 0x00000004000d7c45 */ /* 0x000fe20008201400 */
[----:B0-----:R-:W-:Y:S02]  /*1fb0*/  VIADD R5, R28, 0x6 ;  /* 0x000000061c057836 */ /* 0x001fe40000000000 */
[--C-:B------:R-:W-:Y:S02]  /*1fc0*/  HADD2.F32 R29, -RZ, R17.reuse.H1_H1 ;  /* 0x30000011ff1d7230 */ /* 0x100fe40000004100 */
[----:B------:R-:W-:Y:S01]  /*1fd0*/  HADD2.F32 R21, -RZ, R17.H0_H0 ;  /* 0x20000011ff157230 */ /* 0x000fe20000004100 */
[----:B------:R-:W-:Y:S01]  /*1fe0*/  I2FP.F32.S32 R6, R5 ;  /* 0x0000000500067245 */ /* 0x000fe20000201400 */
[--C-:B------:R-:W-:Y:S02]  /*1ff0*/  HADD2.F32 R31, -RZ, R18.reuse.H1_H1 ;  /* 0x30000012ff1f7230 */ /* 0x100fe40000004100 */
[-C--:B-1----:R-:W-:Y:S01]  /*2000*/  FMUL.FTZ R0, R0, R7.reuse ;  /* 0x0000000700007220 */ /* 0x082fe20000410000 */
[-C--:B------:R-:W-:Y:S01]  /*2010*/  FMUL.FTZ R3, R3, R7.reuse ;  /* 0x0000000703037220 */ /* 0x080fe20000410000 */
[-C--:B------:R-:W-:Y:S01]  /*2020*/  FMUL.FTZ R4, R4, R7.reuse ;  /* 0x0000000704047220 */ /* 0x080fe20000410000 */
[----:B------:R-:W-:Y:S01]  /*2030*/  FMUL.FTZ R6, R6, R7 ;  /* 0x0000000706067220 */ /* 0x000fe20000410000 */
[----:B------:R-:W-:Y:S01]  /*2040*/  FMUL.FTZ R0, R0, 13.28771209716796875 ;  /* 0x41549a7800007820 */ /* 0x000fe20000410000 */
[----:B------:R-:W-:Y:S01]  /*2050*/  FMUL.FTZ R3, R3, 13.28771209716796875 ;  /* 0x41549a7803037820 */ /* 0x000fe20000410000 */
[----:B------:R-:W-:Y:S01]  /*2060*/  FMUL.FTZ R5, R4, 13.28771209716796875 ;  /* 0x41549a7804057820 */ /* 0x000fe20000410000 */
[----:B------:R-:W-:Y:S01]  /*2070*/  FMUL.FTZ R6, R6, 13.28771209716796875 ;  /* 0x41549a7806067820 */ /* 0x000fe20000410000 */
[----:B------:R-:W-:-:S02]  /*2080*/  HADD2.F32 R30, -RZ, R18.H0_H0 ;  /* 0x20000012ff1e7230 */ /* 0x000fc40000004100 */
[----:B------:R-:W0:Y:S01]  /*2090*/  MUFU.EX2 R0, -R0 ;  /* 0x8000000000007308 */ /* 0x000e220000000800 */
[--C-:B------:R-:W-:Y:S02]  /*20a0*/  HADD2.F32 R33, -RZ, R19.reuse.H1_H1 ;  /* 0x30000013ff217230 */ /* 0x100fe40000004100 */
[----:B------:R-:W-:Y:S02]  /*20b0*/  HADD2.F32 R32, -RZ, R19.H0_H0 ;  /* 0x20000013ff207230 */ /* 0x000fe40000004100 */
[----:B------:R-:W-:Y:S02]  /*20c0*/  HADD2.F32 R18, -RZ, R25.H0_H0 ;  /* 0x20000019ff127230 */ /* 0x000fe40000004100 */
[--C-:B------:R-:W-:Y:S01]  /*20d0*/  HADD2.F32 R19, -RZ, R26.reuse.H1_H1 ;  /* 0x3000001aff137230 */ /* 0x100fe20000004100 */
[----:B------:R-:W1:Y:S01]  /*20e0*/  MUFU.EX2 R3, -R3 ;  /* 0x8000000300037308 */ /* 0x000e620000000800 */
[----:B------:R-:W-:Y:S02]  /*20f0*/  HADD2.F32 R26, -RZ, R26.H0_H0 ;  /* 0x2000001aff1a7230 */ /* 0x000fe40000004100 */
[----:B------:R-:W-:-:S05]  /*2100*/  HADD2.F32 R34, -RZ, R27.H0_H0 ;  /* 0x2000001bff227230 */ /* 0x000fca0000004100 */
        /* <DEDUP_REMOVED lines=20> */
[CC--:B------:R-:W-:Y:S01]  /*2250*/  FFMA.FTZ R5, R0.reuse, R15.reuse, -R5 ;  /* 0x0000000f00057223 */ /* 0x0c0fe20000010805 */
[-C--:B------:R-:W-:Y:S01]  /*2260*/  FFMA.FTZ R7, R0, R24.reuse, -R7 ;  /* 0x0000001800077223 */ /* 0x080fe20000010807 */
[C---:B------:R-:W-:Y:S01]  /*2270*/  FFMA.FTZ R4, R3.reuse, R15, R4 ;  /* 0x0000000f03047223 */ /* 0x040fe20000010004 */
[----:B------:R-:W-:Y:S02]  /*2280*/  FFMA.FTZ R6, R3, R24, R6 ;  /* 0x0000001803067223 */ /* 0x000fe40000010006 */
[----:B------:R-:W2:Y:S01]  /*2290*/  MUFU.COS R12, R11 ;  /* 0x0000000b000c7308 */ /* 0x000ea20000000000 */
[----:B-1----:R-:W-:Y:S02]  /*22a0*/  HADD2.F32 R10, -RZ, R25.H1_H1 ;  /* 0x30000019ff0a7230 */ /* 0x002fe40000004100 */
[----:B0-----:R-:W-:Y:S01]  /*22b0*/  FMUL.FTZ R3, R9, R29 ;  /* 0x0000001d09037220 */ /* 0x001fe20000410000 */
[----:B------:R-:W-:Y:S01]  /*22c0*/  HADD2.F32 R25, -RZ, R27.H1_H1 ;  /* 0x3000001bff197230 */ /* 0x000fe20000004100 */
[----:B------:R-:W-:-:S03]  /*22d0*/  F2FP.F16.F32.PACK_AB R24, R6, R7 ;  /* 0x000000070618723e */ /* 0x000fc600000000ff */
[----:B------:R0:W1:Y:S01]  /*22e0*/  MUFU.SIN R13, R11 ;  /* 0x0000000b000d7308 */ /* 0x0000620000000400 */
[C---:B---3--:R-:W-:Y:S01]  /*22f0*/  FMUL.FTZ R0, R8.reuse, R29 ;  /* 0x0000001d08007220 */ /* 0x048fe20000410000 */
[----:B------:R-:W-:-:S03]  /*2300*/  FFMA.FTZ R3, R8, R21, -R3 ;  /* 0x0000001508037223 */ /* 0x000fc60000010803 */
[----:B------:R-:W-:-:S03]  /*2310*/  FFMA.FTZ R0, R9, R21, R0 ;  /* 0x0000001509007223 */ /* 0x000fc60000010000 */
[----:B------:R-:W3:Y:S01]  /*2320*/  MUFU.COS R16, R14 ;  /* 0x0000000e00107308 */ /* 0x000ee20000000000 */
[-C--:B0-----:R-:W-:Y:S01]  /*2330*/  FMUL.FTZ R11, R9, R10.reuse ;  /* 0x0000000a090b7220 */ /* 0x081fe20000410000 */
[----:B------:R-:W-:-:S03]  /*2340*/  FMUL.FTZ R10, R8, R10 ;  /* 0x0000000a080a7220 */ /* 0x000fc60000410000 */
[-C--:B------:R-:W-:Y:S01]  /*2350*/  FFMA.FTZ R11, R8, R18.reuse, -R11 ;  /* 0x00000012080b7223 */ /* 0x080fe2000001080b */
[----:B------:R-:W-:Y:S01]  /*2360*/  FFMA.FTZ R10, R9, R18, R10 ;  /* 0x00000012090a7223 */ /* 0x000fe2000001000a */
[CC--:B--2---:R-:W-:Y:S01]  /*2370*/  FMUL.FTZ R8, R12.reuse, R31.reuse ;  /* 0x0000001f0c087220 */ /* 0x0c4fe20000410000 */
[----:B------:R0:W2:Y:S01]  /*2380*/  MUFU.SIN R17, R14 ;  /* 0x0000000e00117308 */ /* 0x0000a20000000400 */
[C---:B-1----:R-:W-:Y:S01]  /*2390*/  FMUL.FTZ R9, R13.reuse, R31 ;  /* 0x0000001f0d097220 */ /* 0x042fe20000410000 */
[CC--:B------:R-:W-:Y:S01]  /*23a0*/  FMUL.FTZ R15, R13.reuse, R19.reuse ;  /* 0x000000130d0f7220 */ /* 0x0c0fe20000410000 */
[-C--:B------:R-:W-:Y:S02]  /*23b0*/  FFMA.FTZ R8, R13, R30.reuse, R8 ;  /* 0x0000001e0d087223 */ /* 0x080fe40000010008 */
[C---:B------:R-:W-:Y:S01]  /*23c0*/  FFMA.FTZ R9, R12.reuse, R30, -R9 ;  /* 0x0000001e0c097223 */ /* 0x040fe20000010809 */
[C---:B------:R-:W-:Y:S01]  /*23d0*/  FFMA.FTZ R15, R12.reuse, R26, -R15 ;  /* 0x0000001a0c0f7223 */ /* 0x040fe2000001080f */
[----:B0-----:R-:W-:Y:S01]  /*23e0*/  FMUL.FTZ R14, R12, R19 ;  /* 0x000000130c0e7220 */ /* 0x001fe20000410000 */
[C---:B---3--:R-:W-:Y:S01]  /*23f0*/  FMUL.FTZ R12, R16.reuse, R33 ;  /* 0x00000021100c7220 */ /* 0x048fe20000410000 */
[----:B------:R-:W-:-:S02]  /*2400*/  FMUL.FTZ R18, R16, R25 ;  /* 0x0000001910127220 */ /* 0x000fc40000410000 */
[----:B------:R-:W-:Y:S01]  /*2410*/  FFMA.FTZ R14, R13, R26, R14 ;  /* 0x0000001a0d0e7223 */ /* 0x000fe2000001000e */
[C---:B--2---:R-:W-:Y:S01]  /*2420*/  FMUL.FTZ R13, R17.reuse, R33 ;  /* 0x00000021110d7220 */ /* 0x044fe20000410000 */
[C---:B------:R-:W-:Y:S01]  /*2430*/  FMUL.FTZ R19, R17.reuse, R25 ;  /* 0x0000001911137220 */ /* 0x040fe20000410000 */
[C---:B------:R-:W-:Y:S01]  /*2440*/  FFMA.FTZ R12, R17.reuse, R32, R12 ;  /* 0x00000020110c7223 */ /* 0x040fe2000001000c */
[----:B------:R-:W-:Y:S01]  /*2450*/  FFMA.FTZ R20, R17, R34, R18 ;  /* 0x0000002211147223 */ /* 0x000fe20000010012 */
[C---:B------:R-:W-:Y:S01]  /*2460*/  FFMA.FTZ R13, R16.reuse, R32, -R13 ;  /* 0x00000020100d7223 */ /* 0x040fe2000001080d */
[----:B------:R-:W-:Y:S01]  /*2470*/  FFMA.FTZ R27, R16, R34, -R19 ;  /* 0x00000022101b7223 */ /* 0x000fe20000010813 */
[----:B------:R-:W-:Y:S02]  /*2480*/  F2FP.F16.F32.PACK_AB R16, R4, R5 ;  /* 0x000000050410723e */ /* 0x000fe400000000ff */
[----:B------:R-:W-:Y:S02]  /*2490*/  F2FP.F16.F32.PACK_AB R17, R0, R3 ;  /* 0x000000030011723e */ /* 0x000fe400000000ff */
[----:B------:R-:W-:-:S02]  /*24a0*/  F2FP.F16.F32.PACK_AB R25, R10, R11 ;  /* 0x0000000b0a19723e */ /* 0x000fc400000000ff */
[----:B------:R-:W-:Y:S02]  /*24b0*/  F2FP.F16.F32.PACK_AB R18, R8, R9 ;  /* 0x000000090812723e */ /* 0x000fe400000000ff */
[----:B------:R-:W-:Y:S02]  /*24c0*/  F2FP.F16.F32.PACK_AB R26, R14, R15 ;  /* 0x0000000f0e1a723e */ /* 0x000fe400000000ff */
[----:B------:R-:W-:Y:S02]  /*24d0*/  F2FP.F16.F32.PACK_AB R19, R12, R13 ;  /* 0x0000000d0c13723e */ /* 0x000fe400000000ff */
[----:B------:R-:W-:-:S07]  /*24e0*/  F2FP.F16.F32.PACK_AB R27, R20, R27 ;  /* 0x0000001b141b723e */ /* 0x000fce00000000ff */
.L_x_2575:
[----:B------:R-:W-:Y:S05]  /*24f0*/  BSYNC B0 ;  /* 0x0000000000007941 */ /* 0x000fea0003800000 */
.L_x_2569:
[----:B------:R-:W-:Y:S01]  /*2500*/  ISETP.GT.AND P0, PT, R22, 0x1f, PT ;  /* 0x0000001f1600780c */ /* 0x000fe20003f04270 */
[----:B------:R-:W-:Y:S01]  /*2510*/  BSSY B0, `(.L_x_2576) ;  /* 0x0000023000007945 */ /* 0x000fe20003800000 */
[----:B-1----:R-:W-:-:S11]  /*2520*/  IMAD.MOV.U32 R14, RZ, RZ, RZ ;  /* 0x000000ffff0e7224 */ /* 0x002fd600078e00ff */
[----:B------:R-:W-:Y:S05]  /*2530*/  @P0 BRA `(.L_x_2577) ;  /* 0x0000000000800947 */ /* 0x000fea0003800000 */
[----:B------:R-:W1:Y:S01]  /*2540*/  S2UR UR5, SR_CgaCtaId ;  /* 0x00000000000579c3 */ /* 0x000e620000008800 */
[----:B------:R-:W-:Y:S01]  /*2550*/  UMOV UR4, 0x400 ;  /* 0x0000040000047882 */ /* 0x000fe20000000000 */
[----:B--23--:R-:W-:Y:S01]  /*2560*/  HMUL2 R8, R17, R25 ;  /* 0x0000001911087232 */ /* 0x00cfe20000000000 */
[----:B------:R-:W-:Y:S01]  /*2570*/  UIADD3 UR4, UR4, 0x10, URZ ;  /* 0x0000001004047890 */ /* 0x000fe2000fffe03f */
[----:B------:R-:W-:Y:S01]  /*2580*/  IADD3 R28, R28, UR45, RZ ;  /* 0x0000002d1c1c7c10 */ /* 0x000fe2000fffe0ff */
[----:B0-----:R-:W-:Y:S01]  /*2590*/  IMAD.SHL.U32 R3, R2, 0x8, RZ ;  /* 0x0000000802037824 */ /* 0x001fe200078e00ff */
        /* <DEDUP_REMOVED lines=25> */
.L_x_2626:
[----:B-1----:R-:W-:-:S07]  /*2730*/  FADD.FTZ R14, R5, R14 ;  /* 0x0000000e050e7221 */ /* 0x002fce0000010000 */
.L_x_2577:
[----:B------:R-:W-:Y:S05]  /*2740*/  BSYNC B0 ;  /* 0x0000000000007941 */ /* 0x000fea0003800000 */
.L_x_2576:
[----:B------:R-:W-:-:S13]  /*2750*/  ISETP.NE.AND P0, PT, R22, RZ, PT ;  /* 0x000000ff1600720c */ /* 0x000fda0003f05270 */
[----:B------:R-:W-:Y:S01]  /*2760*/  @P0 IMAD.MOV.U32 R79, RZ, RZ, -0x800001 ;  /* 0xff7fffffff4f0424 */ /* 0x000fe200078e00ff */
[----:B------:R-:W-:Y:S06]  /*2770*/  @P0 BRA `(.L_x_2579) ;  /* 0x0000000000600947 */ /* 0x000fec0003800000 */
        /* <DEDUP_REMOVED lines=12> */
[----:B0-----:R-:W-:-:S05]  /*2840*/  IMAD.U32 R5, RZ, RZ, UR5 ;  /* 0x00000005ff057e24 */ /* 0x001fca000f8e00ff */
[----:B------:R-:W4:Y:S01]  /*2850*/  @P0 LDG.E.U16 R4, desc[UR36][R4.64] ;  /* 0x0000002404040981 */ /* 0x000f22000c1e1500 */
[----:B------:R-:W0:Y:S01]  /*2860*/  S2UR UR6, SR_CgaCtaId ;  /* 0x00000000000679c3 */ /* 0x000e220000008800 */
[----:B------:R-:W-:Y:S01]  /*2870*/  UMOV UR4, 0x400 ;  /* 0x0000040000047882 */ /* 0x000fe20000000000 */
[----:B------:R-:W-:Y:S01]  /*2880*/  FMUL.FTZ R79, R14, UR7 ;  /* 0x000000070e4f7c20 */ /* 0x000fe20008410000 */
[----:B------:R-:W-:Y:S02]  /*2890*/  UIADD3 UR5, UR4, 0x210, URZ ;  /* 0x0000021004057890 */ /* 0x000fe4000fffe03f */
[----:B------:R-:W-:Y:S02]  /*28a0*/  UIADD3 UR4, -UR42, UR40, URZ ;  /* 0x000000282a047290 */ /* 0x000fe4000fffe13f */
[----:B0-----:R-:W-:-:S04]  /*28b0*/  ULEA UR5, UR6, UR5, 0x18 ;  /* 0x0000000506057291 */ /* 0x001fc8000f8ec03f */
[----:B------:R-:W-:Y:S01]  /*28c0*/  ULEA UR4, UR4, UR5, 0x2 ;  /* 0x0000000504047291 */ /* 0x000fe2000f8e103f */
[----:B----4-:R-:W-:-:S05]  /*28d0*/  @P0 HADD2.F32 R0, -RZ, R4.H0_H0 ;  /* 0x20000004ff000230 */ /* 0x010fca0000004100 */
[----:B------:R-:W-:-:S05]  /*28e0*/  @P0 FADD.FTZ R79, R79, R0 ;  /* 0x000000004f4f0221 */ /* 0x000fca0000010000 */
[----:B------:R1:W-:Y:S02]  /*28f0*/  STS [UR4], R79 ;  /* 0x0000004fff007988 */ /* 0x0003e40008000804 */
.L_x_2579:
[----:B------:R-:W-:Y:S05]  /*2900*/  WARPSYNC.ALL ;  /* 0x0000000000007948 */ /* 0x000fea0003800000 */
[----:B------:R-:W-:Y:S01]  /*2910*/  UIADD3 UR4, UR40, 0x7, -UR42 ;  /* 0x0000000728047890 */ /* 0x000fe2000fffe82a */
[----:B------:R-:W4:Y:S01]  /*2920*/  LDC.64 R10, c[0x0][0x280] ;  /* 0x0000a000ff0a7b82 */ /* 0x000f220000000a00 */
[----:B0-----:R-:W-:Y:S01]  /*2930*/  SHF.R.S32.HI R3, RZ, 0x1f, R22 ;  /* 0x0000001fff037819 */ /* 0x001fe20000011416 */
[----:B------:R-:W-:Y:S01]  /*2940*/  ULDC UR14, c[0x0][0x284] ;  /* 0x0000a100000e7ab9 */ /* 0x000fe20000000800 */
[----:B------:R-:W-:Y:S01]  /*2950*/  USHF.R.S32.HI UR5, URZ, 0x1f, UR4 ;  /* 0x0000001f3f057899 */ /* 0x000fe20008011404 */
[----:B------:R-:W-:Y:S01]  /*2960*/  BSSY B0, `(.L_x_2580) ;  /* 0x000025f000007945 */ /* 0x000fe20003800000 */
[----:B------:R-:W-:Y:S01]  /*2970*/  LEA.HI R3, R3, R22, RZ, 0x2 ;  /* 0x0000001603037211 */ /* 0x000fe200078f10ff */
[----:B------:R-:W-:Y:S01]  /*2980*/  ULDC UR15, c[0x0][0x2a0] ;  /* 0x0000a800000f7ab9 */ /* 0x000fe20000000800 */
[----:B------:R-:W-:-:S02]  /*2990*/  ULEA.HI UR5, UR5, UR4, URZ, 0x3 ;  /* 0x0000000405057291 */ /* 0x000fc4000f8f183f */
[----:B------:R-:W-:Y:S01]  /*29a0*/  LEA.HI.SX32 R77, R3, UR42, 0x1e ;  /* 0x0000002a034d7c11 */ /* 0x000fe2000f8ff2ff */
[----:B------:R-:W-:Y:S01]  /*29b0*/  ULDC.64 UR6, c[0x0][0x258] ;  /* 0x0000960000067ab9 */ /* 0x000fe20000000a00 */
[----:B------:R-:W-:Y:S01]  /*29c0*/  ULOP3.LUT UR5, UR5, 0xfffffff8, URZ, 0xc0, !UPT ;  /* 0xfffffff805057892 */ /* 0x000fe2000f8ec03f */
[----:B------:R-:W-:Y:S01]  /*29d0*/  ULDC.64 UR8, c[0x0][0x2b0] ;  /* 0x0000ac0000087ab9 */ /* 0x000fe20000000a00 */
[----:B------:R-:W-:Y:S02]  /*29e0*/  ULDC.64 UR10, c[0x0][0x2c8] ;  /* 0x0000b200000a7ab9 */ /* 0x000fe40000000a00 */
[----:B------:R-:W-:Y:S01]  /*29f0*/  UIADD3 UR5, UR42, UR5, URZ ;  /* 0x000000052a057290 */ /* 0x000fe2000fffe03f */
[----:B------:R-:W-:Y:S01]  /*2a00*/  ULDC.64 UR12, c[0x0][0x2d8] ;  /* 0x0000b600000c7ab9 */ /* 0x000fe20000000a00 */
[----:B------:R-:W-:Y:S04]  /*2a10*/  BAR.SYNC.DEFER_BLOCKING 0x0 ;  /* 0x0000000000007b1d */ /* 0x000fe80000010000 */
[----:B------:R-:W-:Y:S01]  /*2a20*/  ISETP.GE.AND P0, PT, R77, UR5, PT ;  /* 0x000000054d007c0c */ /* 0x000fe2000bf06270 */
[----:B----4-:R-:W-:-:S04]  /*2a30*/  IMAD R0, R23, R10, UR46 ;  /* 0x0000002e17007e24 */ /* 0x010fc8000f8e020a */
[----:B------:R-:W-:-:S08]  /*2a40*/  IMAD.SHL.U32 R0, R0, 0x100, RZ ;  /* 0x0000010000007824 */ /* 0x000fd000078e00ff */
[----:B------:R-:W-:Y:S05]  /*2a50*/  @P0 BRA `(.L_x_2581) ;  /* 0x00000024003c0947 */ /* 0x000fea0003800000 */
[----:B------:R-:W0:Y:S01]  /*2a60*/  S2UR UR5, SR_CgaCtaId ;  /* 0x00000000000579c3 */ /* 0x000e220000008800 */
[----:B------:R-:W-:Y:S01]  /*2a70*/  UMOV UR4, 0x400 ;  /* 0x0000040000047882 */ /* 0x000fe20000000000 */
[----:B------:R-:W-:Y:S01]  /*2a80*/  LOP3.LUT R3, R3, 0x7ffffffc, RZ, 0xc0, !PT ;  /* 0x7ffffffc03037812 */ /* 0x000fe200078ec0ff */
[----:B------:R-:W-:Y:S01]  /*2a90*/  UIADD3 UR4, UR4, 0x10, URZ ;  /* 0x0000001004047890 */ /* 0x000fe2000fffe03f */
[----:B------:R-:W4:Y:S01]  /*2aa0*/  S2R R13, SR_CTAID.X ;  /* 0x00000000000d7919 */ /* 0x000f220000002500 */
[----:B--2---:R-:W-:Y:S02]  /*2ab0*/  IABS R17, R11 ;  /* 0x0000000b00117213 */ /* 0x004fe40000000000 */
[----:B------:R-:W-:Y:S01]  /*2ac0*/  IADD3 R22, -R3, R22, RZ ;  /* 0x0000001603167210 */ /* 0x000fe20007ffe1ff */
[----:B------:R-:W4:Y:S04]  /*2ad0*/  LDC.64 R80, c[0x0][0x2d8] ;  /* 0x0000b600ff507b82 */ /* 0x000f280000000a00 */
[----:B------:R-:W-:-:S04]  /*2ae0*/  IMAD.SHL.U32 R10, R22, 0x2, RZ ;  /* 0x00000002160a7824 */ /* 0x000fc800078e00ff */
[----:B------:R-:W2:Y:S01]  /*2af0*/  LDC R18, c[0x0][0x2c0] ;  /* 0x0000b000ff127b82 */ /* 0x000ea20000000800 */
[----:B------:R-:W-:Y:S01]  /*2b00*/  IMAD R10, R0, R11, R10 ;  /* 0x0000000b000a7224 */ /* 0x000fe200078e020a */
[----:B0-----:R-:W-:-:S06]  /*2b10*/  ULEA UR4, UR5, UR4, 0x18 ;  /* 0x0000000405047291 */ /* 0x001fcc000f8ec03f */
[----:B------:R-:W-:Y:S01]  /*2b20*/  LEA R12, R22, UR4, 0x2 ;  /* 0x00000004160c7c11 */ /* 0x000fe2000f8e10ff */
[----:B------:R-:W-:Y:S02]  /*2b30*/  ULDC UR4, c[0x0][0x2d0] ;  /* 0x0000b40000047ab9 */ /* 0x000fe40000000800 */
[----:B------:R-:W-:Y:S01]  /*2b40*/  IMAD.U32 R16, RZ, RZ, UR4 ;  /* 0x00000004ff107e24 */ /* 0x000fe2000f8e00ff */
[----:B------:R-:W-:Y:S01]  /*2b50*/  ULDC UR4, c[0x0][0x298] ;  /* 0x0000a60000047ab9 */ /* 0x000fe20000000800 */
[----:B------:R0:W0:Y:S01]  /*2b60*/  LDS R78, [R12] ;  /* 0x000000000c4e7984 */ /* 0x0000220000000800 */
[----:B----4-:R-:W-:-:S03]  /*2b70*/  IMAD.WIDE R80, R13, 0x2, R80 ;  /* 0x000000020d507825 */ /* 0x010fc600078e0250 */
[----:B------:R4:W0:Y:S01]  /*2b80*/  LDS R75, [R12+0x10] ;  /* 0x000010000c4b7984 */ /* 0x0008220000000800 */
[----:B------:R-:W-:Y:S01]  /*2b90*/  IMAD R16, R13, R16, UR40 ;  /* 0x000000280d107e24 */ /* 0x000fe2000f8e0210 */
[----:B--2---:R-:W-:Y:S02]  /*2ba0*/  IADD3 R18, R18, UR4, RZ ;  /* 0x0000000412127c10 */ /* 0x004fe4000fffe0ff */
[----:B------:R4:W2:Y:S04]  /*2bb0*/  LDS R76, [R12+0x20] ;  /* 0x000020000c4c7984 */ /* 0x0008a80000000800 */
        /* <DEDUP_REMOVED lines=28> */
[----:B--2---:R4:W0:Y:S02]  /*2d80*/  LDS R9, [R12+0x1f0] ;  /* 0x0001f0000c097984 */ /* 0x0048240000000800 */
.L_x_2585:
[----:B------:R-:W2:Y:S01]  /*2d90*/  I2F.RP R11, R17 ;  /* 0x00000011000b7306 */ /* 0x000ea20000209400 */
[----:B------:R-:W-:Y:S01]  /*2da0*/  IABS R50, R77 ;  /* 0x0000004d00327213 */ /* 0x000fe20000000000 */
[----:B------:R-:W-:Y:S01]  /*2db0*/  USHF.R.S32.HI UR4, URZ, 0x1f, UR44 ;  /* 0x0000001f3f047899 */ /* 0x000fe2000801142c */
[----:B------:R-:W-:Y:S02]  /*2dc0*/  ISETP.GE.AND P1, PT, R77, RZ, PT ;  /* 0x000000ff4d00720c */ /* 0x000fe40003f26270 */
[----:B------:R-:W-:-:S03]  /*2dd0*/  ISETP.NE.AND P2, PT, RZ, UR14, PT ;  /* 0x0000000eff007c0c */ /* 0x000fc6000bf45270 */
[----:B--2---:R-:W2:Y:S02]  /*2de0*/  MUFU.RCP R11, R11 ;  /* 0x0000000b000b7308 */ /* 0x004ea40000001000 */
[----:B-12---:R-:W-:-:S06]  /*2df0*/  VIADD R14, R11, 0xffffffe ;  /* 0x0ffffffe0b0e7836 */ /* 0x006fcc0000000000 */
[----:B0-----:R-:W0:Y:S02]  /*2e00*/  F2I.FTZ.U32.TRUNC.NTZ R13, R14 ;  /* 0x0000000e000d7305 */ /* 0x001e24000021f000 */
[----:B0---4-:R-:W-:-:S05]  /*2e10*/  IADD3 R12, RZ, -R13, RZ ;  /* 0x8000000dff0c7210 */ /* 0x011fca0007ffe0ff */
[----:B------:R-:W-:Y:S02]  /*2e20*/  IMAD R15, R12, R17, RZ ;  /* 0x000000110c0f7224 */ /* 0x000fe400078e02ff */
[----:B------:R-:W-:-:S04]  /*2e30*/  IMAD.MOV.U32 R12, RZ, RZ, RZ ;  /* 0x000000ffff0c7224 */ /* 0x000fc800078e00ff */
[----:B------:R-:W-:Y:S01]  /*2e40*/  IMAD.HI.U32 R15, R13, R15, R12 ;  /* 0x0000000f0d0f7227 */ /* 0x000fe200078e000c */
[----:B------:R-:W-:Y:S02]  /*2e50*/  MOV R12, R50 ;  /* 0x00000032000c7202 */ /* 0x000fe40000000f00 */
[----:B------:R-:W-:-:S03]  /*2e60*/  IABS R13, UR14 ;  /* 0x0000000e000d7c13 */ /* 0x000fc60008000000 */
        /* <DEDUP_REMOVED lines=8> */
[----:B------:R-:W-:Y:S02]  /*2ef0*/  @!P2 LOP3.LUT R12, RZ, UR14, RZ, 0x33, !PT ;  /* 0x0000000eff0cac12 */ /* 0x000fe4000f8e33ff */
[----:B------:R-:W-:Y:S02]  /*2f00*/  ISETP.GE.AND P1, PT, R77, UR40, PT ;  /* 0x000000284d007c0c */ /* 0x000fe4000bf26270 */
[----:B------:R-:W-:-:S04]  /*2f10*/  IADD3 R11, P0, R12, UR44, RZ ;  /* 0x0000002c0c0b7c10 */ /* 0x000fc8000ff1e0ff */
[----:B------:R-:W-:Y:S02]  /*2f20*/  LEA.HI.X.SX32 R14, R12, UR4, 0x1, P0 ;  /* 0x000000040c0e7c11 */ /* 0x000fe400080f0eff */
[----:B------:R-:W-:-:S04]  /*2f30*/  LEA R50, P0, R11, UR6, 0x2 ;  /* 0x000000060b327c11 */ /* 0x000fc8000f8010ff */
[----:B------:R-:W-:Y:S01]  /*2f40*/  LEA.HI.X R51, R11, UR7, R14, 0x2, P0 ;  /* 0x000000070b337c11 */ /* 0x000fe200080f140e */
[----:B------:R-:W0:Y:S04]  /*2f50*/  @!P1 LDC R89, c[0x0][0x288] ;  /* 0x0000a200ff599b82 */ /* 0x000e280000000800 */
[----:B------:R-:W2:Y:S04]  /*2f60*/  @!P1 LDG.E R11, desc[UR36][R50.64] ;  /* 0x00000024320b9981 */ /* 0x000ea8000c1e1900 */
[----:B------:R-:W0:Y:S01]  /*2f70*/  @!P1 LDG.E R84, desc[UR36][R50.64] ;  /* 0x0000002432549981 */ /* 0x000e22000c1e1900 */
[----:B------:R-:W2:Y:S03]  /*2f80*/  @!P1 LDC R14, c[0x0][0x288] ;  /* 0x0000a200ff0e9b82 */ /* 0x000ea60000000800 */
[----:B------:R-:W4:Y:S04]  /*2f90*/  @!P1 LDG.E R90, desc[UR36][R50.64] ;  /* 0x00000024325a9981 */ /* 0x000f28000c1e1900 */
[----:B------:R-:W5:Y:S01]  /*2fa0*/  @!P1 LDG.E R82, desc[UR36][R50.64] ;  /* 0x0000002432529981 */ /* 0x000f62000c1e1900 */
[C---:B------:R-:W-:Y:S01]  /*2fb0*/  VIADD R92, R12.reuse, UR14 ;  /* 0x0000000e0c5c7c36 */ /* 0x040fe20008000000 */
[----:B------:R-:W4:Y:S02]  /*2fc0*/  @!P1 LDC R91, c[0x0][0x288] ;  /* 0x0000a200ff5b9b82 */ /* 0x000f240000000800 */
[----:B------:R-:W3:Y:S04]  /*2fd0*/  @!P1 LDG.E R13, desc[UR36][R50.64] ;  /* 0x00000024320d9981 */ /* 0x000ee8000c1e1900 */
[----:B------:R-:W3:Y:S01]  /*2fe0*/  @!P1 LDG.E R85, desc[UR36][R50.64] ;  /* 0x0000002432559981 */ /* 0x000ee2000c1e1900 */
[----:B------:R-:W-:-:S03]  /*2ff0*/  @!P1 SHF.L.U32 R86, R12, 0x3, RZ ;  /* 0x000000030c569819 */ /* 0x000fc600000006ff */
[----:B------:R-:W3:Y:S01]  /*3000*/  @!P1 LDG.E R83, desc[UR36][R50.64] ;  /* 0x0000002432539981 */ /* 0x000ee2000c1e1900 */
[----:B--2---:R-:W-:Y:S02]  /*3010*/  @!P1 IMAD R11, R11, R14, RZ ;  /* 0x0000000e0b0b9224 */ /* 0x004fe400078e02ff */
[----:B------:R-:W2:Y:S02]  /*3020*/  @!P1 LDC.64 R14, c[0x0][0x248] ;  /* 0x00009200ff0e9b82 */ /* 0x000ea40000000a00 */
[----:B------:R-:W-:-:S04]  /*3030*/  @!P1 IMAD.SHL.U32 R11, R11, 0x100, RZ ;  /* 0x000001000b0b9824 */ /* 0x000fc800078e00ff */
[----:B------:R-:W-:Y:S01]  /*3040*/  @!P1 IMAD R86, R11, UR14, R86 ;  /* 0x0000000e0b569c24 */ /* 0x000fe2000f8e0256 */
[----:B------:R-:W-:-:S04]  /*3050*/  SHF.R.S32.HI R11, RZ, 0x1f, R10 ;  /* 0x0000001fff0b7819 */ /* 0x000fc8000001140a */
[----:B------:R-:W-:Y:S01]  /*3060*/  @!P1 IADD3 R87, P0, R10, R86, RZ ;  /* 0x000000560a579210 */ /* 0x000fe20007f1e0ff */
[----:B0-----:R-:W-:-:S03]  /*3070*/  @!P1 IMAD R84, R84, R89, RZ ;  /* 0x0000005954549224 */ /* 0x001fc600078e02ff */
[----:B------:R-:W-:Y:S02]  /*3080*/  @!P1 LEA.HI.X.SX32 R88, R86, R11, 0x1, P0 ;  /* 0x0000000b56589211 */ /* 0x000fe400000f0eff */
[----:B--2---:R-:W-:Y:S01]  /*3090*/  @!P1 LEA R86, P0, R87, R14, 0x1 ;  /* 0x0000000e57569211 */ /* 0x004fe200078008ff */
[----:B------:R-:W-:-:S03]  /*30a0*/  @!P1 IMAD.SHL.U32 R14, R92, 0x8, RZ ;  /* 0x000000085c0e9824 */ /* 0x000fc600078e00ff */
[----:B------:R-:W-:Y:S02]  /*30b0*/  @!P1 LEA.HI.X R87, R87, R15, R88, 0x1, P0 ;  /* 0x0000000f57579211 */ /* 0x000fe400000f0c58 */
[----:B------:R-:W-:Y:S01]  /*30c0*/  @!P1 SHF.L.U32 R15, R84, 0x8, RZ ;  /* 0x00000008540f9819 */ /* 0x000fe200000006ff */
[----:B----4-:R-:W-:Y:S01]  /*30d0*/  @!P1 IMAD R90, R90, R91, RZ ;  /* 0x0000005b5a5a9224 */ /* 0x010fe200078e02ff */
[----:B------:R-:W-:Y:S01]  /*30e0*/  IADD3 R92, R92, UR14, RZ ;  /* 0x0000000e5c5c7c10 */ /* 0x000fe2000fffe0ff */
[----:B------:R0:W2:Y:S02]  /*30f0*/  @!P1 LDG.E R19, desc[UR36][R86.64] ;  /* 0x0000002456139981 */ /* 0x0000a4000c1e1900 */
[----:B------:R-:W-:Y:S02]  /*3100*/  @!P1 IMAD R84, R15, UR14, R14 ;  /* 0x0000000e0f549c24 */ /* 0x000fe4000f8e020e */
[----:B------:R-:W4:Y:S03]  /*3110*/  @!P1 LDC.64 R14, c[0x0][0x248] ;  /* 0x00009200ff0e9b82 */ /* 0x000f260000000a00 */
[----:B------:R-:W-:-:S04]  /*3120*/  @!P1 IADD3 R89, P0, R10, R84, RZ ;  /* 0x000000540a599210 */ /* 0x000fc80007f1e0ff */
[----:B------:R-:W-:Y:S02]  /*3130*/  @!P1 LEA.HI.X.SX32 R84, R84, R11, 0x1, P0 ;  /* 0x0000000b54549211 */ /* 0x000fe400000f0eff */
[----:B----4-:R-:W-:-:S04]  /*3140*/  @!P1 LEA R88, P0, R89, R14, 0x1 ;  /* 0x0000000e59589211 */ /* 0x010fc800078008ff */
[----:B------:R-:W-:Y:S02]  /*3150*/  @!P1 LEA.HI.X R89, R89, R15, R84, 0x1, P0 ;  /* 0x0000000f59599211 */ /* 0x000fe400000f0c54 */
[----:B------:R-:W4:Y:S01]  /*3160*/  @!P1 LDG.E R84, desc[UR36][R50.64] ;  /* 0x0000002432549981 */ /* 0x000f22000c1e1900 */
[----:B------:R-:W-:Y:S01]  /*3170*/  @!P1 IMAD.SHL.U32 R15, R90, 0x100, RZ ;  /* 0x000001005a0f9824 */ /* 0x000fe200078e00ff */
[----:B------:R-:W-:Y:S02]  /*3180*/  @!P1 SHF.L.U32 R14, R92, 0x3, RZ ;  /* 0x000000035c0e9819 */ /* 0x000fe400000006ff */
[----:B------:R1:W2:Y:S03]  /*3190*/  @!P1 LDG.E R20, desc[UR36][R88.64] ;  /* 0x0000002458149981 */ /* 0x0002a6000c1e1900 */
[----:B0-----:R-:W-:Y:S02]  /*31a0*/  @!P1 IMAD R86, R15, UR14, R14 ;  /* 0x0000000e0f569c24 */ /* 0x001fe4000f8e020e */
[----:B------:R-:W0:Y:S03]  /*31b0*/  @!P1 LDC.64 R14, c[0x0][0x248] ;  /* 0x00009200ff0e9b82 */ /* 0x000e260000000a00 */
[----:B------:R-:W-:-:S04]  /*31c0*/  @!P1 IADD3 R87, P0, R10, R86, RZ ;  /* 0x000000560a579210 */ /* 0x000fc80007f1e0ff */
[----:B------:R-:W-:Y:S02]  /*31d0*/  @!P1 LEA.HI.X.SX32 R86, R86, R11, 0x1, P0 ;  /* 0x0000000b56569211 */ /* 0x000fe400000f0eff */
[----:B0-----:R-:W-:-:S04]  /*31e0*/  @!P1 LEA R90, P0, R87, R14, 0x1 ;  /* 0x0000000e575a9211 */ /* 0x001fc800078008ff */
[----:B------:R-:W-:Y:S02]  /*31f0*/  @!P1 LEA.HI.X R91, R87, R15, R86, 0x1, P0 ;  /* 0x0000000f575b9211 */ /* 0x000fe400000f0c56 */
[----:B------:R-:W2:Y:S01]  /*3200*/  @!P1 LDG.E R87, desc[UR36][R50.64] ;  /* 0x0000002432579981 */ /* 0x000ea2000c1e1900 */
[----:B------:R-:W5:Y:S01]  /*3210*/  @!P1 LDC R15, c[0x0][0x288] ;  /* 0x0000a200ff0f9b82 */ /* 0x000f620000000800 */
[----:B------:R-:W-:Y:S02]  /*3220*/  VIADD R86, R92, UR14 ;  /* 0x0000000e5c567c36 */ /* 0x000fe40008000000 */
[----:B------:R0:W2:Y:S01]  /*3230*/  @!P1 LDG.E R21, desc[UR36][R90.64] ;  /* 0x000000245a159981 */ /* 0x0000a2000c1e1900 */
[----:B-----5:R-:W-:-:S04]  /*3240*/  @!P1 IMAD R93, R82, R15, RZ ;  /* 0x0000000f525d9224 */ /* 0x020fc800078e02ff */
[----:B------:R-:W3:Y:S08]  /*3250*/  @!P1 LDC R82, c[0x0][0x288] ;  /* 0x0000a200ff529b82 */ /* 0x000ef00000000800 */
[----:B------:R-:W5:Y:S01]  /*3260*/  @!P1 LDC.64 R14, c[0x0][0x248] ;  /* 0x00009200ff0e9b82 */ /* 0x000f620000000a00 */
[----:B------:R-:W-:Y:S01]  /*3270*/  @!P1 SHF.L.U32 R93, R93, 0x8, RZ ;  /* 0x000000085d5d9819 */ /* 0x000fe200000006ff */
[----:B-1----:R-:W-:-:S02]  /*3280*/  @!P1 IMAD.SHL.U32 R88, R86, 0x8, RZ ;  /* 0x0000000856589824 */ /* 0x002fc400078e00ff */
[----:B---3--:R-:W-:Y:S02]  /*3290*/  @!P1 IMAD R13, R13, R82, RZ ;  /* 0x000000520d0d9224 */ /* 0x008fe400078e02ff */
[----:B------:R-:W3:Y:S01]  /*32a0*/  @!P1 LDG.E R82, desc[UR36][R50.64] ;  /* 0x0000002432529981 */ /* 0x000ee2000c1e1900 */
[----:B------:R-:W-:Y:S01]  /*32b0*/  @!P1 IMAD R88, R93, UR14, R88 ;  /* 0x0000000e5d589c24 */ /* 0x000fe2000f8e0258 */
[----:B------:R-:W-:-:S04]  /*32c0*/  IADD3 R86, R86, UR14, RZ ;  /* 0x0000000e56567c10 */ /* 0x000fc8000fffe0ff */
[----:B------:R-:W-:-:S04]  /*32d0*/  @!P1 IADD3 R89, P0, R10, R88, RZ ;  /* 0x000000580a599210 */ /* 0x000fc80007f1e0ff */
[----:B------:R-:W-:Y:S02]  /*32e0*/  @!P1 LEA.HI.X.SX32 R92, R88, R11, 0x1, P0 ;  /* 0x0000000b585c9211 */ /* 0x000fe400000f0eff */
[----:B-----5:R-:W-:Y:S01]  /*32f0*/  @!P1 LEA R88, P0, R89, R14, 0x1 ;  /* 0x0000000e59589211 */ /* 0x020fe200078008ff */
[----:B------:R-:W-:Y:S01]  /*3300*/  @!P1 IMAD.SHL.U32 R14, R13, 0x100, RZ ;  /* 0x000001000d0e9824 */ /* 0x000fe200078e00ff */
[----:B------:R-:W-:Y:S02]  /*3310*/  @!P1 SHF.L.U32 R13, R86, 0x3, RZ ;  /* 0x00000003560d9819 */ /* 0x000fe400000006ff */
[----:B------:R-:W-:-:S03]  /*3320*/  @!P1 LEA.HI.X R89, R89, R15, R92, 0x1, P0 ;  /* 0x0000000f59599211 */ /* 0x000fc600000f0c5c */
[----:B------:R-:W-:Y:S02]  /*3330*/  @!P1 IMAD R13, R14, UR14, R13 ;  /* 0x0000000e0e0d9c24 */ /* 0x000fe4000f8e020d */
[----:B------:R-:W1:Y:S01]  /*3340*/  @!P1 LDC.64 R14, c[0x0][0x248] ;  /* 0x00009200ff0e9b82 */ /* 0x000e620000000a00 */
[----:B------:R5:W3:Y:S02]  /*3350*/  @!P1 LDG.E R22, desc[UR36][R88.64] ;  /* 0x0000002458169981 */ /* 0x000ae4000c1e1900 */
[----:B0-----:R-:W-:-:S04]  /*3360*/  @!P1 IADD3 R91, P0, R10, R13, RZ ;  /* 0x0000000d0a5b9210 */ /* 0x001fc80007f1e0ff */
[----:B------:R-:W-:Y:S02]  /*3370*/  @!P1 LEA.HI.X.SX32 R92, R13, R11, 0x1, P0 ;  /* 0x0000000b0d5c9211 */ /* 0x000fe400000f0eff */
[----:B------:R-:W3:Y:S01]  /*3380*/  @!P1 LDG.E R13, desc[UR36][R50.64] ;  /* 0x00000024320d9981 */ /* 0x000ee2000c1e1900 */
[C---:B-1----:R-:W-:Y:S02]  /*3390*/  @!P1 LEA R90, P0, R91.reuse, R14, 0x1 ;  /* 0x0000000e5b5a9211 */ /* 0x042fe400078008ff */
[----:B------:R-:W0:Y:S02]  /*33a0*/  @!P1 LDC R14, c[0x0][0x288] ;  /* 0x0000a200ff0e9b82 */ /* 0x000e240000000800 */
[----:B------:R-:W-:-:S05]  /*33b0*/  @!P1 LEA.HI.X R91, R91, R15, R92, 0x1, P0 ;  /* 0x0000000f5b5b9211 */ /* 0x000fca00000f0c5c */
[----:B------:R1:W3:Y:S01]  /*33c0*/  @!P1 LDG.E R23, desc[UR36][R90.64] ;  /* 0x000000245a179981 */ /* 0x0002e2000c1e1900 */
[----:B0-----:R-:W-:Y:S02]  /*33d0*/  @!P1 IMAD R14, R85, R14, RZ ;  /* 0x0000000e550e9224 */ /* 0x001fe400078e02ff */
[----:B------:R-:W-:-:S03]  /*33e0*/  VIADD R85, R86, UR14 ;  /* 0x0000000e56557c36 */ /* 0x000fc60008000000 */
[----:B------:R-:W-:Y:S01]  /*33f0*/  @!P1 SHF.L.U32 R15, R14, 0x8, RZ ;  /* 0x000000080e0f9819 */ /* 0x000fe200000006ff */
[----:B------:R-:W-:-:S04]  /*3400*/  @!P1 IMAD.SHL.U32 R14, R85, 0x8, RZ ;  /* 0x00000008550e9824 */ /* 0x000fc800078e00ff */
[----:B------:R-:W-:Y:S02]  /*3410*/  @!P1 IMAD R86, R15, UR14, R14 ;  /* 0x0000000e0f569c24 */ /* 0x000fe4000f8e020e */
[----:B------:R-:W0:Y:S03]  /*3420*/  @!P1 LDC.64 R14, c[0x0][0x248] ;  /* 0x00009200ff0e9b82 */ /* 0x000e260000000a00 */
[----:B-----5:R-:W-:-:S04]  /*3430*/  @!P1 IADD3 R89, P0, R10, R86, RZ ;  /* 0x000000560a599210 */ /* 0x020fc80007f1e0ff */
[----:B------:R-:W-:Y:S02]  /*3440*/  @!P1 LEA.HI.X.SX32 R86, R86, R11, 0x1, P0 ;  /* 0x0000000b56569211 */ /* 0x000fe400000f0eff */
[C---:B0-----:R-:W-:Y:S02]  /*3450*/  @!P1 LEA R88, P0, R89.reuse, R14, 0x1 ;  /* 0x0000000e59589211 */ /* 0x041fe400078008ff */
[----:B------:R-:W0:Y:S02]  /*3460*/  @!P1 LDC R14, c[0x0][0x288] ;  /* 0x0000a200ff0e9b82 */ /* 0x000e240000000800 */
[----:B------:R-:W-:Y:S02]  /*3470*/  @!P1 LEA.HI.X R89, R89, R15, R86, 0x1, P0 ;  /* 0x0000000f59599211 */ /* 0x000fe400000f0c56 */
[----:B------:R-:W5:Y:S01]  /*3480*/  @!P1 LDG.E R86, desc[UR36][R50.64] ;  /* 0x0000002432569981 */ /* 0x000f62000c1e1900 */
[----:B------:R-:W-:-:S03]  /*3490*/  IMAD.U32 R93, RZ, RZ, UR14 ;  /* 0x0000000eff5d7e24 */ /* 0x000fc6000f8e00ff */
[----:B------:R2:W5:Y:S01]  /*34a0*/  @!P1 LDG.E R24, desc[UR36][R88.64] ;  /* 0x0000002458189981 */ /* 0x000562000c1e1900 */
[----:B0-----:R-:W-:Y:S02]  /*34b0*/  @!P1 IMAD R92, R83, R14, RZ ;  /* 0x0000000e535c9224 */ /* 0x001fe400078e02ff */
[----:B------:R-:W1:Y:S01]  /*34c0*/  @!P1 LDC.64 R14, c[0x0][0x248] ;  /* 0x00009200ff0e9b82 */ /* 0x000e620000000a00 */
[----:B------:R-:W-:Y:S02]  /*34d0*/  IADD3 R83, R85, UR14, RZ ;  /* 0x0000000e55537c10 */ /* 0x000fe4000fffe0ff */
[----:B------:R-:W-:-:S03]  /*34e0*/  @!P1 SHF.L.U32 R92, R92, 0x8, RZ ;  /* 0x000000085c5c9819 */ /* 0x000fc600000006ff */
[----:B------:R-:W-:-:S04]  /*34f0*/  @!P1 IMAD.SHL.U32 R83, R83, 0x8, RZ ;  /* 0x0000000853539824 */ /* 0x000fc800078e00ff */
[----:B------:R-:W-:-:S05]  /*3500*/  @!P1 IMAD R83, R92, UR14, R83 ;  /* 0x0000000e5c539c24 */ /* 0x000fca000f8e0253 */
[----:B------:R-:W-:-:S04]  /*3510*/  @!P1 IADD3 R85, P0, R10, R83, RZ ;  /* 0x000000530a559210 */ /* 0x000fc80007f1e0ff */
[----:B------:R-:W-:Y:S02]  /*3520*/  @!P1 LEA.HI.X.SX32 R92, R83, R11, 0x1, P0 ;  /* 0x0000000b535c9211 */ /* 0x000fe400000f0eff */
[----:B-1----:R-:W-:-:S04]  /*3530*/  @!P1 LEA R90, P0, R85, R14, 0x1 ;  /* 0x0000000e555a9211 */ /* 0x002fc800078008ff */
[----:B------:R-:W-:Y:S02]  /*3540*/  @!P1 LEA.HI.X R91, R85, R15, R92, 0x1, P0 ;  /* 0x0000000f555b9211 */ /* 0x000fe400000f0c5c */
[----:B------:R-:W4:Y:S01]  /*3550*/  @!P1 LDC R15, c[0x0][0x288] ;  /* 0x0000a200ff0f9b82 */ /* 0x000f220000000800 */
[----:B------:R-:W5:Y:S01]  /*3560*/  @!P1 LDG.E R85, desc[UR36][R50.64] ;  /* 0x0000002432559981 */ /* 0x000f62000c1e1900 */
[----:B------:R-:W-:-:S03]  /*3570*/  IMAD R92, R93, 0x7, R12 ;  /* 0x000000075d5c7824 */ /* 0x000fc600078e020c */
[----:B------:R0:W5:Y:S01]  /*3580*/  @!P1 LDG.E R25, desc[UR36][R90.64] ;  /* 0x000000245a199981 */ /* 0x000162000c1e1900 */
[----:B----4-:R-:W-:Y:S02]  /*3590*/  @!P1 IMAD R83, R84, R15, RZ ;  /* 0x0000000f54539224 */ /* 0x010fe400078e02ff */
[----:B------:R-:W2:Y:S01]  /*35a0*/  @!P1 LDC.64 R14, c[0x0][0x248] ;  /* 0x00009200ff0e9b82 */ /* 0x000ea20000000a00 */
[----:B------:R-:W4:Y:S02]  /*35b0*/  @!P1 LDG.E R84, desc[UR36][R50.64] ;  /* 0x0000002432549981 */ /* 0x000f24000c1e1900 */
[----:B------:R-:W-:Y:S01]  /*35c0*/  @!P1 SHF.L.U32 R93, R83, 0x8, RZ ;  /* 0x00000008535d9819 */ /* 0x000fe200000006ff */
[----:B------:R-:W-:-:S04]  /*35d0*/  @!P1 IMAD.SHL.U32 R83, R92, 0x8, RZ ;  /* 0x000000085c539824 */ /* 0x000fc800078e00ff */
[----:B------:R-:W-:-:S05]  /*35e0*/  @!P1 IMAD R83, R93, UR14, R83 ;  /* 0x0000000e5d539c24 */ /* 0x000fca000f8e0253 */
[----:B------:R-:W-:-:S04]  /*35f0*/  @!P1 IADD3 R93, P0, R10, R83, RZ ;  /* 0x000000530a5d9210 */ /* 0x000fc80007f1e0ff */
[----:B------:R-:W-:Y:S02]  /*3600*/  @!P1 LEA.HI.X.SX32 R83, R83, R11, 0x1, P0 ;  /* 0x0000000b53539211 */ /* 0x000fe400000f0eff */
[C---:B--2---:R-:W-:Y:S02]  /*3610*/  @!P1 LEA R88, P0, R93.reuse, R14, 0x1 ;  /* 0x0000000e5d589211 */ /* 0x044fe400078008ff */
[----:B------:R-:W0:Y:S02]  /*3620*/  @!P1 LDC R14, c[0x0][0x288] ;  /* 0x0000a200ff0e9b82 */ /* 0x000e240000000800 */
[----:B------:R-:W-:Y:S02]  /*3630*/  @!P1 LEA.HI.X R89, R93, R15, R83, 0x1, P0 ;  /* 0x0000000f5d599211 */ /* 0x000fe400000f0c53 */
[----:B------:R-:W2:Y:S04]  /*3640*/  @!P1 LDG.E R83, desc[UR36][R50.64] ;  /* 0x0000002432539981 */ /* 0x000ea8000c1e1900 */
[----:B------:R-:W2:Y:S01]  /*3650*/  @!P1 LDG.E R26, desc[UR36][R88.64] ;  /* 0x00000024581a9981 */ /* 0x000ea2000c1e1900 */
[----:B0-----:R-:W-:-:S02]  /*3660*/  @!P1 IMAD R90, R87, R14, RZ ;  /* 0x0000000e575a9224 */ /* 0x001fc400078e02ff */
[----:B------:R-:W0:Y:S01]  /*3670*/  @!P1 LDC.64 R14, c[0x0][0x248] ;  /* 0x00009200ff0e9b82 */ /* 0x000e220000000a00 */
[----:B------:R-:W-:Y:S01]  /*3680*/  IADD3 R87, R92, UR14, RZ ;  /* 0x0000000e5c577c10 */ /* 0x000fe2000fffe0ff */
        /* <DEDUP_REMOVED lines=8> */
[----:B------:R-:W-:Y:S02]  /*3710*/  VIADD R87, R87, UR14 ;  /* 0x0000000e57577c36 */ /* 0x000fe40008000000 */
[----:B------:R0:W2:Y:S05]  /*3720*/  @!P1 LDG.E R27, desc[UR36][R92.64] ;  /* 0x000000245c1b9981 */ /* 0x0000aa000c1e1900 */
[----:B0-----:R-:W4:Y:S01]  /*3730*/  @!P1 LDC R93, c[0x0][0x288] ;  /* 0x0000a200ff5d9b82 */ /* 0x001f220000000800 */
[----:B---3--:R-:W-:-:S07]  /*3740*/  @!P1 IMAD R82, R82, R15, RZ ;  /* 0x0000000f52529224 */ /* 0x008fce00078e02ff */
[----:B------:R-:W0:Y:S01]  /*3750*/  @!P1 LDC.64 R14, c[0x0][0x248] ;  /* 0x00009200ff0e9b82 */ /* 0x000e220000000a00 */
[----:B------:R-:W-:Y:S01]  /*3760*/  @!P1 SHF.L.U32 R89, R82, 0x8, RZ ;  /* 0x0000000852599819 */ /* 0x000fe200000006ff */
[----:B------:R-:W-:-:S04]  /*3770*/  @!P1 IMAD.SHL.U32 R82, R87, 0x8, RZ ;  /* 0x0000000857529824 */ /* 0x000fc800078e00ff */
[----:B------:R-:W-:Y:S02]  /*3780*/  @!P1 IMAD R82, R89, UR14, R82 ;  /* 0x0000000e59529c24 */ /* 0x000fe4000f8e0252 */
[----:B------:R-:W1:Y:S03]  /*3790*/  @!P1 LDC R89, c[0x0][0x288] ;  /* 0x0000a200ff599b82 */ /* 0x000e660000000800 */
[----:B------:R-:W-:-:S04]  /*37a0*/  @!P1 IADD3 R88, P0, R10, R82, RZ ;  /* 0x000000520a589210 */ /* 0x000fc80007f1e0ff */
[----:B------:R-:W-:Y:S02]  /*37b0*/  @!P1 LEA.HI.X.SX32 R82, R82, R11, 0x1, P0 ;  /* 0x0000000b52529211 */ /* 0x000fe400000f0eff */
[----:B0-----:R-:W-:-:S04]  /*37c0*/  @!P1 LEA R90, P0, R88, R14, 0x1 ;  /* 0x0000000e585a9211 */ /* 0x001fc800078008ff */
[----:B------:R-:W-:Y:S02]  /*37d0*/  @!P1 LEA.HI.X R91, R88, R15, R82, 0x1, P0 ;  /* 0x0000000f585b9211 */ /* 0x000fe400000f0c52 */
[----:B------:R-:W3:Y:S01]  /*37e0*/  @!P1 LDG.E R82, desc[UR36][R50.64] ;  /* 0x0000002432529981 */ /* 0x000ee2000c1e1900 */
[----:B------:R-:W-:Y:S01]  /*37f0*/  IADD3 R87, R87, UR14, RZ ;  /* 0x0000000e57577c10 */ /* 0x000fe2000fffe0ff */
[----:B------:R-:W0:Y:S01]  /*3800*/  @!P1 LDC.64 R14, c[0x0][0x248] ;  /* 0x00009200ff0e9b82 */ /* 0x000e220000000a00 */
[----:B-1----:R-:W-:Y:S01]  /*3810*/  @!P1 IMAD R13, R13, R89, RZ ;  /* 0x000000590d0d9224 */ /* 0x002fe200078e02ff */
[----:B------:R1:W3:Y:S03]  /*3820*/  @!P1 LDG.E R28, desc[UR36][R90.64] ;  /* 0x000000245a1c9981 */ /* 0x0002e6000c1e1900 */
[----:B------:R-:W-:Y:S01]  /*3830*/  @!P1 IMAD.SHL.U32 R88, R13, 0x100, RZ ;  /* 0x000001000d589824 */ /* 0x000fe200078e00ff */
[----:B------:R-:W-:-:S05]  /*3840*/  @!P1 SHF.L.U32 R13, R87, 0x3, RZ ;  /* 0x00000003570d9819 */ /* 0x000fca00000006ff */
[----:B------:R-:W-:Y:S02]  /*3850*/  @!P1 IMAD R88, R88, UR14, R13 ;  /* 0x0000000e58589c24 */ /* 0x000fe4000f8e020d */
[----:B------:R-:W3:Y:S03]  /*3860*/  @!P1 LDG.E R13, desc[UR36][R50.64] ;  /* 0x00000024320d9981 */ /* 0x000ee6000c1e1900 */
[----:B------:R-:W-:-:S04]  /*3870*/  @!P1 IADD3 R89, P0, R10, R88, RZ ;  /* 0x000000580a599210 */ /* 0x000fc80007f1e0ff */
[----:B------:R-:W-:Y:S02]  /*3880*/  @!P1 LEA.HI.X.SX32 R92, R88, R11, 0x1, P0 ;  /* 0x0000000b585c9211 */ /* 0x000fe400000f0eff */
[----:B0-----:R-:W-:-:S04]  /*3890*/  @!P1 LEA R88, P0, R89, R14, 0x1 ;  /* 0x0000000e59589211 */ /* 0x001fc800078008ff */
[----:B------:R-:W-:Y:S02]  /*38a0*/  @!P1 LEA.HI.X R89, R89, R15, R92, 0x1, P0 ;  /* 0x0000000f59599211 */ /* 0x000fe400000f0c5c */
[----:B------:R-:W5:Y:S01]  /*38b0*/  @!P1 LDC R15, c[0x0][0x288] ;  /* 0x0000a200ff0f9b82 */ /* 0x000f620000000800 */
[----:B-1----:R-:W-:Y:S02]  /*38c0*/  MOV R91, UR14 ;  /* 0x0000000e005b7c02 */ /* 0x002fe40008000f00 */
[----:B------:R0:W3:Y:S01]  /*38d0*/  @!P1 LDG.E R29, desc[UR36][R88.64] ;  /* 0x00000024581d9981 */ /* 0x0000e2000c1e1900 */
[----:B-----5:R-:W-:-:S04]  /*38e0*/  @!P1 IMAD R92, R86, R15, RZ ;  /* 0x0000000f565c9224 */ /* 0x020fc800078e02ff */
[----:B------:R-:W1:Y:S01]  /*38f0*/  @!P1 LDC.64 R14, c[0x0][0x248] ;  /* 0x00009200ff0e9b82 */ /* 0x000e620000000a00 */
[----:B------:R-:W-:Y:S02]  /*3900*/  VIADD R86, R87, UR14 ;  /* 0x0000000e57567c36 */ /* 0x000fe40008000000 */
[----:B------:R-:W-:-:S03]  /*3910*/  @!P1 IMAD.SHL.U32 R87, R92, 0x100, RZ ;  /* 0x000001005c579824 */ /* 0x000fc600078e00ff */
[----:B------:R-:W-:-:S05]  /*3920*/  @!P1 SHF.L.U32 R86, R86, 0x3, RZ ;  /* 0x0000000356569819 */ /* 0x000fca00000006ff */
[----:B------:R-:W-:-:S05]  /*3930*/  @!P1 IMAD R86, R87, UR14, R86 ;  /* 0x0000000e57569c24 */ /* 0x000fca000f8e0256 */
[----:B------:R-:W-:-:S04]  /*3940*/  @!P1 IADD3 R87, P0, R10, R86, RZ ;  /* 0x000000560a579210 */ /* 0x000fc80007f1e0ff */
[----:B------:R-:W-:Y:S02]  /*3950*/  @!P1 LEA.HI.X.SX32 R90, R86, R11, 0x1, P0 ;  /* 0x0000000b565a9211 */ /* 0x000fe400000f0eff */
[----:B-1----:R-:W-:Y:S02]  /*3960*/  @!P1 LEA R86, P0, R87, R14, 0x1 ;  /* 0x0000000e57569211 */ /* 0x002fe400078008ff */
[----:B------:R-:W1:Y:S01]  /*3970*/  @!P1 LDC R14, c[0x0][0x288] ;  /* 0x0000a200ff0e9b82 */ /* 0x000e620000000800 */
[----:B------:R-:W-:Y:S01]  /*3980*/  IMAD R92, R91, 0xc, R12 ;  /* 0x0000000c5b5c7824 */ /* 0x000fe200078e020c */
[----:B------:R-:W-:-:S05]  /*3990*/  @!P1 LEA.HI.X R87, R87, R15, R90, 0x1, P0 ;  /* 0x0000000f57579211 */ /* 0x000fca00000f0c5a */
[----:B------:R5:W3:Y:S01]  /*39a0*/  @!P1 LDG.E R30, desc[UR36][R86.64] ;  /* 0x00000024561e9981 */ /* 0x000ae2000c1e1900 */
[----:B-1----:R-:W-:Y:S02]  /*39b0*/  @!P1 IMAD R85, R85, R14, RZ ;  /* 0x0000000e55559224 */ /* 0x002fe400078e02ff */
[----:B------:R-:W1:Y:S02]  /*39c0*/  @!P1 LDC.64 R14, c[0x0][0x248] ;  /* 0x00009200ff0e9b82 */ /* 0x000e640000000a00 */
[----:B------:R-:W-:Y:S01]  /*39d0*/  @!P1 IMAD.SHL.U32 R90, R85, 0x100, RZ ;  /* 0x00000100555a9824 */ /* 0x000fe200078e00ff */
[----:B------:R-:W-:-:S05]  /*39e0*/  @!P1 SHF.L.U32 R85, R92, 0x3, RZ ;  /* 0x000000035c559819 */ /* 0x000fca00000006ff */
[----:B------:R-:W-:Y:S02]  /*39f0*/  @!P1 IMAD R90, R90, UR14, R85 ;  /* 0x0000000e5a5a9c24 */ /* 0x000fe4000f8e0255 */
[----:B------:R-:W3:Y:S03]  /*3a00*/  @!P1 LDG.E R85, desc[UR36][R50.64] ;  /* 0x0000002432559981 */ /* 0x000ee6000c1e1900 */
[----:B0-----:R-:W-:-:S04]  /*3a10*/  @!P1 IADD3 R88, P0, R10, R90, RZ ;  /* 0x0000005a0a589210 */ /* 0x001fc80007f1e0ff */
[----:B-----5:R-:W-:Y:S02]  /*3a20*/  @!P1 LEA.HI.X.SX32 R86, R90, R11, 0x1, P0 ;  /* 0x0000000b5a569211 */ /* 0x020fe400000f0eff */
[----:B-1----:R-:W-:-:S04]  /*3a30*/  @!P1 LEA R90, P0, R88, R14, 0x1 ;  /* 0x0000000e585a9211 */ /* 0x002fc800078008ff */
[----:B------:R-:W-:-:S05]  /*3a40*/  @!P1 LEA.HI.X R91, R88, R15, R86, 0x1, P0 ;  /* 0x0000000f585b9211 */ /* 0x000fca00000f0c56 */
[----:B------:R0:W5:Y:S01]  /*3a50*/  @!P1 LDG.E R31, desc[UR36][R90.64] ;  /* 0x000000245a1f9981 */ /* 0x000162000c1e1900 */
[----:B----4-:R-:W-:Y:S02]  /*3a60*/  @!P1 IMAD R93, R84, R93, RZ ;  /* 0x0000005d545d9224 */ /* 0x010fe400078e02ff */
[----:B------:R-:W-:Y:S02]  /*3a70*/  VIADD R84, R92, UR14 ;  /* 0x0000000e5c547c36 */ /* 0x000fe40008000000 */
[----:B------:R-:W2:Y:S01]  /*3a80*/  @!P1 LDC R92, c[0x0][0x288] ;  /* 0x0000a200ff5c9b82 */ /* 0x000ea20000000800 */
[----:B------:R-:W-:Y:S01]  /*3a90*/  @!P1 SHF.L.U32 R93, R93, 0x8, RZ ;  /* 0x000000085d5d9819 */ /* 0x000fe200000006ff */
[----:B------:R-:W-:-:S04]  /*3aa0*/  @!P1 IMAD.SHL.U32 R14, R84, 0x8, RZ ;  /* 0x00000008540e9824 */ /* 0x000fc800078e00ff */
[----:B------:R-:W-:Y:S02]  /*3ab0*/  @!P1 IMAD R86, R93, UR14, R14 ;  /* 0x0000000e5d569c24 */ /* 0x000fe4000f8e020e */
[----:B------:R-:W1:Y:S03]  /*3ac0*/  @!P1 LDC.64 R14, c[0x0][0x248] ;  /* 0x00009200ff0e9b82 */ /* 0x000e660000000a00 */
[----:B------:R-:W-:-:S04]  /*3ad0*/  @!P1 IADD3 R87, P0, R10, R86, RZ ;  /* 0x000000560a579210 */ /* 0x000fc80007f1e0ff */
[----:B------:R-:W-:Y:S02]  /*3ae0*/  @!P1 LEA.HI.X.SX32 R86, R86, R11, 0x1, P0 ;  /* 0x0000000b56569211 */ /* 0x000fe400000f0eff */
[----:B-1----:R-:W-:-:S04]  /*3af0*/  @!P1 LEA R88, P0, R87, R14, 0x1 ;  /* 0x0000000e57589211 */ /* 0x002fc800078008ff */
[----:B------:R-:W-:Y:S02]  /*3b00*/  @!P1 LEA.HI.X R89, R87, R15, R86, 0x1, P0 ;  /* 0x0000000f57599211 */ /* 0x000fe400000f0c56 */
[----:B------:R-:W4:Y:S01]  /*3b10*/  @!P1 LDG.E R87, desc[UR36][R50.64] ;  /* 0x0000002432579981 */ /* 0x000f22000c1e1900 */
[----:B------:R-:W0:Y:S01]  /*3b20*/  @!P1 LDC.64 R14, c[0x0][0x248] ;  /* 0x00009200ff0e9b82 */ /* 0x000e220000000a00 */
[----:B--2---:R-:W-:Y:S01]  /*3b30*/  @!P1 IMAD R92, R83, R92, RZ ;  /* 0x0000005c535c9224 */ /* 0x004fe200078e02ff */
[----:B------:R-:W-:Y:S01]  /*3b40*/  IADD3 R83, R84, UR14, RZ ;  /* 0x0000000e54537c10 */ /* 0x000fe2000fffe0ff */
[----:B------:R1:W2:Y:S02]  /*3b50*/  @!P1 LDG.E R32, desc[UR36][R88.64] ;  /* 0x0000002458209981 */ /* 0x0002a4000c1e1900 */
[----:B------:R-:W-:Y:S01]  /*3b60*/  @!P1 IMAD.SHL.U32 R93, R92, 0x100, RZ ;  /* 0x000001005c5d9824 */ /* 0x000fe200078e00ff */
[----:B------:R-:W-:-:S05]  /*3b70*/  @!P1 SHF.L.U32 R84, R83, 0x3, RZ ;  /* 0x0000000353549819 */ /* 0x000fca00000006ff */
[----:B------:R-:W-:Y:S02]  /*3b80*/  @!P1 IMAD R84, R93, UR14, R84 ;  /* 0x0000000e5d549c24 */ /* 0x000fe4000f8e0254 */
[----:B------:R-:W1:Y:S03]  /*3b90*/  @!P1 LDC R93, c[0x0][0x288] ;  /* 0x0000a200ff5d9b82 */ /* 0x000e660000000800 */
[----:B------:R-:W-:-:S04]  /*3ba0*/  @!P1 IADD3 R86, P0, R10, R84, RZ ;  /* 0x000000540a569210 */ /* 0x000fc80007f1e0ff */
[----:B------:R-:W-:Y:S02]  /*3bb0*/  @!P1 LEA.HI.X.SX32 R84, R84, R11, 0x1, P0 ;  /* 0x0000000b54549211 */ /* 0x000fe400000f0eff */
[----:B0-----:R-:W-:-:S04]  /*3bc0*/  @!P1 LEA R90, P0, R86, R14, 0x1 ;  /* 0x0000000e565a9211 */ /* 0x001fc800078008ff */
[----:B------:R-:W-:Y:S02]  /*3bd0*/  @!P1 LEA.HI.X R91, R86, R15, R84, 0x1, P0 ;  /* 0x0000000f565b9211 */ /* 0x000fe400000f0c54 */
[----:B------:R-:W5:Y:S01]  /*3be0*/  @!P1 LDG.E R86, desc[UR36][R50.64] ;  /* 0x0000002432569981 */ /* 0x000f62000c1e1900 */
[----:B------:R-:W3:Y:S03]  /*3bf0*/  @!P1 LDC R15, c[0x0][0x288] ;  /* 0x0000a200ff0f9b82 */ /* 0x000ee60000000800 */
[----:B------:R-:W2:Y:S04]  /*3c00*/  @!P1 LDG.E R84, desc[UR36][R50.64] ;  /* 0x0000002432549981 */ /* 0x000ea8000c1e1900 */
[----:B------:R0:W2:Y:S01]  /*3c10*/  @!P1 LDG.E R33, desc[UR36][R90.64] ;  /* 0x000000245a219981 */ /* 0x0000a2000c1e1900 */
[----:B---3--:R-:W-:-:S02]  /*3c20*/  @!P1 IMAD R92, R82, R15, RZ ;  /* 0x0000000f525c9224 */ /* 0x008fc400078e02ff */
[----:B------:R-:W1:Y:S01]  /*3c30*/  @!P1 LDC.64 R14, c[0x0][0x248] ;  /* 0x00009200ff0e9b82 */ /* 0x000e620000000a00 */
[----:B------:R-:W-:Y:S02]  /*3c40*/  VIADD R82, R83, UR14 ;  /* 0x0000000e53527c36 */ /* 0x000fe40008000000 */
[----:B------:R-:W-:Y:S02]  /*3c50*/  @!P1 SHF.L.U32 R92, R92, 0x8, RZ ;  /* 0x000000085c5c9819 */ /* 0x000fe400000006ff */
[----:B------:R-:W-:-:S04]  /*3c60*/  @!P1 IMAD.SHL.U32 R83, R82, 0x8, RZ ;  /* 0x0000000852539824 */ /* 0x000fc800078e00ff */
[----:B------:R-:W-:-:S05]  /*3c70*/  @!P1 IMAD R83, R92, UR14, R83 ;  /* 0x0000000e5c539c24 */ /* 0x000fca000f8e0253 */
[----:B------:R-:W-:-:S04]  /*3c80*/  @!P1 IADD3 R92, P0, R10, R83, RZ ;  /* 0x000000530a5c9210 */ /* 0x000fc80007f1e0ff */
[----:B------:R-:W-:Y:S02]  /*3c90*/  @!P1 LEA.HI.X.SX32 R83, R83, R11, 0x1, P0 ;  /* 0x0000000b53539211 */ /* 0x000fe400000f0eff */
[----:B-1----:R-:W-:-:S04]  /*3ca0*/  @!P1 LEA R88, P0, R92, R14, 0x1 ;  /* 0x0000000e5c589211 */ /* 0x002fc800078008ff */
[----:B------:R-:W-:Y:S02]  /*3cb0*/  @!P1 LEA.HI.X R89, R92, R15, R83, 0x1, P0 ;  /* 0x0000000f5c599211 */ /* 0x000fe400000f0c53 */
[----:B------:R-:W3:Y:S01]  /*3cc0*/  @!P1 LDG.E R83, desc[UR36][R50.64] ;  /* 0x0000002432539981 */ /* 0x000ee2000c1e1900 */
[----:B------:R-:W0:Y:S01]  /*3cd0*/  @!P1 LDC.64 R14, c[0x0][0x248] ;  /* 0x00009200ff0e9b82 */ /* 0x000e220000000a00 */
[----:B------:R-:W-:Y:S01]  /*3ce0*/  @!P1 IMAD R93, R13, R93, RZ ;  /* 0x0000005d0d5d9224 */ /* 0x000fe200078e02ff */
[----:B------:R-:W-:Y:S01]  /*3cf0*/  IADD3 R13, R82, UR14, RZ ;  /* 0x0000000e520d7c10 */ /* 0x000fe2000fffe0ff */
[----:B------:R1:W3:Y:S03]  /*3d00*/  @!P1 LDG.E R34, desc[UR36][R88.64] ;  /* 0x0000002458229981 */ /* 0x0002e6000c1e1900 */
[----:B------:R-:W-:Y:S01]  /*3d10*/  @!P1 SHF.L.U32 R82, R93, 0x8, RZ ;  /* 0x000000085d529819 */ /* 0x000fe200000006ff */
[----:B------:R-:W-:-:S04]  /*3d20*/  @!P1 IMAD.SHL.U32 R13, R13, 0x8, RZ ;  /* 0x000000080d0d9824 */ /* 0x000fc800078e00ff */
[----:B------:R-:W-:-:S05]  /*3d30*/  @!P1 IMAD R13, R82, UR14, R13 ;  /* 0x0000000e520d9c24 */ /* 0x000fca000f8e020d */
[----:B------:R-:W-:-:S04]  /*3d40*/  @!P1 IADD3 R82, P0, R10, R13, RZ ;  /* 0x0000000d0a529210 */ /* 0x000fc80007f1e0ff */
[----:B------:R-:W-:Y:S02]  /*3d50*/  @!P1 LEA.HI.X.SX32 R13, R13, R11, 0x1, P0 ;  /* 0x0000000b0d0d9211 */ /* 0x000fe400000f0eff */
[C---:B0-----:R-:W-:Y:S02]  /*3d60*/  @!P1 LEA R90, P0, R82.reuse, R14, 0x1 ;  /* 0x0000000e525a9211 */ /* 0x041fe400078008ff */
[----:B------:R-:W0:Y:S02]  /*3d70*/  @!P1 LDC R14, c[0x0][0x288] ;  /* 0x0000a200ff0e9b82 */ /* 0x000e240000000800 */
[----:B------:R-:W-:Y:S02]  /*3d80*/  @!P1 LEA.HI.X R91, R82, R15, R13, 0x1, P0 ;  /* 0x0000000f525b9211 */ /* 0x000fe400000f0c0d */
[----:B------:R-:W3:Y:S04]  /*3d90*/  @!P1 LDG.E R13, desc[UR36][R50.64] ;  /* 0x00000024320d9981 */ /* 0x000ee8000c1e1900 */
[----:B------:R-:W3:Y:S04]  /*3da0*/  @!P1 LDG.E R82, desc[UR36][R50.64] ;  /* 0x0000002432529981 */ /* 0x000ee8000c1e1900 */
[----:B------:R-:W3:Y:S01]  /*3db0*/  @!P1 LDG.E R35, desc[UR36][R90.64] ;  /* 0x000000245a239981 */ /* 0x000ee2000c1e1900 */
[----:B0-----:R-:W-:-:S02]  /*3dc0*/  @!P1 IMAD R92, R85, R14, RZ ;  /* 0x0000000e555c9224 */ /* 0x001fc400078e02ff */
[----:B------:R-:W1:Y:S01]  /*3dd0*/  @!P1 LDC.64 R14, c[0x0][0x248] ;  /* 0x00009200ff0e9b82 */ /* 0x000e620000000a00 */
[----:B------:R-:W-:-:S04]  /*3de0*/  IMAD.U32 R85, RZ, RZ, UR14 ;  /* 0x0000000eff557e24 */ /* 0x000fc8000f8e00ff */
[----:B------:R-:W-:Y:S01]  /*3df0*/  IMAD R85, R85, 0x11, R12 ;  /* 0x0000001155557824 */ /* 0x000fe200078e020c */
[----:B------:R-:W-:-:S03]  /*3e00*/  @!P1 SHF.L.U32 R93, R92, 0x8, RZ ;  /* 0x000000085c5d9819 */ /* 0x000fc600000006ff */
[----:B------:R-:W-:-:S04]  /*3e10*/  @!P1 IMAD.SHL.U32 R92, R85, 0x8, RZ ;  /* 0x00000008555c9824 */ /* 0x000fc800078e00ff */
[----:B------:R-:W-:-:S05]  /*3e20*/  @!P1 IMAD R92, R93, UR14, R92 ;  /* 0x0000000e5d5c9c24 */ /* 0x000fca000f8e025c */
[----:B------:R-:W-:-:S04]  /*3e30*/  @!P1 IADD3 R93, P0, R10, R92, RZ ;  /* 0x0000005c0a5d9210 */ /* 0x000fc80007f1e0ff */
[----:B------:R-:W-:Y:S02]  /*3e40*/  @!P1 LEA.HI.X.SX32 R92, R92, R11, 0x1, P0 ;  /* 0x0000000b5c5c9211 */ /* 0x000fe400000f0eff */
[C---:B-1----:R-:W-:Y:S02]  /*3e50*/  @!P1 LEA R88, P0, R93.reuse, R14, 0x1 ;  /* 0x0000000e5d589211 */ /* 0x042fe400078008ff */
[----:B------:R-:W4:Y:S02]  /*3e60*/  @!P1 LDC R14, c[0x0][0x288] ;  /* 0x0000a200ff0e9b82 */ /* 0x000f240000000800 */
[----:B------:R-:W-:Y:S02]  /*3e70*/  @!P1 LEA.HI.X R89, R93, R15, R92, 0x1, P0 ;  /* 0x0000000f5d599211 */ /* 0x000fe400000f0c5c */
[----:B------:R-:W-:-:S03]  /*3e80*/  IADD3 R85, R85, UR14, RZ ;  /* 0x0000000e55557c10 */ /* 0x000fc6000fffe0ff */
[----:B------:R0:W3:Y:S04]  /*3e90*/  @!P1 LDG.E R36, desc[UR36][R88.64] ;  /* 0x0000002458249981 */ /* 0x0000e8000c1e1900 */
[----:B------:R-:W3:Y:S01]  /*3ea0*/  @!P1 LDG.E R88, desc[UR36][R50.64] ;  /* 0x0000002432589981 */ /* 0x000ee2000c1e1900 */
[----:B0-----:R-:W3:Y:S01]  /*3eb0*/  @!P1 LDC R89, c[0x0][0x288] ;  /* 0x0000a200ff599b82 */ /* 0x001ee20000000800 */
[----:B----4-:R-:W-:-:S07]  /*3ec0*/  @!P1 IMAD R90, R87, R14, RZ ;  /* 0x0000000e575a9224 */ /* 0x010fce00078e02ff */
[----:B------:R-:W0:Y:S01]  /*3ed0*/  @!P1 LDC.64 R14, c[0x0][0x248] ;  /* 0x00009200ff0e9b82 */ /* 0x000e220000000a00 */
[----:B------:R-:W-:Y:S01]  /*3ee0*/  @!P1 IMAD.SHL.U32 R91, R90, 0x100, RZ ;  /* 0x000001005a5b9824 */ /* 0x000fe200078e00ff */
[----:B------:R-:W-:-:S06]  /*3ef0*/  @!P1 SHF.L.U32 R90, R85, 0x3, RZ ;  /* 0x00000003555a9819 */ /* 0x000fcc00000006ff */
[----:B------:R-:W5:Y:S01]  /*3f00*/  @!P1 LDC R87, c[0x0][0x288] ;  /* 0x0000a200ff579b82 */ /* 0x000f620000000800 */
[----:B------:R-:W-:-:S05]  /*3f10*/  @!P1 IMAD R90, R91, UR14, R90 ;  /* 0x0000000e5b5a9c24 */ /* 0x000fca000f8e025a */
[----:B------:R-:W-:-:S04]  /*3f20*/  @!P1 IADD3 R91, P0, R10, R90, RZ ;  /* 0x0000005a0a5b9210 */ /* 0x000fc80007f1e0ff */
[----:B------:R-:W-:Y:S02]  /*3f30*/  @!P1 LEA.HI.X.SX32 R92, R90, R11, 0x1, P0 ;  /* 0x0000000b5a5c9211 */ /* 0x000fe400000f0eff */
[----:B0-----:R-:W-:-:S04]  /*3f40*/  @!P1 LEA R90, P0, R91, R14, 0x1 ;  /* 0x0000000e5b5a9211 */ /* 0x001fc800078008ff */
[----:B------:R-:W-:Y:S02]  /*3f50*/  @!P1 LEA.HI.X R91, R91, R15, R92, 0x1, P0 ;  /* 0x0000000f5b5b9211 */ /* 0x000fe400000f0c5c */
[----:B------:R-:W0:Y:S01]  /*3f60*/  @!P1 LDC.64 R14, c[0x0][0x248] ;  /* 0x00009200ff0e9b82 */ /* 0x000e220000000a00 */
[----:B-----5:R-:W-:Y:S02]  /*3f70*/  @!P1 IMAD R86, R86, R87, RZ ;  /* 0x0000005756569224 */ /* 0x020fe400078e02ff */
[----:B------:R-:W4:Y:S01]  /*3f80*/  @!P1 LDG.E R37, desc[UR36][R90.64] ;  /* 0x000000245a259981 */ /* 0x000f22000c1e1900 */
[----:B------:R-:W-:Y:S02]  /*3f90*/  VIADD R85, R85, UR14 ;  /* 0x0000000e55557c36 */ /* 0x000fe40008000000 */
[----:B------:R-:W-:Y:S02]  /*3fa0*/  @!P1 SHF.L.U32 R87, R86, 0x8, RZ ;  /* 0x0000000856579819 */ /* 0x000fe400000006ff */
[----:B------:R-:W-:-:S04]  /*3fb0*/  @!P1 IMAD.SHL.U32 R86, R85, 0x8, RZ ;  /* 0x0000000855569824 */ /* 0x000fc800078e00ff */
[----:B------:R-:W-:-:S05]  /*3fc0*/  @!P1 IMAD R86, R87, UR14, R86 ;  /* 0x0000000e57569c24 */ /* 0x000fca000f8e0256 */
[----:B------:R-:W-:-:S04]  /*3fd0*/  @!P1 IADD3 R87, P0, R10, R86, RZ ;  /* 0x000000560a579210 */ /* 0x000fc80007f1e0ff */
[----:B------:R-:W-:Y:S02]  /*3fe0*/  @!P1 LEA.HI.X.SX32 R86, R86, R11, 0x1, P0 ;  /* 0x0000000b56569211 */ /* 0x000fe400000f0eff */
[----:B0-----:R-:W-:-:S04]  /*3ff0*/  @!P1 LEA R92, P0, R87, R14, 0x1 ;  /* 0x0000000e575c9211 */ /* 0x001fc800078008ff */
[----:B------:R-:W-:Y:S02]  /*4000*/  @!P1 LEA.HI.X R93, R87, R15, R86, 0x1, P0 ;  /* 0x0000000f575d9211 */ /* 0x000fe400000f0c56 */
[----:B------:R-:W2:Y:S01]  /*4010*/  @!P1 LDC R15, c[0x0][0x288] ;  /* 0x0000a200ff0f9b82 */ /* 0x000ea20000000800 */
[----:B------:R-:W-:Y:S01]  /*4020*/  IADD3 R86, R85, UR14, RZ ;  /* 0x0000000e55567c10 */ /* 0x000fe2000fffe0ff */
[----:B------:R-:W5:Y:S04]  /*4030*/  @!P1 LDG.E R87, desc[UR36][R50.64] ;  /* 0x0000002432579981 */ /* 0x000f68000c1e1900 */
[----:B------:R0:W4:Y:S02]  /*4040*/  @!P1 LDG.E R38, desc[UR36][R92.64] ;  /* 0x000000245c269981 */ /* 0x000124000c1e1900 */
[----:B0-----:R-:W0:Y:S01]  /*4050*/  @!P1 LDC R92, c[0x0][0x288] ;  /* 0x0000a200ff5c9b82 */ /* 0x001e220000000800 */
[----:B--2---:R-:W-:-:S07]  /*4060*/  @!P1 IMAD R84, R84, R15, RZ ;  /* 0x0000000f54549224 */ /* 0x004fce00078e02ff */
[----:B------:R-:W1:Y:S01]  /*4070*/  @!P1 LDC.64 R14, c[0x0][0x248] ;  /* 0x00009200ff0e9b82 */ /* 0x000e620000000a00 */
[----:B------:R-:W-:Y:S01]  /*4080*/  @!P1 IMAD.SHL.U32 R85, R84, 0x100, RZ ;  /* 0x0000010054559824 */ /* 0x000fe200078e00ff */
[----:B------:R-:W-:-:S05]  /*4090*/  @!P1 SHF.L.U32 R84, R86, 0x3, RZ ;  /* 0x0000000356549819 */ /* 0x000fca00000006ff */
[----:B------:R-:W-:-:S05]  /*40a0*/  @!P1 IMAD R84, R85, UR14, R84 ;  /* 0x0000000e55549c24 */ /* 0x000fca000f8e0254 */
[----:B------:R-:W-:-:S04]  /*40b0*/  @!P1 IADD3 R85, P0, R10, R84, RZ ;  /* 0x000000540a559210 */ /* 0x000fc80007f1e0ff */
[----:B------:R-:W-:Y:S02]  /*40c0*/  @!P1 LEA.HI.X.SX32 R90, R84, R11, 0x1, P0 ;  /* 0x0000000b545a9211 */ /* 0x000fe400000f0eff */
[----:B-1----:R-:W-:-:S04]  /*40d0*/  @!P1 LEA R84, P0, R85, R14, 0x1 ;  /* 0x0000000e55549211 */ /* 0x002fc800078008ff */
[----:B------:R-:W-:Y:S02]  /*40e0*/  @!P1 LEA.HI.X R85, R85, R15, R90, 0x1, P0 ;  /* 0x0000000f55559211 */ /* 0x000fe400000f0c5a */
[----:B------:R-:W1:Y:S03]  /*40f0*/  @!P1 LDC.64 R14, c[0x0][0x248] ;  /* 0x00009200ff0e9b82 */ /* 0x000e660000000a00 */
[----:B------:R2:W4:Y:S01]  /*4100*/  @!P1 LDG.E R39, desc[UR36][R84.64] ;  /* 0x0000002454279981 */ /* 0x000522000c1e1900 */
[----:B---3--:R-:W-:Y:S02]  /*4110*/  @!P1 IMAD R89, R83, R89, RZ ;  /* 0x0000005953599224 */ /* 0x008fe400078e02ff */
[----:B------:R-:W-:Y:S02]  /*4120*/  VIADD R83, R86, UR14 ;  /* 0x0000000e56537c36 */ /* 0x000fe40008000000 */
[----:B------:R-:W-:Y:S01]  /*4130*/  @!P1 IMAD.SHL.U32 R86, R89, 0x100, RZ ;  /* 0x0000010059569824 */ /* 0x000fe200078e00ff */
[----:B------:R-:W3:Y:S02]  /*4140*/  @!P1 LDG.E R84, desc[UR36][R50.64] ;  /* 0x0000002432549981 */ /* 0x000ee4000c1e1900 */
[----:B------:R-:W-:-:S05]  /*4150*/  @!P1 SHF.L.U32 R83, R83, 0x3, RZ ;  /* 0x0000000353539819 */ /* 0x000fca00000006ff */
[----:B------:R-:W-:Y:S02]  /*4160*/  @!P1 IMAD R83, R86, UR14, R83 ;  /* 0x0000000e56539c24 */ /* 0x000fe4000f8e0253 */
[----:B------:R-:W4:Y:S03]  /*4170*/  @!P1 LDG.E R86, desc[UR36][R50.64] ;  /* 0x0000002432569981 */ /* 0x000f26000c1e1900 */
[----:B------:R-:W-:-:S04]  /*4180*/  @!P1 IADD3 R89, P0, R10, R83, RZ ;  /* 0x000000530a599210 */ /* 0x000fc80007f1e0ff */
[----:B------:R-:W-:Y:S02]  /*4190*/  @!P1 LEA.HI.X.SX32 R83, R83, R11, 0x1, P0 ;  /* 0x0000000b53539211 */ /* 0x000fe400000f0eff */
[----:B-1----:R-:W-:-:S04]  /*41a0*/  @!P1 LEA R90, P0, R89, R14, 0x1 ;  /* 0x0000000e595a9211 */ /* 0x002fc800078008ff */
[----:B------:R-:W-:Y:S02]  /*41b0*/  @!P1 LEA.HI.X R91, R89, R15, R83, 0x1, P0 ;  /* 0x0000000f595b9211 */ /* 0x000fe400000f0c53 */
[----:B------:R-:W-:Y:S01]  /*41c0*/  MOV R83, UR14 ;  /* 0x0000000e00537c02 */ /* 0x000fe20008000f00 */
[----:B0-----:R-:W-:Y:S02]  /*41d0*/  @!P1 IMAD R13, R13, R92, RZ ;  /* 0x0000005c0d0d9224 */ /* 0x001fe400078e02ff */
[----:B------:R0:W3:Y:S02]  /*41e0*/  @!P1 LDG.E R40, desc[UR36][R90.64] ;  /* 0x000000245a289981 */ /* 0x0000e4000c1e1900 */
[----:B------:R-:W-:Y:S02]  /*41f0*/  IMAD R83, R83, 0x16, R12 ;  /* 0x0000001653537824 */ /* 0x000fe400078e020c */
[----:B------:R-:W-:-:S03]  /*4200*/  @!P1 IMAD.SHL.U32 R14, R13, 0x100, RZ ;  /* 0x000001000d0e9824 */ /* 0x000fc600078e00ff */
[----:B------:R-:W-:-:S05]  /*4210*/  @!P1 SHF.L.U32 R13, R83, 0x3, RZ ;  /* 0x00000003530d9819 */ /* 0x000fca00000006ff */
[----:B------:R-:W-:Y:S02]  /*4220*/  @!P1 IMAD R13, R14, UR14, R13 ;  /* 0x0000000e0e0d9c24 */ /* 0x000fe4000f8e020d */
[----:B------:R-:W1:Y:S03]  /*4230*/  @!P1 LDC.64 R14, c[0x0][0x248] ;  /* 0x00009200ff0e9b82 */ /* 0x000e660000000a00 */
[----:B--2---:R-:W-:-:S04]  /*4240*/  @!P1 IADD3 R85, P0, R10, R13, RZ ;  /* 0x0000000d0a559210 */ /* 0x004fc80007f1e0ff */
[----:B------:R-:W-:Y:S02]  /*4250*/  @!P1 LEA.HI.X.SX32 R13, R13, R11, 0x1, P0 ;  /* 0x0000000b0d0d9211 */ /* 0x000fe400000f0eff */
[----:B-1----:R-:W-:-:S04]  /*4260*/  @!P1 LEA R92, P0, R85, R14, 0x1 ;  /* 0x0000000e555c9211 */ /* 0x002fc800078008ff */
[----:B------:R-:W-:Y:S02]  /*4270*/  @!P1 LEA.HI.X R93, R85, R15, R13, 0x1, P0 ;  /* 0x0000000f555d9211 */ /* 0x000fe400000f0c0d */
[----:B------:R-:W2:Y:S01]  /*4280*/  @!P1 LDG.E R13, desc[UR36][R50.64] ;  /* 0x00000024320d9981 */ /* 0x000ea2000c1e1900 */
[----:B------:R-:W1:Y:S01]  /*4290*/  @!P1 LDC R15, c[0x0][0x288] ;  /* 0x0000a200ff0f9b82 */ /* 0x000e620000000800 */
[----:B------:R-:W-:Y:S02]  /*42a0*/  VIADD R89, R83, UR14 ;  /* 0x0000000e53597c36 */ /* 0x000fe40008000000 */
[----:B------:R5:W2:Y:S02]  /*42b0*/  @!P1 LDG.E R41, desc[UR36][R92.64] ;  /* 0x000000245c299981 */ /* 0x000aa4000c1e1900 */
[----:B------:R-:W-:Y:S02]  /*42c0*/  @!P1 IMAD.SHL.U32 R83, R89, 0x8, RZ ;  /* 0x0000000859539824 */ /* 0x000fe400078e00ff */
[----:B-1----:R-:W-:-:S02]  /*42d0*/  @!P1 IMAD R85, R82, R15, RZ ;  /* 0x0000000f52559224 */ /* 0x002fc400078e02ff */
[----:B------:R-:W2:Y:S01]  /*42e0*/  @!P1 LDG.E R82, desc[UR36][R50.64] ;  /* 0x0000002432529981 */ /* 0x000ea2000c1e1900 */
[----:B------:R-:W1:Y:S02]  /*42f0*/  @!P1 LDC.64 R14, c[0x0][0x248] ;  /* 0x00009200ff0e9b82 */ /* 0x000e640000000a00 */
[----:B0-----:R-:W-:-:S05]  /*4300*/  @!P1 SHF.L.U32 R90, R85, 0x8, RZ ;  /* 0x00000008555a9819 */ /* 0x001fca00000006ff */
[----:B------:R-:W-:-:S05]  /*4310*/  @!P1 IMAD R83, R90, UR14, R83 ;  /* 0x0000000e5a539c24 */ /* 0x000fca000f8e0253 */
[----:B------:R-:W-:-:S04]  /*4320*/  @!P1 IADD3 R85, P0, R10, R83, RZ ;  /* 0x000000530a559210 */ /* 0x000fc80007f1e0ff */
[----:B------:R-:W-:Y:S02]  /*4330*/  @!P1 LEA.HI.X.SX32 R83, R83, R11, 0x1, P0 ;  /* 0x0000000b53539211 */ /* 0x000fe400000f0eff */
[----:B-1----:R-:W-:-:S04]  /*4340*/  @!P1 LEA R90, P0, R85, R14, 0x1 ;  /* 0x0000000e555a9211 */ /* 0x002fc800078008ff */
[----:B------:R-:W-:Y:S02]  /*4350*/  @!P1 LEA.HI.X R91, R85, R15, R83, 0x1, P0 ;  /* 0x0000000f555b9211 */ /* 0x000fe400000f0c53 */
[----:B------:R-:W2:Y:S01]  /*4360*/  @!P1 LDG.E R83, desc[UR36][R50.64] ;  /* 0x0000002432539981 */ /* 0x000ea2000c1e1900 */
[----:B------:R-:W0:Y:S03]  /*4370*/  @!P1 LDC R15, c[0x0][0x288] ;  /* 0x0000a200ff0f9b82 */ /* 0x000e260000000800 */
[----:B------:R-:W2:Y:S01]  /*4380*/  @!P1 LDG.E R85, desc[UR36][R50.64] ;  /* 0x0000002432559981 */ /* 0x000ea2000c1e1900 */
[----:B-----5:R-:W-:-:S03]  /*4390*/  IADD3 R92, R89, UR14, RZ ;  /* 0x0000000e595c7c10 */ /* 0x020fc6000fffe0ff */
[----:B------:R-:W5:Y:S01]  /*43a0*/  @!P1 LDG.E R42, desc[UR36][R90.64] ;  /* 0x000000245a2a9981 */ /* 0x000f62000c1e1900 */
[----:B0-----:R-:W-:Y:S02]  /*43b0*/  @!P1 IMAD R88, R88, R15, RZ ;  /* 0x0000000f58589224 */ /* 0x001fe400078e02ff */
[----:B------:R-:W0:Y:S02]  /*43c0*/  @!P1 LDC.64 R14, c[0x0][0x248] ;  /* 0x00009200ff0e9b82 */ /* 0x000e240000000a00 */
[----:B------:R-:W-:Y:S01]  /*43d0*/  @!P1 IMAD.SHL.U32 R89, R88, 0x100, RZ ;  /* 0x0000010058599824 */ /* 0x000fe200078e00ff */
[----:B------:R-:W-:-:S05]  /*43e0*/  @!P1 SHF.L.U32 R88, R92, 0x3, RZ ;  /* 0x000000035c589819 */ /* 0x000fca00000006ff */
[----:B------:R-:W-:-:S05]  /*43f0*/  @!P1 IMAD R88, R89, UR14, R88 ;  /* 0x0000000e59589c24 */ /* 0x000fca000f8e0258 */
[----:B------:R-:W-:-:S04]  /*4400*/  @!P1 IADD3 R89, P0, R10, R88, RZ ;  /* 0x000000580a599210 */ /* 0x000fc80007f1e0ff */
[----:B------:R-:W-:Y:S02]  /*4410*/  @!P1 LEA.HI.X.SX32 R93, R88, R11, 0x1, P0 ;  /* 0x0000000b585d9211 */ /* 0x000fe400000f0eff */
[C---:B0-----:R-:W-:Y:S02]  /*4420*/  @!P1 LEA R88, P0, R89.reuse, R14, 0x1 ;  /* 0x0000000e59589211 */ /* 0x041fe400078008ff */
[----:B------:R-:W0:Y:S02]  /*4430*/  @!P1 LDC R14, c[0x0][0x288] ;  /* 0x0000a200ff0e9b82 */ /* 0x000e240000000800 */
[----:B------:R-:W-:Y:S01]  /*4440*/  @!P1 LEA.HI.X R89, R89, R15, R93, 0x1, P0 ;  /* 0x0000000f59599211 */ /* 0x000fe200000f0c5d */
[----:B------:R-:W-:-:S04]  /*4450*/  VIADD R92, R92, UR14 ;  /* 0x0000000e5c5c7c36 */ /* 0x000fc80008000000 */
[----:B------:R1:W5:Y:S02]  /*4460*/  @!P1 LDG.E R43, desc[UR36][R88.64] ;  /* 0x00000024582b9981 */ /* 0x000364000c1e1900 */
[----:B-1----:R-:W3:Y:S01]  /*4470*/  @!P1 LDC R89, c[0x0][0x288] ;  /* 0x0000a200ff599b82 */ /* 0x002ee20000000800 */
[----:B0-----:R-:W-:-:S07]  /*4480*/  @!P1 IMAD R50, R87, R14, RZ ;  /* 0x0000000e57329224 */ /* 0x001fce00078e02ff */
[----:B------:R-:W0:Y:S01]  /*4490*/  @!P1 LDC.64 R14, c[0x0][0x248] ;  /* 0x00009200ff0e9b82 */ /* 0x000e220000000a00 */
[----:B------:R-:W-:Y:S01]  /*44a0*/  @!P1 SHF.L.U32 R51, R50, 0x8, RZ ;  /* 0x0000000832339819 */ /* 0x000fe200000006ff */
[----:B------:R-:W-:-:S06]  /*44b0*/  @!P1 IMAD.SHL.U32 R50, R92, 0x8, RZ ;  /* 0x000000085c329824 */ /* 0x000fcc00078e00ff */
[----:B------:R-:W4:Y:S01]  /*44c0*/  @!P1 LDC R87, c[0x0][0x288] ;  /* 0x0000a200ff579b82 */ /* 0x000f220000000800 */
[----:B------:R-:W-:-:S05]  /*44d0*/  @!P1 IMAD R50, R51, UR14, R50 ;  /* 0x0000000e33329c24 */ /* 0x000fca000f8e0232 */
[----:B------:R-:W-:-:S04]  /*44e0*/  @!P1 IADD3 R51, P0, R10, R50, RZ ;  /* 0x000000320a339210 */ /* 0x000fc80007f1e0ff */
[----:B------:R-:W-:Y:S02]  /*44f0*/  @!P1 LEA.HI.X.SX32 R90, R50, R11, 0x1, P0 ;  /* 0x0000000b325a9211 */ /* 0x000fe400000f0eff */
[----:B0-----:R-:W-:-:S04]  /*4500*/  @!P1 LEA R50, P0, R51, R14, 0x1 ;  /* 0x0000000e33329211 */ /* 0x001fc800078008ff */
[----:B------:R-:W-:Y:S02]  /*4510*/  @!P1 LEA.HI.X R51, R51, R15, R90, 0x1, P0 ;  /* 0x0000000f33339211 */ /* 0x000fe400000f0c5a */
[----:B------:R-:W0:Y:S03]  /*4520*/  @!P1 LDC.64 R14, c[0x0][0x248] ;  /* 0x00009200ff0e9b82 */ /* 0x000e260000000a00 */
[----:B------:R1:W5:Y:S01]  /*4530*/  @!P1 LDG.E R44, desc[UR36][R50.64] ;  /* 0x00000024322c9981 */ /* 0x000362000c1e1900 */
[----:B----4-:R-:W-:Y:S01]  /*4540*/  @!P1 IMAD R87, R86, R87, RZ ;  /* 0x0000005756579224 */ /* 0x010fe200078e02ff */
[----:B------:R-:W-:-:S04]  /*4550*/  IADD3 R86, R92, UR14, RZ ;  /* 0x0000000e5c567c10 */ /* 0x000fc8000fffe0ff */
[----:B------:R-:W-:Y:S01]  /*4560*/  @!P1 SHF.L.U32 R87, R87, 0x8, RZ ;  /* 0x0000000857579819 */ /* 0x000fe200000006ff */
[----:B------:R-:W-:-:S04]  /*4570*/  @!P1 IMAD.SHL.U32 R86, R86, 0x8, RZ ;  /* 0x0000000856569824 */ /* 0x000fc800078e00ff */
[----:B------:R-:W-:-:S05]  /*4580*/  @!P1 IMAD R86, R87, UR14, R86 ;  /* 0x0000000e57569c24 */ /* 0x000fca000f8e0256 */
[----:B------:R-:W-:-:S04]  /*4590*/  @!P1 IADD3 R87, P0, R10, R86, RZ ;  /* 0x000000560a579210 */ /* 0x000fc80007f1e0ff */
[----:B------:R-:W-:Y:S02]  /*45a0*/  @!P1 LEA.HI.X.SX32 R88, R86, R11, 0x1, P0 ;  /* 0x0000000b56589211 */ /* 0x000fe400000f0eff */
[----:B0-----:R-:W-:-:S04]  /*45b0*/  @!P1 LEA R86, P0, R87, R14, 0x1 ;  /* 0x0000000e57569211 */ /* 0x001fc800078008ff */
[----:B------:R-:W-:Y:S01]  /*45c0*/  @!P1 LEA.HI.X R87, R87, R15, R88, 0x1, P0 ;  /* 0x0000000f57579211 */ /* 0x000fe200000f0c58 */
[----:B------:R-:W-:-:S04]  /*45d0*/  IMAD.U32 R15, RZ, RZ, UR14 ;  /* 0x0000000eff0f7e24 */ /* 0x000fc8000f8e00ff */
[----:B------:R-:W-:Y:S01]  /*45e0*/  IMAD R12, R15, 0x1b, R12 ;  /* 0x0000001b0f0c7824 */ /* 0x000fe200078e020c */
[----:B------:R0:W4:Y:S01]  /*45f0*/  @!P1 LDG.E R45, desc[UR36][R86.64] ;  /* 0x00000024562d9981 */ /* 0x000122000c1e1900 */
[----:B------:R-:W0:Y:S01]  /*4600*/  @!P1 LDC.64 R14, c[0x0][0x248] ;  /* 0x00009200ff0e9b82 */ /* 0x000e220000000a00 */
[----:B---3--:R-:W-:Y:S02]  /*4610*/  @!P1 IMAD R84, R84, R89, RZ ;  /* 0x0000005954549224 */ /* 0x008fe400078e02ff */
[----:B-1----:R-:W-:-:S03]  /*4620*/  @!P1 IMAD.SHL.U32 R50, R12, 0x8, RZ ;  /* 0x000000080c329824 */ /* 0x002fc600078e00ff */
[----:B------:R-:W-:Y:S02]  /*4630*/  @!P1 SHF.L.U32 R89, R84, 0x8, RZ ;  /* 0x0000000854599819 */ /* 0x000fe400000006ff */
[----:B------:R-:W2:Y:S03]  /*4640*/  @!P1 LDC R84, c[0x0][0x288] ;  /* 0x0000a200ff549b82 */ /* 0x000ea60000000800 */
[----:B------:R-:W-:-:S05]  /*4650*/  @!P1 IMAD R50, R89, UR14, R50 ;  /* 0x0000000e59329c24 */ /* 0x000fca000f8e0232 */
[----:B------:R-:W-:Y:S01]  /*4660*/  @!P1 IADD3 R51, P0, R10, R50, RZ ;  /* 0x000000320a339210 */ /* 0x000fe20007f1e0ff */
[----:B------:R-:W1:Y:S03]  /*4670*/  @!P1 LDC R89, c[0x0][0x288] ;  /* 0x0000a200ff599b82 */ /* 0x000e660000000800 */
[----:B------:R-:W-:Y:S02]  /*4680*/  @!P1 LEA.HI.X.SX32 R88, R50, R11, 0x1, P0 ;  /* 0x0000000b32589211 */ /* 0x000fe400000f0eff */
[----:B0-----:R-:W-:-:S04]  /*4690*/  @!P1 LEA R50, P0, R51, R14, 0x1 ;  /* 0x0000000e33329211 */ /* 0x001fc800078008ff */
[----:B------:R-:W-:Y:S02]  /*46a0*/  @!P1 LEA.HI.X R51, R51, R15, R88, 0x1, P0 ;  /* 0x0000000f33339211 */ /* 0x000fe400000f0c58 */
[----:B------:R-:W0:Y:S01]  /*46b0*/  @!P1 LDC.64 R14, c[0x0][0x248] ;  /* 0x00009200ff0e9b82 */ /* 0x000e220000000a00 */
[----:B------:R-:W-:Y:S01]  /*46c0*/  IADD3 R12, R12, UR14, RZ ;  /* 0x0000000e0c0c7c10 */ /* 0x000fe2000fffe0ff */
[----:B--2---:R-:W-:Y:S01]  /*46d0*/  @!P1 IMAD R13, R13, R84, RZ ;  /* 0x000000540d0d9224 */ /* 0x004fe200078e02ff */
[----:B------:R2:W3:Y:S03]  /*46e0*/  @!P1 LDG.E R46, desc[UR36][R50.64] ;  /* 0x00000024322e9981 */ /* 0x0004e6000c1e1900 */
[----:B------:R-:W-:Y:S01]  /*46f0*/  @!P1 IMAD.SHL.U32 R84, R13, 0x100, RZ ;  /* 0x000001000d549824 */ /* 0x000fe200078e00ff */
[----:B------:R-:W-:Y:S01]  /*4700*/  @!P1 SHF.L.U32 R13, R12, 0x3, RZ ;  /* 0x000000030c0d9819 */ /* 0x000fe200000006ff */
[----:B------:R-:W2:Y:S04]  /*4710*/  @!P1 LDC R88, c[0x0][0x288] ;  /* 0x0000a200ff589b82 */ /* 0x000ea80000000800 */
[----:B------:R-:W-:-:S05]  /*4720*/  @!P1 IMAD R13, R84, UR14, R13 ;  /* 0x0000000e540d9c24 */ /* 0x000fca000f8e020d */
[----:B------:R-:W-:-:S04]  /*4730*/  @!P1 IADD3 R84, P0, R10, R13, RZ ;  /* 0x0000000d0a549210 */ /* 0x000fc80007f1e0ff */
[----:B------:R-:W-:Y:S02]  /*4740*/  @!P1 LEA.HI.X.SX32 R13, R13, R11, 0x1, P0 ;  /* 0x0000000b0d0d9211 */ /* 0x000fe400000f0eff */
[----:B0-----:R-:W-:-:S04]  /*4750*/  @!P1 LEA R86, P0, R84, R14, 0x1 ;  /* 0x0000000e54569211 */ /* 0x001fc800078008ff */
[----:B------:R-:W-:Y:S02]  /*4760*/  @!P1 LEA.HI.X R87, R84, R15, R13, 0x1, P0 ;  /* 0x0000000f54579211 */ /* 0x000fe400000f0c0d */
[----:B------:R-:W0:Y:S01]  /*4770*/  @!P1 LDC.64 R14, c[0x0][0x248] ;  /* 0x00009200ff0e9b82 */ /* 0x000e220000000a00 */
[----:B-1----:R-:W-:Y:S02]  /*4780*/  @!P1 IMAD R89, R82, R89, RZ ;  /* 0x0000005952599224 */ /* 0x002fe400078e02ff */
[----:B------:R-:W-:Y:S01]  /*4790*/  VIADD R82, R12, UR14 ;  /* 0x0000000e0c527c36 */ /* 0x000fe20008000000 */
[----:B------:R1:W3:Y:S02]  /*47a0*/  @!P1 LDG.E R47, desc[UR36][R86.64] ;  /* 0x00000024562f9981 */ /* 0x0002e4000c1e1900 */
[----:B------:R-:W-:Y:S01]  /*47b0*/  @!P1 SHF.L.U32 R89, R89, 0x8, RZ ;  /* 0x0000000859599819 */ /* 0x000fe200000006ff */
[----:B------:R-:W-:Y:S01]  /*47c0*/  @!P1 IMAD.SHL.U32 R12, R82, 0x8, RZ ;  /* 0x00000008520c9824 */ /* 0x000fe200078e00ff */
[----:B------:R-:W1:Y:S03]  /*47d0*/  @!P1 LDC R84, c[0x0][0x288] ;  /* 0x0000a200ff549b82 */ /* 0x000e660000000800 */
[----:B------:R-:W-:-:S05]  /*47e0*/  @!P1 IMAD R12, R89, UR14, R12 ;  /* 0x0000000e590c9c24 */ /* 0x000fca000f8e020c */
[----:B------:R-:W-:-:S04]  /*47f0*/  @!P1 IADD3 R13, P0, R10, R12, RZ ;  /* 0x0000000c0a0d9210 */ /* 0x000fc80007f1e0ff */
[----:B--2---:R-:W-:Y:S02]  /*4800*/  @!P1 LEA.HI.X.SX32 R50, R12, R11, 0x1, P0 ;  /* 0x0000000b0c329211 */ /* 0x004fe400000f0eff */
[----:B0-----:R-:W-:-:S04]  /*4810*/  @!P1 LEA R12, P0, R13, R14, 0x1 ;  /* 0x0000000e0d0c9211 */ /* 0x001fc800078008ff */
[----:B------:R-:W-:Y:S02]  /*4820*/  @!P1 LEA.HI.X R13, R13, R15, R50, 0x1, P0 ;  /* 0x0000000f0d0d9211 */ /* 0x000fe400000f0c32 */
[----:B------:R-:W0:Y:S01]  /*4830*/  @!P1 LDC.64 R14, c[0x0][0x248] ;  /* 0x00009200ff0e9b82 */ /* 0x000e220000000a00 */
[----:B------:R-:W-:Y:S01]  /*4840*/  IADD3 R82, R82, UR14, RZ ;  /* 0x0000000e52527c10 */ /* 0x000fe2000fffe0ff */
[----:B-1----:R-:W-:Y:S02]  /*4850*/  @!P1 IMAD R84, R83, R84, RZ ;  /* 0x0000005453549224 */ /* 0x002fe400078e02ff */
[----:B------:R-:W-:-:S04]  /*4860*/  @!P1 IMAD R88, R85, R88, RZ ;  /* 0x0000005855589224 */ /* 0x000fc800078e02ff */
[----:B------:R-:W1:Y:S01]  /*4870*/  @!P1 LDC.64 R50, c[0x0][0x248] ;  /* 0x00009200ff329b82 */ /* 0x000e620000000a00 */
[C---:B------:R-:W-:Y:S01]  /*4880*/  VIADD R83, R82.reuse, UR14 ;  /* 0x0000000e52537c36 */ /* 0x040fe20008000000 */
[----:B------:R-:W-:Y:S01]  /*4890*/  @!P1 SHF.L.U32 R82, R82, 0x3, RZ ;  /* 0x0000000352529819 */ /* 0x000fe200000006ff */
[----:B------:R2:W3:Y:S01]  /*48a0*/  @!P1 LDG.E R48, desc[UR36][R12.64] ;  /* 0x000000240c309981 */ /* 0x0004e2000c1e1900 */
[----:B------:R-:W-:-:S05]  /*48b0*/  @!P1 SHF.L.U32 R85, R84, 0x8, RZ ;  /* 0x0000000854559819 */ /* 0x000fca00000006ff */
[----:B------:R-:W-:Y:S02]  /*48c0*/  @!P1 IMAD R82, R85, UR14, R82 ;  /* 0x0000000e55529c24 */ /* 0x000fe4000f8e0252 */
[----:B------:R-:W-:Y:S02]  /*48d0*/  @!P1 IMAD.SHL.U32 R83, R83, 0x8, RZ ;  /* 0x0000000853539824 */ /* 0x000fe400078e00ff */
[----:B------:R-:W-:Y:S01]  /*48e0*/  @!P1 IMAD.SHL.U32 R88, R88, 0x100, RZ ;  /* 0x0000010058589824 */ /* 0x000fe200078e00ff */
[----:B------:R-:W-:Y:S02]  /*48f0*/  @!P1 IADD3 R85, P2, R10, R82, RZ ;  /* 0x000000520a559210 */ /* 0x000fe40007f5e0ff */
[----:B------:R-:W-:Y:S01]  /*4900*/  ISETP.NE.U32.AND P0, PT, RZ, UR8, PT ;  /* 0x00000008ff007c0c */ /* 0x000fe2000bf05070 */
[----:B------:R-:W-:Y:S01]  /*4910*/  @!P1 IMAD R83, R88, UR14, R83 ;  /* 0x0000000e58539c24 */ /* 0x000fe2000f8e0253 */
[----:B------:R-:W-:Y:S02]  /*4920*/  @!P1 LEA.HI.X.SX32 R82, R82, R11, 0x1, P2 ;  /* 0x0000000b52529211 */ /* 0x000fe400010f0eff */
[----:B0-----:R-:W-:-:S02]  /*4930*/  @!P1 LEA R14, P2, R85, R14, 0x1 ;  /* 0x0000000e550e9211 */ /* 0x001fc400078408ff */
[----:B------:R-:W-:Y:S02]  /*4940*/  ISETP.NE.AND.EX P0, PT, RZ, UR9, PT, P0 ;  /* 0x00000009ff007c0c */ /* 0x000fe4000bf05300 */
[----:B------:R-:W-:Y:S02]  /*4950*/  @!P1 IADD3 R84, P3, R10, R83, RZ ;  /* 0x000000530a549210 */ /* 0x000fe40007f7e0ff */
[----:B------:R-:W-:Y:S02]  /*4960*/  @!P1 LEA.HI.X R15, R85, R15, R82, 0x1, P2 ;  /* 0x0000000f550f9211 */ /* 0x000fe400010f0c52 */
[----:B------:R-:W-:Y:S02]  /*4970*/  @!P1 LEA.HI.X.SX32 R11, R83, R11, 0x1, P3 ;  /* 0x0000000b530b9211 */ /* 0x000fe400018f0eff */
[C---:B-1----:R-:W-:Y:S01]  /*4980*/  @!P1 LEA R50, P3, R84.reuse, R50, 0x1 ;  /* 0x0000003254329211 */ /* 0x042fe200078608ff */
[----:B------:R-:W3:Y:S01]  /*4990*/  @!P1 LDG.E R49, desc[UR36][R14.64] ;  /* 0x000000240e319981 */ /* 0x000ee2000c1e1900 */
[----:B------:R-:W-:Y:S01]  /*49a0*/  MOV R86, UR8 ;  /* 0x0000000800567c02 */ /* 0x000fe20008000f00 */
[----:B------:R-:W-:Y:S01]  /*49b0*/  IMAD.U32 R82, RZ, RZ, UR9 ;  /* 0x00000009ff527e24 */ /* 0x000fe2000f8e00ff */
[----:B------:R-:W-:-:S02]  /*49c0*/  @!P1 LEA.HI.X R51, R84, R51, R11, 0x1, P3 ;  /* 0x0000003354339211 */ /* 0x000fc400018f0c0b */
[----:B--2---:R-:W-:Y:S02]  /*49d0*/  @P0 IADD3 R12, P2, P3, R77, UR44, R86 ;  /* 0x0000002c4d0c0c10 */ /* 0x004fe4000fb5e056 */
[----:B------:R-:W-:Y:S01]  /*49e0*/  @P0 SHF.R.S32.HI R11, RZ, 0x1f, R77 ;  /* 0x0000001fff0b0819 */ /* 0x000fe2000001144d */
[----:B------:R-:W2:Y:S03]  /*49f0*/  @!P1 LDG.E R52, desc[UR36][R50.64] ;  /* 0x0000002432349981 */ /* 0x000ea6000c1e1900 */
[----:B------:R-:W-:-:S05]  /*4a00*/  @P0 IADD3.X R13, R11, UR4, R82, P2, P3 ;  /* 0x000000040b0d0c10 */ /* 0x000fca00097e6452 */
[----:B------:R0:W2:Y:S01]  /*4a10*/  @P0 LDG.E.U8 R12, desc[UR36][R12.64] ;  /* 0x000000240c0c0981 */ /* 0x0000a2000c1e1100 */
[----:B------:R-:W-:-:S04]  /*4a20*/  HMUL2 R11, R78, R19 ;  /* 0x000000134e0b7232 */ /* 0x000fc80000000000 */
[----:B------:R-:W-:-:S06]  /*4a30*/  HFMA2 R11, R75, R20, R11 ;  /* 0x000000144b0b7231 */ /* 0x000fcc000000000b */
[----:B------:R-:W-:-:S10]  /*4a40*/  HFMA2.MMA R11, R76, R21, R11 ;  /* 0x000000154c0b7235 */ /* 0x000fd4000000000b */
[----:B------:R-:W-:-:S06]  /*4a50*/  HFMA2 R11, R73, R22, R11 ;  /* 0x00000016490b7231 */ /* 0x000fcc000000000b */
[----:B------:R-:W-:-:S10]  /*4a60*/  HFMA2.MMA R11, R74, R23, R11 ;  /* 0x000000174a0b7235 */ /* 0x000fd4000000000b */
[----:B------:R-:W-:-:S06]  /*4a70*/  HFMA2 R11, R71, R24, R11 ;  /* 0x00000018470b7231 */ /* 0x000fcc000000000b */
        /* <DEDUP_REMOVED lines=17> */
[----:B-----5:R-:W-:-:S06]  /*4b90*/  HFMA2 R15, R53, R42, R15 ;  /* 0x0000002a350f7231 */ /* 0x020fcc000000000f */
[----:B------:R-:W-:-:S10]  /*4ba0*/  HFMA2.MMA R15, R54, R43, R15 ;  /* 0x0000002b360f7235 */ /* 0x000fd4000000000f */
[----:B------:R-:W-:-:S06]  /*4bb0*/  HFMA2 R15, R3, R44, R15 ;  /* 0x0000002c030f7231 */ /* 0x000fcc000000000f */
[----:B----4-:R-:W-:-:S10]  /*4bc0*/  HFMA2.MMA R15, R4, R45, R15 ;  /* 0x0000002d040f7235 */ /* 0x010fd4000000000f */
[----:B---3--:R-:W-:-:S06]  /*4bd0*/  HFMA2 R15, R5, R46, R15 ;  /* 0x0000002e050f7231 */ /* 0x008fcc000000000f */
[----:B------:R-:W-:Y:S01]  /*4be0*/  HFMA2.MMA R15, R6, R47, R15 ;  /* 0x0000002f060f7235 */ /* 0x000fe2000000000f */
[----:B------:R-:W0:Y:S01]  /*4bf0*/  S2R R50, SR_TID.X ;  /* 0x0000000000327919 */ /* 0x000e220000002100 */
[----:B------:R-:W-:-:S08]  /*4c00*/  UMOV UR4, 0xffffffff ;  /* 0xffffffff00047882 */ /* 0x000fd00000000000 */
[----:B------:R-:W-:-:S06]  /*4c10*/  HFMA2 R15, R7, R48, R15 ;  /* 0x00000030070f7231 */ /* 0x000fcc000000000f */
[----:B------:R-:W-:-:S10]  /*4c20*/  HFMA2.MMA R15, R8, R49, R15 ;  /* 0x00000031080f7235 */ /* 0x000fd4000000000f */
[----:B--2---:R-:W-:-:S05]  /*4c30*/  HFMA2 R15, R9, R52, R15 ;  /* 0x00000034090f7231 */ /* 0x004fca000000000f */
[--C-:B------:R-:W-:Y:S01]  /*4c40*/  HADD2.F32 R13, -RZ, R15.reuse.H0_H0 ;  /* 0x2000000fff0d7230 */ /* 0x100fe20000004100 */
[----:B------:R-:W-:Y:S01]  /*4c50*/  ISETP.NE.AND P0, PT, R12, RZ, P0 ;  /* 0x000000ff0c00720c */ /* 0x000fe20000705270 */
[----:B------:R-:W-:-:S05]  /*4c60*/  HADD2.F32 R12, -RZ, R15.H1_H1 ;  /* 0x3000000fff0c7230 */ /* 0x000fca0000004100 */
[----:B------:R-:W-:Y:S01]  /*4c70*/  FADD.FTZ R13, R13, R12 ;  /* 0x0000000c0d0d7221 */ /* 0x000fe20000010000 */
[----:B0-----:R-:W-:Y:S06]  /*4c80*/  BRA.DIV UR4, `(.L_x_2582) ;  /* 0x0000003204787947 */ /* 0x001fec000b800000 */
[----:B------:R-:W0:Y:S02]  /*4c90*/  SHFL.BFLY PT, R14, R13, 0x2, 0x1f ;  /* 0x0c401f000d0e7f89 */ /* 0x000e2400000e0000 */
[----:B0-----:R-:W-:-:S05]  /*4ca0*/  FADD.FTZ R13, R13, R14 ;  /* 0x0000000e0d0d7221 */ /* 0x001fca0000010000 */
[----:B------:R0:W1:Y:S02]  /*4cb0*/  SHFL.BFLY PT, R14, R13, 0x1, 0x1f ;  /* 0x0c201f000d0e7f89 */ /* 0x00006400000e0000 */
.L_x_2630:
[----:B------:R-:W-:Y:S01]  /*4cc0*/  LOP3.LUT P1, RZ, R50, 0x3, RZ, 0xc0, !PT ;  /* 0x0000000332ff7812 */ /* 0x000fe2000782c0ff */
[----:B-1----:R-:W-:Y:S01]  /*4cd0*/  FADD.FTZ R14, R13, R14 ;  /* 0x0000000e0d0e7221 */ /* 0x002fe20000010000 */
[----:B------:R-:W-:Y:S02]  /*4ce0*/  BSSY B1, `(.L_x_2583) ;  /* 0x000001e000017945 */ /* 0x000fe40003800000 */
[----:B------:R-:W-:Y:S01]  /*4cf0*/  ISETP.GE.OR P1, PT, R77, UR40, P1 ;  /* 0x000000284d007c0c */ /* 0x000fe20008f26670 */
[----:B------:R-:W-:-:S12]  /*4d00*/  FMUL.FTZ R14, R14, UR15 ;  /* 0x0000000f0e0e7c20 */ /* 0x000fd80008410000 */
[----:B------:R-:W-:Y:S05]  /*4d10*/  @P1 BRA `(.L_x_2584) ;  /* 0x0000000000681947 */ /* 0x000fea0003800000 */
[----:B------:R-:W-:-:S04]  /*4d20*/  ISETP.NE.U32.AND P1, PT, RZ, UR10, PT ;  /* 0x0000000aff007c0c */ /* 0x000fc8000bf25070 */
[----:B------:R-:W-:Y:S02]  /*4d30*/  ISETP.NE.AND.EX P2, PT, RZ, UR11, PT, P1 ;  /* 0x0000000bff007c0c */ /* 0x000fe4000bf45310 */
[----:B------:R-:W-:-:S04]  /*4d40*/  ISETP.NE.U32.AND P1, PT, RZ, UR12, PT ;  /* 0x0000000cff007c0c */ /* 0x000fc8000bf25070 */
[----:B------:R-:W-:-:S07]  /*4d50*/  ISETP.NE.AND.EX P1, PT, RZ, UR13, PT, P1 ;  /* 0x0000000dff007c0c */ /* 0x000fce000bf25310 */
[----:B------:R-:W1:Y:S06]  /*4d60*/  @P2 LDC R11, c[0x0][0x2d0] ;  /* 0x0000b400ff0b2b82 */ /* 0x000e6c0000000800 */
[----:B------:R-:W2:Y:S02]  /*4d70*/  @P1 LDG.E.U16 R15, desc[UR36][R80.64] ;  /* 0x00000024500f1981 */ /* 0x000ea4000c1e1500 */
[----:B0-----:R-:W0:Y:S01]  /*4d80*/  @P2 LDC.64 R12, c[0x0][0x2c8] ;  /* 0x0000b200ff0c2b82 */ /* 0x001e220000000a00 */
[----:B-1----:R-:W-:-:S04]  /*4d90*/  @P2 IMAD R11, R16, R11, R77 ;  /* 0x0000000b100b2224 */ /* 0x002fc800078e024d */
[----:B0-----:R-:W-:-:S06]  /*4da0*/  @P2 IMAD.WIDE R12, R11, 0x2, R12 ;  /* 0x000000020b0c2825 */ /* 0x001fcc00078e020c */
[----:B------:R0:W3:Y:S01]  /*4db0*/  @P2 LDG.E.U16 R12, desc[UR36][R12.64] ;  /* 0x000000240c0c2981 */ /* 0x0000e2000c1e1500 */
[----:B------:R-:W1:Y:S01]  /*4dc0*/  S2UR UR5, SR_CgaCtaId ;  /* 0x00000000000579c3 */ /* 0x000e620000008800 */
[----:B------:R-:W-:Y:S01]  /*4dd0*/  @P1 ISETP.GE.AND P3, PT, R77, R18, PT ;  /* 0x000000124d00120c */ /* 0x000fe20003f66270 */
[----:B------:R-:W-:-:S03]  /*4de0*/  UMOV UR4, 0x400 ;  /* 0x0000040000047882 */ /* 0x000fc60000000000 */
[----:B------:R-:W-:Y:S01]  /*4df0*/  @P1 SEL R50, RZ, UR39, P3 ;  /* 0x00000027ff321c07 */ /* 0x000fe20009800000 */
[----:B------:R-:W-:-:S03]  /*4e00*/  UIADD3 UR4, UR4, 0x210, URZ ;  /* 0x0000021004047890 */ /* 0x000fc6000fffe03f */
[----:B------:R-:W-:Y:S02]  /*4e10*/  @P1 IADD3 R50, R50, -UR40, R77 ;  /* 0x8000002832321c10 */ /* 0x000fe4000fffe04d */
[----:B------:R-:W-:Y:S02]  /*4e20*/  IADD3 R51, R77, -UR42, RZ ;  /* 0x8000002a4d337c10 */ /* 0x000fe4000fffe0ff */
[----:B0-----:R-:W-:Y:S01]  /*4e30*/  @P1 I2FP.F32.S32 R13, R50 ;  /* 0x00000032000d1245 */ /* 0x001fe20000201400 */
[----:B-1----:R-:W-:-:S06]  /*4e40*/  ULEA UR4, UR5, UR4, 0x18 ;  /* 0x0000000405047291 */ /* 0x002fcc000f8ec03f */
[----:B------:R-:W-:Y:S01]  /*4e50*/  LEA R51, R51, UR4, 0x2 ;  /* 0x0000000433337c11 */ /* 0x000fe2000f8e10ff */
[----:B--2---:R-:W-:Y:S02]  /*4e60*/  @P1 HADD2.F32 R15, -RZ, R15.H0_H0 ;  /* 0x2000000fff0f1230 */ /* 0x004fe40000004100 */
[----:B---3--:R-:W-:-:S05]  /*4e70*/  @P2 HADD2.F32 R11, -RZ, R12.H0_H0 ;  /* 0x2000000cff0b2230 */ /* 0x008fca0000004100 */
[----:B------:R-:W-:-:S04]  /*4e80*/  @P2 FADD.FTZ R14, R14, R11 ;  /* 0x0000000b0e0e2221 */ /* 0x000fc80000010000 */
[----:B------:R-:W-:-:S05]  /*4e90*/  @P1 FFMA.FTZ R14, R13, R15, R14 ;  /* 0x0000000f0d0e1223 */ /* 0x000fca000001000e */
[----:B------:R1:W-:Y:S01]  /*4ea0*/  STS [R51], R14 ;  /* 0x0000000e33007388 */ /* 0x0003e20000000800 */
[----:B------:R-:W-:-:S07]  /*4eb0*/  @!P0 FMNMX.FTZ R79, R79, R14, !PT ;  /* 0x0000000e4f4f8209 */ /* 0x000fce0007810000 */
.L_x_2584:
[----:B------:R-:W-:Y:S05]  /*4ec0*/  BSYNC B1 ;  /* 0x0000000000017941 */ /* 0x000fea0003800000 */
.L_x_2583:
[----:B------:R-:W-:Y:S01]  /*4ed0*/  UIADD3 UR4, UR40, 0x7, -UR42 ;  /* 0x0000000728047890 */ /* 0x000fe2000fffe82a */
[----:B------:R-:W-:-:S03]  /*4ee0*/  VIADD R77, R77, 0x10 ;  /* 0x000000104d4d7836 */ /* 0x000fc60000000000 */
[----:B------:R-:W-:-:S04]  /*4ef0*/  USHF.R.S32.HI UR5, URZ, 0x1f, UR4 ;  /* 0x0000001f3f057899 */ /* 0x000fc80008011404 */
[----:B------:R-:W-:-:S04]  /*4f00*/  ULEA.HI UR5, UR5, UR4, URZ, 0x3 ;  /* 0x0000000405057291 */ /* 0x000fc8000f8f183f */
[----:B------:R-:W-:-:S04]  /*4f10*/  ULOP3.LUT UR5, UR5, 0xfffffff8, URZ, 0xc0, !UPT ;  /* 0xfffffff805057892 */ /* 0x000fc8000f8ec03f */
[----:B------:R-:W-:-:S06]  /*4f20*/  UIADD3 UR5, UR42, UR5, URZ ;  /* 0x000000052a057290 */ /* 0x000fcc000fffe03f */
[----:B------:R-:W-:-:S13]  /*4f30*/  ISETP.GE.AND P0, PT, R77, UR5, PT ;  /* 0x000000054d007c0c */ /* 0x000fda000bf06270 */
[----:B------:R-:W-:Y:S05]  /*4f40*/  @!P0 BRA `(.L_x_2585) ;  /* 0xffffffdc00908947 */ /* 0x000fea000383ffff */
.L_x_2581:
[----:B------:R-:W-:Y:S05]  /*4f50*/  BSYNC B0 ;  /* 0x0000000000007941 */ /* 0x000fea0003800000 */
.L_x_2580:
[----:B------:R-:W4:Y:S01]  /*4f60*/  S2R R7, SR_TID.X ;  /* 0x0000000000077919 */ /* 0x000f220000002100 */
[----:B------:R-:W-:Y:S01]  /*4f70*/  UMOV UR4, 0xffffffff ;  /* 0xffffffff00047882 */ /* 0x000fe20000000000 */
[----:B------:R-:W-:-:S04]  /*4f80*/  MOV R20, UR44 ;  /* 0x0000002c00147c02 */ /* 0x000fc80008000f00 */
[----:B------:R-:W-:Y:S02]  /*4f90*/  SHF.R.S32.HI R20, RZ, 0x1f, R20 ;  /* 0x0000001fff147819 */ /* 0x000fe40000011414 */
[----:B----4-:R-:W-:Y:S01]  /*4fa0*/  SHF.R.S32.HI R4, RZ, 0x1f, R7 ;  /* 0x0000001fff047819 */ /* 0x010fe20000011407 */
[----:B------:R-:W-:Y:S06]  /*4fb0*/  BRA.DIV UR4, `(.L_x_2586) ;  /* 0x0000002e04ec7947 */ /* 0x000fec000b800000 */
[----:B-1----:R-:W0:Y:S02]  /*4fc0*/  SHFL.BFLY PT, R14, R79, 0x10, 0x1f ;  /* 0x0e001f004f0e7f89 */ /* 0x002e2400000e0000 */
[----:B0-----:R-:W-:-:S05]  /*4fd0*/  FMNMX.FTZ R13, R14, R79, !PT ;  /* 0x0000004f0e0d7209 */ /* 0x001fca0007810000 */
[----:B------:R-:W0:Y:S02]  /*4fe0*/  SHFL.BFLY PT, R14, R13, 0x8, 0x1f ;  /* 0x0d001f000d0e7f89 */ /* 0x000e2400000e0000 */
[----:B0-----:R-:W-:-:S05]  /*4ff0*/  FMNMX.FTZ R3, R13, R14, !PT ;  /* 0x0000000e0d037209 */ /* 0x001fca0007810000 */
[----:B------:R0:W1:Y:S02]  /*5000*/  SHFL.BFLY PT, R14, R3, 0x4, 0x1f ;  /* 0x0c801f00030e7f89 */ /* 0x00006400000e0000 */
.L_x_2635:
[----:B------:R-:W-:Y:S01]  /*5010*/  LEA.HI R12, R4, R7, RZ, 0x5 ;  /* 0x00000007040c7211 */ /* 0x000fe200078f28ff */
[----:B------:R-:W-:Y:S05]  /*5020*/  WARPSYNC.ALL ;  /* 0x0000000000007948 */ /* 0x000fea0003800000 */
[----:B------:R-:W-:-:S05]  /*5030*/  LOP3.LUT R4, R12, 0xffffffe0, RZ, 0xc0, !PT ;  /* 0xffffffe00c047812 */ /* 0x000fca00078ec0ff */
[----:B------:R-:W-:-:S05]  /*5040*/  IMAD.IADD R21, R7, 0x1, -R4 ;  /* 0x0000000107157824 */ /* 0x000fca00078e0a04 */
[----:B------:R-:W-:-:S13]  /*5050*/  ISETP.NE.AND P0, PT, R21, RZ, PT ;  /* 0x000000ff1500720c */ /* 0x000fda0003f05270 */
[----:B------:R-:W4:Y:S01]  /*5060*/  @!P0 S2R R6, SR_CgaCtaId ;  /* 0x0000000000068919 */ /* 0x000f220000008800 */
[----:B------:R-:W-:Y:S02]  /*5070*/  @!P0 MOV R5, 0x400 ;  /* 0x0000040000058802 */ /* 0x000fe40000000f00 */
[----:B------:R-:W-:Y:S02]  /*5080*/  @!P0 SHF.R.S32.HI R4, RZ, 0x5, R12 ;  /* 0x00000005ff048819 */ /* 0x000fe4000001140c */
[----:B01----:R-:W-:Y:S02]  /*5090*/  @!P0 FMNMX.FTZ R3, R3, R14, !PT ;  /* 0x0000000e03038209 */ /* 0x003fe40007810000 */
[----:B----4-:R-:W-:-:S04]  /*50a0*/  @!P0 LEA R5, R6, R5, 0x18 ;  /* 0x0000000506058211 */ /* 0x010fc800078ec0ff */
[----:B------:R-:W-:-:S05]  /*50b0*/  @!P0 LEA R4, R4, R5, 0x2 ;  /* 0x0000000504048211 */ /* 0x000fca00078e10ff */
[----:B------:R0:W-:Y:S01]  /*50c0*/  @!P0 STS [R4], R3 ;  /* 0x0000000304008388 */ /* 0x0001e20000000800 */
[----:B------:R-:W-:Y:S01]  /*50d0*/  BAR.SYNC.DEFER_BLOCKING 0x0 ;  /* 0x0000000000007b1d */ /* 0x000fe20000010000 */
[----:B------:R-:W-:Y:S01]  /*50e0*/  ISETP.GT.AND P0, PT, R21, 0x1, PT ;  /* 0x000000011500780c */ /* 0x000fe20003f04270 */
[----:B------:R-:W-:Y:S01]  /*50f0*/  VIADD R7, R7, UR42 ;  /* 0x0000002a07077c36 */ /* 0x000fe20008000000 */
[----:B------:R-:W-:-:S03]  /*5100*/  HFMA2.MMA R8, -RZ, RZ, 0, 0 ;  /* 0x00000000ff087435 */ /* 0x000fc600000001ff */
[----:B------:R-:W-:Y:S01]  /*5110*/  ULDC.64 UR6, c[0x0][0x2b0] ;  /* 0x0000ac0000067ab9 */ /* 0x000fe20000000a00 */
[----:B------:R-:W-:Y:S01]  /*5120*/  ISETP.GT.AND P1, PT, R7, UR40, PT ;  /* 0x0000002807007c0c */ /* 0x000fe2000bf24270 */
[----:B------:R-:W-:Y:S06]  /*5130*/  BSSY B0, `(.L_x_2587) ;  /* 0x000002a000007945 */ /* 0x000fec0003800000 */
[----:B0-----:R-:W0:Y:S01]  /*5140*/  @!P0 S2R R4, SR_CgaCtaId ;  /* 0x0000000000048919 */ /* 0x001e220000008800 */
[----:B------:R-:W-:-:S04]  /*5150*/  @!P0 MOV R3, 0x400 ;  /* 0x0000040000038802 */ /* 0x000fc80000000f00 */
[----:B0-----:R-:W-:Y:S01]  /*5160*/  @!P0 LEA R4, R4, R3, 0x18 ;  /* 0x0000000304048211 */ /* 0x001fe200078ec0ff */
[----:B------:R-:W-:-:S03]  /*5170*/  IMAD.MOV.U32 R3, RZ, RZ, -0x800001 ;  /* 0xff7fffffff037424 */ /* 0x000fc600078e00ff */
[----:B------:R-:W-:-:S05]  /*5180*/  @!P0 LEA R4, R21, R4, 0x2 ;  /* 0x0000000415048211 */ /* 0x000fca00078e10ff */
[----:B------:R-:W0:Y:S04]  /*5190*/  @!P0 LDS R3, [R4] ;  /* 0x0000000004038984 */ /* 0x000e280000000800 */
[----:B0-----:R-:W0:Y:S02]  /*51a0*/  SHFL.BFLY PT, R6, R3, 0x1, 0x1f ;  /* 0x0c201f0003067f89 */ /* 0x001e2400000e0000 */
[----:B0-----:R-:W-:-:S05]  /*51b0*/  FMNMX.FTZ R6, R6, R3, !PT ;  /* 0x0000000306067209 */ /* 0x001fca0007810000 */
[----:B------:R0:W1:Y:S01]  /*51c0*/  SHFL.IDX PT, R11, R6, RZ, 0x1f ;  /* 0x00001fff060b7589 */ /* 0x00006200000e0000 */
[----:B------:R-:W-:Y:S05]  /*51d0*/  @P1 BRA `(.L_x_2588) ;  /* 0x00000000007c1947 */ /* 0x000fea0003800000 */
[----:B------:R-:W4:Y:S01]  /*51e0*/  S2R R4, SR_CgaCtaId ;  /* 0x0000000000047919 */ /* 0x000f220000008800 */
[----:B------:R-:W-:Y:S01]  /*51f0*/  MOV R3, 0x400 ;  /* 0x0000040000037802 */ /* 0x000fe20000000f00 */
[----:B------:R-:W-:Y:S01]  /*5200*/  ULDC.64 UR4, c[0x0][0x2b0] ;  /* 0x0000ac0000047ab9 */ /* 0x000fe20000000a00 */
[----:B------:R-:W-:Y:S02]  /*5210*/  MOV R8, RZ ;  /* 0x000000ff00087202 */ /* 0x000fe40000000f00 */
[----:B------:R-:W-:Y:S01]  /*5220*/  ISETP.NE.U32.AND P0, PT, RZ, UR4, PT ;  /* 0x00000004ff007c0c */ /* 0x000fe2000bf05070 */
[----:B------:R-:W-:-:S03]  /*5230*/  VIADD R3, R3, 0x210 ;  /* 0x0000021003037836 */ /* 0x000fc60000000000 */
[----:B------:R-:W-:Y:S02]  /*5240*/  ISETP.NE.AND.EX P0, PT, RZ, UR5, PT, P0 ;  /* 0x00000005ff007c0c */ /* 0x000fe4000bf05300 */
[----:B----4-:R-:W-:Y:S01]  /*5250*/  LEA R13, R4, R3, 0x18 ;  /* 0x00000003040d7211 */ /* 0x010fe200078ec0ff */
[----:B------:R-:W-:-:S10]  /*5260*/  IMAD.MOV.U32 R3, RZ, RZ, R7 ;  /* 0x000000ffff037224 */ /* 0x000fd400078e0007 */
.L_x_2592:
[----:B0-----:R-:W-:Y:S01]  /*5270*/  IADD3 R4, R3, -UR42, RZ ;  /* 0x8000002a03047c10 */ /* 0x001fe2000fffe0ff */
[----:B------:R-:W-:Y:S04]  /*5280*/  BSSY B1, `(.L_x_2589) ;  /* 0x000000f000017945 */ /* 0x000fe80003800000 */
[----:B0-----:R-:W-:Y:S01]  /*5290*/  IMAD R6, R4, 0x4, R13 ;  /* 0x0000000404067824 */ /* 0x001fe200078e020d */
[----:B------:R-:W-:Y:S06]  /*52a0*/  @!P0 BRA `(.L_x_2590) ;  /* 0x0000000000208947 */ /* 0x000fec0003800000 */
[----:B------:R-:W-:Y:S02]  /*52b0*/  MOV R4, UR6 ;  /* 0x0000000600047c02 */ /* 0x000fe40008000f00 */
[----:B------:R-:W-:Y:S02]  /*52c0*/  SHF.R.S32.HI R5, RZ, 0x1f, R3 ;  /* 0x0000001fff057819 */ /* 0x000fe40000011403 */
[----:B------:R-:W-:-:S04]  /*52d0*/  IADD3 R4, P2, P3, R3, UR44, R4 ;  /* 0x0000002c03047c10 */ /* 0x000fc8000fb5e004 */
[----:B------:R-:W-:-:S05]  /*52e0*/  IADD3.X R5, R5, UR7, R20, P2, P3 ;  /* 0x0000000705057c10 */ /* 0x000fca00097e6414 */
[----:B------:R-:W4:Y:S02]  /*52f0*/  LDG.E.U8 R4, desc[UR36][R4.64] ;  /* 0x0000002404047981 */ /* 0x000f24000c1e1100 */
[----:B----4-:R-:W-:-:S13]  /*5300*/  ISETP.NE.AND P2, PT, R4, RZ, PT ;  /* 0x000000ff0400720c */ /* 0x010fda0003f45270 */
[----:B------:R-:W-:Y:S01]  /*5310*/  @P2 IMAD.MOV.U32 R9, RZ, RZ, RZ ;  /* 0x000000ffff092224 */ /* 0x000fe200078e00ff */
[----:B------:R-:W-:Y:S06]  /*5320*/  @P2 BRA `(.L_x_2591) ;  /* 0x0000000000102947 */ /* 0x000fec0003800000 */
.L_x_2590:
[----:B------:R-:W1:Y:S02]  /*5330*/  LDS R4, [R6] ;  /* 0x0000000006047984 */ /* 0x000e640000000800 */
[----:B-1----:R-:W-:-:S04]  /*5340*/  FADD.FTZ R4, -R11, R4 ;  /* 0x000000040b047221 */ /* 0x002fc80000010100 */
[----:B------:R-:W-:-:S04]  /*5350*/  FMUL.FTZ R4, R4, 1.4426950216293334961 ;  /* 0x3fb8aa3b04047820 */ /* 0x000fc80000410000 */
[----:B------:R0:W4:Y:S03]  /*5360*/  MUFU.EX2 R9, R4 ;  /* 0x0000000400097308 */ /* 0x0001260000000800 */
.L_x_2591:
[----:B------:R-:W-:Y:S05]  /*5370*/  BSYNC B1 ;  /* 0x0000000000017941 */ /* 0x000fea0003800000 */
.L_x_2589:
[----:B----4-:R4:W-:Y:S01]  /*5380*/  STS [R6], R9 ;  /* 0x0000000906007388 */ /* 0x0109e20000000800 */
[----:B------:R-:W-:Y:S01]  /*5390*/  IADD3 R3, R3, 0x40, RZ ;  /* 0x0000004003037810 */ /* 0x000fe20007ffe0ff */
[----:B------:R-:W-:-:S03]  /*53a0*/  FADD.FTZ R8, R9, R8 ;  /* 0x0000000809087221 */ /* 0x000fc60000010000 */
[----:B------:R-:W-:-:S13]  /*53b0*/  ISETP.GT.AND P2, PT, R3, UR40, PT ;  /* 0x0000002803007c0c */ /* 0x000fda000bf44270 */
[----:B----4-:R-:W-:Y:S05]  /*53c0*/  @!P2 BRA `(.L_x_2592) ;  /* 0xfffffffc00a8a947 */ /* 0x010fea000383ffff */
.L_x_2588:
[----:B------:R-:W-:Y:S05]  /*53d0*/  BSYNC B0 ;  /* 0x0000000000007941 */ /* 0x000fea0003800000 */
.L_x_2587:
[----:B------:R-:W4:Y:S01]  /*53e0*/  SHFL.BFLY PT, R3, R8, 0x10, 0x1f ;  /* 0x0e001f0008037f89 */ /* 0x000f2200000e0000 */
[----:B------:R-:W5:Y:S01]  /*53f0*/  S2UR UR7, SR_CgaCtaId ;  /* 0x00000000000779c3 */ /* 0x000f620000008800 */
[----:B------:R-:W-:Y:S01]  /*5400*/  UMOV UR6, 0x400 ;  /* 0x0000040000067882 */ /* 0x000fe20000000000 */
[----:B------:R-:W-:Y:S01]  /*5410*/  ULDC UR8, c[0x0][0x29c] ;  /* 0x0000a70000087ab9 */ /* 0x000fe20000000800 */
[----:B------:R-:W2:Y:S01]  /*5420*/  S2R R10, SR_TID.X ;  /* 0x00000000000a7919 */ /* 0x000ea20000002100 */
[----:B------:R-:W-:Y:S01]  /*5430*/  ULDC UR9, c[0x0][0x284] ;  /* 0x0000a10000097ab9 */ /* 0x000fe20000000800 */
[----:B------:R-:W-:Y:S01]  /*5440*/  ULDC.U8 UR5, c[0x0][0x31c] ;  /* 0x0000c70000057ab9 */ /* 0x000fe20000000000 */
[----:B------:R-:W-:Y:S01]  /*5450*/  ULDC.64 UR12, c[0x0][0x310] ;  /* 0x0000c400000c7ab9 */ /* 0x000fe20000000a00 */
[----:B------:R-:W-:Y:S01]  /*5460*/  BSSY B0, `(.L_x_2593) ;  /* 0x0000041000007945 */ /* 0x000fe20003800000 */
[----:B----4-:R-:W-:-:S05]  /*5470*/  FADD.FTZ R3, R3, R8 ;  /* 0x0000000803037221 */ /* 0x010fca0000010000 */
[----:B0-----:R-:W0:Y:S01]  /*5480*/  SHFL.BFLY PT, R4, R3, 0x8, 0x1f ;  /* 0x0d001f0003047f89 */ /* 0x001e2200000e0000 */
[----:B--2---:R-:W-:-:S04]  /*5490*/  LOP3.LUT P0, R9, R10, 0x1f, RZ, 0xc0, !PT ;  /* 0x0000001f0a097812 */ /* 0x004fc8000780c0ff */
[----:B------:R-:W-:-:S09]  /*54a0*/  ISETP.GT.U32.AND P2, PT, R9, 0x1, PT ;  /* 0x000000010900780c */ /* 0x000fd20003f44070 */
[----:B------:R-:W-:Y:S01]  /*54b0*/  VOTEU.ALL UP0, P0 ;  /* 0x00000000003f7886 */ /* 0x000fe20000000000 */
[----:B0-----:R-:W-:-:S03]  /*54c0*/  FADD.FTZ R4, R3, R4 ;  /* 0x0000000403047221 */ /* 0x001fc60000010000 */
[----:B-1----:R-:W0:Y:S01]  /*54d0*/  @!P2 S2R R11, SR_CgaCtaId ;  /* 0x00000000000ba919 */ /* 0x002e220000008800 */
[----:B-----5:R-:W-:Y:S01]  /*54e0*/  @!UP0 ULEA UR4, UR7, UR6, 0x18 ;  /* 0x0000000607048291 */ /* 0x020fe2000f8ec03f */
[----:B------:R-:W-:Y:S01]  /*54f0*/  @!P2 MOV R8, 0x400 ;  /* 0x000004000008a802 */ /* 0x000fe20000000f00 */
[----:B------:R-:W-:Y:S01]  /*5500*/  UISETP.LT.AND UP0, UPT, UR9, UR8, UPT ;  /* 0x000000080900728c */ /* 0x000fe2000bf01270 */
[----:B------:R-:W1:Y:S01]  /*5510*/  SHFL.BFLY PT, R5, R4, 0x4, 0x1f ;  /* 0x0c801f0004057f89 */ /* 0x000e6200000e0000 */
[----:B------:R-:W-:Y:S01]  /*5520*/  UIADD3 UR6, UR6, 0x210, URZ ;  /* 0x0000021006067890 */ /* 0x000fe2000fffe03f */
[----:B-1----:R-:W-:Y:S01]  /*5530*/  FADD.FTZ R5, R4, R5 ;  /* 0x0000000504057221 */ /* 0x002fe20000010000 */
[----:B------:R-:W-:Y:S02]  /*5540*/  @!P0 SHF.R.U32.HI R4, RZ, 0x3, R10 ;  /* 0x00000003ff048819 */ /* 0x000fe4000001160a */
[----:B0-----:R-:W-:Y:S02]  /*5550*/  @!P2 LEA R8, R11, R8, 0x18 ;  /* 0x000000080b08a211 */ /* 0x001fe400078ec0ff */
[----:B------:R-:W0:Y:S01]  /*5560*/  SHFL.BFLY PT, R6, R5, 0x2, 0x1f ;  /* 0x0c401f0005067f89 */ /* 0x000e2200000e0000 */
[----:B------:R-:W-:-:S02]  /*5570*/  @!P0 LOP3.LUT R4, R4, 0x1ffffffc, RZ, 0xc0, !PT ;  /* 0x1ffffffc04048812 */ /* 0x000fc400078ec0ff */
[----:B------:R-:W-:Y:S02]  /*5580*/  @!P2 IMAD R9, R9, 0x4, R8 ;  /* 0x000000040909a824 */ /* 0x000fe400078e0208 */
[----:B0-----:R-:W-:-:S05]  /*5590*/  FADD.FTZ R6, R5, R6 ;  /* 0x0000000605067221 */ /* 0x001fca0000010000 */
        /* <DEDUP_REMOVED lines=12> */
[----:B------:R-:W-:Y:S02]  /*5660*/  ULEA UR8, UR7, UR6, 0x18 ;  /* 0x0000000607087291 */ /* 0x000fe4000f8ec03f */
[----:B------:R-:W-:Y:S02]  /*5670*/  @UP0 UIMAD UR6, UR4, UR9, URZ ;  /* 0x00000009040602a4 */ /* 0x000fe4000f8e023f */
[----:B------:R-:W-:Y:S02]  /*5680*/  ULOP3.LUT UR7, UR5, 0xfffffff0, URZ, 0xc0, !UPT ;  /* 0xfffffff005077892 */ /* 0x000fe4000f8ec03f */
[----:B------:R-:W-:Y:S01]  /*5690*/  @UP0 USHF.R.S32.HI UR10, URZ, 0x1f, UR6 ;  /* 0x0000001f3f0a0899 */ /* 0x000fe20008011406 */
[----:B------:R-:W0:Y:S01]  /*56a0*/  @!P2 LDS R3, [R9+0x8] ;  /* 0x000008000903a984 */ /* 0x000e220000000800 */
[----:B------:R-:W-:Y:S01]  /*56b0*/  UMOV UR4, URZ ;  /* 0x0000003f00047c82 */ /* 0x000fe20008000000 */
[----:B------:R-:W-:Y:S01]  /*56c0*/  UMOV UR5, URZ ;  /* 0x0000003f00057c82 */ /* 0x000fe20008000000 */
[----:B------:R-:W-:Y:S01]  /*56d0*/  UIADD3 UR9, UR8, UR7, URZ ;  /* 0x0000000708097290 */ /* 0x000fe2000fffe03f */
[----:B------:R-:W-:-:S02]  /*56e0*/  @UP0 UMOV UR4, UR6 ;  /* 0x0000000600040c82 */ /* 0x000fc40008000000 */
[----:B------:R-:W-:Y:S01]  /*56f0*/  @UP0 UMOV UR5, UR10 ;  /* 0x0000000a00050c82 */ /* 0x000fe20008000000 */
[----:B0-----:R-:W0:Y:S02]  /*5700*/  SHFL.BFLY PT, R6, R3, 0x1, 0x1f ;  /* 0x0c201f0003067f89 */ /* 0x001e2400000e0000 */
[----:B0-----:R-:W-:-:S05]  /*5710*/  FADD.FTZ R6, R6, R3 ;  /* 0x0000000306067221 */ /* 0x001fca0000010000 */
[----:B------:R0:W1:Y:S01]  /*5720*/  SHFL.IDX PT, R3, R6, RZ, 0x1f ;  /* 0x00001fff06037589 */ /* 0x00006200000e0000 */
[----:B------:R-:W-:Y:S05]  /*5730*/  @P1 BRA `(.L_x_2594) ;  /* 0x00000000004c1947 */ /* 0x000fea0003800000 */
[----:B-1----:R-:W-:-:S04]  /*5740*/  FADD.FTZ R3, R3, 9.9999999747524270788e-07 ;  /* 0x358637bd03037421 */ /* 0x002fc80000010000 */
[----:B------:R1:W2:Y:S03]  /*5750*/  MUFU.RCP R8, R3 ;  /* 0x0000000300087308 */ /* 0x0002a60000001000 */
.L_x_2596:
[----:B-12---:R-:W-:Y:S02]  /*5760*/  IADD3 R4, R7, -UR42, RZ ;  /* 0x8000002a07047c10 */ /* 0x006fe4000fffe0ff */
[----:B------:R-:W-:Y:S02]  /*5770*/  PLOP3.LUT P0, PT, PT, PT, UP0, 0x80, 0x0 ;  /* 0x000000000000781c */ /* 0x000fe40003f0f008 */
[C---:B-1----:R-:W-:Y:S02]  /*5780*/  LEA R3, R4.reuse, UR8, 0x2 ;  /* 0x0000000804037c11 */ /* 0x042fe4000f8e10ff */
[----:B------:R-:W-:-:S04]  /*5790*/  LEA R4, R4, UR9, 0x1 ;  /* 0x0000000904047c11 */ /* 0x000fc8000f8e08ff */
[----:B------:R-:W2:Y:S02]  /*57a0*/  LDS R3, [R3] ;  /* 0x0000000003037984 */ /* 0x000ea40000000800 */
[----:B--2---:R-:W-:-:S05]  /*57b0*/  FMUL.FTZ R9, R3, R8 ;  /* 0x0000000803097220 */ /* 0x004fca0000410000 */
[----:B------:R-:W-:-:S05]  /*57c0*/  F2FP.F16.F32.PACK_AB R5, RZ, R9 ;  /* 0x00000009ff05723e */ /* 0x000fca00000000ff */
[----:B------:R1:W-:Y:S01]  /*57d0*/  STS.U16 [R4], R5 ;  /* 0x0000000504007388 */ /* 0x0003e20000000400 */
[----:B------:R-:W-:Y:S05]  /*57e0*/  @!P0 BRA `(.L_x_2595) ;  /* 0x0000000000148947 */ /* 0x000fea0003800000 */
[----:B------:R-:W-:-:S04]  /*57f0*/  IADD3 R3, P0, R7, UR4, RZ ;  /* 0x0000000407037c10 */ /* 0x000fc8000ff1e0ff */
[----:B0-----:R-:W-:Y:S02]  /*5800*/  LEA.HI.X.SX32 R6, R7, UR5, 0x1, P0 ;  /* 0x0000000507067c11 */ /* 0x001fe400080f0eff */
[----:B-1----:R-:W-:-:S04]  /*5810*/  LEA R4, P0, R3, UR12, 0x2 ;  /* 0x0000000c03047c11 */ /* 0x002fc8000f8010ff */
[----:B------:R-:W-:-:S05]  /*5820*/  LEA.HI.X R5, R3, UR13, R6, 0x2, P0 ;  /* 0x0000000d03057c11 */ /* 0x000fca00080f1406 */
[----:B------:R2:W-:Y:S04]  /*5830*/  STG.E desc[UR36][R4.64], R9 ;  /* 0x0000000904007986 */ /* 0x0005e8000c101924 */
.L_x_2595:
[----:B------:R-:W-:-:S05]  /*5840*/  VIADD R7, R7, 0x40 ;  /* 0x0000004007077836 */ /* 0x000fca0000000000 */
[----:B------:R-:W-:-:S13]  /*5850*/  ISETP.GT.AND P0, PT, R7, UR40, PT ;  /* 0x0000002807007c0c */ /* 0x000fda000bf04270 */
[----:B------:R-:W-:Y:S05]  /*5860*/  @!P0 BRA `(.L_x_2596) ;  /* 0xfffffffc00bc8947 */ /* 0x000fea000383ffff */
.L_x_2594:
[----:B------:R-:W-:Y:S05]  /*5870*/  BSYNC B0 ;  /* 0x0000000000007941 */ /* 0x000fea0003800000 */
.L_x_2593:
[----:B------:R-:W-:Y:S01]  /*5880*/  ULEA.HI UR4, UR40, UR40, URZ, 0x1 ;  /* 0x0000002828047291 */ /* 0x000fe2000f8f083f */
[----:B------:R-:W-:Y:S01]  /*5890*/  SHF.R.S32.HI R12, RZ, 0x5, R12 ;  /* 0x00000005ff0c7819 */ /* 0x000fe2000001140c */
[----:B------:R-:W-:Y:S01]  /*58a0*/  ULDC.64 UR10, c[0x0][0x240] ;  /* 0x00009000000a7ab9 */ /* 0x000fe20000000a00 */
[----:B------:R-:W4:Y:S01]  /*58b0*/  LDC R32, c[0x0][0x284] ;  /* 0x0000a100ff207b82 */ /* 0x000f220000000800 */
[----:B------:R-:W-:Y:S01]  /*58c0*/  ULOP3.LUT UR4, UR4, 0xfffffffe, URZ, 0xc0, !UPT ;  /* 0xfffffffe04047892 */ /* 0x000fe2000f8ec03f */
[----:B------:R-:W-:Y:S02]  /*58d0*/  ISETP.NE.U32.AND P0, PT, RZ, UR10, PT ;  /* 0x0000000aff007c0c */ /* 0x000fe4000bf05070 */
[----:B------:R-:W-:Y:S02]  /*58e0*/  CS2R R18, SRZ ;  /* 0x0000000000127805 */ /* 0x000fe4000001ff00 */
[----:B------:R-:W-:Y:S01]  /*58f0*/  SHF.L.U32 R21, R21, 0x3, RZ ;  /* 0x0000000315157819 */ /* 0x000fe200000006ff */
[----:B------:R-:W-:Y:S01]  /*5900*/  UIADD3 UR4, -UR4, UR40, URZ ;  /* 0x0000002804047290 */ /* 0x000fe2000fffe13f */
[----:B------:R-:W-:-:S02]  /*5910*/  ISETP.NE.AND.EX P0, PT, RZ, UR11, PT, P0 ;  /* 0x0000000bff007c0c */ /* 0x000fc4000bf05300 */
[----:B------:R-:W-:Y:S02]  /*5920*/  CS2R R16, SRZ ;  /* 0x0000000000107805 */ /* 0x000fe4000001ff00 */
[C---:B---3--:R-:W-:Y:S01]  /*5930*/  IADD3 R27, R12.reuse, UR42, RZ ;  /* 0x0000002a0c1b7c10 */ /* 0x048fe2000fffe0ff */
[----:B------:R-:W-:Y:S01]  /*5940*/  ULDC.64 UR10, c[0x0][0x250] ;  /* 0x00009400000a7ab9 */ /* 0x000fe20000000a00 */
[----:B------:R-:W-:-:S13]  /*5950*/  ISETP.NE.OR P0, PT, R12, UR4, !P0 ;  /* 0x000000040c007c0c */ /* 0x000fda000c705670 */
[----:B0-----:R-:W0:Y:S01]  /*5960*/  @!P0 S2R R6, SR_CTAID.X ;  /* 0x0000000000068919 */ /* 0x001e220000002500 */
[----:B-12---:R-:W1:Y:S01]  /*5970*/  @!P0 LDC.64 R4, c[0x0][0x240] ;  /* 0x00009000ff048b82 */ /* 0x006e620000000a00 */
[----:B----4-:R-:W-:-:S04]  /*5980*/  VIMNMX R34, R32, UR40, PT ;  /* 0x0000002820227c48 */ /* 0x010fc8000bfe0100 */
[----:B------:R-:W-:Y:S01]  /*5990*/  ISETP.GE.AND P1, PT, R27, R34, PT ;  /* 0x000000221b00720c */ /* 0x000fe20003f26270 */
[----:B------:R-:W-:Y:S01]  /*59a0*/  IMAD R30, R0, R32, R21 ;  /* 0x00000020001e7224 */ /* 0x000fe200078e0215 */
[----:B------:R-:W-:Y:S01]  /*59b0*/  BSSY B0, `(.L_x_2597) ;  /* 0x0000091000007945 */ /* 0x000fe20003800000 */
[----:B------:R-:W-:Y:S01]  /*59c0*/  HFMA2.MMA R26, -RZ, RZ, 0, 0 ;  /* 0x00000000ff1a7435 */ /* 0x000fe200000001ff */
[----:B------:R-:W-:Y:S01]  /*59d0*/  IMAD.MOV.U32 R13, RZ, RZ, RZ ;  /* 0x000000ffff0d7224 */ /* 0x000fe200078e00ff */
[----:B------:R-:W-:Y:S02]  /*59e0*/  CS2R R22, SRZ ;  /* 0x0000000000167805 */ /* 0x000fe4000001ff00 */
[----:B------:R-:W-:Y:S02]  /*59f0*/  CS2R R24, SRZ ;  /* 0x0000000000187805 */ /* 0x000fe4000001ff00 */
[----:B------:R-:W-:Y:S01]  /*5a00*/  MOV R14, RZ ;  /* 0x000000ff000e7202 */ /* 0x000fe20000000f00 */
[----:B------:R-:W-:Y:S01]  /*5a10*/  IMAD R28, R32, UR43, RZ ;  /* 0x0000002b201c7c24 */ /* 0x000fe2000f8e02ff */
[----:B------:R-:W-:-:S02]  /*5a20*/  LEA R31, R12, UR9, 0x1 ;  /* 0x000000090c1f7c11 */ /* 0x000fc4000f8e08ff */
[----:B------:R-:W-:Y:S01]  /*5a30*/  SHF.R.S32.HI R29, RZ, 0x1f, R30 ;  /* 0x0000001fff1d7819 */ /* 0x000fe2000001141e */
[----:B0-----:R-:W-:-:S04]  /*5a40*/  @!P0 IMAD R3, R6, 0x100, R21 ;  /* 0x0000010006038824 */ /* 0x001fc800078e0215 */
[----:B-1----:R-:W-:-:S05]  /*5a50*/  @!P0 IMAD.WIDE R4, R3, 0x2, R4 ;  /* 0x0000000203048825 */ /* 0x002fca00078e0204 */
[----:B------:R0:W5:Y:S01]  /*5a60*/  @!P0 LDG.E.128 R16, desc[UR36][R4.64] ;  /* 0x0000002404108981 */ /* 0x000162000c1e1d00 */
[----:B------:R-:W-:Y:S01]  /*5a70*/  BAR.SYNC.DEFER_BLOCKING 0x0 ;  /* 0x0000000000007b1d */ /* 0x000fe20000010000 */
[----:B------:R-:W-:Y:S01]  /*5a80*/  ISETP.NE.AND P0, PT, R12, UR4, PT ;  /* 0x000000040c007c0c */ /* 0x000fe2000bf05270 */
[----:B------:R-:W-:-:S04]  /*5a90*/  IMAD.MOV.U32 R3, RZ, RZ, RZ ;  /* 0x000000ffff037224 */ /* 0x000fc800078e00ff */
[----:B------:R-:W-:Y:S08]  /*5aa0*/  @P1 BRA `(.L_x_2598) ;  /* 0x0000000800041947 */ /* 0x000ff00003800000 */
[----:B0-----:R-:W-:Y:S01]  /*5ab0*/  IMAD.U32 R5, RZ, RZ, UR42 ;  /* 0x0000002aff057e24 */ /* 0x001fe2000f8e00ff */
[----:B------:R-:W-:Y:S01]  /*5ac0*/  LOP3.LUT R3, RZ, R34, RZ, 0x33, !PT ;  /* 0x00000022ff037212 */ /* 0x000fe200078e33ff */
[----:B------:R-:W-:Y:S01]  /*5ad0*/  BSSY B1, `(.L_x_2599) ;  /* 0x0000030000017945 */ /* 0x000fe20003800000 */
[----:B------:R-:W-:Y:S01]  /*5ae0*/  CS2R R22, SRZ ;  /* 0x0000000000167805 */ /* 0x000fe2000001ff00 */
[----:B------:R-:W-:Y:S01]  /*5af0*/  IMAD.MOV.U32 R15, RZ, RZ, R27 ;  /* 0x000000ffff0f7224 */ /* 0x000fe200078e001b */
[----:B------:R-:W-:Y:S02]  /*5b00*/  IADD3 R0, -R5, -0x2, -R12 ;  /* 0xfffffffe05007810 */ /* 0x000fe40007ffe90c */
[----:B------:R-:W-:Y:S02]  /*5b10*/  CS2R R24, SRZ ;  /* 0x0000000000187805 */ /* 0x000fe4000001ff00 */
[----:B------:R-:W-:Y:S01]  /*5b20*/  MOV R14, RZ ;  /* 0x000000ff000e7202 */ /* 0x000fe20000000f00 */
[----:B------:R-:W-:Y:S01]  /*5b30*/  IMAD.MOV.U32 R26, RZ, RZ, RZ ;  /* 0x000000ffff1a7224 */ /* 0x000fe200078e00ff */
[----:B------:R-:W-:Y:S01]  /*5b40*/  IADD3 R0, R0, -R3, RZ ;  /* 0x8000000300007210 */ /* 0x000fe20007ffe0ff */
[----:B------:R-:W-:Y:S01]  /*5b50*/  IMAD.MOV.U32 R3, RZ, RZ, RZ ;  /* 0x000000ffff037224 */ /* 0x000fe200078e00ff */
[----:B------:R-:W-:-:S02]  /*5b60*/  MOV R13, RZ ;  /* 0x000000ff000d7202 */ /* 0x000fc40000000f00 */
[C---:B------:R-:W-:Y:S02]  /*5b70*/  LOP3.LUT P2, RZ, R0.reuse, 0x2, RZ, 0xc0, !PT ;  /* 0x0000000200ff7812 */ /* 0x040fe4000784c0ff */
[----:B------:R-:W-:-:S11]  /*5b80*/  LOP3.LUT P1, RZ, R0, 0xfffffffe, RZ, 0xc0, !PT ;  /* 0xfffffffe00ff7812 */ /* 0x000fd6000782c0ff */
[----:B------:R-:W-:Y:S05]  /*5b90*/  @P2 BRA `(.L_x_2600) ;  /* 0x00000000008c2947 */ /* 0x000fea0003800000 */
[----:B------:R-:W-:Y:S01]  /*5ba0*/  IADD3 R0, P2, R27, UR44, RZ ;  /* 0x0000002c1b007c10 */ /* 0x000fe2000ff5e0ff */
[----:B------:R-:W-:-:S03]  /*5bb0*/  ULDC.64 UR4, c[0x0][0x258] ;  /* 0x0000960000047ab9 */ /* 0x000fc60000000a00 */
        /* <DEDUP_REMOVED lines=18> */
[----:B------:R-:W-:Y:S02]  /*5ce0*/  HADD2.F32 R15, -RZ, R39.H1_H1 ;  /* 0x30000027ff0f7230 */ /* 0x000fe40000004100 */
[C---:B------:R-:W-:Y:S01]  /*5cf0*/  FFMA.FTZ R22, R0.reuse, R25, RZ ;  /* 0x0000001900167223 */ /* 0x040fe200000100ff */
[--C-:B------:R-:W-:Y:S02]  /*5d00*/  HADD2.F32 R5, -RZ, R37.reuse.H0_H0 ;  /* 0x20000025ff057230 */ /* 0x100fe40000004100 */
[C---:B------:R-:W-:Y:S01]  /*5d10*/  FFMA.FTZ R25, R0.reuse, R3, RZ ;  /* 0x0000000300197223 */ /* 0x040fe200000100ff */
[----:B------:R-:W-:Y:S02]  /*5d20*/  HADD2.F32 R7, -RZ, R37.H1_H1 ;  /* 0x30000025ff077230 */ /* 0x000fe40000004100 */
[C---:B------:R-:W-:Y:S01]  /*5d30*/  FFMA.FTZ R26, R0.reuse, R15, RZ ;  /* 0x0000000f001a7223 */ /* 0x040fe200000100ff */
[--C-:B------:R-:W-:Y:S02]  /*5d40*/  HADD2.F32 R9, -RZ, R38.reuse.H0_H0 ;  /* 0x20000026ff097230 */ /* 0x100fe40000004100 */
[----:B------:R-:W-:Y:S01]  /*5d50*/  FFMA.FTZ R14, R0, R5, RZ ;  /* 0x00000005000e7223 */ /* 0x000fe200000100ff */
[----:B------:R-:W-:-:S02]  /*5d60*/  HADD2.F32 R11, -RZ, R38.H1_H1 ;  /* 0x30000026ff0b7230 */ /* 0x000fc40000004100 */
[C---:B------:R-:W-:Y:S01]  /*5d70*/  FFMA.FTZ R3, R0.reuse, R7, RZ ;  /* 0x0000000700037223 */ /* 0x040fe200000100ff */
[----:B------:R-:W-:Y:S02]  /*5d80*/  HADD2.F32 R13, -RZ, R39.H0_H0 ;  /* 0x20000027ff0d7230 */ /* 0x000fe40000004100 */
[C---:B------:R-:W-:Y:S01]  /*5d90*/  FFMA.FTZ R24, R0.reuse, R9, RZ ;  /* 0x0000000900187223 */ /* 0x040fe200000100ff */
[----:B------:R-:W-:Y:S02]  /*5da0*/  VIADD R15, R27, 0x2 ;  /* 0x000000021b0f7836 */ /* 0x000fe40000000000 */
[C---:B------:R-:W-:Y:S01]  /*5db0*/  FFMA.FTZ R23, R0.reuse, R11, RZ ;  /* 0x0000000b00177223 */ /* 0x040fe200000100ff */
[----:B------:R-:W-:-:S07]  /*5dc0*/  FFMA.FTZ R13, R0, R13, RZ ;  /* 0x0000000d000d7223 */ /* 0x000fce00000100ff */
.L_x_2600:
[----:B------:R-:W-:Y:S05]  /*5dd0*/  BSYNC B1 ;  /* 0x0000000000017941 */ /* 0x000fea0003800000 */
.L_x_2599:
[----:B------:R-:W-:Y:S05]  /*5de0*/  @!P1 BRA `(.L_x_2598) ;  /* 0x0000000400349947 */ /* 0x000fea0003800000 */
[C---:B------:R-:W-:Y:S01]  /*5df0*/  LEA R0, R15.reuse, UR7, 0x1 ;  /* 0x000000070f007c11 */ /* 0x040fe2000f8e08ff */
[----:B------:R-:W-:Y:S01]  /*5e00*/  ULDC UR6, c[0x0][0x288] ;  /* 0x0000a20000067ab9 */ /* 0x000fe20000000800 */
[----:B------:R-:W-:Y:S01]  /*5e10*/  MOV R5, UR42 ;  /* 0x0000002a00057c02 */ /* 0x000fe20008000f00 */
[----:B------:R-:W-:Y:S01]  /*5e20*/  ULDC.64 UR4, c[0x0][0x258] ;  /* 0x0000960000047ab9 */ /* 0x000fe20000000a00 */
[C---:B------:R-:W-:Y:S01]  /*5e30*/  IADD3 R43, P1, R15.reuse, UR44, RZ ;  /* 0x0000002c0f2b7c10 */ /* 0x040fe2000ff3e0ff */
[----:B------:R-:W-:Y:S01]  /*5e40*/  VIADD R4, R0, 0x4 ;  /* 0x0000000400047836 */ /* 0x000fe20000000000 */
[C---:B------:R-:W-:Y:S01]  /*5e50*/  SHF.L.U32 R44, R15.reuse, 0x8, RZ ;  /* 0x000000080f2c7819 */ /* 0x040fe200000006ff */
[----:B------:R-:W-:Y:S01]  /*5e60*/  IMAD R0, R32, UR6, RZ ;  /* 0x0000000620007c24 */ /* 0x000fe2000f8e02ff */
[----:B------:R-:W-:Y:S01]  /*5e70*/  LEA.HI.X.SX32 R6, R15, R20, 0x1, P1 ;  /* 0x000000140f067211 */ /* 0x000fe200008f0eff */
[----:B------:R-:W-:Y:S01]  /*5e80*/  IMAD R4, R5, -0x2, R4 ;  /* 0xfffffffe05047824 */ /* 0x000fe200078e0204 */
[C---:B------:R-:W-:Y:S01]  /*5e90*/  LEA R42, P1, R43.reuse, UR4, 0x2 ;  /* 0x000000042b2a7c11 */ /* 0x040fe2000f8210ff */
[----:B------:R-:W-:Y:S01]  /*5ea0*/  IMAD.MOV.U32 R35, RZ, RZ, RZ ;  /* 0x000000ffff237224 */ /* 0x000fe200078e00ff */
[----:B------:R-:W-:Y:S01]  /*5eb0*/  IADD3 R45, R44, 0x200, RZ ;  /* 0x000002002c2d7810 */ /* 0x000fe20007ffe0ff */
[----:B------:R-:W-:Y:S01]  /*5ec0*/  IMAD.SHL.U32 R0, R0, 0x100, RZ ;  /* 0x0000010000007824 */ /* 0x000fe200078e00ff */
[----:B------:R-:W-:-:S02]  /*5ed0*/  LEA.HI.X R43, R43, UR5, R6, 0x2, P1 ;  /* 0x000000052b2b7c11 */ /* 0x000fc400088f1406 */
[----:B------:R-:W-:-:S07]  /*5ee0*/  IADD3 R33, R4, UR8, RZ ;  /* 0x0000000804217c10 */ /* 0x000fce000fffe0ff */
.L_x_2601:
[----:B------:R-:W-:Y:S01]  /*5ef0*/  IMAD.MOV.U32 R36, RZ, RZ, R42 ;  /* 0x000000ffff247224 */ /* 0x000fe200078e002a */
[----:B------:R-:W-:Y:S01]  /*5f00*/  MOV R37, R43 ;  /* 0x0000002b00257202 */ /* 0x000fe20000000f00 */
[----:B------:R-:W-:Y:S04]  /*5f10*/  LDS.U16 R38, [R33+-0x4] ;  /* 0xfffffc0021267984 */ /* 0x000fe80000000400 */
[----:B------:R-:W2:Y:S04]  /*5f20*/  LDG.E R5, desc[UR36][R36.64] ;  /* 0x0000002424057981 */ /* 0x000ea8000c1e1900 */
[----:B------:R-:W3:Y:S04]  /*5f30*/  LDG.E R7, desc[UR36][R36.64+0x8] ;  /* 0x0000082424077981 */ /* 0x000ee8000c1e1900 */
[----:B------:R-:W0:Y:S01]  /*5f40*/  LDS.U16 R41, [R33] ;  /* 0x0000000021297984 */ /* 0x000e220000000400 */
        /* <DEDUP_REMOVED lines=17> */
[----:B------:R-:W-:Y:S01]  /*6060*/  VIADD R33, R33, 0x8 ;  /* 0x0000000821217836 */ /* 0x000fe20000000000 */
[----:B------:R-:W-:Y:S01]  /*6070*/  IADD3 R35, R35, 0x400, RZ ;  /* 0x0000040023237810 */ /* 0x000fe20007ffe0ff */
[----:B------:R-:W-:Y:S01]  /*6080*/  IMAD.X R43, RZ, RZ, R37, P1 ;  /* 0x000000ffff2b7224 */ /* 0x000fe200008e0625 */
[----:B------:R-:W-:Y:S01]  /*6090*/  ISETP.GE.AND P1, PT, R15, R34, PT ;  /* 0x000000220f00720c */ /* 0x000fe20003f26270 */
[----:B------:R-:W-:Y:S02]  /*60a0*/  HADD2.F32 R37, -RZ, R38.H0_H0 ;  /* 0x20000026ff257230 */ /* 0x000fe40000004100 */
[----:B--2---:R-:W-:-:S02]  /*60b0*/  HADD2.F32 R39, -RZ, R5.H0_H0 ;  /* 0x20000005ff277230 */ /* 0x004fc40000004100 */
[----:B------:R-:W-:Y:S02]  /*60c0*/  HADD2.F32 R38, -RZ, R5.H1_H1 ;  /* 0x30000005ff267230 */ /* 0x000fe40000004100 */
        /* <DEDUP_REMOVED lines=12> */
[--C-:B---3--:R-:W-:Y:S02]  /*6190*/  HADD2.F32 R23, -RZ, R8.reuse.H0_H0 ;  /* 0x20000008ff177230 */ /* 0x108fe40000004100 */
[----:B------:R-:W-:Y:S01]  /*61a0*/  FFMA.FTZ R13, R37, R40, R13 ;  /* 0x00000028250d7223 */ /* 0x000fe2000001000d */
[----:B------:R-:W-:-:S02]  /*61b0*/  HADD2.F32 R25, -RZ, R8.H1_H1 ;  /* 0x30000008ff197230 */ /* 0x000fc40000004100 */
[----:B------:R-:W-:Y:S01]  /*61c0*/  FFMA.FTZ R7, R37, R7, R26 ;  /* 0x0000000725077223 */ /* 0x000fe2000001001a */
[--C-:B------:R-:W-:Y:S02]  /*61d0*/  HADD2.F32 R37, -RZ, R9.reuse.H0_H0 ;  /* 0x20000009ff257230 */ /* 0x100fe40000004100 */
[C---:B------:R-:W-:Y:S01]  /*61e0*/  FFMA.FTZ R22, R41.reuse, R23, R22 ;  /* 0x0000001729167223 */ /* 0x040fe20000010016 */
[----:B------:R-:W-:Y:S02]  /*61f0*/  HADD2.F32 R8, -RZ, R9.H1_H1 ;  /* 0x30000009ff087230 */ /* 0x000fe40000004100 */
        /* <DEDUP_REMOVED lines=9> */
[C---:B------:R-:W-:Y:S02]  /*6290*/  FFMA.FTZ R13, R41.reuse, R10, R13 ;  /* 0x0000000a290d7223 */ /* 0x040fe4000001000d */
[----:B------:R-:W-:Y:S01]  /*62a0*/  FFMA.FTZ R26, R41, R26, R7 ;  /* 0x0000001a291a7223 */ /* 0x000fe20000010007 */
[----:B------:R-:W-:Y:S06]  /*62b0*/  @!P1 BRA `(.L_x_2601) ;  /* 0xfffffffc000c9947 */ /* 0x000fec000383ffff */
.L_x_2598:
[----:B------:R-:W-:Y:S05]  /*62c0*/  BSYNC B0 ;  /* 0x0000000000007941 */ /* 0x000fea0003800000 */
.L_x_2597:
[----:B------:R-:W-:Y:S01]  /*62d0*/  ISETP.GE.AND P1, PT, R27, UR40, PT ;  /* 0x000000281b007c0c */ /* 0x000fe2000bf26270 */
[----:B------:R-:W-:Y:S01]  /*62e0*/  ULDC UR6, c[0x0][0x288] ;  /* 0x0000a20000067ab9 */ /* 0x000fe20000000800 */
[----:B------:R-:W-:Y:S01]  /*62f0*/  ULDC.64 UR10, c[0x0][0x258] ;  /* 0x00009600000a7ab9 */ /* 0x000fe20000000a00 */
[----:B------:R-:W-:Y:S01]  /*6300*/  ULDC.64 UR12, c[0x0][0x250] ;  /* 0x00009400000c7ab9 */ /* 0x000fe20000000a00 */
[----:B------:R-:W-:Y:S09]  /*6310*/  BSSY B0, `(.L_x_2602) ;  /* 0x00000c9000007945 */ /* 0x000ff20003800000 */
[----:B------:R-:W-:Y:S05]  /*6320*/  @P1 BRA `(.L_x_2603) ;  /* 0x0000000c001c1947 */ /* 0x000fea0003800000 */
[----:B------:R-:W-:Y:S01]  /*6330*/  IMAD.U32 R33, RZ, RZ, UR42 ;  /* 0x0000002aff217e24 */ /* 0x000fe2000f8e00ff */
[----:B------:R-:W-:Y:S01]  /*6340*/  LOP3.LUT R0, RZ, R12, RZ, 0x33, !PT ;  /* 0x0000000cff007212 */ /* 0x000fe200078e33ff */
[----:B------:R-:W-:Y:S03]  /*6350*/  BSSY B1, `(.L_x_2604) ;  /* 0x0000042000017945 */ /* 0x000fe60003800000 */
[----:B------:R-:W-:-:S04]  /*6360*/  IADD3 R33, -R33, UR40, R0 ;  /* 0x0000002821217c10 */ /* 0x000fc8000fffe100 */
[----:B------:R-:W-:-:S13]  /*6370*/  LOP3.LUT P1, RZ, R33, 0x2, RZ, 0xc0, !PT ;  /* 0x0000000221ff7812 */ /* 0x000fda000782c0ff */
[----:B------:R-:W-:Y:S05]  /*6380*/  @P1 BRA `(.L_x_2605) ;  /* 0x0000000000f81947 */ /* 0x000fea0003800000 */
[----:B------:R-:W-:Y:S01]  /*6390*/  ISETP.GE.AND P1, PT, R27, R32, PT ;  /* 0x000000201b00720c */ /* 0x000fe20003f26270 */
[----:B------:R-:W-:-:S12]  /*63a0*/  BSSY B2, `(.L_x_2606) ;  /* 0x000003b000027945 */ /* 0x000fd80003800000 */
[----:B------:R-:W-:Y:S05]  /*63b0*/  @!P1 BRA `(.L_x_2607) ;  /* 0x0000000000e49947 */ /* 0x000fea0003800000 */
[----:B------:R-:W-:Y:S01]  /*63c0*/  IABS R7, R32 ;  /* 0x0000002000077213 */ /* 0x000fe20000000000 */
[----:B0-----:R-:W-:Y:S01]  /*63d0*/  HFMA2.MMA R4, -RZ, RZ, 0, 0 ;  /* 0x00000000ff047435 */ /* 0x001fe200000001ff */
[----:B------:R-:W-:Y:S01]  /*63e0*/  ISETP.GE.AND P2, PT, R27, RZ, PT ;  /* 0x000000ff1b00720c */ /* 0x000fe20003f46270 */
[----:B------:R-:W-:Y:S01]  /*63f0*/  ULDC.64 UR4, c[0x0][0x258] ;  /* 0x0000960000047ab9 */ /* 0x000fe20000000a00 */
[----:B------:R-:W0:Y:S01]  /*6400*/  I2F.RP R6, R7 ;  /* 0x0000000700067306 */ /* 0x000e220000209400 */
[----:B------:R-:W-:Y:S01]  /*6410*/  ISETP.NE.AND P3, PT, R32, RZ, PT ;  /* 0x000000ff2000720c */ /* 0x000fe20003f65270 */
[----:B------:R-:W1:Y:S06]  /*6420*/  LDS.U16 R31, [R31] ;  /* 0x000000001f1f7984 */ /* 0x000e6c0000000400 */
[----:B0-----:R-:W0:Y:S02]  /*6430*/  MUFU.RCP R6, R6 ;  /* 0x0000000600067308 */ /* 0x001e240000001000 */
[----:B0-----:R-:W-:-:S06]  /*6440*/  IADD3 R8, R6, 0xffffffe, RZ ;  /* 0x0ffffffe06087810 */ /* 0x001fcc0007ffe0ff */
[----:B------:R-:W0:Y:S02]  /*6450*/  F2I.FTZ.U32.TRUNC.NTZ R5, R8 ;  /* 0x0000000800057305 */ /* 0x000e24000021f000 */
[----:B0-----:R-:W-:-:S04]  /*6460*/  IMAD.MOV R0, RZ, RZ, -R5 ;  /* 0x000000ffff007224 */ /* 0x001fc800078e0a05 */
        /* <DEDUP_REMOVED lines=14> */
[----:B------:R-:W-:-:S04]  /*6550*/  IADD3 R4, P1, R0, UR44, RZ ;  /* 0x0000002c00047c10 */ /* 0x000fc8000ff3e0ff */
[----:B------:R-:W-:Y:S02]  /*6560*/  IADD3.X R5, R20, R5, RZ, P1, !PT ;  /* 0x0000000514057210 */ /* 0x000fe40000ffe4ff */
        /* <DEDUP_REMOVED lines=11> */
[----:B------:R-:W-:-:S06]  /*6620*/  LEA.HI.X R5, R0, UR5, R5, 0x1, P1 ;  /* 0x0000000500057c11 */ /* 0x000fcc00088f0c05 */
[----:B------:R-:W2:Y:S01]  /*6630*/  LDG.E.128 R4, desc[UR36][R4.64] ;  /* 0x0000002404047981 */ /* 0x000ea2000c1e1d00 */
[----:B-1----:R-:W-:Y:S02]  /*6640*/  HADD2.F32 R9, -RZ, R31.H0_H0 ;  /* 0x2000001fff097230 */ /* 0x002fe40000004100 */
[----:B--2---:R-:W-:Y:S02]  /*6650*/  HADD2.F32 R15, -RZ, R6.H0_H0 ;  /* 0x20000006ff0f7230 */ /* 0x004fe40000004100 */
[----:B------:R-:W-:Y:S02]  /*6660*/  HADD2.F32 R32, -RZ, R7.H0_H0 ;  /* 0x20000007ff207230 */ /* 0x000fe40000004100 */
        /* <DEDUP_REMOVED lines=14> */
.L_x_2607:
[----:B------:R-:W-:Y:S05]  /*6750*/  BSYNC B2 ;  /* 0x0000000000027941 */ /* 0x000fea0003800000 */
.L_x_2606:
[----:B------:R-:W-:-:S07]  /*6760*/  IADD3 R27, R27, 0x2, RZ ;  /* 0x000000021b1b7810 */ /* 0x000fce0007ffe0ff */
.L_x_2605:
[----:B------:R-:W-:Y:S05]  /*6770*/  BSYNC B1 ;  /* 0x0000000000017941 */ /* 0x000fea0003800000 */
.L_x_2604:
[----:B------:R-:W-:-:S13]  /*6780*/  LOP3.LUT P1, RZ, R33, 0xfffffffe, RZ, 0xc0, !PT ;  /* 0xfffffffe21ff7812 */ /* 0x000fda000782c0ff */
[----:B------:R-:W-:Y:S05]  /*6790*/  @!P1 BRA `(.L_x_2603) ;  /* 0x0000000800009947 */ /* 0x000fea0003800000 */
[----:B------:R-:W-:Y:S01]  /*67a0*/  LEA R0, R27, UR7, 0x1 ;  /* 0x000000071b007c11 */ /* 0x000fe2000f8e08ff */
[----:B------:R-:W-:-:S04]  /*67b0*/  IMAD.U32 R9, RZ, RZ, UR42 ;  /* 0x0000002aff097e24 */ /* 0x000fc8000f8e00ff */
[----:B------:R-:W-:Y:S01]  /*67c0*/  IMAD R9, R9, -0x2, R0 ;  /* 0xfffffffe09097824 */ /* 0x000fe200078e0200 */
[----:B------:R-:W-:-:S03]  /*67d0*/  MOV R0, RZ ;  /* 0x000000ff00007202 */ /* 0x000fc60000000f00 */
[----:B------:R-:W-:-:S07]  /*67e0*/  VIADD R9, R9, UR8 ;  /* 0x0000000809097c36 */ /* 0x000fce0008000000 */
.L_x_2612:
[----:B------:R-:W1:Y:S01]  /*67f0*/  LDC R38, c[0x0][0x284] ;  /* 0x0000a100ff267b82 */ /* 0x000e620000000800 */
[----:B------:R-:W-:Y:S01]  /*6800*/  IADD3 R33, R27, 0x2, RZ ;  /* 0x000000021b217810 */ /* 0x000fe20007ffe0ff */
[----:B------:R-:W-:Y:S01]  /*6810*/  BSSY B1, `(.L_x_2608) ;  /* 0x000003b000017945 */ /* 0x000fe20003800000 */
[----:B------:R-:W-:Y:S01]  /*6820*/  IMAD.IADD R8, R9, 0x1, R0 ;  /* 0x0000000109087824 */ /* 0x000fe200078e0200 */
[-C--:B-1----:R-:W-:Y:S02]  /*6830*/  ISETP.GE.AND P2, PT, R27, R38.reuse, PT ;  /* 0x000000261b00720c */ /* 0x082fe40003f46270 */
[----:B------:R-:W-:-:S11]  /*6840*/  ISETP.GE.AND P1, PT, R33, R38, PT ;  /* 0x000000262100720c */ /* 0x000fd60003f26270 */
[----:B------:R-:W-:Y:S05]  /*6850*/  @!P2 BRA `(.L_x_2609) ;  /* 0x0000000000d8a947 */ /* 0x000fea0003800000 */
[----:B------:R-:W-:Y:S02]  /*6860*/  IABS R7, R38 ;  /* 0x0000002600077213 */ /* 0x000fe40000000000 */
[----:B------:R-:W-:Y:S02]  /*6870*/  IABS R15, R27 ;  /* 0x0000001b000f7213 */ /* 0x000fe40000000000 */
[----:B------:R-:W1:Y:S01]  /*6880*/  I2F.RP R6, R7 ;  /* 0x0000000700067306 */ /* 0x000e620000209400 */
[----:B------:R-:W-:Y:S02]  /*6890*/  ISETP.GE.AND P3, PT, R27, RZ, PT ;  /* 0x000000ff1b00720c */ /* 0x000fe40003f66270 */
[----:B------:R-:W-:-:S05]  /*68a0*/  ISETP.NE.AND P4, PT, R38, RZ, PT ;  /* 0x000000ff2600720c */ /* 0x000fca0003f85270 */
[----:B-1----:R-:W1:Y:S02]  /*68b0*/  MUFU.RCP R6, R6 ;  /* 0x0000000600067308 */ /* 0x002e640000001000 */
[----:B-1----:R-:W-:-:S06]  /*68c0*/  IADD3 R10, R6, 0xffffffe, RZ ;  /* 0x0ffffffe060a7810 */ /* 0x002fcc0007ffe0ff */
[----:B0-----:R-:W0:Y:S02]  /*68d0*/  F2I.FTZ.U32.TRUNC.NTZ R5, R10 ;  /* 0x0000000a00057305 */ /* 0x001e24000021f000 */
[----:B0-----:R-:W-:-:S04]  /*68e0*/  IMAD.MOV R4, RZ, RZ, -R5 ;  /* 0x000000ffff047224 */ /* 0x001fc800078e0a05 */
[----:B------:R-:W-:Y:S01]  /*68f0*/  IMAD R11, R4, R7, RZ ;  /* 0x00000007040b7224 */ /* 0x000fe200078e02ff */
[----:B------:R-:W-:-:S10]  /*6900*/  HFMA2.MMA R4, -RZ, RZ, 0, 0 ;  /* 0x00000000ff047435 */ /* 0x000fd400000001ff */
[----:B------:R-:W-:-:S04]  /*6910*/  IMAD.HI.U32 R4, R5, R11, R4 ;  /* 0x0000000b05047227 */ /* 0x000fc800078e0004 */
[----:B------:R-:W-:Y:S02]  /*6920*/  IMAD.MOV.U32 R5, RZ, RZ, R15 ;  /* 0x000000ffff057224 */ /* 0x000fe400078e000f */
[----:B------:R-:W0:Y:S02]  /*6930*/  LDS.U16 R15, [R8] ;  /* 0x00000000080f7984 */ /* 0x000e240000000400 */
        /* <DEDUP_REMOVED lines=20> */
[----:B------:R-:W-:-:S04]  /*6a80*/  LEA R4, P2, R6, UR12, 0x1 ;  /* 0x0000000c06047c11 */ /* 0x000fc8000f8408ff */
[----:B------:R-:W-:-:S06]  /*6a90*/  LEA.HI.X R5, R6, UR13, R5, 0x1, P2 ;  /* 0x0000000d06057c11 */ /* 0x000fcc00090f0c05 */
[----:B------:R-:W2:Y:S01]  /*6aa0*/  LDG.E.128 R4, desc[UR36][R4.64] ;  /* 0x0000002404047981 */ /* 0x000ea2000c1e1d00 */
[----:B0-----:R-:W-:Y:S02]  /*6ab0*/  HADD2.F32 R15, -RZ, R15.H0_H0 ;  /* 0x2000000fff0f7230 */ /* 0x001fe40000004100 */
        /* <DEDUP_REMOVED lines=16> */
.L_x_2609:
[----:B------:R-:W-:Y:S05]  /*6bc0*/  BSYNC B1 ;  /* 0x0000000000017941 */ /* 0x000fea0003800000 */
.L_x_2608:
[----:B------:R-:W-:Y:S04]  /*6bd0*/  BSSY B1, `(.L_x_2610) ;  /* 0x0000038000017945 */ /* 0x000fe80003800000 */
[----:B------:R-:W-:Y:S05]  /*6be0*/  @!P1 BRA `(.L_x_2611) ;  /* 0x0000000000d89947 */ /* 0x000fea0003800000 */
[----:B------:R-:W-:Y:S01]  /*6bf0*/  IABS R7, R38 ;  /* 0x0000002600077213 */ /* 0x000fe20000000000 */
[----:B------:R-:W1:Y:S01]  /*6c00*/  LDS.U16 R8, [R8+0x4] ;  /* 0x0000040008087984 */ /* 0x000e620000000400 */
[----:B------:R-:W-:Y:S02]  /*6c10*/  IABS R15, R33 ;  /* 0x00000021000f7213 */ /* 0x000fe40000000000 */
[----:B------:R-:W2:Y:S01]  /*6c20*/  I2F.RP R6, R7 ;  /* 0x0000000700067306 */ /* 0x000ea20000209400 */
[----:B------:R-:W-:Y:S02]  /*6c30*/  ISETP.GE.AND P2, PT, R33, RZ, PT ;  /* 0x000000ff2100720c */ /* 0x000fe40003f46270 */
[----:B------:R-:W-:-:S05]  /*6c40*/  ISETP.NE.AND P3, PT, R38, RZ, PT ;  /* 0x000000ff2600720c */ /* 0x000fca0003f65270 */
[----:B--2---:R-:W2:Y:S02]  /*6c50*/  MUFU.RCP R6, R6 ;  /* 0x0000000600067308 */ /* 0x004ea40000001000 */
[----:B--2---:R-:W-:-:S06]  /*6c60*/  IADD3 R10, R6, 0xffffffe, RZ ;  /* 0x0ffffffe060a7810 */ /* 0x004fcc0007ffe0ff */
[----:B0-----:R-:W0:Y:S02]  /*6c70*/  F2I.FTZ.U32.TRUNC.NTZ R5, R10 ;  /* 0x0000000a00057305 */ /* 0x001e24000021f000 */
[----:B0-----:R-:W-:-:S04]  /*6c80*/  IMAD.MOV R4, RZ, RZ, -R5 ;  /* 0x000000ffff047224 */ /* 0x001fc800078e0a05 */
        /* <DEDUP_REMOVED lines=44> */
.L_x_2611:
[----:B------:R-:W-:Y:S05]  /*6f50*/  BSYNC B1 ;  /* 0x0000000000017941 */ /* 0x000fea0003800000 */
.L_x_2610:
[----:B------:R-:W-:Y:S01]  /*6f60*/  IADD3 R27, R27, 0x4, RZ ;  /* 0x000000041b1b7810 */ /* 0x000fe20007ffe0ff */
[----:B------:R-:W-:-:S03]  /*6f70*/  VIADD R0, R0, 0x8 ;  /* 0x0000000800007836 */ /* 0x000fc60000000000 */
[----:B------:R-:W-:-:S13]  /*6f80*/  ISETP.GE.AND P1, PT, R27, UR40, PT ;  /* 0x000000281b007c0c */ /* 0x000fda000bf26270 */
[----:B------:R-:W-:Y:S05]  /*6f90*/  @!P1 BRA `(.L_x_2612) ;  /* 0xfffffff800149947 */ /* 0x000fea000383ffff */
.L_x_2603:
[----:B------:R-:W-:Y:S05]  /*6fa0*/  BSYNC B0 ;  /* 0x0000000000007941 */ /* 0x000fea0003800000 */
.L_x_2602:
[----:B------:R-:W-:Y:S04]  /*6fb0*/  BSSY B0, `(.L_x_2613) ;  /* 0x000005b000007945 */ /* 0x000fe80003800000 */
[----:B------:R-:W-:Y:S05]  /*6fc0*/  @P0 BRA `(.L_x_2614) ;  /* 0x0000000400640947 */ /* 0x000fea0003800000 */
[----:B------:R-:W-:Y:S01]  /*6fd0*/  ULDC.64 UR4, c[0x0][0x2f0] ;  /* 0x0000bc0000047ab9 */ /* 0x000fe20000000a00 */
[----:B------:R-:W1:Y:S01]  /*6fe0*/  LDC R6, c[0x0][0x308] ;  /* 0x0000c200ff067b82 */ /* 0x000e620000000800 */
[----:B------:R-:W-:-:S04]  /*6ff0*/  ISETP.NE.U32.AND P0, PT, RZ, UR4, PT ;  /* 0x00000004ff007c0c */ /* 0x000fc8000bf05070 */
[----:B------:R-:W-:-:S13]  /*7000*/  ISETP.NE.AND.EX P0, PT, RZ, UR5, PT, P0 ;  /* 0x00000005ff007c0c */ /* 0x000fda000bf05300 */
[----:B------:R-:W2:Y:S01]  /*7010*/  @P0 S2R R0, SR_CTAID.X ;  /* 0x0000000000000919 */ /* 0x000ea20000002500 */
[----:B------:R-:W2:Y:S01]  /*7020*/  @P0 LDC R7, c[0x0][0x288] ;  /* 0x0000a200ff070b82 */ /* 0x000ea20000000800 */
[----:B-1----:R-:W-:-:S07]  /*7030*/  ISETP.NE.AND P2, PT, R6, 0x2, PT ;  /* 0x000000020600780c */ /* 0x002fce0003f45270 */
[----:B0-----:R-:W0:Y:S08]  /*7040*/  @P0 LDC.64 R4, c[0x0][0x2e8] ;  /* 0x0000ba00ff040b82 */ /* 0x001e300000000a00 */
[----:B------:R-:W1:Y:S01]  /*7050*/  @P2 LDC.64 R8, c[0x0][0x238] ;  /* 0x00008e00ff082b82 */ /* 0x000e620000000a00 */
[----:B------:R-:W-:Y:S02]  /*7060*/  VIADD R15, R21, UR41 ;  /* 0x00000029150f7c36 */ /* 0x000fe40008000000 */
[----:B--2---:R-:W-:-:S05]  /*7070*/  @P0 IMAD R0, R7, UR38, R0 ;  /* 0x0000002607000c24 */ /* 0x004fca000f8e0200 */
[----:B------:R-:W-:-:S05]  /*7080*/  @P0 LEA R7, R0, R21, 0x8 ;  /* 0x0000001500070211 */ /* 0x000fca00078e40ff */
[----:B0-----:R-:W-:-:S04]  /*7090*/  @P0 IMAD.WIDE R4, R7, 0x2, R4 ;  /* 0x0000000207040825 */ /* 0x001fc800078e0204 */
[----:B-1----:R-:W-:Y:S02]  /*70a0*/  @P2 IMAD.WIDE R8, R15, 0x2, R8 ;  /* 0x000000020f082825 */ /* 0x002fe400078e0208 */
[----:B------:R-:W5:Y:S04]  /*70b0*/  @P0 LDG.E.128 R4, desc[UR36][R4.64] ;  /* 0x0000002404040981 */ /* 0x000f68000c1e1d00 */
[----:B------:R-:W5:Y:S01]  /*70c0*/  @P2 LDG.E.128 R8, desc[UR36][R8.64] ;  /* 0x0000002408082981 */ /* 0x000f62000c1e1d00 */
[----:B------:R-:W-:Y:S01]  /*70d0*/  UIADD3 UR4, -UR42, UR40, URZ ;  /* 0x000000282a047290 */ /* 0x000fe2000fffe13f */
[----:B------:R-:W-:Y:S01]  /*70e0*/  LEA R27, R28, R21, 0x8 ;  /* 0x000000151c1b7211 */ /* 0x000fe200078e40ff */
[----:B------:R-:W-:Y:S02]  /*70f0*/  IMAD.SHL.U32 R2, R2, 0x100, RZ ;  /* 0x0000010002027824 */ /* 0x000fe400078e00ff */
[----:B------:R-:W-:Y:S01]  /*7100*/  ULEA UR4, UR4, UR9, 0x1 ;  /* 0x0000000904047291 */ /* 0x000fe2000f8e083f */
[----:B------:R-:W-:-:S02]  /*7110*/  SHF.R.S32.HI R29, RZ, 0x1f, R27 ;  /* 0x0000001fff1d7819 */ /* 0x000fc4000001141b */
[----:B------:R-:W-:-:S04]  /*7120*/  IADD3 R27, P1, R2, R27, RZ ;  /* 0x0000001b021b7210 */ /* 0x000fc80007f3e0ff */
[----:B------:R-:W-:Y:S02]  /*7130*/  LEA.HI.X.SX32 R2, R2, R29, 0x1, P1 ;  /* 0x0000001d02027211 */ /* 0x000fe400008f0eff */
[----:B------:R-:W0:Y:S01]  /*7140*/  LDS.U16 R32, [UR4] ;  /* 0x00000004ff207984 */ /* 0x000e220008000400 */
[----:B------:R-:W-:Y:S02]  /*7150*/  ULDC.64 UR4, c[0x0][0x250] ;  /* 0x0000940000047ab9 */ /* 0x000fe40000000a00 */
[----:B------:R-:W-:-:S04]  /*7160*/  LEA R28, P1, R27, UR4, 0x1 ;  /* 0x000000041b1c7c11 */ /* 0x000fc8000f8208ff */
[----:B------:R-:W-:Y:S01]  /*7170*/  LEA.HI.X R29, R27, UR5, R2, 0x1, P1 ;  /* 0x000000051b1d7c11 */ /* 0x000fe200088f0c02 */
[----:B------:R-:W-:Y:S08]  /*7180*/  @P2 BRA `(.L_x_2615) ;  /* 0x00000000008c2947 */ /* 0x000ff00003800000 */
[----:B------:R-:W-:Y:S02]  /*7190*/  ULDC.64 UR4, c[0x0][0x238] ;  /* 0x00008e0000047ab9 */ /* 0x000fe40000000a00 */
[----:B-----5:R-:W-:-:S04]  /*71a0*/  IADD3 R8, P1, R15, UR4, RZ ;  /* 0x000000040f087c10 */ /* 0x020fc8000ff3e0ff */
[----:B------:R-:W-:Y:S01]  /*71b0*/  LEA.HI.X.SX32 R9, R15, UR5, 0x1, P1 ;  /* 0x000000050f097c11 */ /* 0x000fe200088f0eff */
[----:B------:R-:W1:Y:S04]  /*71c0*/  LDC.64 R10, c[0x0][0x2f8] ;  /* 0x0000be00ff0a7b82 */ /* 0x000e680000000a00 */
[----:B------:R-:W2:Y:S04]  /*71d0*/  LDG.E.64 R34, desc[UR36][R8.64] ;  /* 0x0000002408227981 */ /* 0x000ea8000c1e1b00 */
[----:B-1----:R1:W3:Y:S01]  /*71e0*/  LDG.E R11, desc[UR36][R10.64+0x8] ;  /* 0x000008240a0b7981 */ /* 0x0022e2000c1e1900 */
[C---:B--2---:R-:W-:Y:S01]  /*71f0*/  SHF.R.U64 R30, R34.reuse, 0x10, R35 ;  /* 0x00000010221e7819 */ /* 0x044fe20000001223 */
[----:B------:R-:W3:Y:S01]  /*7200*/  I2F.S8 R15, R35 ;  /* 0x00000023000f7306 */ /* 0x000ee20000001400 */
[----:B------:R-:W-:-:S02]  /*7210*/  PRMT R0, R34, 0x9910, RZ ;  /* 0x0000991022007816 */ /* 0x000fc400000000ff */
[----:B-1----:R-:W-:Y:S02]  /*7220*/  PRMT R10, R35, 0x9910, RZ ;  /* 0x00009910230a7816 */ /* 0x002fe400000000ff */
[----:B------:R-:W-:Y:S02]  /*7230*/  PRMT R9, R30, 0x9910, RZ ;  /* 0x000099101e097816 */ /* 0x000fe400000000ff */
[--C-:B------:R-:W-:Y:S01]  /*7240*/  SHF.R.S32.HI R27, RZ, 0x18, R35.reuse ;  /* 0x00000018ff1b7819 */ /* 0x100fe20000011423 */
[----:B------:R-:W1:Y:S01]  /*7250*/  I2F.S8 R2, R34 ;  /* 0x0000002200027306 */ /* 0x000e620000001400 */
[----:B------:R-:W-:Y:S02]  /*7260*/  SHF.R.S32.HI R0, RZ, 0x8, R0 ;  /* 0x00000008ff007819 */ /* 0x000fe40000011400 */
[----:B------:R-:W-:Y:S02]  /*7270*/  SHF.R.U32.HI R20, RZ, 0x10, R35 ;  /* 0x00000010ff147819 */ /* 0x000fe40000011623 */
[----:B------:R-:W-:-:S02]  /*7280*/  SHF.R.S32.HI R10, RZ, 0x8, R10 ;  /* 0x00000008ff0a7819 */ /* 0x000fc4000001140a */
[----:B------:R-:W-:Y:S01]  /*7290*/  SHF.R.S32.HI R9, RZ, 0x8, R9 ;  /* 0x00000008ff097819 */ /* 0x000fe20000011409 */
[----:B------:R-:W2:Y:S01]  /*72a0*/  I2F.S16 R27, R27 ;  /* 0x0000001b001b7306 */ /* 0x000ea20000101400 */
[-C--:B---3--:R-:W-:Y:S01]  /*72b0*/  FMUL.FTZ R31, R15, R11.reuse ;  /* 0x0000000b0f1f7220 */ /* 0x088fe20000410000 */
[----:B-1----:R-:W-:-:S06]  /*72c0*/  FMUL.FTZ R2, R2, R11 ;  /* 0x0000000b02027220 */ /* 0x002fcc0000410000 */
[----:B------:R-:W1:Y:S01]  /*72d0*/  I2F.S16 R0, R0 ;  /* 0x0000000000007306 */ /* 0x000e620000101400 */
[----:B--2---:R-:W-:-:S07]  /*72e0*/  FMUL.FTZ R33, R27, R11 ;  /* 0x0000000b1b217220 */ /* 0x004fce0000410000 */
[----:B------:R-:W2:Y:S01]  /*72f0*/  I2F.S8 R20, R20 ;  /* 0x0000001400147306 */ /* 0x000ea20000001400 */
[----:B-1----:R-:W-:-:S07]  /*7300*/  FMUL.FTZ R15, R0, R11 ;  /* 0x0000000b000f7220 */ /* 0x002fce0000410000 */
[----:B------:R-:W1:Y:S01]  /*7310*/  I2F.S8 R8, R30 ;  /* 0x0000001e00087306 */ /* 0x000e620000001400 */
[----:B--2---:R-:W-:-:S07]  /*7320*/  FMUL.FTZ R20, R20, R11 ;  /* 0x0000000b14147220 */ /* 0x004fce0000410000 */
[----:B------:R-:W2:Y:S01]  /*7330*/  I2F.S16 R10, R10 ;  /* 0x0000000a000a7306 */ /* 0x000ea20000101400 */
[----:B-1----:R-:W-:-:S07]  /*7340*/  FMUL.FTZ R30, R8, R11 ;  /* 0x0000000b081e7220 */ /* 0x002fce0000410000 */
[----:B------:R-:W1:Y:S01]  /*7350*/  I2F.S16 R9, R9 ;  /* 0x0000000900097306 */ /* 0x000e620000101400 */
[----:B------:R-:W-:Y:S01]  /*7360*/  F2FP.F16.F32.PACK_AB R8, R15, R2 ;  /* 0x000000020f08723e */ /* 0x000fe200000000ff */
[----:B--2---:R-:W-:-:S05]  /*7370*/  FMUL.FTZ R0, R10, R11 ;  /* 0x0000000b0a007220 */ /* 0x004fca0000410000 */
[----:B------:R-:W-:Y:S01]  /*7380*/  F2FP.F16.F32.PACK_AB R10, R0, R31 ;  /* 0x0000001f000a723e */ /* 0x000fe200000000ff */
[----:B-1----:R-:W-:Y:S01]  /*7390*/  FMUL.FTZ R27, R9, R11 ;  /* 0x0000000b091b7220 */ /* 0x002fe20000410000 */
[----:B------:R-:W-:-:S04]  /*73a0*/  F2FP.F16.F32.PACK_AB R11, R33, R20 ;  /* 0x00000014210b723e */ /* 0x000fc800000000ff */
[----:B------:R-:W-:-:S07]  /*73b0*/  F2FP.F16.F32.PACK_AB R9, R27, R30 ;  /* 0x0000001e1b09723e */ /* 0x000fce00000000ff */
.L_x_2615:
[----:B-----5:R-:W-:Y:S01]  /*73c0*/  HFMA2.MMA R8, R8, 1, 1, R16 ;  /* 0x3c003c0008087835 */ /* 0x020fe20000000010 */
[----:B------:R-:W-:Y:S01]  /*73d0*/  HADD2 R9, R9, R17 ;  /* 0x0000001109097230 */ /* 0x000fe20000000000 */
[----:B------:R-:W-:Y:S01]  /*73e0*/  HFMA2.MMA R10, R10, 1, 1, R18 ;  /* 0x3c003c000a0a7835 */ /* 0x000fe20000000012 */
[----:B------:R-:W-:-:S04]  /*73f0*/  HADD2 R11, R11, R19 ;  /* 0x000000130b0b7230 */ /* 0x000fc80000000000 */
[----:B------:R-:W-:Y:S01]  /*7400*/  @P0 HFMA2.MMA R9, R9, R5, -RZ ;  /* 0x0000000509090235 */ /* 0x000fe200001000ff */
[----:B0-----:R-:W-:Y:S01]  /*7410*/  HADD2.F32 R5, -RZ, R32.H0_H0 ;  /* 0x20000020ff057230 */ /* 0x001fe20000004100 */
        /* <DEDUP_REMOVED lines=19> */
[----:B-1----:R-:W-:-:S07]  /*7550*/  FFMA.FTZ R26, R5, R17, R26 ;  /* 0x00000011051a7223 */ /* 0x002fce000001001a */
.L_x_2614:
[----:B------:R-:W-:Y:S05]  /*7560*/  BSYNC B0 ;  /* 0x0000000000007941 */ /* 0x000fea0003800000 */
.L_x_2613:
[----:B0-----:R-:W0:Y:S01]  /*7570*/  S2R R4, SR_TID.X ;  /* 0x0000000000047919 */ /* 0x001e220000002100 */
[----:B------:R-:W-:Y:S01]  /*7580*/  IMAD R12, R12, 0x100, R21 ;  /* 0x000001000c0c7824 */ /* 0x000fe200078e0215 */
[----:B------:R-:W-:Y:S01]  /*7590*/  BSSY B0, `(.L_x_2616) ;  /* 0x000000e000007945 */ /* 0x000fe20003800000 */
[----:B------:R-:W-:Y:S03]  /*75a0*/  BAR.SYNC.DEFER_BLOCKING 0x0 ;  /* 0x0000000000007b1d */ /* 0x000fe60000010000 */
[----:B------:R-:W-:Y:S02]  /*75b0*/  LEA R12, R12, UR8, 0x1 ;  /* 0x000000080c0c7c11 */ /* 0x000fe4000f8e08ff */
[C---:B0-----:R-:W-:Y:S02]  /*75c0*/  LOP3.LUT R0, R4.reuse, 0xffffffe0, RZ, 0xc0, !PT ;  /* 0xffffffe004007812 */ /* 0x041fe400078ec0ff */
[----:B------:R-:W-:-:S02]  /*75d0*/  IADD3 R2, R4, 0x1f, RZ ;  /* 0x0000001f04027810 */ /* 0x000fc40007ffe0ff */
[----:B------:R-:W-:Y:S02]  /*75e0*/  ISETP.NE.AND P0, PT, R0, 0x20, PT ;  /* 0x000000200000780c */ /* 0x000fe40003f05270 */
[----:B------:R-:W-:Y:S02]  /*75f0*/  ISETP.GT.AND P2, PT, R4, 0x1f, PT ;  /* 0x0000001f0400780c */ /* 0x000fe40003f44270 */
[----:B------:R-:W-:-:S09]  /*7600*/  ISETP.GT.U32.AND P1, PT, R2, 0x3e, PT ;  /* 0x0000003e0200780c */ /* 0x000fd20003f24070 */
[----:B------:R-:W-:Y:S05]  /*7610*/  @P0 BRA `(.L_x_2617) ;  /* 0x0000000000140947 */ /* 0x000fea0003800000 */
[----:B------:R-:W-:Y:S02]  /*7620*/  F2FP.F16.F32.PACK_AB R4, R25, R22 ;  /* 0x000000161904723e */ /* 0x000fe400000000ff */
[----:B------:R-:W-:Y:S02]  /*7630*/  F2FP.F16.F32.PACK_AB R5, R3, R14 ;  /* 0x0000000e0305723e */ /* 0x000fe400000000ff */
[----:B------:R-:W-:Y:S02]  /*7640*/  F2FP.F16.F32.PACK_AB R6, R23, R24 ;  /* 0x000000181706723e */ /* 0x000fe400000000ff */
[----:B------:R-:W-:-:S05]  /*7650*/  F2FP.F16.F32.PACK_AB R7, R26, R13 ;  /* 0x0000000d1a07723e */ /* 0x000fca00000000ff */
[----:B------:R0:W-:Y:S02]  /*7660*/  STS.128 [R12+-0x200], R4 ;  /* 0xfffe00040c007388 */ /* 0x0001e40000000c00 */
.L_x_2617:
[----:B------:R-:W-:Y:S05]  /*7670*/  BSYNC B0 ;  /* 0x0000000000007941 */ /* 0x000fea0003800000 */
.L_x_2616:
[----:B------:R-:W-:Y:S06]  /*7680*/  BAR.SYNC.DEFER_BLOCKING 0x0 ;  /* 0x0000000000007b1d */ /* 0x000fec0000010000 */
[----:B------:R-:W-:Y:S04]  /*7690*/  BSSY B0, `(.L_x_2618) ;  /* 0x0000013000007945 */ /* 0x000fe80003800000 */
[----:B------:R-:W-:Y:S05]  /*76a0*/  @P2 BRA `(.L_x_2619) ;  /* 0x0000000000442947 */ /* 0x000fea0003800000 */
[----:B0-----:R-:W0:Y:S02]  /*76b0*/  LDS.128 R4, [R12] ;  /* 0x000000000c047984 */ /* 0x001e240000000c00 */
[--C-:B0-----:R-:W-:Y:S02]  /*76c0*/  HADD2.F32 R11, -RZ, R5.reuse.H0_H0 ;  /* 0x20000005ff0b7230 */ /* 0x101fe40000004100 */
        /* <DEDUP_REMOVED lines=15> */
.L_x_2619:
[----:B------:R-:W-:Y:S05]  /*77c0*/  BSYNC B0 ;  /* 0x0000000000007941 */ /* 0x000fea0003800000 */
.L_x_2618:
[----:B------:R-:W-:Y:S06]  /*77d0*/  BAR.SYNC.DEFER_BLOCKING 0x0 ;  /* 0x0000000000007b1d */ /* 0x000fec0000010000 */
[----:B------:R-:W-:Y:S05]  /*77e0*/  @P1 EXIT ;  /* 0x000000000000194d */ /* 0x000fea0003800000 */
[----:B------:R-:W1:Y:S02]  /*77f0*/  LDC R0, c[0x0][0x308] ;  /* 0x0000c200ff007b82 */ /* 0x000e640000000800 */
[----:B-1----:R-:W-:-:S13]  /*7800*/  ISETP.NE.AND P0, PT, R0, 0x2, PT ;  /* 0x000000020000780c */ /* 0x002fda0003f05270 */
[----:B------:R-:W-:Y:S05]  /*7810*/  @!P0 BRA `(.L_x_2620) ;  /* 0x0000000000308947 */ /* 0x000fea0003800000 */
[----:B0-----:R-:W0:Y:S01]  /*7820*/  LDC.64 R4, c[0x0][0x210] ;  /* 0x00008400ff047b82 */ /* 0x001e220000000a00 */
[----:B------:R-:W-:Y:S02]  /*7830*/  IADD3 R21, R21, UR45, RZ ;  /* 0x0000002d15157c10 */ /* 0x000fe4000fffe0ff */
        /* <DEDUP_REMOVED lines=10> */
.L_x_2620:
[----:B0-----:R-:W0:Y:S01]  /*78e0*/  LDC.64 R4, c[0x0][0x300] ;  /* 0x0000c000ff047b82 */ /* 0x001e220000000a00 */
[----:B------:R-:W-:Y:S01]  /*78f0*/  IADD3 R21, R21, UR45, RZ ;  /* 0x0000002d15157c10 */ /* 0x000fe2000fffe0ff */
[----:B------:R-:W-:Y:S01]  /*7900*/  ULDC.64 UR4, c[0x0][0x210] ;  /* 0x0000840000047ab9 */ /* 0x000fe20000000a00 */
[----:B0-----:R-:W2:Y:S02]  /*7910*/  LDG.E R4, desc[UR36][R4.64] ;  /* 0x0000002404047981 */ /* 0x001ea4000c1e1900 */
[C---:B--2---:R-:W-:Y:S01]  /*7920*/  FMUL.FTZ R14, R4.reuse, R14 ;  /* 0x0000000e040e7220 */ /* 0x044fe20000410000 */
        /* <DEDUP_REMOVED lines=16> */
[----:B------:R-:W-:Y:S02]  /*7a30*/  SHF.L.U64.HI R6, R7, 0x10, RZ ;  /* 0x0000001007067819 */ /* 0x000fe400000102ff */
[----:B0-----:R-:W-:Y:S01]  /*7a40*/  PRMT R5, R3, 0x8880, RZ ;  /* 0x0000888003057816 */ /* 0x001fe200000000ff */
[----:B------:R-:W0:Y:S01]  /*7a50*/  F2I.S8.NTZ R24, R24 ;  /* 0x0000001800187305 */ /* 0x000e220000202100 */
[----:B------:R-:W-:Y:S02]  /*7a60*/  LOP3.LUT R9, R0, 0xff, RZ, 0xc0, !PT ;  /* 0x000000ff00097812 */ /* 0x000fe400078ec0ff */
[----:B------:R-:W-:-:S02]  /*7a70*/  PRMT R3, R5, 0x7710, RZ ;  /* 0x0000771005037816 */ /* 0x000fc400000000ff */
[----:B------:R-:W-:Y:S02]  /*7a80*/  SHF.L.U64.HI R8, R9, 0x8, RZ ;  /* 0x0000000809087819 */ /* 0x000fe400000102ff */
[----:B-1----:R-:W-:Y:S01]  /*7a90*/  PRMT R22, R22, 0x8880, RZ ;  /* 0x0000888016167816 */ /* 0x002fe200000000ff */
[----:B------:R-:W1:Y:S01]  /*7aa0*/  F2I.S8.NTZ R23, R23 ;  /* 0x0000001700177305 */ /* 0x000e620000202100 */
[----:B------:R-:W-:Y:S02]  /*7ab0*/  LOP3.LUT R5, R3, 0xff, RZ, 0xc0, !PT ;  /* 0x000000ff03057812 */ /* 0x000fe400078ec0ff */
[----:B------:R-:W-:Y:S02]  /*7ac0*/  PRMT R0, R22, 0x7710, RZ ;  /* 0x0000771016007816 */ /* 0x000fe400000000ff */
[----:B------:R-:W-:Y:S02]  /*7ad0*/  SHF.L.U64.HI R3, R5, 0x18, RZ ;  /* 0x0000001805037819 */ /* 0x000fe400000102ff */
[----:B0-----:R-:W-:Y:S01]  /*7ae0*/  PRMT R2, R24, 0x8880, RZ ;  /* 0x0000888018027816 */ /* 0x001fe200000000ff */
[----:B------:R-:W0:Y:S01]  /*7af0*/  F2I.S8.NTZ R13, R13 ;  /* 0x0000000d000d7305 */ /* 0x000e220000202100 */
[----:B------:R-:W-:Y:S01]  /*7b00*/  LOP3.LUT R3, R3, R6, R8, 0xfe, !PT ;  /* 0x0000000603037212 */ /* 0x000fe200078efe08 */
[----:B------:R-:W-:Y:S01]  /*7b10*/  IMAD.U32 R6, R7, 0x10000, RZ ;  /* 0x0001000007067824 */ /* 0x000fe200078e00ff */
[----:B------:R-:W-:-:S02]  /*7b20*/  PRMT R2, R2, 0x7710, RZ ;  /* 0x0000771002027816 */ /* 0x000fc400000000ff */
[----:B------:R-:W-:Y:S02]  /*7b30*/  PRMT R9, R0, 0x6540, R9 ;  /* 0x0000654000097816 */ /* 0x000fe40000000009 */
[----:B-1----:R-:W-:Y:S01]  /*7b40*/  PRMT R23, R23, 0x8880, RZ ;  /* 0x0000888017177816 */ /* 0x002fe200000000ff */
[----:B------:R-:W1:Y:S01]  /*7b50*/  F2I.S8.NTZ R4, R4 ;  /* 0x0000000400047305 */ /* 0x000e620000202100 */
[----:B------:R-:W-:Y:S02]  /*7b60*/  LOP3.LUT R2, R2, 0xff, RZ, 0xc0, !PT ;  /* 0x000000ff02027812 */ /* 0x000fe400078ec0ff */
[----:B------:R-:W-:Y:S02]  /*7b70*/  PRMT R0, R23, 0x7710, RZ ;  /* 0x0000771017007816 */ /* 0x000fe400000000ff */
[----:B------:R-:W-:Y:S02]  /*7b80*/  LOP3.LUT R2, R2, 0xffffff00, R3, 0xf8, !PT ;  /* 0xffffff0002027812 */ /* 0x000fe400078ef803 */
[----:B0-----:R-:W-:-:S02]  /*7b90*/  PRMT R13, R13, 0x8880, RZ ;  /* 0x000088800d0d7816 */ /* 0x001fc400000000ff */
[----:B------:R-:W-:Y:S02]  /*7ba0*/  PRMT R3, R0, 0x7604, RZ ;  /* 0x0000760400037816 */ /* 0x000fe400000000ff */
[----:B------:R-:W-:Y:S02]  /*7bb0*/  PRMT R0, R13, 0x7710, RZ ;  /* 0x000077100d007816 */ /* 0x000fe400000000ff */
[----:B------:R-:W-:Y:S02]  /*7bc0*/  LOP3.LUT R3, R3, 0xffff00ff, R2, 0xf8, !PT ;  /* 0xffff00ff03037812 */ /* 0x000fe400078ef802 */
[----:B------:R-:W-:Y:S02]  /*7bd0*/  PRMT R0, R0, 0x7054, RZ ;  /* 0x0000705400007816 */ /* 0x000fe400000000ff */
[----:B-1----:R-:W-:Y:S02]  /*7be0*/  PRMT R2, R4, 0x8880, RZ ;  /* 0x0000888004027816 */ /* 0x002fe400000000ff */
[----:B------:R-:W-:-:S02]  /*7bf0*/  LOP3.LUT R6, R6, 0xff00ffff, R9, 0xf8, !PT ;  /* 0xff00ffff06067812 */ /* 0x000fc400078ef809 */
[----:B------:R-:W-:Y:S02]  /*7c00*/  LOP3.LUT R3, R0, 0xff00ffff, R3, 0xf8, !PT ;  /* 0xff00ffff00037812 */ /* 0x000fe400078ef803 */
[C---:B------:R-:W-:Y:S02]  /*7c10*/  IADD3 R4, P0, R21.reuse, UR4, RZ ;  /* 0x0000000415047c10 */ /* 0x040fe4000ff1e0ff */
[----:B------:R-:W-:Y:S02]  /*7c20*/  PRMT R0, R2, 0x7710, RZ ;  /* 0x0000771002007816 */ /* 0x000fe400000000ff */
[----:B------:R-:W-:Y:S02]  /*7c30*/  PRMT R2, R6, 0x4210, R5 ;  /* 0x0000421006027816 */ /* 0x000fe40000000005 */
[----:B------:R-:W-:Y:S02]  /*7c40*/  LEA.HI.X.SX32 R5, R21, UR5, 0x1, P0 ;  /* 0x0000000515057c11 */ /* 0x000fe400080f0eff */
[----:B------:R-:W-:-:S05]  /*7c50*/  PRMT R3, R3, 0x4210, R0 ;  /* 0x0000421003037816 */ /* 0x000fca0000000000 */
[----:B------:R-:W-:Y:S01]  /*7c60*/  STG.E.64 desc[UR36][R4.64], R2 ;  /* 0x0000000204007986 */ /* 0x000fe2000c101b24 */
[----:B------:R-:W-:Y:S05]  /*7c70*/  EXIT ;  /* 0x000000000000794d */ /* 0x000fea0003800000 */
.L_x_2578:
[----:B------:R-:W-:Y:S01]  /*7c80*/  IMAD.MOV.U32 R12, RZ, RZ, 0x10 ;  /* 0x00000010ff0c7424 */ /* 0x000fe200078e00ff */
[----:B------:R-:W-:Y:S01]  /*7c90*/  MOV R11, 0x1f ;  /* 0x0000001f000b7802 */ /* 0x000fe20000000f00 */
[----:B------:R-:W-:-:S07]  /*7ca0*/  IMAD.MOV.U32 R15, RZ, RZ, -0x1 ;  /* 0xffffffffff0f7424 */ /* 0x000fce00078e00ff */
[----:B0-----:R-:W-:Y:S05]  /*7cb0*/  WARPSYNC.COLLECTIVE R15, `(.L_x_2621) ;  /* 0x000000000f087348 */ /* 0x001fea0003c00000 */
[----:B------:R1:W2:Y:S02]  /*7cc0*/  SHFL.BFLY P6, R14, R13, R12, R11 ;  /* 0x0c00000c0d0e7389 */ /* 0x0002a400000c000b */
[----:B012---:R-:W-:Y:S01]  /*7cd0*/  ENDCOLLECTIVE ;  /* 0x000000000000791b */ /* 0x007fe20003800000 */
.L_x_2621:
[----:B------:R-:W-:Y:S02]  /*7ce0*/  IMAD.MOV.U32 R12, RZ, RZ, 0x8 ;  /* 0x00000008ff0c7424 */ /* 0x000fe400078e00ff */
[----:B------:R-:W-:-:S05]  /*7cf0*/  FADD.FTZ R0, R13, R14 ;  /* 0x0000000e0d007221 */ /* 0x000fca0000010000 */
[----:B------:R-:W-:-:S07]  /*7d00*/  MOV R13, R0 ;  /* 0x00000000000d7202 */ /* 0x000fce0000000f00 */
[----:B------:R-:W-:Y:S05]  /*7d10*/  WARPSYNC.COLLECTIVE R15, `(.L_x_2622) ;  /* 0x000000000f087348 */ /* 0x000fea0003c00000 */
[----:B------:R0:W1:Y:S02]  /*7d20*/  SHFL.BFLY P6, R14, R13, R12, R11 ;  /* 0x0c00000c0d0e7389 */ /* 0x00006400000c000b */
[----:B01----:R-:W-:Y:S01]  /*7d30*/  ENDCOLLECTIVE ;  /* 0x000000000000791b */ /* 0x003fe20003800000 */
.L_x_2622:
[----:B------:R-:W-:Y:S02]  /*7d40*/  IMAD.MOV.U32 R12, RZ, RZ, 0x4 ;  /* 0x00000004ff0c7424 */ /* 0x000fe400078e00ff */
[----:B------:R-:W-:-:S05]  /*7d50*/  FADD.FTZ R3, R0, R14 ;  /* 0x0000000e00037221 */ /* 0x000fca0000010000 */
[----:B------:R-:W-:-:S07]  /*7d60*/  MOV R13, R3 ;  /* 0x00000003000d7202 */ /* 0x000fce0000000f00 */
[----:B------:R-:W-:Y:S05]  /*7d70*/  WARPSYNC.COLLECTIVE R15, `(.L_x_2623) ;  /* 0x000000000f087348 */ /* 0x000fea0003c00000 */
[----:B------:R0:W1:Y:S02]  /*7d80*/  SHFL.BFLY P6, R14, R13, R12, R11 ;  /* 0x0c00000c0d0e7389 */ /* 0x00006400000c000b */
[----:B01----:R-:W-:Y:S01]  /*7d90*/  ENDCOLLECTIVE ;  /* 0x000000000000791b */ /* 0x003fe20003800000 */
.L_x_2623:
[----:B------:R-:W-:Y:S02]  /*7da0*/  IMAD.MOV.U32 R12, RZ, RZ, 0x2 ;  /* 0x00000002ff0c7424 */ /* 0x000fe400078e00ff */
[----:B------:R-:W-:-:S05]  /*7db0*/  FADD.FTZ R4, R3, R14 ;  /* 0x0000000e03047221 */ /* 0x000fca0000010000 */
[----:B------:R-:W-:-:S07]  /*7dc0*/  MOV R13, R4 ;  /* 0x00000004000d7202 */ /* 0x000fce0000000f00 */
[----:B------:R-:W-:Y:S05]  /*7dd0*/  WARPSYNC.COLLECTIVE R15, `(.L_x_2624) ;  /* 0x000000000f087348 */ /* 0x000fea0003c00000 */
[----:B------:R0:W1:Y:S02]  /*7de0*/  SHFL.BFLY P6, R14, R13, R12, R11 ;  /* 0x0c00000c0d0e7389 */ /* 0x00006400000c000b */
[----:B01----:R-:W-:Y:S01]  /*7df0*/  ENDCOLLECTIVE ;  /* 0x000000000000791b */ /* 0x003fe20003800000 */
.L_x_2624:
[----:B------:R-:W-:Y:S02]  /*7e00*/  IMAD.MOV.U32 R12, RZ, RZ, 0x1 ;  /* 0x00000001ff0c7424 */ /* 0x000fe400078e00ff */
[----:B------:R-:W-:-:S05]  /*7e10*/  FADD.FTZ R5, R4, R14 ;  /* 0x0000000e04057221 */ /* 0x000fca0000010000 */
[----:B------:R-:W-:-:S07]  /*7e20*/  MOV R13, R5 ;  /* 0x00000005000d7202 */ /* 0x000fce0000000f00 */
[----:B------:R-:W-:Y:S05]  /*7e30*/  WARPSYNC.COLLECTIVE R15, `(.L_x_2625) ;  /* 0x000000000f087348 */ /* 0x000fea0003c00000 */
[----:B------:R0:W1:Y:S02]  /*7e40*/  SHFL.BFLY P6, R14, R13, R12, R11 ;  /* 0x0c00000c0d0e7389 */ /* 0x00006400000c000b */
[----:B01----:R-:W-:Y:S01]  /*7e50*/  ENDCOLLECTIVE ;  /* 0x000000000000791b */ /* 0x003fe20003800000 */
.L_x_2625:
[----:B------:R-:W-:Y:S05]  /*7e60*/  BRA `(.L_x_2626) ;  /* 0xffffffa800307947 */ /* 0x000fea000383ffff */
.L_x_2582:
[----:B------:R-:W-:Y:S01]  /*7e70*/  BSSY B1, `(.L_x_2627) ;  /* 0x0000007000017945 */ /* 0x000fe20003800000 */
[----:B------:R-:W-:Y:S01]  /*7e80*/  MOV R12, 0x2 ;  /* 0x00000002000c7802 */ /* 0x000fe20000000f00 */
[----:B------:R-:W-:Y:S01]  /*7e90*/  IMAD.MOV.U32 R11, RZ, RZ, 0x1f ;  /* 0x0000001fff0b7424 */ /* 0x000fe200078e00ff */
[----:B------:R-:W-:-:S07]  /*7ea0*/  MOV R15, 0xffffffff ;  /* 0xffffffff000f7802 */ /* 0x000fce0000000f00 */
[----:B------:R-:W-:Y:S05]  /*7eb0*/  WARPSYNC.COLLECTIVE R15, `(.L_x_2628) ;  /* 0x000000000f087348 */ /* 0x000fea0003c00000 */
[----:B------:R0:W1:Y:S02]  /*7ec0*/  SHFL.BFLY P6, R14, R13, R12, R11 ;  /* 0x0c00000c0d0e7389 */ /* 0x00006400000c000b */
[----:B01----:R-:W-:Y:S01]  /*7ed0*/  ENDCOLLECTIVE ;  /* 0x000000000000791b */ /* 0x003fe20003800000 */
.L_x_2628:
[----:B------:R-:W-:Y:S05]  /*7ee0*/  BSYNC B1 ;  /* 0x0000000000017941 */ /* 0x000fea0003800000 */
.L_x_2627:
[----:B------:R-:W-:Y:S01]  /*7ef0*/  HFMA2.MMA R11, -RZ, RZ, 0, 1.847743988037109375e-06 ;  /* 0x0000001fff0b7435 */ /* 0x000fe200000001ff */
[----:B------:R-:W-:Y:S01]  /*7f00*/  FADD.FTZ R13, R13, R14 ;  /* 0x0000000e0d0d7221 */ /* 0x000fe20000010000 */
[----:B------:R-:W-:Y:S02]  /*7f10*/  IMAD.MOV.U32 R12, RZ, RZ, 0x1 ;  /* 0x00000001ff0c7424 */ /* 0x000fe400078e00ff */
[----:B------:R-:W-:-:S07]  /*7f20*/  IMAD.MOV.U32 R15, RZ, RZ, -0x1 ;  /* 0xffffffffff0f7424 */ /* 0x000fce00078e00ff */
[----:B------:R-:W-:Y:S05]  /*7f30*/  WARPSYNC.COLLECTIVE R15, `(.L_x_2629) ;  /* 0x000000000f087348 */ /* 0x000fea0003c00000 */
[----:B------:R0:W1:Y:S02]  /*7f40*/  SHFL.BFLY P6, R14, R13, R12, R11 ;  /* 0x0c00000c0d0e7389 */ /* 0x00006400000c000b */
[----:B01----:R-:W-:Y:S01]  /*7f50*/  ENDCOLLECTIVE ;  /* 0x000000000000791b */ /* 0x003fe20003800000 */
.L_x_2629:
[----:B------:R-:W-:Y:S05]  /*7f60*/  BRA `(.L_x_2630) ;  /* 0xffffffcc00547947 */ /* 0x000fea000383ffff */
.L_x_2586:
[----:B------:R-:W-:Y:S01]  /*7f70*/  HFMA2.MMA R11, -RZ, RZ, 0, 1.847743988037109375e-06 ;  /* 0x0000001fff0b7435 */ /* 0x000fe200000001ff */
[----:B------:R-:W-:Y:S01]  /*7f80*/  BSSY B0, `(.L_x_2631) ;  /* 0x0000007000007945 */ /* 0x000fe20003800000 */
[----:B0-----:R-:W-:Y:S01]  /*7f90*/  MOV R13, R79 ;  /* 0x0000004f000d7202 */ /* 0x001fe20000000f00 */
[----:B------:R-:W-:Y:S02]  /*7fa0*/  IMAD.MOV.U32 R12, RZ, RZ, 0x10 ;  /* 0x00000010ff0c7424 */ /* 0x000fe400078e00ff */
[----:B------:R-:W-:-:S07]  /*7fb0*/  IMAD.MOV.U32 R15, RZ, RZ, -0x1 ;  /* 0xffffffffff0f7424 */ /* 0x000fce00078e00ff */
[----:B-123--:R-:W-:Y:S05]  /*7fc0*/  WARPSYNC.COLLECTIVE R15, `(.L_x_2632) ;  /* 0x000000000f087348 */ /* 0x00efea0003c00000 */
[----:B-1----:R0:W1:Y:S02]  /*7fd0*/  SHFL.BFLY P6, R14, R13, R12, R11 ;  /* 0x0c00000c0d0e7389 */ /* 0x00206400000c000b */
[----:B0123--:R-:W-:Y:S01]  /*7fe0*/  ENDCOLLECTIVE ;  /* 0x000000000000791b */ /* 0x00ffe20003800000 */
.L_x_2632:
[----:B------:R-:W-:Y:S05]  /*7ff0*/  BSYNC B0 ;  /* 0x0000000000007941 */ /* 0x000fea0003800000 */
.L_x_2631:
[----:B------:R-:W-:Y:S01]  /*8000*/  FMNMX.FTZ R13, R14, R79, !PT ;  /* 0x0000004f0e0d7209 */ /* 0x000fe20007810000 */
[----:B------:R-:W-:Y:S01]  /*8010*/  IMAD.MOV.U32 R11, RZ, RZ, 0x1f ;  /* 0x0000001fff0b7424 */ /* 0x000fe200078e00ff */
[----:B------:R-:W-:Y:S02]  /*8020*/  MOV R12, 0x8 ;  /* 0x00000008000c7802 */ /* 0x000fe40000000f00 */
[----:B------:R-:W-:-:S07]  /*8030*/  MOV R15, 0xffffffff ;  /* 0xffffffff000f7802 */ /* 0x000fce0000000f00 */
[----:B------:R-:W-:Y:S05]  /*8040*/  WARPSYNC.COLLECTIVE R15, `(.L_x_2633) ;  /* 0x000000000f087348 */ /* 0x000fea0003c00000 */
[----:B------:R0:W1:Y:S02]  /*8050*/  SHFL.BFLY P6, R14, R13, R12, R11 ;  /* 0x0c00000c0d0e7389 */ /* 0x00006400000c000b */
[----:B01----:R-:W-:Y:S01]  /*8060*/  ENDCOLLECTIVE ;  /* 0x000000000000791b */ /* 0x003fe20003800000 */
.L_x_2633:
[----:B------:R-:W-:Y:S01]  /*8070*/  HFMA2.MMA R12, -RZ, RZ, 0, 2.384185791015625e-07 ;  /* 0x00000004ff0c7435 */ /* 0x000fe200000001ff */
[----:B------:R-:W-:-:S05]  /*8080*/  FMNMX.FTZ R3, R13, R14, !PT ;  /* 0x0000000e0d037209 */ /* 0x000fca0007810000 */
[----:B------:R-:W-:-:S07]  /*8090*/  IMAD.MOV.U32 R13, RZ, RZ, R3 ;  /* 0x000000ffff0d7224 */ /* 0x000fce00078e0003 */
[----:B------:R-:W-:Y:S05]  /*80a0*/  WARPSYNC.COLLECTIVE R15, `(.L_x_2634) ;  /* 0x000000000f087348 */ /* 0x000fea0003c00000 */
[----:B------:R0:W1:Y:S02]  /*80b0*/  SHFL.BFLY P6, R14, R13, R12, R11 ;  /* 0x0c00000c0d0e7389 */ /* 0x00006400000c000b */
[----:B01----:R-:W-:Y:S01]  /*80c0*/  ENDCOLLECTIVE ;  /* 0x000000000000791b */ /* 0x003fe20003800000 */
.L_x_2634:
[----:B------:R-:W-:Y:S05]  /*80d0*/  BRA `(.L_x_2635) ;  /* 0xffffffcc00cc7947 */ /* 0x000fea000383ffff */
.L_x_2636:
        /* <DEDUP_REMOVED lines=10> */
.L_x_3306:


//--------------------- .text._ZN4mmha33masked_multihead_attention_kernelItLi256ELi256ELi1ELi32ELi256ELb0ELb0EEEv26Multihead_attention_paramsIT_XT5_EE --------------------------
	.section	.text._ZN4mmha33masked_multihead_attention_kernelItLi256ELi256ELi1ELi32ELi256ELb0ELb0EEEv26Multihead_attention_paramsIT_XT5_EE,"ax",@progbits
	.align	128
        .global         _ZN4mmha33masked_multihead_attention_kernelItLi256ELi256ELi1ELi32ELi256ELb0ELb0EEEv26Multihead_attention_paramsIT_XT5_EE
        .type           _ZN4mmha33masked_multihead_attention_kernelItLi256ELi256ELi1ELi32ELi256ELb0ELb0EEEv26Multihead_attention_paramsIT_XT5_EE,@function
        .size           _ZN4mmha33masked_multihead_attention_kernelItLi256ELi256ELi1ELi32ELi256ELb0ELb0EEEv26Multihead_attention_paramsIT_XT5_EE,(.L_x_3307 - _ZN4mmha33masked_multihead_attention_kernelItLi256ELi256ELi1ELi32ELi256ELb0ELb0EEEv26Multihead_attention_paramsIT_XT5_EE)
        .other          _ZN4mmha33masked_multihead_attention_kernelItLi256ELi256ELi1ELi32ELi256ELb0ELb0EEEv26Multihead_attention_paramsIT_XT5_EE,@"STO_CUDA_ENTRY STV_DEFAULT"
_ZN4mmha33masked_multihead_attention_kernelItLi256ELi256ELi1ELi32ELi256ELb0ELb0EEEv26Multihead_attention_paramsIT_XT5_EE:
.text._ZN4mmha33masked_multihead_attention_kernelItLi256ELi256ELi1ELi32ELi256ELb0ELb0EEEv26Multihead_attention_paramsIT_XT5_EE:
        /* <DEDUP_REMOVED lines=15> */
.L_x_2637:
        /* <DEDUP_REMOVED lines=141> */
.L_x_2639:
[----:B------:R-:W-:Y:S02]  /*09c0*/  CS2R R18, SRZ ;  /* 0x0000000000127805 */ /* 0x000fe4000001ff00 */
[----:B------:R-:W-:-:S07]  /*09d0*/  CS2R R16, SRZ ;  /* 0x0000000000107805 */ /* 0x000fce000001ff00 */
.L_x_2640:
[----:B------:R-:W-:Y:S05]  /*09e0*/  BSYNC B0 ;  /* 0x0000000000007941 */ /* 0x000fea0003800000 */
.L_x_2638:
        /* <DEDUP_REMOVED lines=11> */
.L_x_2642:
        /* <DEDUP_REMOVED lines=35> */
.L_x_2643:
[----:B------:R-:W-:Y:S05]  /*0cd0*/  BSYNC B0 ;  /* 0x0000000000007941 */ /* 0x000fea0003800000 */
.L_x_2641:
        /* <DEDUP_REMOVED lines=25> */
[----:B------:R-:W-:Y:S01]  /*0e70*/  MOV R0, UR6 ;  /* 0x0000000600007c02 */ /* 0x000fe20008000f00 */
[----:B------:R-:W-:Y:S01]  /*0e80*/  IMAD.U32 R8, RZ, RZ, UR4 ;  /* 0x00000004ff087e24 */ /* 0x000fe2000f8e00ff */
[----:B------:R-:W-:Y:S01]  /*0e90*/  ULDC.U8 UR4, c[0x0][0x294] ;  /* 0x0000a50000047ab9 */ /* 0x000fe20000000000 */
[----:B---3--:R-:W-:-:S04]  /*0ea0*/  @!P3 IMAD.WIDE R4, R9, 0x2, R4 ;  /* 0x000000020904b825 */ /* 0x008fc800078e0204 */
[----:B------:R-:W-:Y:S01]  /*0eb0*/  @!P2 IMAD R11, R0, 0x100, R23 ;  /* 0x00000100000ba824 */ /* 0x000fe200078e0217 */
[----:B------:R-:W3:Y:S01]  /*0ec0*/  @!P3 LDG.E.128 R12, desc[UR36][R4.64] ;  /* 0x00000024040cb981 */ /* 0x000ee2000c1e1d00 */
[----:B0-----:R-:W-:Y:S01]  /*0ed0*/  @!P1 IMAD.WIDE R2, R9, 0x2, R2 ;  /* 0x0000000209029825 */ /* 0x001fe200078e0202 */
[----:B------:R-:W-:-:S04]  /*0ee0*/  MOV R9, UR5 ;  /* 0x0000000500097c02 */ /* 0x000fc80008000f00 */
        /* <DEDUP_REMOVED lines=49> */
[----:B------:R-:W-:Y:S02]  /*1200*/  LOP3.LUT P0, RZ, R28, 0x7, RZ, 0xc0, !PT ;  /* 0x000000071cff7812 */ /* 0x000fe4000780c0ff */
[----:B------:R-:W-:Y:S02]  /*1210*/  MOV R29, R3 ;  /* 0x00000003001d7202 */ /* 0x000fe40000000f00 */
[----:B------:R-:W-:-:S03]  /*1220*/  P2R R31, PR, RZ, 0x2 ;  /* 0x00000002ff1f7803 */ /* 0x000fc60000000000 */
[----:B------:R-:W-:Y:S01]  /*1230*/  @!P3 IMAD.MOV R29, RZ, RZ, -R29 ;  /* 0x000000ffff1db224 */ /* 0x000fe200078e0a1d */
        /* <DEDUP_REMOVED lines=20> */
.L_x_2646:
[----:B------:R-:W0:Y:S01]  /*1380*/  S2R R3, SR_CgaCtaId ;  /* 0x0000000000037919 */ /* 0x000e220000008800 */
[----:B------:R-:W1:Y:S01]  /*1390*/  LDC R6, c[0x0][0x290] ;  /* 0x0000a400ff067b82 */ /* 0x000e620000000800 */
[----:B------:R-:W-:Y:S01]  /*13a0*/  MOV R0, 0x400 ;  /* 0x0000040000007802 */ /* 0x000fe20000000f00 */
[----:B------:R-:W-:Y:S05]  /*13b0*/  WARPSYNC.ALL ;  /* 0x0000000000007948 */ /* 0x000fea0003800000 */
[----:B------:R-:W-:Y:S01]  /*13c0*/  IADD3 R2, R0, 0x240, RZ ;  /* 0x0000024000027810 */ /* 0x000fe20007ffe0ff */
[----:B------:R-:W-:Y:S01]  /*13d0*/  IMAD R0, R28, R29, R30 ;  /* 0x0000001d1c007224 */ /* 0x000fe200078e021e */
[----:B------:R-:W-:-:S02]  /*13e0*/  ISETP.NE.AND P6, PT, R31, RZ, PT ;  /* 0x000000ff1f00720c */ /* 0x000fc40003fc5270 */
[----:B0-----:R-:W-:-:S05]  /*13f0*/  LEA R3, R3, R2, 0x18 ;  /* 0x0000000203037211 */ /* 0x001fca00078ec0ff */
[----:B------:R-:W-:-:S05]  /*1400*/  IMAD R32, R0, 0x2, R3 ;  /* 0x0000000200207824 */ /* 0x000fca00078e0203 */
[----:B-1----:R-:W-:Y:S01]  /*1410*/  LEA R34, R6, R32, 0x1 ;  /* 0x0000002006227211 */ /* 0x002fe200078e08ff */
        /* <DEDUP_REMOVED lines=18> */
[----:B------:R-:W-:Y:S02]  /*1540*/  LEA.HI R0, R0, R5, RZ, 0x2 ;  /* 0x0000000500007211 */ /* 0x000fe400078f10ff */
[----:B------:R-:W-:Y:S01]  /*1550*/  LEA R41, R6, R37, 0x1 ;  /* 0x0000002506297211 */ /* 0x000fe200078e08ff */
[----:B0-----:R-:W0:Y:S02]  /*1560*/  LDS.64 R18, [R37] ;  /* 0x0000000025127984 */ /* 0x001e240000000a00 */
[----:B------:R-:W-:-:S02]  /*1570*/  IMAD.SHL.U32 R0, R0, 0x2, RZ ;  /* 0x0000000200007824 */ /* 0x000fc400078e00ff */
[----:B------:R-:W2:Y:S03]  /*1580*/  LDS.64 R10, [R39] ;  /* 0x00000000270a7984 */ /* 0x000ea60000000a00 */
[----:B------:R-:W-:Y:S01]  /*1590*/  LOP3.LUT R5, R0, 0xfffffff8, RZ, 0xc0, !PT ;  /* 0xfffffff800057812 */ /* 0x000fe200078ec0ff */
[----:B------:R-:W3:Y:S03]  /*15a0*/  LDS.64 R12, [R41] ;  /* 0x00000000290c7984 */ /* 0x000ee60000000a00 */
[----:B------:R-:W-:Y:S02]  /*15b0*/  ISETP.GE.AND P0, PT, R5, R6, PT ;  /* 0x000000060500720c */ /* 0x000fe40003f06270 */
[--C-:B-1----:R-:W-:Y:S02]  /*15c0*/  SHF.R.U64 R2, R8, 0x10, R9.reuse ;  /* 0x0000001008027819 */ /* 0x102fe40000001209 */
[----:B------:R-:W-:-:S02]  /*15d0*/  SHF.R.U32.HI R4, RZ, 0x10, R9 ;  /* 0x00000010ff047819 */ /* 0x000fc40000011609 */
[--C-:B0-----:R-:W-:Y:S02]  /*15e0*/  SHF.R.U64 R17, R18, 0x10, R19.reuse ;  /* 0x0000001012117819 */ /* 0x101fe40000001213 */
[----:B------:R-:W-:Y:S02]  /*15f0*/  PRMT R16, R8, 0x5410, R18 ;  /* 0x0000541008107816 */ /* 0x000fe40000000012 */
[----:B------:R-:W-:Y:S02]  /*1600*/  PRMT R18, R9, 0x5410, R19 ;  /* 0x0000541009127816 */ /* 0x000fe40000000013 */
[----:B------:R-:W-:Y:S02]  /*1610*/  PRMT R17, R2, 0x5410, R17 ;  /* 0x0000541002117816 */ /* 0x000fe40000000011 */
[----:B------:R-:W-:Y:S02]  /*1620*/  SHF.R.U32.HI R19, RZ, 0x10, R19 ;  /* 0x00000010ff137819 */ /* 0x000fe40000011613 */
[----:B--2---:R-:W-:-:S02]  /*1630*/  SHF.R.U64 R2, R10, 0x10, R11 ;  /* 0x000000100a027819 */ /* 0x004fc4000000120b */
[----:B------:R-:W-:Y:S02]  /*1640*/  SHF.R.U32.HI R0, RZ, 0x10, R11 ;  /* 0x00000010ff007819 */ /* 0x000fe4000001160b */
[--C-:B---3--:R-:W-:Y:S02]  /*1650*/  SHF.R.U64 R25, R12, 0x10, R13.reuse ;  /* 0x000000100c197819 */ /* 0x108fe4000000120d */
[----:B------:R-:W-:Y:S02]  /*1660*/  SHF.R.U32.HI R27, RZ, 0x10, R13 ;  /* 0x00000010ff1b7819 */ /* 0x000fe4000001160d */
[----:B------:R-:W-:Y:S02]  /*1670*/  PRMT R19, R4, 0x5410, R19 ;  /* 0x0000541004137816 */ /* 0x000fe40000000013 */
[----:B------:R-:W-:Y:S02]  /*1680*/  PRMT R24, R10, 0x5410, R12 ;  /* 0x000054100a187816 */ /* 0x000fe4000000000c */
[----:B------:R-:W-:-:S02]  /*1690*/  PRMT R26, R11, 0x5410, R13 ;  /* 0x000054100b1a7816 */ /* 0x000fc4000000000d */
        /* <DEDUP_REMOVED lines=99> */
.L_x_2650:
[----:B------:R-:W-:Y:S05]  /*1cd0*/  BSYNC B1 ;  /* 0x0000000000017941 */ /* 0x000fea0003800000 */
.L_x_2649:
        /* <DEDUP_REMOVED lines=31> */
.L_x_2648:
[----:B------:R-:W-:Y:S05]  /*1ed0*/  BSYNC B0 ;  /* 0x0000000000007941 */ /* 0x000fea0003800000 */
.L_x_2647:
[----:B------:R-:W-:Y:S06]  /*1ee0*/  BAR.SYNC.DEFER_BLOCKING 0x0 ;  /* 0x0000000000007b1d */ /* 0x000fec0000010000 */
[----:B0-----:R0:W2:Y:S04]  /*1ef0*/  @P6 LDS.128 R16, [R32] ;  /* 0x0000000020106984 */ /* 0x0010a80000000c00 */
[----:B------:R0:W3:Y:S01]  /*1f00*/  @P6 LDS.128 R24, [R34] ;  /* 0x0000000022186984 */ /* 0x0000e20000000c00 */
[----:B------:R-:W-:Y:S06]  /*1f10*/  BAR.SYNC.DEFER_BLOCKING 0x0 ;  /* 0x0000000000007b1d */ /* 0x000fec0000010000 */
[----:B------:R-:W-:Y:S05]  /*1f20*/  BRA `(.L_x_2645) ;  /* 0x0000000400907947 */ /* 0x000fea0003800000 */
.L_x_2644:
        /* <DEDUP_REMOVED lines=10> */
[----:B------:R-:W-:Y:S01]  /*1fd0*/  I2FP.F32.S32 R3, R3 ;  /* 0x0000000300037245 */ /* 0x000fe20000201400 */
[----:B------:R-:W-:Y:S01]  /*1fe0*/  HADD2.F32 R13, -RZ, R17.H1_H1 ;  /* 0x30000011ff0d7230 */ /* 0x000fe20000004100 */
[----:B------:R-:W-:Y:S01]  /*1ff0*/  I2FP.F32.S32 R2, R2 ;  /* 0x0000000200027245 */ /* 0x000fe20000201400 */
[----:B------:R-:W-:Y:S01]  /*2000*/  HADD2.F32 R15, -RZ, R25.H1_H1 ;  /* 0x30000019ff0f7230 */ /* 0x000fe20000004100 */
[----:B------:R-:W-:Y:S01]  /*2010*/  IADD3 R4, R23, 0x6, RZ ;  /* 0x0000000617047810 */ /* 0x000fe20007ffe0ff */
[--C-:B------:R-:W-:Y:S01]  /*2020*/  HADD2.F32 R29, -RZ, R19.reuse.H1_H1 ;  /* 0x30000013ff1d7230 */ /* 0x100fe20000004100 */
[----:B------:R-:W-:Y:S01]  /*2030*/  I2FP.F32.S32 R12, UR4 ;  /* 0x00000004000c7c45 */ /* 0x000fe20008201400 */
[----:B------:R-:W-:Y:S01]  /*2040*/  HADD2.F32 R28, -RZ, R19.H0_H0 ;  /* 0x20000013ff1c7230 */ /* 0x000fe20000004100 */
[----:B------:R-:W-:Y:S01]  /*2050*/  I2FP.F32.S32 R4, R4 ;  /* 0x0000000400047245 */ /* 0x000fe20000201400 */
        /* <DEDUP_REMOVED lines=80> */
.L_x_2651:
[----:B------:R-:W-:Y:S05]  /*2560*/  BSYNC B0 ;  /* 0x0000000000007941 */ /* 0x000fea0003800000 */
.L_x_2645:
[----:B------:R-:W-:Y:S01]  /*2570*/  ISETP.GT.AND P0, PT, R22, 0x1f, PT ;  /* 0x0000001f1600780c */ /* 0x000fe20003f04270 */
[----:B------:R-:W-:Y:S01]  /*2580*/  BSSY B0, `(.L_x_2652) ;  /* 0x0000024000007945 */ /* 0x000fe20003800000 */
[----:B-1----:R-:W-:-:S11]  /*2590*/  IMAD.MOV.U32 R4, RZ, RZ, RZ ;  /* 0x000000ffff047224 */ /* 0x002fd600078e00ff */
        /* <DEDUP_REMOVED lines=33> */
.L_x_2709:
[----:B-12---:R-:W-:-:S07]  /*27b0*/  FADD.FTZ R4, R4, R14 ;  /* 0x0000000e04047221 */ /* 0x006fce0000010000 */
.L_x_2653:
[----:B------:R-:W-:Y:S05]  /*27c0*/  BSYNC B0 ;  /* 0x0000000000007941 */ /* 0x000fea0003800000 */
.L_x_2652:
        /* <DEDUP_REMOVED lines=15> */
[----:B------:R-:W-:Y:S01]  /*28c0*/  IMAD.U32 R2, RZ, RZ, UR4 ;  /* 0x00000004ff027e24 */ /* 0x000fe2000f8e00ff */
[----:B------:R-:W-:-:S05]  /*28d0*/  MOV R3, UR5 ;  /* 0x0000000500037c02 */ /* 0x000fca0008000f00 */
        /* <DEDUP_REMOVED lines=12> */
.L_x_2655:
[----:B------:R-:W-:Y:S05]  /*29a0*/  WARPSYNC.ALL ;  /* 0x0000000000007948 */ /* 0x000fea0003800000 */
[----:B------:R-:W-:Y:S02]  /*29b0*/  UIADD3 UR4, UR40, 0x1f, -UR42 ;  /* 0x0000001f28047890 */ /* 0x000fe4000fffe82a */
[----:B----4-:R-:W-:Y:S01]  /*29c0*/  VIADD R4, R22, UR42 ;  /* 0x0000002a16047c36 */ /* 0x010fe20008000000 */
        /* <DEDUP_REMOVED lines=11> */
[----:B------:R-:W-:-:S02]  /*2a80*/  ULDC.64 UR4, c[0x0][0x280] ;  /* 0x0000a00000047ab9 */ /* 0x000fc40000000a00 */
        /* <DEDUP_REMOVED lines=13> */
[----:B------:R-:W5:Y:S04]  /*2b60*/  LDS.128 R12, [UR4+0x40] ;  /* 0x00004004ff0c7984 */ /* 0x000f680008000c00 */
[----:B------:R-:W1:Y:S04]  /*2b70*/  LDS.128 R8, [UR4+0x50] ;  /* 0x00005004ff087984 */ /* 0x000e680008000c00 */
[----:B--2---:R-:W2:Y:S04]  /*2b80*/  LDS.128 R16, [UR4+0x60] ;  /* 0x00006004ff107984 */ /* 0x004ea80008000c00 */
[----:B------:R-:W-:Y:S01]  /*2b90*/  LDS.128 R248, [UR4+0x90] ;  /* 0x00009004fff87984 */ /* 0x000fe20008000c00 */
[----:B----4-:R-:W-:Y:S01]  /*2ba0*/  IADD3 R3, R0, 0xffffffe, RZ ;  /* 0x0ffffffe00037810 */ /* 0x010fe20007ffe0ff */
[----:B------:R-:W-:-:S02]  /*2bb0*/  IMAD R0, R2, UR6, RZ ;  /* 0x0000000602007c24 */ /* 0x000fc4000f8e02ff */
[----:B------:R-:W-:Y:S01]  /*2bc0*/  LDS.128 R244, [UR4+0xa0] ;  /* 0x0000a004fff47984 */ /* 0x000fe20008000c00 */
[----:B------:R-:W-:Y:S02]  /*2bd0*/  IMAD.MOV.U32 R2, RZ, RZ, RZ ;  /* 0x000000ffff027224 */ /* 0x000fe400078e00ff */
[----:B------:R-:W4:Y:S01]  /*2be0*/  F2I.FTZ.U32.TRUNC.NTZ R3, R3 ;  /* 0x0000000300037305 */ /* 0x000f22000021f000 */
[----:B------:R-:W-:Y:S04]  /*2bf0*/  LDS.128 R20, [UR4+0xb0] ;  /* 0x0000b004ff147984 */ /* 0x000fe80008000c00 */
[----:B---3--:R-:W-:Y:S04]  /*2c00*/  LDS.128 R24, [UR4+0xc0] ;  /* 0x0000c004ff187984 */ /* 0x008fe80008000c00 */
[----:B------:R-:W-:Y:S04]  /*2c10*/  LDS.128 R28, [UR4+0xd0] ;  /* 0x0000d004ff1c7984 */ /* 0x000fe80008000c00 */
[----:B0-----:R-:W-:Y:S01]  /*2c20*/  LDS.128 R32, [UR4+0xe0] ;  /* 0x0000e004ff207984 */ /* 0x001fe20008000c00 */
[----:B----4-:R-:W-:-:S03]  /*2c30*/  IADD3 R7, RZ, -R3, RZ ;  /* 0x80000003ff077210 */ /* 0x010fc60007ffe0ff */
[----:B------:R-:W-:Y:S02]  /*2c40*/  LDS.128 R36, [UR4+0xf0] ;  /* 0x0000f004ff247984 */ /* 0x000fe40008000c00 */
[----:B------:R-:W-:Y:S02]  /*2c50*/  IMAD R7, R7, R6, RZ ;  /* 0x0000000607077224 */ /* 0x000fe400078e02ff */
[----:B-----5:R-:W-:Y:S02]  /*2c60*/  STL.64 [R1+0x48], R12 ;  /* 0x0000480c01007387 */ /* 0x020fe40000100a00 */
[----:B------:R-:W-:Y:S02]  /*2c70*/  IMAD.HI.U32 R3, R3, R7, R2 ;  /* 0x0000000703037227 */ /* 0x000fe400078e0002 */
[----:B------:R-:W-:Y:S01]  /*2c80*/  STL.64 [R1+0x50], R14 ;  /* 0x0000500e01007387 */ /* 0x000fe20000100a00 */
[----:B------:R-:W-:-:S03]  /*2c90*/  MOV R2, R4 ;  /* 0x0000000400027202 */ /* 0x000fc60000000f00 */
[----:B------:R-:W0:Y:S04]  /*2ca0*/  LDS.128 R12, [UR4+0x70] ;  /* 0x00007004ff0c7984 */ /* 0x000e280008000c00 */
[----:B-1----:R-:W-:Y:S04]  /*2cb0*/  STL.64 [R1+0x38], R8 ;  /* 0x0000380801007387 */ /* 0x002fe80000100a00 */
[----:B------:R-:W-:Y:S04]  /*2cc0*/  STL.64 [R1+0x40], R10 ;  /* 0x0000400a01007387 */ /* 0x000fe80000100a00 */
[----:B------:R-:W1:Y:S04]  /*2cd0*/  LDS.128 R8, [UR4+0x80] ;  /* 0x00008004ff087984 */ /* 0x000e680008000c00 */
[----:B--2---:R-:W-:Y:S04]  /*2ce0*/  STL.64 [R1+0x28], R16 ;  /* 0x0000281001007387 */ /* 0x004fe80000100a00 */
[----:B------:R-:W-:Y:S04]  /*2cf0*/  STL.64 [R1+0x30], R18 ;  /* 0x0000301201007387 */ /* 0x000fe80000100a00 */
[----:B------:R-:W2:Y:S04]  /*2d00*/  LDS.128 R40, [UR4+0x100] ;  /* 0x00010004ff287984 */ /* 0x000ea80008000c00 */
[----:B------:R-:W3:Y:S04]  /*2d10*/  LDS.128 R44, [UR4+0x110] ;  /* 0x00011004ff2c7984 */ /* 0x000ee80008000c00 */
[----:B------:R-:W4:Y:S04]  /*2d20*/  LDS.128 R48, [UR4+0x120] ;  /* 0x00012004ff307984 */ /* 0x000f280008000c00 */
[----:B------:R-:W2:Y:S04]  /*2d30*/  LDS.128 R52, [UR4+0x130] ;  /* 0x00013004ff347984 */ /* 0x000ea80008000c00 */
[----:B0-----:R-:W-:Y:S04]  /*2d40*/  STL.64 [R1+0x10], R12 ;  /* 0x0000100c01007387 */ /* 0x001fe80000100a00 */
[----:B------:R-:W-:Y:S04]  /*2d50*/  STL.64 [R1+0x18], R14 ;  /* 0x0000180e01007387 */ /* 0x000fe80000100a00 */
[----:B------:R-:W0:Y:S04]  /*2d60*/  LDS.128 R56, [UR4+0x140] ;  /* 0x00014004ff387984 */ /* 0x000e280008000c00 */
        /* <DEDUP_REMOVED lines=21> */
.L_x_2660:
[----:B0-----:R-:W2:Y:S01]  /*2ec0*/  LDL R6, [R1+0x24] ;  /* 0x0000240001067983 */ /* 0x001ea20000100800 */
[----:B-1----:R-:W-:Y:S01]  /*2ed0*/  IABS R5, R2 ;  /* 0x0000000200057213 */ /* 0x002fe20000000000 */
[----:B------:R-:W-:Y:S01]  /*2ee0*/  IMAD.U32 R7, RZ, RZ, UR5 ;  /* 0x00000005ff077e24 */ /* 0x000fe2000f8e00ff */
[----:B------:R-:W-:Y:S02]  /*2ef0*/  IABS R4, UR16 ;  /* 0x0000001000047c13 */ /* 0x000fe40008000000 */
[C---:B------:R-:W-:Y:S02]  /*2f00*/  ISETP.GE.AND P1, PT, R2.reuse, UR40, PT ;  /* 0x0000002802007c0c */ /* 0x040fe4000bf26270 */
[----:B------:R-:W-:Y:S01]  /*2f10*/  ISETP.GE.AND P2, PT, R2, RZ, PT ;  /* 0x000000ff0200720c */ /* 0x000fe20003f46270 */
[----:B------:R-:W-:Y:S01]  /*2f20*/  UISETP.NE.U32.AND UP0, UPT, UR10, URZ, UPT ;  /* 0x0000003f0a00728c */ /* 0x000fe2000bf05070 */
[----:B------:R-:W-:Y:S01]  /*2f30*/  IABS R7, R7 ;  /* 0x0000000700077213 */ /* 0x000fe20000000000 */
[----:B-----5:R1:W-:Y:S08]  /*2f40*/  STL [R1+0x58], R20 ;  /* 0x0000581401007387 */ /* 0x0203f00000100800 */
[----:B------:R-:W3:Y:S01]  /*2f50*/  @!P1 LDC.64 R236, c[0x0][0x248] ;  /* 0x00009200ffec9b82 */ /* 0x000ee20000000a00 */
[----:B--2---:R-:W-:-:S05]  /*2f60*/  IMAD.HI.U32 R6, R6, R5, RZ ;  /* 0x0000000506067227 */ /* 0x004fca00078e00ff */
[----:B------:R-:W-:-:S05]  /*2f70*/  IADD3 R6, -R6, RZ, RZ ;  /* 0x000000ff06067210 */ /* 0x000fca0007ffe1ff */
[----:B------:R-:W-:-:S05]  /*2f80*/  IMAD R5, R4, R6, R5 ;  /* 0x0000000604057224 */ /* 0x000fca00078e0205 */
[----:B------:R-:W-:-:S13]  /*2f90*/  ISETP.GT.U32.AND P0, PT, R7, R5, PT ;  /* 0x000000050700720c */ /* 0x000fda0003f04070 */
[----:B------:R-:W-:-:S04]  /*2fa0*/  @!P0 IADD3 R5, R5, -R4, RZ ;  /* 0x8000000405058210 */ /* 0x000fc80007ffe0ff */
[----:B------:R-:W-:Y:S02]  /*2fb0*/  ISETP.GT.U32.AND P0, PT, R7, R5, PT ;  /* 0x000000050700720c */ /* 0x000fe40003f04070 */
[----:B------:R-:W2:Y:S11]  /*2fc0*/  @!P1 LDC.64 R6, c[0x0][0x248] ;  /* 0x00009200ff069b82 */ /* 0x000eb60000000a00 */
[----:B------:R-:W-:Y:S01]  /*2fd0*/  @!P0 IMAD.IADD R5, R5, 0x1, -R4 ;  /* 0x0000000105058824 */ /* 0x000fe200078e0a04 */
[----:B------:R-:W-:-:S04]  /*2fe0*/  ISETP.NE.AND P0, PT, RZ, UR16, PT ;  /* 0x00000010ff007c0c */ /* 0x000fc8000bf05270 */
[----:B------:R-:W-:-:S04]  /*2ff0*/  MOV R4, R5 ;  /* 0x0000000500047202 */ /* 0x000fc80000000f00 */
[----:B------:R-:W-:-:S05]  /*3000*/  @!P2 IADD3 R4, -R4, RZ, RZ ;  /* 0x000000ff0404a210 */ /* 0x000fca0007ffe1ff */
[----:B------:R-:W-:-:S05]  /*3010*/  @!P0 LOP3.LUT R4, RZ, UR16, RZ, 0x33, !PT ;  /* 0x00000010ff048c12 */ /* 0x000fca000f8e33ff */
[----:B------:R-:W-:-:S05]  /*3020*/  @!P1 IMAD.SHL.U32 R238, R4, 0x8, RZ ;  /* 0x0000000804ee9824 */ /* 0x000fca00078e00ff */
[----:B------:R-:W-:-:S04]  /*3030*/  @!P1 IADD3 R5, P0, R0, R238, RZ ;  /* 0x000000ee00059210 */ /* 0x000fc80007f1e0ff */
[----:B------:R-:W-:Y:S02]  /*3040*/  @!P1 LEA.HI.X.SX32 R238, R238, R3, 0x1, P0 ;  /* 0x00000003eeee9211 */ /* 0x000fe400000f0eff */
[----:B---3--:R-:W-:-:S04]  /*3050*/  @!P1 LEA R242, P0, R5, R236, 0x1 ;  /* 0x000000ec05f29211 */ /* 0x008fc800078008ff */
[----:B------:R-:W-:Y:S02]  /*3060*/  @!P1 LEA.HI.X R243, R5, R237, R238, 0x1, P0 ;  /* 0x000000ed05f39211 */ /* 0x000fe400000f0cee */
[----:B------:R-:W-:-:S03]  /*3070*/  IADD3 R5, R4, UR16, RZ ;  /* 0x0000001004057c10 */ /* 0x000fc6000fffe0ff */
[----:B------:R3:W5:Y:S01]  /*3080*/  @!P1 LDG.E.128 R120, desc[UR36][R242.64] ;  /* 0x00000024f2789981 */ /* 0x000762000c1e1d00 */
[C---:B------:R-:W-:Y:S01]  /*3090*/  @!P1 SHF.L.U32 R237, R5.reuse, 0x3, RZ ;  /* 0x0000000305ed9819 */ /* 0x040fe200000006ff */
[----:B------:R-:W-:-:S03]  /*30a0*/  VIADD R5, R5, UR16 ;  /* 0x0000001005057c36 */ /* 0x000fc60008000000 */
[----:B------:R-:W-:Y:S02]  /*30b0*/  @!P1 IADD3 R236, P0, R0, R237, RZ ;  /* 0x000000ed00ec9210 */ /* 0x000fe40007f1e0ff */
[----:B------:R-:W-:Y:S02]  /*30c0*/  @!P1 SHF.L.U32 R241, R5, 0x3, RZ ;  /* 0x0000000305f19819 */ /* 0x000fe400000006ff */
[----:B------:R-:W-:Y:S02]  /*30d0*/  @!P1 LEA.HI.X.SX32 R237, R237, R3, 0x1, P0 ;  /* 0x00000003eded9211 */ /* 0x000fe400000f0eff */
[C---:B--2---:R-:W-:Y:S02]  /*30e0*/  @!P1 LEA R238, P0, R236.reuse, R6, 0x1 ;  /* 0x00000006ecee9211 */ /* 0x044fe400078008ff */
[----:B------:R-:W-:Y:S02]  /*30f0*/  IADD3 R5, R5, UR16, RZ ;  /* 0x0000001005057c10 */ /* 0x000fe4000fffe0ff */
[----:B------:R-:W-:-:S02]  /*3100*/  @!P1 LEA.HI.X R239, R236, R7, R237, 0x1, P0 ;  /* 0x00000007ecef9211 */ /* 0x000fc400000f0ced */
[----:B------:R-:W2:Y:S01]  /*3110*/  @!P1 LDC.64 R236, c[0x0][0x248] ;  /* 0x00009200ffec9b82 */ /* 0x000ea20000000a00 */
[----:B------:R-:W-:Y:S02]  /*3120*/  @!P1 IADD3 R240, P0, R0, R241, RZ ;  /* 0x000000f100f09210 */ /* 0x000fe40007f1e0ff */
[----:B------:R-:W5:Y:S02]  /*3130*/  @!P1 LDG.E.128 R124, desc[UR36][R238.64] ;  /* 0x00000024ee7c9981 */ /* 0x000f64000c1e1d00 */
[----:B------:R-:W-:-:S03]  /*3140*/  @!P1 LEA.HI.X.SX32 R241, R241, R3, 0x1, P0 ;  /* 0x00000003f1f19211 */ /* 0x000fc600000f0eff */
[----:B------:R-:W4:Y:S01]  /*3150*/  @!P1 LDC.64 R6, c[0x0][0x248] ;  /* 0x00009200ff069b82 */ /* 0x000f220000000a00 */
[----:B--2---:R-:W-:-:S04]  /*3160*/  @!P1 LEA R236, P0, R240, R236, 0x1 ;  /* 0x000000ecf0ec9211 */ /* 0x004fc800078008ff */
[----:B------:R-:W-:Y:S01]  /*3170*/  @!P1 LEA.HI.X R237, R240, R237, R241, 0x1, P0 ;  /* 0x000000edf0ed9211 */ /* 0x000fe200000f0cf1 */
[----:B------:R-:W-:-:S04]  /*3180*/  @!P1 IMAD.SHL.U32 R240, R5, 0x8, RZ ;  /* 0x0000000805f09824 */ /* 0x000fc800078e00ff */
[----:B------:R-:W5:Y:S01]  /*3190*/  @!P1 LDG.E.128 R128, desc[UR36][R236.64] ;  /* 0x00000024ec809981 */ /* 0x000f62000c1e1d00 */
[----:B------:R-:W-:-:S04]  /*31a0*/  @!P1 IADD3 R241, P0, R0, R240, RZ ;  /* 0x000000f000f19210 */ /* 0x000fc80007f1e0ff */
[----:B------:R-:W-:Y:S02]  /*31b0*/  @!P1 LEA.HI.X.SX32 R252, R240, R3, 0x1, P0 ;  /* 0x00000003f0fc9211 */ /* 0x000fe400000f0eff */
[----:B----4-:R-:W-:-:S04]  /*31c0*/  @!P1 LEA R240, P0, R241, R6, 0x1 ;  /* 0x00000006f1f09211 */ /* 0x010fc800078008ff */
[----:B------:R-:W-:Y:S02]  /*31d0*/  @!P1 LEA.HI.X R241, R241, R7, R252, 0x1, P0 ;  /* 0x00000007f1f19211 */ /* 0x000fe400000f0cfc */
[----:B------:R-:W2:Y:S01]  /*31e0*/  @!P1 LDC.64 R6, c[0x0][0x248] ;  /* 0x00009200ff069b82 */ /* 0x000ea20000000a00 */
[----:B------:R-:W-:Y:S02]  /*31f0*/  IADD3 R5, R5, UR16, RZ ;  /* 0x0000001005057c10 */ /* 0x000fe4000fffe0ff */
[----:B------:R4:W5:Y:S02]  /*3200*/  @!P1 LDG.E.128 R16, desc[UR36][R240.64] ;  /* 0x00000024f0109981 */ /* 0x000964000c1e1d00 */
[----:B---3--:R-:W-:-:S04]  /*3210*/  @!P1 SHF.L.U32 R242, R5, 0x3, RZ ;  /* 0x0000000305f29819 */ /* 0x008fc800000006ff */
[----:B------:R-:W-:-:S04]  /*3220*/  @!P1 IADD3 R243, P0, R0, R242, RZ ;  /* 0x000000f200f39210 */ /* 0x000fc80007f1e0ff */
[----:B------:R-:W-:Y:S01]  /*3230*/  @!P1 LEA.HI.X.SX32 R252, R242, R3, 0x1, P0 ;  /* 0x00000003f2fc9211 */ /* 0x000fe200000f0eff */
[----:B----4-:R-:W3:Y:S01]  /*3240*/  @!P1 LDC.64 R240, c[0x0][0x248] ;  /* 0x00009200fff09b82 */ /* 0x010ee20000000a00 */
[----:B--2---:R-:W-:-:S04]  /*3250*/  @!P1 LEA R242, P0, R243, R6, 0x1 ;  /* 0x00000006f3f29211 */ /* 0x004fc800078008ff */
[----:B------:R-:W-:-:S03]  /*3260*/  @!P1 LEA.HI.X R243, R243, R7, R252, 0x1, P0 ;  /* 0x00000007f3f39211 */ /* 0x000fc600000f0cfc */
[----:B------:R-:W2:Y:S01]  /*3270*/  @!P1 LDC.64 R6, c[0x0][0x248] ;  /* 0x00009200ff069b82 */ /* 0x000ea20000000a00 */
[----:B------:R-:W-:Y:S01]  /*3280*/  VIADD R5, R5, UR16 ;  /* 0x0000001005057c36 */ /* 0x000fe20008000000 */
[----:B------:R4:W5:Y:S04]  /*3290*/  @!P1 LDG.E.128 R12, desc[UR36][R242.64] ;  /* 0x00000024f20c9981 */ /* 0x000968000c1e1d00 */
[----:B------:R-:W-:-:S04]  /*32a0*/  @!P1 SHF.L.U32 R238, R5, 0x3, RZ ;  /* 0x0000000305ee9819 */ /* 0x000fc800000006ff */
[----:B------:R-:W-:-:S04]  /*32b0*/  @!P1 IADD3 R239, P0, R0, R238, RZ ;  /* 0x000000ee00ef9210 */ /* 0x000fc80007f1e0ff */
[----:B------:R-:W-:Y:S02]  /*32c0*/  @!P1 LEA.HI.X.SX32 R252, R238, R3, 0x1, P0 ;  /* 0x00000003eefc9211 */ /* 0x000fe400000f0eff */
[----:B--2---:R-:W-:-:S04]  /*32d0*/  @!P1 LEA R238, P0, R239, R6, 0x1 ;  /* 0x00000006efee9211 */ /* 0x004fc800078008ff */
[----:B------:R-:W-:Y:S02]  /*32e0*/  @!P1 LEA.HI.X R239, R239, R7, R252, 0x1, P0 ;  /* 0x00000007efef9211 */ /* 0x000fe400000f0cfc */
[----:B------:R-:W2:Y:S01]  /*32f0*/  @!P1 LDC.64 R6, c[0x0][0x248] ;  /* 0x00009200ff069b82 */ /* 0x000ea20000000a00 */
[----:B------:R-:W-:Y:S02]  /*3300*/  IADD3 R5, R5, UR16, RZ ;  /* 0x0000001005057c10 */ /* 0x000fe4000fffe0ff */
[----:B------:R0:W5:Y:S03]  /*3310*/  @!P1 LDG.E.128 R8, desc[UR36][R238.64] ;  /* 0x00000024ee089981 */ /* 0x000166000c1e1d00 */
[----:B------:R-:W-:-:S05]  /*3320*/  @!P1 IMAD.SHL.U32 R236, R5, 0x8, RZ ;  /* 0x0000000805ec9824 */ /* 0x000fca00078e00ff */
[----:B------:R-:W-:-:S04]  /*3330*/  @!P1 IADD3 R237, P0, R0, R236, RZ ;  /* 0x000000ec00ed9210 */ /* 0x000fc80007f1e0ff */
[----:B------:R-:W-:Y:S02]  /*3340*/  @!P1 LEA.HI.X.SX32 R252, R236, R3, 0x1, P0 ;  /* 0x00000003ecfc9211 */ /* 0x000fe400000f0eff */
[----:B--2---:R-:W-:-:S04]  /*3350*/  @!P1 LEA R236, P0, R237, R6, 0x1 ;  /* 0x00000006edec9211 */ /* 0x004fc800078008ff */
[----:B------:R-:W-:Y:S02]  /*3360*/  @!P1 LEA.HI.X R237, R237, R7, R252, 0x1, P0 ;  /* 0x00000007eded9211 */ /* 0x000fe400000f0cfc */
[----:B------:R-:W2:Y:S01]  /*3370*/  @!P1 LDC.64 R6, c[0x0][0x248] ;  /* 0x00009200ff069b82 */ /* 0x000ea20000000a00 */
[----:B------:R-:W-:Y:S02]  /*3380*/  IADD3 R5, R5, UR16, RZ ;  /* 0x0000001005057c10 */ /* 0x000fe4000fffe0ff */
[----:B------:R1:W5:Y:S02]  /*3390*/  @!P1 LDG.E.128 R132, desc[UR36][R236.64] ;  /* 0x00000024ec849981 */ /* 0x000364000c1e1d00 */
[----:B------:R-:W-:-:S04]  /*33a0*/  @!P1 SHF.L.U32 R252, R5, 0x3, RZ ;  /* 0x0000000305fc9819 */ /* 0x000fc800000006ff */
[----:B------:R-:W-:-:S04]  /*33b0*/  @!P1 IADD3 R5, P0, R0, R252, RZ ;  /* 0x000000fc00059210 */ /* 0x000fc80007f1e0ff */
[----:B------:R-:W-:Y:S02]  /*33c0*/  @!P1 LEA.HI.X.SX32 R252, R252, R3, 0x1, P0 ;  /* 0x00000003fcfc9211 */ /* 0x000fe400000f0eff */
[----:B--2---:R-:W-:-:S04]  /*33d0*/  @!P1 LEA R6, P0, R5, R6, 0x1 ;  /* 0x0000000605069211 */ /* 0x004fc800078008ff */
[----:B------:R-:W-:Y:S01]  /*33e0*/  @!P1 LEA.HI.X R7, R5, R7, R252, 0x1, P0 ;  /* 0x0000000705079211 */ /* 0x000fe200000f0cfc */
[----:B------:R-:W-:-:S04]  /*33f0*/  IMAD.U32 R5, RZ, RZ, UR16 ;  /* 0x00000010ff057e24 */ /* 0x000fc8000f8e00ff */
[----:B------:R2:W5:Y:S01]  /*3400*/  @!P1 LDG.E.128 R136, desc[UR36][R6.64] ;  /* 0x0000002406889981 */ /* 0x000562000c1e1d00 */
[----:B------:R-:W-:-:S04]  /*3410*/  LEA R5, R5, R4, 0x3 ;  /* 0x0000000405057211 */ /* 0x000fc800078e18ff */
[----:B----4-:R-:W-:-:S04]  /*3420*/  @!P1 SHF.L.U32 R243, R5, 0x3, RZ ;  /* 0x0000000305f39819 */ /* 0x010fc800000006ff */
[----:B------:R-:W-:-:S04]  /*3430*/  @!P1 IADD3 R242, P0, R0, R243, RZ ;  /* 0x000000f300f29210 */ /* 0x000fc80007f1e0ff */
[----:B------:R-:W-:Y:S02]  /*3440*/  @!P1 LEA.HI.X.SX32 R243, R243, R3, 0x1, P0 ;  /* 0x00000003f3f39211 */ /* 0x000fe400000f0eff */
[----:B---3--:R-:W-:-:S04]  /*3450*/  @!P1 LEA R240, P0, R242, R240, 0x1 ;  /* 0x000000f0f2f09211 */ /* 0x008fc800078008ff */
[----:B------:R-:W-:Y:S02]  /*3460*/  @!P1 LEA.HI.X R241, R242, R241, R243, 0x1, P0 ;  /* 0x000000f1f2f19211 */ /* 0x000fe400000f0cf3 */
[----:B------:R-:W3:Y:S01]  /*3470*/  @!P1 LDC.64 R242, c[0x0][0x248] ;  /* 0x00009200fff29b82 */ /* 0x000ee20000000a00 */
[----:B------:R-:W-:Y:S02]  /*3480*/  VIADD R5, R5, UR16 ;  /* 0x0000001005057c36 */ /* 0x000fe40008000000 */
[----:B------:R-:W5:Y:S03]  /*3490*/  @!P1 LDG.E.128 R140, desc[UR36][R240.64] ;  /* 0x00000024f08c9981 */ /* 0x000f66000c1e1d00 */
[----:B0-----:R-:W-:-:S04]  /*34a0*/  @!P1 SHF.L.U32 R238, R5, 0x3, RZ ;  /* 0x0000000305ee9819 */ /* 0x001fc800000006ff */
[----:B------:R-:W-:-:S04]  /*34b0*/  @!P1 IADD3 R239, P0, R0, R238, RZ ;  /* 0x000000ee00ef9210 */ /* 0x000fc80007f1e0ff */
[----:B------:R-:W-:Y:S02]  /*34c0*/  @!P1 LEA.HI.X.SX32 R252, R238, R3, 0x1, P0 ;  /* 0x00000003eefc9211 */ /* 0x000fe400000f0eff */
[----:B---3--:R-:W-:-:S04]  /*34d0*/  @!P1 LEA R238, P0, R239, R242, 0x1 ;  /* 0x000000f2efee9211 */ /* 0x008fc800078008ff */
[----:B------:R-:W-:Y:S02]  /*34e0*/  @!P1 LEA.HI.X R239, R239, R243, R252, 0x1, P0 ;  /* 0x000000f3efef9211 */ /* 0x000fe400000f0cfc */
[----:B------:R-:W0:Y:S01]  /*34f0*/  @!P1 LDC.64 R242, c[0x0][0x248] ;  /* 0x00009200fff29b82 */ /* 0x000e220000000a00 */
[----:B------:R-:W-:Y:S02]  /*3500*/  IADD3 R5, R5, UR16, RZ ;  /* 0x0000001005057c10 */ /* 0x000fe4000fffe0ff */
[----:B------:R-:W5:Y:S03]  /*3510*/  @!P1 LDG.E.128 R144, desc[UR36][R238.64] ;  /* 0x00000024ee909981 */ /* 0x000f66000c1e1d00 */
[----:B-1----:R-:W-:-:S05]  /*3520*/  @!P1 IMAD.SHL.U32 R236, R5, 0x8, RZ ;  /* 0x0000000805ec9824 */ /* 0x002fca00078e00ff */
[----:B------:R-:W-:-:S04]  /*3530*/  @!P1 IADD3 R237, P0, R0, R236, RZ ;  /* 0x000000ec00ed9210 */ /* 0x000fc80007f1e0ff */
[----:B------:R-:W-:Y:S02]  /*3540*/  @!P1 LEA.HI.X.SX32 R252, R236, R3, 0x1, P0 ;  /* 0x00000003ecfc9211 */ /* 0x000fe400000f0eff */
[----:B0-----:R-:W-:-:S04]  /*3550*/  @!P1 LEA R236, P0, R237, R242, 0x1 ;  /* 0x000000f2edec9211 */ /* 0x001fc800078008ff */
[----:B------:R-:W-:Y:S02]  /*3560*/  @!P1 LEA.HI.X R237, R237, R243, R252, 0x1, P0 ;  /* 0x000000f3eded9211 */ /* 0x000fe400000f0cfc */
[----:B------:R-:W0:Y:S01]  /*3570*/  @!P1 LDC.64 R242, c[0x0][0x248] ;  /* 0x00009200fff29b82 */ /* 0x000e220000000a00 */
[----:B------:R-:W-:Y:S02]  /*3580*/  IADD3 R5, R5, UR16, RZ ;  /* 0x0000001005057c10 */ /* 0x000fe4000fffe0ff */
[----:B------:R1:W5:Y:S02]  /*3590*/  @!P1 LDG.E.128 R148, desc[UR36][R236.64] ;  /* 0x00000024ec949981 */ /* 0x000364000c1e1d00 */
[----:B--2---:R-:W-:-:S04]  /*35a0*/  @!P1 SHF.L.U32 R6, R5, 0x3, RZ ;  /* 0x0000000305069819 */ /* 0x004fc800000006ff */
[----:B------:R-:W-:-:S04]  /*35b0*/  @!P1 IADD3 R7, P0, R0, R6, RZ ;  /* 0x0000000600079210 */ /* 0x000fc80007f1e0ff */
[----:B------:R-:W-:Y:S01]  /*35c0*/  @!P1 LEA.HI.X.SX32 R252, R6, R3, 0x1, P0 ;  /* 0x0000000306fc9211 */ /* 0x000fe200000f0eff */
[----:B-1----:R-:W1:Y:S01]  /*35d0*/  @!P1 LDC.64 R236, c[0x0][0x248] ;  /* 0x00009200ffec9b82 */ /* 0x002e620000000a00 */
[----:B0-----:R-:W-:-:S04]  /*35e0*/  @!P1 LEA R6, P0, R7, R242, 0x1 ;  /* 0x000000f207069211 */ /* 0x001fc800078008ff */
[----:B------:R-:W-:-:S03]  /*35f0*/  @!P1 LEA.HI.X R7, R7, R243, R252, 0x1, P0 ;  /* 0x000000f307079211 */ /* 0x000fc600000f0cfc */
[----:B------:R-:W0:Y:S01]  /*3600*/  @!P1 LDC.64 R242, c[0x0][0x248] ;  /* 0x00009200fff29b82 */ /* 0x000e220000000a00 */
[----:B------:R-:W-:Y:S01]  /*3610*/  VIADD R5, R5, UR16 ;  /* 0x0000001005057c36 */ /* 0x000fe20008000000 */
[----:B------:R2:W5:Y:S04]  /*3620*/  @!P1 LDG.E.128 R152, desc[UR36][R6.64] ;  /* 0x0000002406989981 */ /* 0x000568000c1e1d00 */
[----:B------:R-:W-:-:S04]  /*3630*/  @!P1 SHF.L.U32 R241, R5, 0x3, RZ ;  /* 0x0000000305f19819 */ /* 0x000fc800000006ff */
[----:B------:R-:W-:-:S04]  /*3640*/  @!P1 IADD3 R240, P0, R0, R241, RZ ;  /* 0x000000f100f09210 */ /* 0x000fc80007f1e0ff */
[----:B------:R-:W-:Y:S02]  /*3650*/  @!P1 LEA.HI.X.SX32 R241, R241, R3, 0x1, P0 ;  /* 0x00000003f1f19211 */ /* 0x000fe400000f0eff */
[----:B0-----:R-:W-:-:S04]  /*3660*/  @!P1 LEA R242, P0, R240, R242, 0x1 ;  /* 0x000000f2f0f29211 */ /* 0x001fc800078008ff */
[----:B------:R-:W-:Y:S02]  /*3670*/  @!P1 LEA.HI.X R243, R240, R243, R241, 0x1, P0 ;  /* 0x000000f3f0f39211 */ /* 0x000fe400000f0cf1 */
[----:B------:R-:W0:Y:S01]  /*3680*/  @!P1 LDC.64 R240, c[0x0][0x248] ;  /* 0x00009200fff09b82 */ /* 0x000e220000000a00 */
[----:B------:R-:W-:Y:S02]  /*3690*/  IADD3 R5, R5, UR16, RZ ;  /* 0x0000001005057c10 */ /* 0x000fe4000fffe0ff */
[----:B------:R3:W5:Y:S03]  /*36a0*/  @!P1 LDG.E.128 R156, desc[UR36][R242.64] ;  /* 0x00000024f29c9981 */ /* 0x000766000c1e1d00 */
[----:B------:R-:W-:-:S05]  /*36b0*/  @!P1 IMAD.SHL.U32 R252, R5, 0x8, RZ ;  /* 0x0000000805fc9824 */ /* 0x000fca00078e00ff */
[----:B------:R-:W-:-:S04]  /*36c0*/  @!P1 IADD3 R5, P0, R0, R252, RZ ;  /* 0x000000fc00059210 */ /* 0x000fc80007f1e0ff */
[----:B------:R-:W-:Y:S02]  /*36d0*/  @!P1 LEA.HI.X.SX32 R252, R252, R3, 0x1, P0 ;  /* 0x00000003fcfc9211 */ /* 0x000fe400000f0eff */
[----:B0-----:R-:W-:-:S04]  /*36e0*/  @!P1 LEA R240, P0, R5, R240, 0x1 ;  /* 0x000000f005f09211 */ /* 0x001fc800078008ff */
[----:B------:R-:W-:Y:S02]  /*36f0*/  @!P1 LEA.HI.X R241, R5, R241, R252, 0x1, P0 ;  /* 0x000000f105f19211 */ /* 0x000fe400000f0cfc */
[----:B------:R-:W-:-:S03]  /*3700*/  MOV R5, UR16 ;  /* 0x0000001000057c02 */ /* 0x000fc60008000f00 */
[----:B------:R-:W5:Y:S02]  /*3710*/  @!P1 LDG.E.128 R160, desc[UR36][R240.64] ;  /* 0x00000024f0a09981 */ /* 0x000f64000c1e1d00 */
[----:B------:R-:W-:-:S05]  /*3720*/  IMAD R5, R5, 0xe, R4 ;  /* 0x0000000e05057824 */ /* 0x000fca00078e0204 */
[----:B------:R-:W-:-:S04]  /*3730*/  @!P1 SHF.L.U32 R239, R5, 0x3, RZ ;  /* 0x0000000305ef9819 */ /* 0x000fc800000006ff */
[----:B------:R-:W-:-:S04]  /*3740*/  @!P1 IADD3 R238, P0, R0, R239, RZ ;  /* 0x000000ef00ee9210 */ /* 0x000fc80007f1e0ff */
[----:B------:R-:W-:Y:S02]  /*3750*/  @!P1 LEA.HI.X.SX32 R239, R239, R3, 0x1, P0 ;  /* 0x00000003efef9211 */ /* 0x000fe400000f0eff */
[----:B-1----:R-:W-:-:S04]  /*3760*/  @!P1 LEA R236, P0, R238, R236, 0x1 ;  /* 0x000000eceeec9211 */ /* 0x002fc800078008ff */
[----:B------:R-:W-:Y:S02]  /*3770*/  @!P1 LEA.HI.X R237, R238, R237, R239, 0x1, P0 ;  /* 0x000000edeeed9211 */ /* 0x000fe400000f0cef */
[----:B------:R-:W0:Y:S01]  /*3780*/  @!P1 LDC.64 R238, c[0x0][0x248] ;  /* 0x00009200ffee9b82 */ /* 0x000e220000000a00 */
[----:B------:R-:W-:Y:S02]  /*3790*/  VIADD R5, R5, UR16 ;  /* 0x0000001005057c36 */ /* 0x000fe40008000000 */
[----:B------:R-:W5:Y:S03]  /*37a0*/  @!P1 LDG.E.128 R164, desc[UR36][R236.64] ;  /* 0x00000024eca49981 */ /* 0x000f66000c1e1d00 */
[----:B--2---:R-:W-:-:S04]  /*37b0*/  @!P1 SHF.L.U32 R6, R5, 0x3, RZ ;  /* 0x0000000305069819 */ /* 0x004fc800000006ff */
[----:B------:R-:W-:-:S04]  /*37c0*/  @!P1 IADD3 R7, P0, R0, R6, RZ ;  /* 0x0000000600079210 */ /* 0x000fc80007f1e0ff */
[----:B------:R-:W-:Y:S02]  /*37d0*/  @!P1 LEA.HI.X.SX32 R252, R6, R3, 0x1, P0 ;  /* 0x0000000306fc9211 */ /* 0x000fe400000f0eff */
[----:B0-----:R-:W-:-:S04]  /*37e0*/  @!P1 LEA R6, P0, R7, R238, 0x1 ;  /* 0x000000ee07069211 */ /* 0x001fc800078008ff */
[----:B------:R-:W-:Y:S02]  /*37f0*/  @!P1 LEA.HI.X R7, R7, R239, R252, 0x1, P0 ;  /* 0x000000ef07079211 */ /* 0x000fe400000f0cfc */
[----:B------:R-:W0:Y:S01]  /*3800*/  @!P1 LDC.64 R238, c[0x0][0x248] ;  /* 0x00009200ffee9b82 */ /* 0x000e220000000a00 */
[----:B------:R-:W-:Y:S02]  /*3810*/  IADD3 R5, R5, UR16, RZ ;  /* 0x0000001005057c10 */ /* 0x000fe4000fffe0ff */
[----:B------:R1:W5:Y:S03]  /*3820*/  @!P1 LDG.E.128 R168, desc[UR36][R6.64] ;  /* 0x0000002406a89981 */ /* 0x000366000c1e1d00 */
[----:B---3--:R-:W-:-:S05]  /*3830*/  @!P1 IMAD.SHL.U32 R243, R5, 0x8, RZ ;  /* 0x0000000805f39824 */ /* 0x008fca00078e00ff */
[----:B------:R-:W-:Y:S01]  /*3840*/  @!P1 IADD3 R242, P0, R0, R243, RZ ;  /* 0x000000f300f29210 */ /* 0x000fe20007f1e0ff */
[----:B-1----:R-:W1:Y:S03]  /*3850*/  @!P1 LDC.64 R6, c[0x0][0x248] ;  /* 0x00009200ff069b82 */ /* 0x002e660000000a00 */
[----:B------:R-:W-:Y:S02]  /*3860*/  @!P1 LEA.HI.X.SX32 R243, R243, R3, 0x1, P0 ;  /* 0x00000003f3f39211 */ /* 0x000fe400000f0eff */
[----:B0-----:R-:W-:-:S04]  /*3870*/  @!P1 LEA R238, P0, R242, R238, 0x1 ;  /* 0x000000eef2ee9211 */ /* 0x001fc800078008ff */
[----:B------:R-:W-:Y:S02]  /*3880*/  @!P1 LEA.HI.X R239, R242, R239, R243, 0x1, P0 ;  /* 0x000000eff2ef9211 */ /* 0x000fe400000f0cf3 */
[----:B------:R-:W0:Y:S01]  /*3890*/  @!P1 LDC.64 R242, c[0x0][0x248] ;  /* 0x00009200fff29b82 */ /* 0x000e220000000a00 */
[----:B------:R-:W-:Y:S02]  /*38a0*/  IADD3 R5, R5, UR16, RZ ;  /* 0x0000001005057c10 */ /* 0x000fe4000fffe0ff */
[----:B------:R2:W5:Y:S02]  /*38b0*/  @!P1 LDG.E.128 R172, desc[UR36][R238.64] ;  /* 0x00000024eeac9981 */ /* 0x000564000c1e1d00 */
[----:B------:R-:W-:-:S04]  /*38c0*/  @!P1 SHF.L.U32 R241, R5, 0x3, RZ ;  /* 0x0000000305f19819 */ /* 0x000fc800000006ff */
[----:B------:R-:W-:-:S04]  /*38d0*/  @!P1 IADD3 R240, P0, R0, R241, RZ ;  /* 0x000000f100f09210 */ /* 0x000fc80007f1e0ff */
[----:B------:R-:W-:Y:S02]  /*38e0*/  @!P1 LEA.HI.X.SX32 R241, R241, R3, 0x1, P0 ;  /* 0x00000003f1f19211 */ /* 0x000fe400000f0eff */
[----:B0-----:R-:W-:-:S04]  /*38f0*/  @!P1 LEA R242, P0, R240, R242, 0x1 ;  /* 0x000000f2f0f29211 */ /* 0x001fc800078008ff */
[----:B------:R-:W-:Y:S02]  /*3900*/  @!P1 LEA.HI.X R243, R240, R243, R241, 0x1, P0 ;  /* 0x000000f3f0f39211 */ /* 0x000fe400000f0cf1 */
[----:B------:R-:W0:Y:S01]  /*3910*/  @!P1 LDC.64 R240, c[0x0][0x248] ;  /* 0x00009200fff09b82 */ /* 0x000e220000000a00 */
[----:B------:R-:W-:Y:S02]  /*3920*/  VIADD R5, R5, UR16 ;  /* 0x0000001005057c36 */ /* 0x000fe40008000000 */
[----:B------:R3:W5:Y:S03]  /*3930*/  @!P1 LDG.E.128 R176, desc[UR36][R242.64] ;  /* 0x00000024f2b09981 */ /* 0x000766000c1e1d00 */
        /* <DEDUP_REMOVED lines=14> */
[----:B------:R0:W5:Y:S02]  /*3a20*/  @!P1 LDG.E.128 R184, desc[UR36][R240.64] ;  /* 0x00000024f0b89981 */ /* 0x000164000c1e1d00 */
[----:B------:R-:W-:-:S05]  /*3a30*/  IMAD R5, R5, 0x14, R4 ;  /* 0x0000001405057824 */ /* 0x000fca00078e0204 */
[----:B--2---:R-:W-:-:S04]  /*3a40*/  @!P1 SHF.L.U32 R239, R5, 0x3, RZ ;  /* 0x0000000305ef9819 */ /* 0x004fc800000006ff */
[----:B------:R-:W-:-:S04]  /*3a50*/  @!P1 IADD3 R238, P0, R0, R239, RZ ;  /* 0x000000ef00ee9210 */ /* 0x000fc80007f1e0ff */
[----:B------:R-:W-:Y:S02]  /*3a60*/  @!P1 LEA.HI.X.SX32 R239, R239, R3, 0x1, P0 ;  /* 0x00000003efef9211 */ /* 0x000fe400000f0eff */
[----:B-1----:R-:W-:-:S04]  /*3a70*/  @!P1 LEA R6, P0, R238, R6, 0x1 ;  /* 0x00000006ee069211 */ /* 0x002fc800078008ff */
[----:B------:R-:W-:Y:S02]  /*3a80*/  @!P1 LEA.HI.X R7, R238, R7, R239, 0x1, P0 ;  /* 0x00000007ee079211 */ /* 0x000fe400000f0cef */
[----:B------:R-:W1:Y:S01]  /*3a90*/  @!P1 LDC.64 R238, c[0x0][0x248] ;  /* 0x00009200ffee9b82 */ /* 0x000e620000000a00 */
[----:B------:R-:W-:Y:S02]  /*3aa0*/  VIADD R5, R5, UR16 ;  /* 0x0000001005057c36 */ /* 0x000fe40008000000 */
[----:B------:R2:W5:Y:S03]  /*3ab0*/  @!P1 LDG.E.128 R188, desc[UR36][R6.64] ;  /* 0x0000002406bc9981 */ /* 0x000566000c1e1d00 */
[----:B---3--:R-:W-:-:S04]  /*3ac0*/  @!P1 SHF.L.U32 R243, R5, 0x3, RZ ;  /* 0x0000000305f39819 */ /* 0x008fc800000006ff */
[----:B------:R-:W-:-:S04]  /*3ad0*/  @!P1 IADD3 R242, P0, R0, R243, RZ ;  /* 0x000000f300f29210 */ /* 0x000fc80007f1e0ff */
[----:B------:R-:W-:Y:S02]  /*3ae0*/  @!P1 LEA.HI.X.SX32 R243, R243, R3, 0x1, P0 ;  /* 0x00000003f3f39211 */ /* 0x000fe400000f0eff */
[----:B-1----:R-:W-:-:S04]  /*3af0*/  @!P1 LEA R238, P0, R242, R238, 0x1 ;  /* 0x000000eef2ee9211 */ /* 0x002fc800078008ff */
[----:B------:R-:W-:Y:S02]  /*3b00*/  @!P1 LEA.HI.X R239, R242, R239, R243, 0x1, P0 ;  /* 0x000000eff2ef9211 */ /* 0x000fe400000f0cf3 */
[----:B------:R-:W1:Y:S01]  /*3b10*/  @!P1 LDC.64 R242, c[0x0][0x248] ;  /* 0x00009200fff29b82 */ /* 0x000e620000000a00 */
[----:B------:R-:W-:Y:S02]  /*3b20*/  IADD3 R5, R5, UR16, RZ ;  /* 0x0000001005057c10 */ /* 0x000fe4000fffe0ff */
[----:B------:R3:W5:Y:S03]  /*3b30*/  @!P1 LDG.E.128 R192, desc[UR36][R238.64] ;  /* 0x00000024eec09981 */ /* 0x000766000c1e1d00 */
[----:B----4-:R-:W-:-:S05]  /*3b40*/  @!P1 IMAD.SHL.U32 R236, R5, 0x8, RZ ;  /* 0x0000000805ec9824 */ /* 0x010fca00078e00ff */
[----:B------:R-:W-:-:S04]  /*3b50*/  @!P1 IADD3 R237, P0, R0, R236, RZ ;  /* 0x000000ec00ed9210 */ /* 0x000fc80007f1e0ff */
[----:B------:R-:W-:Y:S02]  /*3b60*/  @!P1 LEA.HI.X.SX32 R252, R236, R3, 0x1, P0 ;  /* 0x00000003ecfc9211 */ /* 0x000fe400000f0eff */
[----:B-1----:R-:W-:-:S04]  /*3b70*/  @!P1 LEA R236, P0, R237, R242, 0x1 ;  /* 0x000000f2edec9211 */ /* 0x002fc800078008ff */
[----:B------:R-:W-:Y:S02]  /*3b80*/  @!P1 LEA.HI.X R237, R237, R243, R252, 0x1, P0 ;  /* 0x000000f3eded9211 */ /* 0x000fe400000f0cfc */
[----:B------:R-:W1:Y:S01]  /*3b90*/  @!P1 LDC.64 R242, c[0x0][0x248] ;  /* 0x00009200fff29b82 */ /* 0x000e620000000a00 */
[----:B------:R-:W-:Y:S02]  /*3ba0*/  IADD3 R5, R5, UR16, RZ ;  /* 0x0000001005057c10 */ /* 0x000fe4000fffe0ff */
[----:B------:R-:W5:Y:S02]  /*3bb0*/  @!P1 LDG.E.128 R196, desc[UR36][R236.64] ;  /* 0x00000024ecc49981 */ /* 0x000f64000c1e1d00 */
[----:B0-----:R-:W-:-:S04]  /*3bc0*/  @!P1 SHF.L.U32 R241, R5, 0x3, RZ ;  /* 0x0000000305f19819 */ /* 0x001fc800000006ff */
        /* <DEDUP_REMOVED lines=14> */
[----:B------:R-:W5:Y:S03]  /*3cb0*/  @!P1 LDG.E.128 R204, desc[UR36][R6.64] ;  /* 0x0000002406cc9981 */ /* 0x000f66000c1e1d00 */
[----:B------:R-:W-:-:S05]  /*3cc0*/  @!P1 IMAD.SHL.U32 R252, R5, 0x8, RZ ;  /* 0x0000000805fc9824 */ /* 0x000fca00078e00ff */
[----:B------:R-:W-:-:S04]  /*3cd0*/  @!P1 IADD3 R5, P0, R0, R252, RZ ;  /* 0x000000fc00059210 */ /* 0x000fc80007f1e0ff */
[----:B------:R-:W-:Y:S02]  /*3ce0*/  @!P1 LEA.HI.X.SX32 R252, R252, R3, 0x1, P0 ;  /* 0x00000003fcfc9211 */ /* 0x000fe400000f0eff */
[----:B0-----:R-:W-:-:S04]  /*3cf0*/  @!P1 LEA R240, P0, R5, R240, 0x1 ;  /* 0x000000f005f09211 */ /* 0x001fc800078008ff */
[----:B------:R-:W-:Y:S02]  /*3d00*/  @!P1 LEA.HI.X R241, R5, R241, R252, 0x1, P0 ;  /* 0x000000f105f19211 */ /* 0x000fe400000f0cfc */
[----:B------:R-:W-:Y:S01]  /*3d10*/  MOV R252, UR16 ;  /* 0x0000001000fc7c02 */ /* 0x000fe20008000f00 */
[----:B------:R-:W-:Y:S02]  /*3d20*/  UISETP.NE.AND.EX UP0, UPT, UR11, URZ, UPT, UP0 ;  /* 0x0000003f0b00728c */ /* 0x000fe4000bf05300 */
[----:B------:R0:W5:Y:S02]  /*3d30*/  @!P1 LDG.E.128 R208, desc[UR36][R240.64] ;  /* 0x00000024f0d09981 */ /* 0x000164000c1e1d00 */
[----:B------:R-:W-:Y:S02]  /*3d40*/  IMAD R252, R252, 0x1a, R4 ;  /* 0x0000001afcfc7824 */ /* 0x000fe400078e0204 */
[----:B------:R-:W1:Y:S03]  /*3d50*/  @!P1 LDC.64 R4, c[0x0][0x248] ;  /* 0x00009200ff049b82 */ /* 0x000e660000000a00 */
[----:B---3--:R-:W-:-:S04]  /*3d60*/  @!P1 SHF.L.U32 R239, R252, 0x3, RZ ;  /* 0x00000003fcef9819 */ /* 0x008fc800000006ff */
[----:B------:R-:W-:-:S04]  /*3d70*/  @!P1 IADD3 R238, P0, R0, R239, RZ ;  /* 0x000000ef00ee9210 */ /* 0x000fc80007f1e0ff */
[----:B------:R-:W-:Y:S02]  /*3d80*/  @!P1 LEA.HI.X.SX32 R239, R239, R3, 0x1, P0 ;  /* 0x00000003efef9211 */ /* 0x000fe400000f0eff */
[----:B-1----:R-:W-:-:S04]  /*3d90*/  @!P1 LEA R4, P0, R238, R4, 0x1 ;  /* 0x00000004ee049211 */ /* 0x002fc800078008ff */
[----:B------:R-:W-:Y:S02]  /*3da0*/  @!P1 LEA.HI.X R5, R238, R5, R239, 0x1, P0 ;  /* 0x00000005ee059211 */ /* 0x000fe400000f0cef */
[----:B------:R-:W1:Y:S01]  /*3db0*/  @!P1 LDC.64 R238, c[0x0][0x248] ;  /* 0x00009200ffee9b82 */ /* 0x000e620000000a00 */
[----:B------:R-:W-:Y:S01]  /*3dc0*/  VIADD R252, R252, UR16 ;  /* 0x00000010fcfc7c36 */ /* 0x000fe20008000000 */
[----:B------:R-:W-:Y:S01]  /*3dd0*/  @UP0 UIMAD UR4, UR45, UR16, URZ ;  /* 0x000000102d0402a4 */ /* 0x000fe2000f8e023f */
[----:B0-----:R-:W-:Y:S01]  /*3de0*/  IMAD.U32 R240, RZ, RZ, UR10 ;  /* 0x0000000afff07e24 */ /* 0x001fe2000f8e00ff */
[----:B------:R0:W5:Y:S02]  /*3df0*/  @!P1 LDG.E.128 R212, desc[UR36][R4.64] ;  /* 0x0000002404d49981 */ /* 0x000164000c1e1d00 */
[----:B------:R-:W-:-:S04]  /*3e00*/  @!P1 SHF.L.U32 R237, R252, 0x3, RZ ;  /* 0x00000003fced9819 */ /* 0x000fc800000006ff */
[----:B------:R-:W-:-:S04]  /*3e10*/  @!P1 IADD3 R236, P0, R0, R237, RZ ;  /* 0x000000ed00ec9210 */ /* 0x000fc80007f1e0ff */
[----:B------:R-:W-:Y:S01]  /*3e20*/  @!P1 LEA.HI.X.SX32 R237, R237, R3, 0x1, P0 ;  /* 0x00000003eded9211 */ /* 0x000fe200000f0eff */
[----:B------:R-:W-:Y:S01]  /*3e30*/  @UP0 USHF.R.S32.HI UR8, URZ, 0x1f, UR4 ;  /* 0x0000001f3f080899 */ /* 0x000fe20008011404 */
[----:B0-----:R-:W0:Y:S01]  /*3e40*/  @!P1 LDC.64 R4, c[0x0][0x248] ;  /* 0x00009200ff049b82 */ /* 0x001e220000000a00 */
[----:B-1----:R-:W-:-:S04]  /*3e50*/  @!P1 LEA R238, P0, R236, R238, 0x1 ;  /* 0x000000eeecee9211 */ /* 0x002fc800078008ff */
[----:B------:R-:W-:-:S03]  /*3e60*/  @!P1 LEA.HI.X R239, R236, R239, R237, 0x1, P0 ;  /* 0x000000efecef9211 */ /* 0x000fc600000f0ced */
[----:B------:R-:W1:Y:S01]  /*3e70*/  @!P1 LDC.64 R236, c[0x0][0x248] ;  /* 0x00009200ffec9b82 */ /* 0x000e620000000a00 */
[----:B------:R-:W-:Y:S01]  /*3e80*/  IADD3 R252, R252, UR16, RZ ;  /* 0x00000010fcfc7c10 */ /* 0x000fe2000fffe0ff */
[----:B------:R-:W5:Y:S04]  /*3e90*/  @!P1 LDG.E.128 R216, desc[UR36][R238.64] ;  /* 0x00000024eed89981 */ /* 0x000f68000c1e1d00 */
[----:B------:R-:W-:-:S05]  /*3ea0*/  @!P1 IMAD.SHL.U32 R243, R252, 0x8, RZ ;  /* 0x00000008fcf39824 */ /* 0x000fca00078e00ff */
[----:B------:R-:W-:-:S04]  /*3eb0*/  @!P1 IADD3 R242, P0, R0, R243, RZ ;  /* 0x000000f300f29210 */ /* 0x000fc80007f1e0ff */
[----:B------:R-:W-:Y:S02]  /*3ec0*/  @!P1 LEA.HI.X.SX32 R243, R243, R3, 0x1, P0 ;  /* 0x00000003f3f39211 */ /* 0x000fe400000f0eff */
[----:B-1----:R-:W-:-:S04]  /*3ed0*/  @!P1 LEA R236, P0, R242, R236, 0x1 ;  /* 0x000000ecf2ec9211 */ /* 0x002fc800078008ff */
[----:B------:R-:W-:Y:S02]  /*3ee0*/  @!P1 LEA.HI.X R237, R242, R237, R243, 0x1, P0 ;  /* 0x000000edf2ed9211 */ /* 0x000fe400000f0cf3 */
[----:B------:R-:W1:Y:S01]  /*3ef0*/  @!P1 LDC.64 R242, c[0x0][0x248] ;  /* 0x00009200fff29b82 */ /* 0x000e620000000a00 */
[----:B------:R-:W-:Y:S02]  /*3f00*/  IADD3 R252, R252, UR16, RZ ;  /* 0x00000010fcfc7c10 */ /* 0x000fe4000fffe0ff */
[----:B------:R-:W5:Y:S02]  /*3f10*/  @!P1 LDG.E.128 R220, desc[UR36][R236.64] ;  /* 0x00000024ecdc9981 */ /* 0x000f64000c1e1d00 */
[----:B------:R-:W-:-:S04]  /*3f20*/  @!P1 SHF.L.U32 R6, R252, 0x3, RZ ;  /* 0x00000003fc069819 */ /* 0x000fc800000006ff */
[----:B------:R-:W-:-:S04]  /*3f30*/  @!P1 IADD3 R7, P0, R0, R6, RZ ;  /* 0x0000000600079210 */ /* 0x000fc80007f1e0ff */
[----:B------:R-:W-:Y:S02]  /*3f40*/  @!P1 LEA.HI.X.SX32 R20, R6, R3, 0x1, P0 ;  /* 0x0000000306149211 */ /* 0x000fe400000f0eff */
[----:B-1----:R-:W-:-:S04]  /*3f50*/  @!P1 LEA R6, P0, R7, R242, 0x1 ;  /* 0x000000f207069211 */ /* 0x002fc800078008ff */
[----:B------:R-:W-:Y:S02]  /*3f60*/  @!P1 LEA.HI.X R7, R7, R243, R20, 0x1, P0 ;  /* 0x000000f307079211 */ /* 0x000fe400000f0c14 */
[----:B------:R-:W-:Y:S02]  /*3f70*/  PLOP3.LUT P0, PT, PT, PT, UP0, 0x80, 0x0 ;  /* 0x000000000000781c */ /* 0x000fe40003f0f008 */
[----:B------:R-:W-:Y:S01]  /*3f80*/  MOV R242, UR11 ;  /* 0x0000000b00f27c02 */ /* 0x000fe20008000f00 */
[----:B------:R-:W5:Y:S10]  /*3f90*/  @!P1 LDG.E.128 R224, desc[UR36][R6.64] ;  /* 0x0000002406e09981 */ /* 0x000f74000c1e1d00 */
[----:B------:R-:W-:-:S02]  /*3fa0*/  @P0 IADD3 R240, P2, P3, R2, UR4, R240 ;  /* 0x0000000402f00c10 */ /* 0x000fc4000fb5e0f0 */
[----:B------:R-:W-:-:S04]  /*3fb0*/  @P0 SHF.R.S32.HI R241, RZ, 0x1f, R2 ;  /* 0x0000001ffff10819 */ /* 0x000fc80000011402 */
[----:B------:R-:W-:-:S05]  /*3fc0*/  @P0 IADD3.X R241, R241, UR8, R242, P2, P3 ;  /* 0x00000008f1f10c10 */ /* 0x000fca00097e64f2 */
[----:B------:R1:W2:Y:S01]  /*3fd0*/  @P0 LDG.E.U8 R20, desc[UR36][R240.64] ;  /* 0x00000024f0140981 */ /* 0x0002a2000c1e1100 */
[----:B------:R-:W-:-:S05]  /*3fe0*/  IADD3 R252, R252, UR16, RZ ;  /* 0x00000010fcfc7c10 */ /* 0x000fca000fffe0ff */
[----:B------:R-:W-:-:S05]  /*3ff0*/  @!P1 IMAD.SHL.U32 R243, R252, 0x8, RZ ;  /* 0x00000008fcf39824 */ /* 0x000fca00078e00ff */
[----:B------:R-:W-:-:S04]  /*4000*/  @!P1 IADD3 R242, P2, R0, R243, RZ ;  /* 0x000000f300f29210 */ /* 0x000fc80007f5e0ff */
[----:B------:R-:W-:Y:S02]  /*4010*/  @!P1 LEA.HI.X.SX32 R243, R243, R3, 0x1, P2 ;  /* 0x00000003f3f39211 */ /* 0x000fe400010f0eff */
[----:B0-----:R-:W-:-:S04]  /*4020*/  @!P1 LEA R4, P2, R242, R4, 0x1 ;  /* 0x00000004f2049211 */ /* 0x001fc800078408ff */
[----:B------:R-:W-:Y:S02]  /*4030*/  @!P1 LEA.HI.X R5, R242, R5, R243, 0x1, P2 ;  /* 0x00000005f2059211 */ /* 0x000fe400010f0cf3 */
[----:B------:R-:W0:Y:S01]  /*4040*/  @!P1 LDC.64 R242, c[0x0][0x248] ;  /* 0x00009200fff29b82 */ /* 0x000e220000000a00 */
[----:B-1----:R-:W-:Y:S02]  /*4050*/  IADD3 R241, R252, UR16, RZ ;  /* 0x00000010fcf17c10 */ /* 0x002fe4000fffe0ff */
[----:B------:R1:W5:Y:S02]  /*4060*/  @!P1 LDG.E.128 R228, desc[UR36][R4.64] ;  /* 0x0000002404e49981 */ /* 0x000364000c1e1d00 */
[----:B------:R-:W-:-:S04]  /*4070*/  @!P1 SHF.L.U32 R241, R241, 0x3, RZ ;  /* 0x00000003f1f19819 */ /* 0x000fc800000006ff */
[----:B------:R-:W-:-:S04]  /*4080*/  @!P1 IADD3 R240, P2, R0, R241, RZ ;  /* 0x000000f100f09210 */ /* 0x000fc80007f5e0ff */
[----:B------:R-:W-:Y:S02]  /*4090*/  @!P1 LEA.HI.X.SX32 R241, R241, R3, 0x1, P2 ;  /* 0x00000003f1f19211 */ /* 0x000fe400010f0eff */
[----:B0-----:R-:W-:-:S04]  /*40a0*/  @!P1 LEA R242, P2, R240, R242, 0x1 ;  /* 0x000000f2f0f29211 */ /* 0x001fc800078408ff */
[----:B------:R-:W-:-:S05]  /*40b0*/  @!P1 LEA.HI.X R243, R240, R243, R241, 0x1, P2 ;  /* 0x000000f3f0f39211 */ /* 0x000fca00010f0cf1 */
[----:B------:R1:W5:Y:S01]  /*40c0*/  @!P1 LDG.E.128 R232, desc[UR36][R242.64] ;  /* 0x00000024f2e89981 */ /* 0x000362000c1e1d00 */
[----:B--2---:R-:W-:-:S03]  /*40d0*/  ISETP.NE.AND P0, PT, R20, RZ, P0 ;  /* 0x000000ff1400720c */ /* 0x004fc60000705270 */
[----:B------:R1:W5:Y:S01]  /*40e0*/  LDL.LU R20, [R1+0x58] ;  /* 0x0000580001147983 */ /* 0x0003620000300800 */
[----:B------:R-:W-:Y:S04]  /*40f0*/  BSSY B1, `(.L_x_2658) ;  /* 0x00000c5000017945 */ /* 0x000fe80003800000 */
[----:B------:R-:W-:Y:S05]  /*4100*/  @P1 BRA `(.L_x_2659) ;  /* 0x0000000c000c1947 */ /* 0x000fea0003800000 */
[----:B------:R-:W2:Y:S04]  /*4110*/  LDL R6, [R1+0x4c] ;  /* 0x00004c0001067983 */ /* 0x000ea80000100800 */
[----:B-1----:R-:W3:Y:S04]  /*4120*/  LDL R243, [R1+0x48] ;  /* 0x0000480001f37983 */ /* 0x002ee80000100800 */
[----:B------:R-:W4:Y:S04]  /*4130*/  LDL R236, [R1+0x3c] ;  /* 0x00003c0001ec7983 */ /* 0x000f280000100800 */
[----:B------:R-:W4:Y:S04]  /*4140*/  LDL R7, [R1+0x38] ;  /* 0x0000380001077983 */ /* 0x000f280000100800 */
[----:B------:R-:W4:Y:S04]  /*4150*/  LDL R238, [R1+0x2c] ;  /* 0x00002c0001ee7983 */ /* 0x000f280000100800 */
[----:B------:R-:W4:Y:S04]  /*4160*/  LDL R237, [R1+0x28] ;  /* 0x0000280001ed7983 */ /* 0x000f280000100800 */
[----:B------:R-:W4:Y:S04]  /*4170*/  LDL R239, [R1+0x10] ;  /* 0x0000100001ef7983 */ /* 0x000f280000100800 */
[----:B------:R-:W4:Y:S04]  /*4180*/  LDL R241, [R1] ;  /* 0x0000000001f17983 */ /* 0x000f280000100800 */
[----:B------:R-:W4:Y:S04]  /*4190*/  LDL R240, [R1+0x14] ;  /* 0x0000140001f07983 */ /* 0x000f280000100800 */
[----:B------:R-:W4:Y:S01]  /*41a0*/  LDL R252, [R1+0x4] ;  /* 0x0000040001fc7983 */ /* 0x000f220000100800 */
[----:B------:R-:W-:Y:S01]  /*41b0*/  UISETP.NE.U32.AND UP0, UPT, UR12, URZ, UPT ;  /* 0x0000003f0c00728c */ /* 0x000fe2000bf05070 */
[----:B------:R-:W-:Y:S01]  /*41c0*/  ULDC UR18, c[0x0][0x298] ;  /* 0x0000a60000127ab9 */ /* 0x000fe20000000800 */
[----:B--2--5:R-:W-:-:S02]  /*41d0*/  HFMA2.MMA R4, R6, R121, -RZ ;  /* 0x0000007906047235 */ /* 0x024fc400001000ff */
[----:B------:R-:W2:Y:S01]  /*41e0*/  LDL R6, [R1+0x8] ;  /* 0x0000080001067983 */ /* 0x000ea20000100800 */
[----:B---3--:R-:W-:-:S07]  /*41f0*/  HMUL2 R5, R243, R120 ;  /* 0x00000078f3057232 */ /* 0x008fce0000000000 */
[----:B----4-:R-:W-:Y:S01]  /*4200*/  HFMA2 R4, R236, R125, R4 ;  /* 0x0000007dec047231 */ /* 0x010fe20000000004 */
[----:B------:R-:W-:Y:S01]  /*4210*/  HFMA2.MMA R5, R7, R124, R5 ;  /* 0x0000007c07057235 */ /* 0x000fe20000000005 */
[----:B------:R-:W3:Y:S02]  /*4220*/  LDL R236, [R1+0x30] ;  /* 0x0000300001ec7983 */ /* 0x000ee40000100800 */
[----:B------:R-:W-:Y:S02]  /*4230*/  HFMA2 R4, R238, R129, R4 ;  /* 0x00000081ee047231 */ /* 0x000fe40000000004 */
[----:B------:R-:W4:Y:S04]  /*4240*/  LDL R7, [R1+0x18] ;  /* 0x0000180001077983 */ /* 0x000f280000100800 */
[----:B------:R-:W2:Y:S01]  /*4250*/  LDL R238, [R1+0x50] ;  /* 0x0000500001ee7983 */ /* 0x000ea20000100800 */
        /* <DEDUP_REMOVED lines=61> */
[----:B--2---:R-:W-:Y:S02]  /*4630*/  HMUL2 R5, R238, R122 ;  /* 0x0000007aee057232 */ /* 0x004fe40000000000 */
[----:B------:R-:W2:Y:S04]  /*4640*/  LDL R238, [R1+0x54] ;  /* 0x0000540001ee7983 */ /* 0x000ea80000100800 */
[----:B---3--:R-:W-:Y:S02]  /*4650*/  HFMA2.MMA R5, R237, R126, R5 ;  /* 0x0000007eed057235 */ /* 0x008fe40000000005 */
[----:B------:R-:W3:Y:S08]  /*4660*/  LDL R237, [R1+0x44] ;  /* 0x0000440001ed7983 */ /* 0x000ef00000100800 */
[----:B------:R-:W-:-:S02]  /*4670*/  HFMA2 R5, R236, R130, R5 ;  /* 0x00000082ec057231 */ /* 0x000fc40000000005 */
[----:B------:R-:W3:Y:S04]  /*4680*/  LDL R236, [R1+0x34] ;  /* 0x0000340001ec7983 */ /* 0x000ee80000100800 */
[----:B----4-:R-:W-:Y:S02]  /*4690*/  HFMA2.MMA R5, R7, R18, R5 ;  /* 0x0000001207057235 */ /* 0x010fe40000000005 */
[----:B------:R-:W4:Y:S08]  /*46a0*/  LDL R7, [R1+0x1c] ;  /* 0x00001c0001077983 */ /* 0x000f300000100800 */
[----:B------:R-:W-:-:S02]  /*46b0*/  HFMA2 R5, R6, R14, R5 ;  /* 0x0000000e06057231 */ /* 0x000fc40000000005 */
[----:B------:R-:W4:Y:S04]  /*46c0*/  LDL R6, [R1+0xc] ;  /* 0x00000c0001067983 */ /* 0x000f280000100800 */
        /* <DEDUP_REMOVED lines=28> */
[----:B--2---:R-:W-:-:S04]  /*4890*/  HMUL2 R5, R238, R123 ;  /* 0x0000007bee057232 */ /* 0x004fc80000000000 */
[----:B---3--:R-:W-:-:S06]  /*48a0*/  HFMA2 R5, R237, R127, R5 ;  /* 0x0000007fed057231 */ /* 0x008fcc0000000005 */
[----:B------:R-:W-:Y:S01]  /*48b0*/  HFMA2.MMA R5, R236, R131, R5 ;  /* 0x00000083ec057235 */ /* 0x000fe20000000005 */
[----:B------:R-:W-:Y:S01]  /*48c0*/  UISETP.NE.AND.EX UP0, UPT, UR13, URZ, UPT, UP0 ;  /* 0x0000003f0d00728c */ /* 0x000fe2000bf05300 */
[----:B------:R-:W0:Y:S08]  /*48d0*/  LDC R236, c[0x0][0x2c0] ;  /* 0x0000b000ffec7b82 */ /* 0x000e300000000800 */
[----:B----4-:R-:W-:Y:S01]  /*48e0*/  HFMA2 R5, R7, R19, R5 ;  /* 0x0000001307057231 */ /* 0x010fe20000000005 */
[----:B------:R-:W-:Y:S01]  /*48f0*/  PLOP3.LUT P1, PT, PT, PT, UP0, 0x80, 0x0 ;  /* 0x000000000000781c */ /* 0x000fe20003f2f008 */
[----:B------:R-:W-:Y:S01]  /*4900*/  @UP0 ULDC UR8, c[0x0][0x2d0] ;  /* 0x0000b40000080ab9 */ /* 0x000fe20000000800 */
[----:B------:R-:W2:Y:S03]  /*4910*/  LDL R7, [R1+0x20] ;  /* 0x0000200001077983 */ /* 0x000ea60000100800 */
        /* <DEDUP_REMOVED lines=31> */
[----:B------:R-:W-:Y:S01]  /*4b10*/  HADD2.F32 R4, -RZ, R4.H1_H1 ;  /* 0x30000004ff047230 */ /* 0x000fe20000004100 */
[----:B------:R-:W-:-:S04]  /*4b20*/  MOV R5, 0x2 ;  /* 0x0000000200057802 */ /* 0x000fc80000000f00 */
[----:B------:R-:W-:Y:S01]  /*4b30*/  FADD.FTZ R6, R6, R4 ;  /* 0x0000000406067221 */ /* 0x000fe20000010000 */
[----:B------:R-:W-:-:S04]  /*4b40*/  IMAD.U32 R4, RZ, RZ, UR4 ;  /* 0x00000004ff047e24 */ /* 0x000fc8000f8e00ff */
        /* <DEDUP_REMOVED lines=13> */
[----:B------:R-:W-:-:S06]  /*4c20*/  IMAD.U32 R4, RZ, RZ, UR8 ;  /* 0x00000008ff047e24 */ /* 0x000fcc000f8e00ff */
[----:B------:R1:W3:Y:S01]  /*4c30*/  @P2 LDG.E.U16 R4, desc[UR36][R4.64] ;  /* 0x0000002404042981 */ /* 0x0002e2000c1e1500 */
[----:B------:R-:W4:Y:S01]  /*4c40*/  S2UR UR8, SR_CgaCtaId ;  /* 0x00000000000879c3 */ /* 0x000f220000008800 */
[----:B0-----:R-:W-:-:S04]  /*4c50*/  IADD3 R236, R236, UR18, RZ ;  /* 0x00000012ecec7c10 */ /* 0x001fc8000fffe0ff */
        /* <DEDUP_REMOVED lines=9> */
[----:B------:R-:W-:-:S04]  /*4cf0*/  IADD3 R4, R2, -UR42, RZ ;  /* 0x8000002a02047c10 */ /* 0x000fc8000fffe0ff */
[----:B------:R-:W-:Y:S02]  /*4d00*/  LEA R4, R4, UR4, 0x2 ;  /* 0x0000000404047c11 */ /* 0x000fe4000f8e10ff */
[----:B--2---:R-:W-:-:S03]  /*4d10*/  @!P0 FMNMX.FTZ R7, R7, R6, !PT ;  /* 0x0000000607078209 */ /* 0x004fc60007810000 */
[----:B------:R0:W-:Y:S04]  /*4d20*/  STS [R4], R6 ;  /* 0x0000000604007388 */ /* 0x0001e80000000800 */
[----:B------:R0:W-:Y:S02]  /*4d30*/  @!P0 STL [R1+0x20], R7 ;  /* 0x0000200701008387 */ /* 0x0001e40000100800 */
.L_x_2659:
[----:B------:R-:W-:Y:S05]  /*4d40*/  BSYNC B1 ;  /* 0x0000000000017941 */ /* 0x000fea0003800000 */
.L_x_2658:
[----:B------:R-:W-:-:S05]  /*4d50*/  VIADD R2, R2, 0x100 ;  /* 0x0000010002027836 */ /* 0x000fca0000000000 */
[----:B------:R-:W-:-:S13]  /*4d60*/  ISETP.GE.AND P0, PT, R2, UR7, PT ;  /* 0x0000000702007c0c */ /* 0x000fda000bf06270 */
[----:B------:R-:W-:Y:S05]  /*4d70*/  @!P0 BRA `(.L_x_2660) ;  /* 0xffffffe000508947 */ /* 0x000fea000383ffff */
.L_x_2657:
[----:B------:R-:W-:Y:S05]  /*4d80*/  BSYNC B0 ;  /* 0x0000000000007941 */ /* 0x000fea0003800000 */
.L_x_2656:
[----:B01----:R-:W4:Y:S01]  /*4d90*/  LDL.LU R4, [R1+0x20] ;  /* 0x0000200001047983 */ /* 0x003f220000300800 */
[----:B------:R-:W-:Y:S01]  /*4da0*/  ULDC UR7, c[0x0][0x284] ;  /* 0x0000a10000077ab9 */ /* 0x000fe20000000800 */
[----:B------:R-:W-:Y:S01]  /*4db0*/  ULDC.64 UR8, c[0x0][0x2b0] ;  /* 0x0000ac0000087ab9 */ /* 0x000fe20000000a00 */
[----:B------:R-:W-:Y:S01]  /*4dc0*/  BSSY B0, `(.L_x_2661) ;  /* 0x000004b000007945 */ /* 0x000fe20003800000 */
[----:B-----5:R-:W0:Y:S01]  /*4dd0*/  S2R R10, SR_TID.X ;  /* 0x00000000000a7919 */ /* 0x020e220000002100 */
[----:B----4-:R-:W1:Y:S02]  /*4de0*/  SHFL.BFLY PT, R0, R4, 0x10, 0x1f ;  /* 0x0e001f0004007f89 */ /* 0x010e6400000e0000 */
        /* <DEDUP_REMOVED lines=17> */
[----:B------:R-:W-:-:S04]  /*4f00*/  @!P0 SHF.R.S32.HI R0, RZ, 0x5, R4 ;  /* 0x00000005ff008819 */ /* 0x000fc80000011404 */
[----:B------:R-:W-:Y:S02]  /*4f10*/  @!P0 LEA R0, R0, R9, 0x2 ;  /* 0x0000000900008211 */ /* 0x000fe400078e10ff */
[----:B0-----:R-:W-:Y:S01]  /*4f20*/  FMNMX.FTZ R7, R2, R5, !PT ;  /* 0x0000000502077209 */ /* 0x001fe20007810000 */
[----:B------:R-:W-:Y:S01]  /*4f30*/  IMAD.MOV.U32 R2, RZ, RZ, -0x800001 ;  /* 0xff7fffffff027424 */ /* 0x000fe200078e00ff */
[----:B----4-:R-:W-:-:S03]  /*4f40*/  @!P1 LEA R5, R12, R3, 0x18 ;  /* 0x000000030c059211 */ /* 0x010fc600078ec0ff */
[----:B------:R-:W0:Y:S01]  /*4f50*/  SHFL.BFLY PT, R8, R7, 0x1, 0x1f ;  /* 0x0c201f0007087f89 */ /* 0x000e2200000e0000 */
[----:B------:R-:W-:Y:S02]  /*4f60*/  @!P1 LEA R5, R6, R5, 0x2 ;  /* 0x0000000506059211 */ /* 0x000fe400078e10ff */
[----:B0-----:R-:W-:-:S05]  /*4f70*/  @!P0 FMNMX.FTZ R3, R7, R8, !PT ;  /* 0x0000000807038209 */ /* 0x001fca0007810000 */
[----:B------:R0:W-:Y:S01]  /*4f80*/  @!P0 STS [R0], R3 ;  /* 0x0000000300008388 */ /* 0x0001e20000000800 */
[----:B------:R-:W-:Y:S01]  /*4f90*/  BAR.SYNC.DEFER_BLOCKING 0x0 ;  /* 0x0000000000007b1d */ /* 0x000fe20000010000 */
[----:B0-----:R-:W-:-:S05]  /*4fa0*/  IMAD.MOV.U32 R0, RZ, RZ, RZ ;  /* 0x000000ffff007224 */ /* 0x001fca00078e00ff */
[----:B------:R0:W1:Y:S02]  /*4fb0*/  @!P1 LDS R2, [R5] ;  /* 0x0000000005029984 */ /* 0x0000640000000800 */
[----:B0-----:R-:W-:-:S04]  /*4fc0*/  IADD3 R5, R10, UR42, RZ ;  /* 0x0000002a0a057c10 */ /* 0x001fc8000fffe0ff */
        /* <DEDUP_REMOVED lines=16> */
[----:B------:R-:W-:-:S11]  /*50d0*/  HFMA2.MMA R0, -RZ, RZ, 0, 0 ;  /* 0x00000000ff007435 */ /* 0x000fd600000001ff */
.L_x_2666:
[----:B-1----:R-:W-:Y:S01]  /*50e0*/  VIADD R2, R5, -UR42 ;  /* 0x8000002a05027c36 */ /* 0x002fe20008000000 */
[----:B------:R-:W-:Y:S04]  /*50f0*/  BSSY B1, `(.L_x_2663) ;  /* 0x0000012000017945 */ /* 0x000fe80003800000 */
[----:B------:R-:W-:Y:S01]  /*5100*/  LEA R8, R2, R11, 0x2 ;  /* 0x0000000b02087211 */ /* 0x000fe200078e10ff */
[----:B------:R-:W-:Y:S06]  /*5110*/  @!P0 BRA `(.L_x_2664) ;  /* 0x00000000002c8947 */ /* 0x000fec0003800000 */
[----:B------:R-:W-:Y:S01]  /*5120*/  UIMAD UR4, UR45, UR7, URZ ;  /* 0x000000072d0472a4 */ /* 0x000fe2000f8e023f */
[----:B------:R-:W-:-:S03]  /*5130*/  SHF.R.S32.HI R3, RZ, 0x1f, R5 ;  /* 0x0000001fff037819 */ /* 0x000fc60000011405 */
[----:B------:R-:W-:Y:S02]  /*5140*/  USHF.R.S32.HI UR5, URZ, 0x1f, UR4 ;  /* 0x0000001f3f057899 */ /* 0x000fe40008011404 */
[----:B------:R-:W-:-:S04]  /*5150*/  MOV R2, UR4 ;  /* 0x0000000400027c02 */ /* 0x000fc80008000f00 */
[----:B------:R-:W-:Y:S01]  /*5160*/  IMAD.U32 R10, RZ, RZ, UR5 ;  /* 0x00000005ff0a7e24 */ /* 0x000fe2000f8e00ff */
[----:B------:R-:W-:-:S04]  /*5170*/  IADD3 R2, P2, P3, R5, UR8, R2 ;  /* 0x0000000805027c10 */ /* 0x000fc8000fb5e002 */
[----:B------:R-:W-:-:S05]  /*5180*/  IADD3.X R3, R3, UR9, R10, P2, P3 ;  /* 0x0000000903037c10 */ /* 0x000fca00097e640a */
[----:B------:R-:W4:Y:S02]  /*5190*/  LDG.E.U8 R2, desc[UR36][R2.64] ;  /* 0x0000002402027981 */ /* 0x000f24000c1e1100 */
[----:B----4-:R-:W-:-:S13]  /*51a0*/  ISETP.NE.AND P2, PT, R2, RZ, PT ;  /* 0x000000ff0200720c */ /* 0x010fda0003f45270 */
[----:B------:R-:W-:Y:S01]  /*51b0*/  @P2 MOV R7, RZ ;  /* 0x000000ff00072202 */ /* 0x000fe20000000f00 */
[----:B------:R-:W-:Y:S06]  /*51c0*/  @P2 BRA `(.L_x_2665) ;  /* 0x0000000000102947 */ /* 0x000fec0003800000 */
.L_x_2664:
[----:B------:R-:W0:Y:S02]  /*51d0*/  LDS R2, [R8] ;  /* 0x0000000008027984 */ /* 0x000e240000000800 */
[----:B0-----:R-:W-:-:S04]  /*51e0*/  FADD.FTZ R2, -R9, R2 ;  /* 0x0000000209027221 */ /* 0x001fc80000010100 */
[----:B------:R-:W-:-:S04]  /*51f0*/  FMUL.FTZ R2, R2, 1.4426950216293334961 ;  /* 0x3fb8aa3b02027820 */ /* 0x000fc80000410000 */
[----:B------:R1:W4:Y:S03]  /*5200*/  MUFU.EX2 R7, R2 ;  /* 0x0000000200077308 */ /* 0x0003260000000800 */
.L_x_2665:
[----:B------:R-:W-:Y:S05]  /*5210*/  BSYNC B1 ;  /* 0x0000000000017941 */ /* 0x000fea0003800000 */
.L_x_2663:
[----:B----4-:R4:W-:Y:S01]  /*5220*/  STS [R8], R7 ;  /* 0x0000000708007388 */ /* 0x0109e20000000800 */
[----:B------:R-:W-:Y:S01]  /*5230*/  IADD3 R5, R5, 0x100, RZ ;  /* 0x0000010005057810 */ /* 0x000fe20007ffe0ff */
[----:B------:R-:W-:-:S03]  /*5240*/  FADD.FTZ R0, R7, R0 ;  /* 0x0000000007007221 */ /* 0x000fc60000010000 */
[----:B------:R-:W-:-:S13]  /*5250*/  ISETP.GT.AND P2, PT, R5, UR40, PT ;  /* 0x0000002805007c0c */ /* 0x000fda000bf44270 */
[----:B----4-:R-:W-:Y:S05]  /*5260*/  @!P2 BRA `(.L_x_2666) ;  /* 0xfffffffc009ca947 */ /* 0x010fea000383ffff */
.L_x_2662:
[----:B------:R-:W-:Y:S05]  /*5270*/  BSYNC B0 ;  /* 0x0000000000007941 */ /* 0x000fea0003800000 */
.L_x_2661:
        /* <DEDUP_REMOVED lines=23> */
[----:B------:R-:W-:Y:S01]  /*53f0*/  UIADD3 UR7, UR7, 0x240, URZ ;  /* 0x0000024007077890 */ /* 0x000fe2000fffe03f */
[----:B-1----:R-:W-:Y:S01]  /*5400*/  FADD.FTZ R5, R2, R5 ;  /* 0x0000000502057221 */ /* 0x002fe20000010000 */
[----:B------:R-:W-:-:S04]  /*5410*/  @!P2 MOV R2, 0x400 ;  /* 0x000004000002a802 */ /* 0x000fc80000000f00 */
[----:B------:R-:W1:Y:S01]  /*5420*/  SHFL.BFLY PT, R8, R5, 0x2, 0x1f ;  /* 0x0c401f0005087f89 */ /* 0x000e6200000e0000 */
[----:B0-----:R-:W-:-:S05]  /*5430*/  @!P2 LEA R2, R11, R2, 0x18 ;  /* 0x000000020b02a211 */ /* 0x001fca00078ec0ff */
[----:B------:R-:W-:Y:S02]  /*5440*/  @!P2 IMAD R7, R7, 0x4, R2 ;  /* 0x000000040707a824 */ /* 0x000fe400078e0202 */
        /* <DEDUP_REMOVED lines=34> */
.L_x_2670:
[----:B-1--4-:R-:W-:Y:S02]  /*5670*/  IADD3 R2, R5, -UR42, RZ ;  /* 0x8000002a05027c10 */ /* 0x012fe4000fffe0ff */
[----:B------:R-:W-:Y:S02]  /*5680*/  PLOP3.LUT P0, PT, PT, PT, UP0, 0x80, 0x0 ;  /* 0x000000000000781c */ /* 0x000fe40003f0f008 */
        /* <DEDUP_REMOVED lines=12> */
.L_x_2669:
[----:B------:R-:W-:-:S05]  /*5750*/  VIADD R5, R5, 0x100 ;  /* 0x0000010005057836 */ /* 0x000fca0000000000 */
[----:B------:R-:W-:-:S13]  /*5760*/  ISETP.GT.AND P0, PT, R5, UR40, PT ;  /* 0x0000002805007c0c */ /* 0x000fda000bf04270 */
[----:B------:R-:W-:Y:S05]  /*5770*/  @!P0 BRA `(.L_x_2670) ;  /* 0xfffffffc00bc8947 */ /* 0x000fea000383ffff */
.L_x_2668:
[----:B------:R-:W-:Y:S05]  /*5780*/  BSYNC B0 ;  /* 0x0000000000007941 */ /* 0x000fea0003800000 */
.L_x_2667:
[----:B------:R-:W-:Y:S01]  /*5790*/  USHF.R.S32.HI UR4, URZ, 0x1f, UR40 ;  /* 0x0000001f3f047899 */ /* 0x000fe20008011428 */
[----:B-1--4-:R-:W-:Y:S01]  /*57a0*/  SHF.R.S32.HI R3, RZ, 0x5, R4 ;  /* 0x00000005ff037819 */ /* 0x012fe20000011404 */
[----:B------:R-:W-:Y:S01]  /*57b0*/  ULDC.64 UR12, c[0x0][0x240] ;  /* 0x00009000000c7ab9 */ /* 0x000fe20000000a00 */
[----:B------:R-:W1:Y:S01]  /*57c0*/  LDC R49, c[0x0][0x284] ;  /* 0x0000a100ff317b82 */ /* 0x000e620000000800 */
[----:B------:R-:W-:Y:S01]  /*57d0*/  ULEA.HI UR4, UR4, UR40, URZ, 0x3 ;  /* 0x0000002804047291 */ /* 0x000fe2000f8f183f */
[----:B------:R-:W-:Y:S02]  /*57e0*/  ISETP.NE.U32.AND P0, PT, RZ, UR12, PT ;  /* 0x0000000cff007c0c */ /* 0x000fe4000bf05070 */
[----:B------:R-:W-:Y:S01]  /*57f0*/  SHF.L.U32 R0, R6, 0x3, RZ ;  /* 0x0000000306007819 */ /* 0x000fe200000006ff */
[----:B------:R-:W-:Y:S01]  /*5800*/  ULOP3.LUT UR4, UR4, 0xfffffff8, URZ, 0xc0, !UPT ;  /* 0xfffffff804047892 */ /* 0x000fe2000f8ec03f */
[----:B------:R-:W-:Y:S02]  /*5810*/  ISETP.NE.AND.EX P0, PT, RZ, UR13, PT, P0 ;  /* 0x0000000dff007c0c */ /* 0x000fe4000bf05300 */
[----:B------:R-:W-:-:S02]  /*5820*/  CS2R R6, SRZ ;  /* 0x0000000000067805 */ /* 0x000fc4000001ff00 */
[----:B------:R-:W-:Y:S01]  /*5830*/  MOV R5, UR46 ;  /* 0x0000002e00057c02 */ /* 0x000fe20008000f00 */
[----:B------:R-:W-:-:S06]  /*5840*/  UIADD3 UR4, -UR4, UR40, URZ ;  /* 0x0000002804047290 */ /* 0x000fcc000fffe13f */
[----:B------:R-:W-:-:S13]  /*5850*/  ISETP.NE.OR P0, PT, R3, UR4, !P0 ;  /* 0x0000000403007c0c */ /* 0x000fda000c705670 */
[----:B0-----:R-:W0:Y:S01]  /*5860*/  @!P0 LDC.64 R8, c[0x0][0x240] ;  /* 0x00009000ff088b82 */ /* 0x001e220000000a00 */
[----:B------:R-:W-:Y:S01]  /*5870*/  IADD3 R22, R3, UR42, RZ ;  /* 0x0000002a03167c10 */ /* 0x000fe2000fffe0ff */
[----:B------:R-:W-:Y:S01]  /*5880*/  @!P0 IMAD R5, R5, 0x100, R0 ;  /* 0x0000010005058824 */ /* 0x000fe200078e0200 */
[----:B-1----:R-:W-:-:S04]  /*5890*/  VIMNMX R48, R49, UR40, PT ;  /* 0x0000002831307c48 */ /* 0x002fc8000bfe0100 */
[----:B------:R-:W-:Y:S01]  /*58a0*/  ISETP.GE.AND P1, PT, R22, R48, PT ;  /* 0x000000301600720c */ /* 0x000fe20003f26270 */
[----:B---3--:R-:W-:Y:S01]  /*58b0*/  IMAD R24, R49, UR6, R0 ;  /* 0x0000000631187c24 */ /* 0x008fe2000f8e0200 */
[----:B------:R-:W-:Y:S01]  /*58c0*/  BSSY B0, `(.L_x_2671) ;  /* 0x00000ab000007945 */ /* 0x000fe20003800000 */
[----:B------:R-:W-:Y:S01]  /*58d0*/  HFMA2.MMA R23, -RZ, RZ, 0, 0 ;  /* 0x00000000ff177435 */ /* 0x000fe200000001ff */
[----:B------:R-:W-:Y:S02]  /*58e0*/  CS2R R20, SRZ ;  /* 0x0000000000147805 */ /* 0x000fe4000001ff00 */
[----:B--2---:R-:W-:Y:S02]  /*58f0*/  CS2R R18, SRZ ;  /* 0x0000000000127805 */ /* 0x004fe4000001ff00 */
[----:B------:R-:W-:Y:S01]  /*5900*/  CS2R R16, SRZ ;  /* 0x0000000000107805 */ /* 0x000fe2000001ff00 */
[----:B0-----:R-:W-:Y:S01]  /*5910*/  @!P0 IMAD.WIDE R8, R5, 0x2, R8 ;  /* 0x0000000205088825 */ /* 0x001fe200078e0208 */
[----:B------:R-:W-:-:S02]  /*5920*/  CS2R R4, SRZ ;  /* 0x0000000000047805 */ /* 0x000fc4000001ff00 */
[----:B------:R-:W-:-:S04]  /*5930*/  SHF.R.S32.HI R26, RZ, 0x1f, R24 ;  /* 0x0000001fff1a7819 */ /* 0x000fc80000011418 */
[----:B------:R0:W5:Y:S01]  /*5940*/  @!P0 LDG.E.128 R4, desc[UR36][R8.64] ;  /* 0x0000002408048981 */ /* 0x000162000c1e1d00 */
[----:B------:R-:W-:Y:S01]  /*5950*/  BAR.SYNC.DEFER_BLOCKING 0x0 ;  /* 0x0000000000007b1d */ /* 0x000fe20000010000 */
[----:B------:R-:W-:Y:S01]  /*5960*/  ISETP.NE.AND P0, PT, R3, UR4, PT ;  /* 0x0000000403007c0c */ /* 0x000fe2000bf05270 */
[----:B------:R-:W-:Y:S02]  /*5970*/  IMAD.MOV.U32 R2, RZ, RZ, RZ ;  /* 0x000000ffff027224 */ /* 0x000fe400078e00ff */
[----:B------:R-:W-:Y:S02]  /*5980*/  IMAD R25, R49, UR11, RZ ;  /* 0x0000000b31197c24 */ /* 0x000fe4000f8e02ff */
[----:B------:R-:W-:Y:S08]  /*5990*/  @P1 BRA `(.L_x_2672) ;  /* 0x0000000800741947 */ /* 0x000ff00003800000 */
[----:B------:R-:W-:Y:S01]  /*59a0*/  MOV R2, UR42 ;  /* 0x0000002a00027c02 */ /* 0x000fe20008000f00 */
[----:B------:R-:W-:Y:S01]  /*59b0*/  BSSY B1, `(.L_x_2673) ;  /* 0x0000034000017945 */ /* 0x000fe20003800000 */
[----:B0-----:R-:W-:Y:S02]  /*59c0*/  LOP3.LUT R9, RZ, R48, RZ, 0x33, !PT ;  /* 0x00000030ff097212 */ /* 0x001fe400078e33ff */
[----:B------:R-:W-:Y:S02]  /*59d0*/  CS2R R18, SRZ ;  /* 0x0000000000127805 */ /* 0x000fe4000001ff00 */
[----:B------:R-:W-:Y:S02]  /*59e0*/  IADD3 R2, -R2, -0x2, -R3 ;  /* 0xfffffffe02027810 */ /* 0x000fe40007ffe903 */
[----:B------:R-:W-:Y:S02]  /*59f0*/  CS2R R16, SRZ ;  /* 0x0000000000107805 */ /* 0x000fe4000001ff00 */
[----:B------:R-:W-:-:S02]  /*5a00*/  MOV R27, R22 ;  /* 0x00000016001b7202 */ /* 0x000fc40000000f00 */
[----:B------:R-:W-:Y:S02]  /*5a10*/  CS2R R20, SRZ ;  /* 0x0000000000147805 */ /* 0x000fe4000001ff00 */
[----:B------:R-:W-:Y:S01]  /*5a20*/  IADD3 R9, R2, -R9, RZ ;  /* 0x8000000902097210 */ /* 0x000fe20007ffe0ff */
[----:B------:R-:W-:Y:S01]  /*5a30*/  IMAD.MOV.U32 R2, RZ, RZ, RZ ;  /* 0x000000ffff027224 */ /* 0x000fe200078e00ff */
[----:B------:R-:W-:Y:S02]  /*5a40*/  MOV R23, RZ ;  /* 0x000000ff00177202 */ /* 0x000fe40000000f00 */
[C---:B------:R-:W-:Y:S02]  /*5a50*/  LEA.HI R8, R9.reuse, 0x1, RZ, 0x1d ;  /* 0x0000000109087811 */ /* 0x040fe400078fe8ff */
[----:B------:R-:W-:Y:S02]  /*5a60*/  ISETP.GE.U32.AND P2, PT, R9, 0x18, PT ;  /* 0x000000180900780c */ /* 0x000fe40003f46070 */
[----:B------:R-:W-:-:S13]  /*5a70*/  LOP3.LUT P1, R8, R8, 0x3, RZ, 0xc0, !PT ;  /* 0x0000000308087812 */ /* 0x000fda000782c0ff */
[----:B------:R-:W-:Y:S05]  /*5a80*/  @!P1 BRA `(.L_x_2674) ;  /* 0x0000000000989947 */ /* 0x000fea0003800000 */
[----:B------:R-:W-:Y:S01]  /*5a90*/  IMAD.SHL.U32 R9, R22, 0x100, RZ ;  /* 0x0000010016097824 */ /* 0x000fe200078e00ff */
[----:B------:R-:W-:Y:S01]  /*5aa0*/  ULDC.64 UR4, c[0x0][0x250] ;  /* 0x0000940000047ab9 */ /* 0x000fe20000000a00 */
[----:B------:R-:W-:Y:S01]  /*5ab0*/  MOV R10, R8 ;  /* 0x00000008000a7202 */ /* 0x000fe20000000f00 */
[----:B------:R-:W-:Y:S01]  /*5ac0*/  IMAD.MOV.U32 R27, RZ, RZ, R22 ;  /* 0x000000ffff1b7224 */ /* 0x000fe200078e0016 */
[----:B------:R-:W-:Y:S02]  /*5ad0*/  LEA R8, R3, UR8, 0x1 ;  /* 0x0000000803087c11 */ /* 0x000fe4000f8e08ff */
[----:B------:R-:W-:Y:S02]  /*5ae0*/  IADD3 R2, P1, R24, R9, RZ ;  /* 0x0000000918027210 */ /* 0x000fe40007f3e0ff */
[----:B------:R-:W-:Y:S02]  /*5af0*/  IADD3 R11, R8, UR9, RZ ;  /* 0x00000009080b7c10 */ /* 0x000fe4000fffe0ff */
[----:B------:R-:W-:-:S02]  /*5b00*/  LEA.HI.X.SX32 R9, R9, R26, 0x1, P1 ;  /* 0x0000001a09097211 */ /* 0x000fc400008f0eff */
[----:B------:R-:W-:-:S04]  /*5b10*/  LEA R34, P1, R2, UR4, 0x1 ;  /* 0x0000000402227c11 */ /* 0x000fc8000f8208ff */
[----:B------:R-:W-:Y:S01]  /*5b20*/  LEA.HI.X R9, R2, UR5, R9, 0x1, P1 ;  /* 0x0000000502097c11 */ /* 0x000fe200088f0c09 */
[----:B------:R-:W-:-:S11]  /*5b30*/  HFMA2.MMA R2, -RZ, RZ, 0, 0 ;  /* 0x00000000ff027435 */ /* 0x000fd600000001ff */
.L_x_2675:
[----:B------:R-:W-:Y:S01]  /*5b40*/  MOV R8, R34 ;  /* 0x0000002200087202 */ /* 0x000fe20000000f00 */
[----:B------:R0:W1:Y:S04]  /*5b50*/  LDS.U16 R28, [R11] ;  /* 0x000000000b1c7984 */ /* 0x0000680000000400 */
[----:B------:R2:W3:Y:S01]  /*5b60*/  LDG.E.128 R12, desc[UR36][R8.64] ;  /* 0x00000024080c7981 */ /* 0x0004e2000c1e1d00 */
[----:B------:R-:W-:Y:S01]  /*5b70*/  VIADD R10, R10, 0xffffffff ;  /* 0xffffffff0a0a7836 */ /* 0x000fe20000000000 */
[----:B------:R-:W-:Y:S02]  /*5b80*/  IADD3 R34, P3, R34, 0x1000, RZ ;  /* 0x0000100022227810 */ /* 0x000fe40007f7e0ff */
[----:B------:R-:W-:Y:S02]  /*5b90*/  IADD3 R27, R27, 0x8, RZ ;  /* 0x000000081b1b7810 */ /* 0x000fe40007ffe0ff */
[----:B------:R-:W-:-:S02]  /*5ba0*/  ISETP.NE.AND P1, PT, R10, RZ, PT ;  /* 0x000000ff0a00720c */ /* 0x000fc40003f25270 */
[----:B0-----:R-:W-:Y:S01]  /*5bb0*/  IADD3 R11, R11, 0x10, RZ ;  /* 0x000000100b0b7810 */ /* 0x001fe20007ffe0ff */
[----:B--2---:R-:W-:Y:S02]  /*5bc0*/  IMAD.X R9, RZ, RZ, R9, P3 ;  /* 0x000000ffff097224 */ /* 0x004fe400018e0609 */
[----:B-1----:R-:W-:Y:S02]  /*5bd0*/  HADD2.F32 R29, -RZ, R28.H0_H0 ;  /* 0x2000001cff1d7230 */ /* 0x002fe40000004100 */
[----:B---3--:R-:W-:Y:S02]  /*5be0*/  HADD2.F32 R28, -RZ, R12.H0_H0 ;  /* 0x2000000cff1c7230 */ /* 0x008fe40000004100 */
[----:B------:R-:W-:Y:S02]  /*5bf0*/  HADD2.F32 R30, -RZ, R13.H0_H0 ;  /* 0x2000000dff1e7230 */ /* 0x000fe40000004100 */
[----:B------:R-:W-:Y:S02]  /*5c00*/  HADD2.F32 R31, -RZ, R14.H0_H0 ;  /* 0x2000000eff1f7230 */ /* 0x000fe40000004100 */
[----:B------:R-:W-:Y:S01]  /*5c10*/  FFMA.FTZ R2, R29, R28, R2 ;  /* 0x0000001c1d027223 */ /* 0x000fe20000010002 */
[----:B------:R-:W-:-:S02]  /*5c20*/  HADD2.F32 R12, -RZ, R12.H1_H1 ;  /* 0x3000000cff0c7230 */ /* 0x000fc40000004100 */
[C---:B------:R-:W-:Y:S01]  /*5c30*/  FFMA.FTZ R17, R29.reuse, R30, R17 ;  /* 0x0000001e1d117223 */ /* 0x040fe20000010011 */
[----:B------:R-:W-:Y:S02]  /*5c40*/  HADD2.F32 R13, -RZ, R13.H1_H1 ;  /* 0x3000000dff0d7230 */ /* 0x000fe40000004100 */
[C---:B------:R-:W-:Y:S01]  /*5c50*/  FFMA.FTZ R18, R29.reuse, R31, R18 ;  /* 0x0000001f1d127223 */ /* 0x040fe20000010012 */
[----:B------:R-:W-:Y:S02]  /*5c60*/  HADD2.F32 R14, -RZ, R14.H1_H1 ;  /* 0x3000000eff0e7230 */ /* 0x000fe40000004100 */
[C---:B------:R-:W-:Y:S01]  /*5c70*/  FFMA.FTZ R19, R29.reuse, R12, R19 ;  /* 0x0000000c1d137223 */ /* 0x040fe20000010013 */
[--C-:B------:R-:W-:Y:S02]  /*5c80*/  HADD2.F32 R33, -RZ, R15.reuse.H0_H0 ;  /* 0x2000000fff217230 */ /* 0x100fe40000004100 */
[----:B------:R-:W-:Y:S01]  /*5c90*/  FFMA.FTZ R16, R29, R13, R16 ;  /* 0x0000000d1d107223 */ /* 0x000fe20000010010 */
[----:B------:R-:W-:-:S02]  /*5ca0*/  HADD2.F32 R32, -RZ, R15.H1_H1 ;  /* 0x3000000fff207230 */ /* 0x000fc40000004100 */
[C---:B------:R-:W-:Y:S01]  /*5cb0*/  FFMA.FTZ R21, R29.reuse, R14, R21 ;  /* 0x0000000e1d157223 */ /* 0x040fe20000010015 */
[C---:B------:R-:W-:Y:S02]  /*5cc0*/  FFMA.FTZ R20, R29.reuse, R33, R20 ;  /* 0x000000211d147223 */ /* 0x040fe40000010014 */
[----:B------:R-:W-:Y:S01]  /*5cd0*/  FFMA.FTZ R23, R29, R32, R23 ;  /* 0x000000201d177223 */ /* 0x000fe20000010017 */
[----:B------:R-:W-:Y:S06]  /*5ce0*/  @P1 BRA `(.L_x_2675) ;  /* 0xfffffffc00941947 */ /* 0x000fec000383ffff */
.L_x_2674:
[----:B------:R-:W-:Y:S05]  /*5cf0*/  BSYNC B1 ;  /* 0x0000000000017941 */ /* 0x000fea0003800000 */
.L_x_2673:
[----:B------:R-:W-:Y:S05]  /*5d00*/  @!P2 BRA `(.L_x_2672) ;  /* 0x000000040098a947 */ /* 0x000fea0003800000 */
[----:B------:R-:W0:Y:S01]  /*5d10*/  LDC.64 R50, c[0x0][0x250] ;  /* 0x00009400ff327b82 */ /* 0x000e220000000a00 */
[C---:B------:R-:W-:Y:S02]  /*5d20*/  LEA R8, R27.reuse, UR8, 0x1 ;  /* 0x000000081b087c11 */ /* 0x040fe4000f8e08ff */
[----:B------:R-:W-:Y:S02]  /*5d30*/  SHF.L.U32 R9, R27, 0x8, RZ ;  /* 0x000000081b097819 */ /* 0x000fe400000006ff */
[----:B------:R-:W-:Y:S01]  /*5d40*/  MOV R11, UR42 ;  /* 0x0000002a000b7c02 */ /* 0x000fe20008000f00 */
[----:B------:R-:W-:Y:S01]  /*5d50*/  VIADD R8, R8, 0x20 ;  /* 0x0000002008087836 */ /* 0x000fe20000000000 */
[----:B------:R-:W-:Y:S02]  /*5d60*/  IADD3 R47, P1, R24, R9, RZ ;  /* 0x00000009182f7210 */ /* 0x000fe40007f3e0ff */
[----:B------:R-:W-:Y:S01]  /*5d70*/  IADD3 R32, R9, 0x1800, RZ ;  /* 0x0000180009207810 */ /* 0x000fe20007ffe0ff */
[----:B------:R-:W-:Y:S01]  /*5d80*/  IMAD R8, R11, -0x2, R8 ;  /* 0xfffffffe0b087824 */ /* 0x000fe200078e0208 */
[----:B------:R-:W-:-:S04]  /*5d90*/  LEA.HI.X.SX32 R10, R9, R26, 0x1, P1 ;  /* 0x0000001a090a7211 */ /* 0x000fc800008f0eff */
[----:B------:R-:W-:Y:S02]  /*5da0*/  IADD3 R33, R8, UR9, RZ ;  /* 0x0000000908217c10 */ /* 0x000fe4000fffe0ff */
[----:B0-----:R-:W-:-:S04]  /*5db0*/  LEA R46, P2, R47, R50, 0x1 ;  /* 0x000000322f2e7211 */ /* 0x001fc800078408ff */
[----:B------:R-:W-:-:S09]  /*5dc0*/  LEA.HI.X R47, R47, R51, R10, 0x1, P2 ;  /* 0x000000332f2f7211 */ /* 0x000fd200010f0c0a */
.L_x_2676:
[----:B------:R-:W-:Y:S01]  /*5dd0*/  MOV R30, R46 ;  /* 0x0000002e001e7202 */ /* 0x000fe20000000f00 */
[----:B------:R-:W-:Y:S01]  /*5de0*/  VIADD R9, R32, 0xfffff000 ;  /* 0xfffff00020097836 */ /* 0x000fe20000000000 */
[----:B------:R-:W-:Y:S01]  /*5df0*/  MOV R31, R47 ;  /* 0x0000002f001f7202 */ /* 0x000fe20000000f00 */
[----:B------:R-:W0:Y:S04]  /*5e00*/  LDS.U16 R34, [R33+-0x20] ;  /* 0xffffe00021227984 */ /* 0x000e280000000400 */
[----:B------:R0:W2:Y:S01]  /*5e10*/  LDG.E.128 R36, desc[UR36][R30.64] ;  /* 0x000000241e247981 */ /* 0x0000a2000c1e1d00 */
[----:B------:R-:W-:-:S03]  /*5e20*/  IADD3 R8, P1, R24, R9, RZ ;  /* 0x0000000918087210 */ /* 0x000fc60007f3e0ff */
[----:B------:R-:W-:Y:S01]  /*5e30*/  LDS.U16 R44, [R33+-0x10] ;  /* 0xfffff000212c7984 */ /* 0x000fe20000000400 */
[----:B------:R-:W-:Y:S02]  /*5e40*/  LEA.HI.X.SX32 R9, R9, R26, 0x1, P1 ;  /* 0x0000001a09097211 */ /* 0x000fe400008f0eff */
[C---:B------:R-:W-:Y:S01]  /*5e50*/  LEA R28, P1, R8.reuse, R50, 0x1 ;  /* 0x00000032081c7211 */ /* 0x040fe200078208ff */
[----:B------:R-:W1:Y:S03]  /*5e60*/  LDS.U16 R45, [R33] ;  /* 0x00000000212d7984 */ /* 0x000e660000000400 */
[----:B------:R-:W-:-:S05]  /*5e70*/  LEA.HI.X R29, R8, R51, R9, 0x1, P1 ;  /* 0x00000033081d7211 */ /* 0x000fca00008f0c09 */
[----:B------:R-:W3:Y:S04]  /*5e80*/  LDG.E.128 R40, desc[UR36][R28.64] ;  /* 0x000000241c287981 */ /* 0x000ee8000c1e1d00 */
[----:B------:R-:W4:Y:S04]  /*5e90*/  LDG.E.128 R8, desc[UR36][R28.64+0x1000] ;  /* 0x001000241c087981 */ /* 0x000f28000c1e1d00 */
[----:B------:R2:W4:Y:S01]  /*5ea0*/  LDG.E.128 R12, desc[UR36][R28.64+0x2000] ;  /* 0x002000241c0c7981 */ /* 0x000522000c1e1d00 */
[----:B------:R-:W-:Y:S01]  /*5eb0*/  VIADD R27, R27, 0x20 ;  /* 0x000000201b1b7836 */ /* 0x000fe20000000000 */
[----:B------:R-:W-:-:S02]  /*5ec0*/  IADD3 R46, P2, R46, 0x4000, RZ ;  /* 0x000040002e2e7810 */ /* 0x000fc40007f5e0ff */
[----:B------:R-:W-:Y:S02]  /*5ed0*/  IADD3 R32, R32, 0x2000, RZ ;  /* 0x0000200020207810 */ /* 0x000fe40007ffe0ff */
[----:B------:R-:W-:Y:S01]  /*5ee0*/  ISETP.GE.AND P1, PT, R27, R48, PT ;  /* 0x000000301b00720c */ /* 0x000fe20003f26270 */
[----:B------:R-:W-:Y:S02]  /*5ef0*/  IMAD.X R47, RZ, RZ, R47, P2 ;  /* 0x000000ffff2f7224 */ /* 0x000fe400010e062f */
[----:B0-----:R-:W-:Y:S02]  /*5f00*/  HADD2.F32 R31, -RZ, R34.H0_H0 ;  /* 0x20000022ff1f7230 */ /* 0x001fe40000004100 */
[----:B-1----:R-:W-:Y:S02]  /*5f10*/  HADD2.F32 R45, -RZ, R45.H0_H0 ;  /* 0x2000002dff2d7230 */ /* 0x002fe40000004100 */
[--C-:B--2---:R-:W-:Y:S02]  /*5f20*/  HADD2.F32 R29, -RZ, R39.reuse.H0_H0 ;  /* 0x20000027ff1d7230 */ /* 0x104fe40000004100 */
[----:B------:R-:W-:-:S02]  /*5f30*/  HADD2.F32 R28, -RZ, R39.H1_H1 ;  /* 0x30000027ff1c7230 */ /* 0x000fc40000004100 */
[----:B------:R0:W1:Y:S01]  /*5f40*/  LDS.U16 R39, [R33+0x10] ;  /* 0x0000100021277984 */ /* 0x0000620000000400 */
[----:B------:R-:W-:Y:S02]  /*5f50*/  HADD2.F32 R30, -RZ, R36.H0_H0 ;  /* 0x20000024ff1e7230 */ /* 0x000fe40000004100 */
[C---:B------:R-:W-:Y:S01]  /*5f60*/  FFMA.FTZ R29, R31.reuse, R29, R20 ;  /* 0x0000001d1f1d7223 */ /* 0x040fe20000010014 */
[----:B------:R-:W-:Y:S02]  /*5f70*/  HADD2.F32 R34, -RZ, R37.H0_H0 ;  /* 0x20000025ff227230 */ /* 0x000fe40000004100 */
[C---:B------:R-:W-:Y:S01]  /*5f80*/  FFMA.FTZ R28, R31.reuse, R28, R23 ;  /* 0x0000001c1f1c7223 */ /* 0x040fe20000010017 */
        /* <DEDUP_REMOVED lines=8> */
[----:B---3--:R-:W-:Y:S02]  /*6010*/  HADD2.F32 R20, -RZ, R43.H0_H0 ;  /* 0x2000002bff147230 */ /* 0x008fe40000004100 */
[----:B------:R-:W-:Y:S01]  /*6020*/  FFMA.FTZ R37, R31, R37, R16 ;  /* 0x000000251f257223 */ /* 0x000fe20000010010 */
[----:B------:R-:W-:-:S02]  /*6030*/  HADD2.F32 R17, -RZ, R44.H0_H0 ;  /* 0x2000002cff117230 */ /* 0x000fc40000004100 */
[----:B------:R-:W-:Y:S01]  /*6040*/  FFMA.FTZ R38, R31, R38, R21 ;  /* 0x000000261f267223 */ /* 0x000fe20000010015 */
[--C-:B------:R-:W-:Y:S01]  /*6050*/  HADD2.F32 R2, -RZ, R40.reuse.H0_H0 ;  /* 0x20000028ff027230 */ /* 0x100fe20000004100 */
[----:B0-----:R-:W-:Y:S01]  /*6060*/  IADD3 R33, R33, 0x40, RZ ;  /* 0x0000004021217810 */ /* 0x001fe20007ffe0ff */
[----:B------:R-:W-:Y:S02]  /*6070*/  HADD2.F32 R19, -RZ, R40.H1_H1 ;  /* 0x30000028ff137230 */ /* 0x000fe40000004100 */
[C---:B------:R-:W-:Y:S01]  /*6080*/  FFMA.FTZ R20, R17.reuse, R20, R29 ;  /* 0x0000001411147223 */ /* 0x040fe2000001001d */
        /* <DEDUP_REMOVED lines=10> */
[----:B----4-:R-:W-:Y:S02]  /*6130*/  HADD2.F32 R31, -RZ, R11.H0_H0 ;  /* 0x2000000bff1f7230 */ /* 0x010fe40000004100 */
[----:B------:R-:W-:Y:S01]  /*6140*/  FFMA.FTZ R23, R17, R23, R38 ;  /* 0x0000001711177223 */ /* 0x000fe20000010026 */
[----:B------:R-:W-:-:S02]  /*6150*/  HADD2.F32 R30, -RZ, R9.H0_H0 ;  /* 0x20000009ff1e7230 */ /* 0x000fc40000004100 */
[----:B------:R-:W-:Y:S01]  /*6160*/  FFMA.FTZ R28, R17, R43, R28 ;  /* 0x0000002b111c7223 */ /* 0x000fe2000001001c */
        /* <DEDUP_REMOVED lines=10> */
[----:B------:R-:W-:Y:S02]  /*6210*/  HADD2.F32 R10, -RZ, R10.H1_H1 ;  /* 0x3000000aff0a7230 */ /* 0x000fe40000004100 */
[C---:B------:R-:W-:Y:S01]  /*6220*/  FFMA.FTZ R19, R45.reuse, R8, R19 ;  /* 0x000000082d137223 */ /* 0x040fe20000010013 */
[----:B-1----:R-:W-:Y:S02]  /*6230*/  HADD2.F32 R39, -RZ, R39.H0_H0 ;  /* 0x20000027ff277230 */ /* 0x002fe40000004100 */
[----:B------:R-:W-:Y:S01]  /*6240*/  FFMA.FTZ R16, R45, R9, R16 ;  /* 0x000000092d107223 */ /* 0x000fe20000010010 */
[----:B------:R-:W-:-:S02]  /*6250*/  HADD2.F32 R28, -RZ, R13.H0_H0 ;  /* 0x2000000dff1c7230 */ /* 0x000fc40000004100 */
[----:B------:R-:W-:Y:S01]  /*6260*/  FFMA.FTZ R10, R45, R10, R23 ;  /* 0x0000000a2d0a7223 */ /* 0x000fe20000010017 */
[----:B------:R-:W-:Y:S02]  /*6270*/  HADD2.F32 R8, -RZ, R12.H0_H0 ;  /* 0x2000000cff087230 */ /* 0x000fe40000004100 */
        /* <DEDUP_REMOVED lines=15> */
.L_x_2672:
[----:B------:R-:W-:Y:S05]  /*6370*/  BSYNC B0 ;  /* 0x0000000000007941 */ /* 0x000fea0003800000 */
.L_x_2671:
[----:B------:R-:W-:Y:S01]  /*6380*/  ISETP.GE.AND P1, PT, R22, UR40, PT ;  /* 0x0000002816007c0c */ /* 0x000fe2000bf26270 */
[----:B------:R-:W-:Y:S01]  /*6390*/  ULDC.64 UR6, c[0x0][0x250] ;  /* 0x0000940000067ab9 */ /* 0x000fe20000000a00 */
[----:B------:R-:W-:Y:S11]  /*63a0*/  BSSY B0, `(.L_x_2677) ;  /* 0x00000b0000007945 */ /* 0x000ff60003800000 */
[----:B------:R-:W-:Y:S05]  /*63b0*/  @P1 BRA `(.L_x_2678) ;  /* 0x0000000800b81947 */ /* 0x000fea0003800000 */
[----:B0-----:R-:W-:Y:S01]  /*63c0*/  LOP3.LUT R8, RZ, R3, RZ, 0x33, !PT ;  /* 0x00000003ff087212 */ /* 0x001fe200078e33ff */
        /* <DEDUP_REMOVED lines=8> */
[----:B------:R-:W-:Y:S01]  /*6450*/  IABS R11, R49 ;  /* 0x00000031000b7213 */ /* 0x000fe20000000000 */
[----:B------:R-:W-:Y:S01]  /*6460*/  ULDC.64 UR4, c[0x0][0x250] ;  /* 0x0000940000047ab9 */ /* 0x000fe20000000a00 */
[----:B------:R-:W-:Y:S02]  /*6470*/  IABS R14, R22 ;  /* 0x00000016000e7213 */ /* 0x000fe40000000000 */
[----:B------:R-:W0:Y:S01]  /*6480*/  I2F.RP R10, R11 ;  /* 0x0000000b000a7306 */ /* 0x000e220000209400 */
[----:B------:R-:W-:Y:S02]  /*6490*/  ISETP.GE.AND P2, PT, R22, RZ, PT ;  /* 0x000000ff1600720c */ /* 0x000fe40003f46270 */
[----:B------:R-:W-:-:S05]  /*64a0*/  ISETP.NE.AND P3, PT, R49, RZ, PT ;  /* 0x000000ff3100720c */ /* 0x000fca0003f65270 */
[----:B0-----:R-:W0:Y:S02]  /*64b0*/  MUFU.RCP R10, R10 ;  /* 0x0000000a000a7308 */ /* 0x001e240000001000 */
[----:B0-----:R-:W-:-:S06]  /*64c0*/  IADD3 R12, R10, 0xffffffe, RZ ;  /* 0x0ffffffe0a0c7810 */ /* 0x001fcc0007ffe0ff */
[----:B------:R-:W0:Y:S02]  /*64d0*/  F2I.FTZ.U32.TRUNC.NTZ R9, R12 ;  /* 0x0000000c00097305 */ /* 0x000e24000021f000 */
[----:B0-----:R-:W-:-:S04]  /*64e0*/  IMAD.MOV R8, RZ, RZ, -R9 ;  /* 0x000000ffff087224 */ /* 0x001fc800078e0a09 */
        /* <DEDUP_REMOVED lines=16> */
[----:B------:R-:W-:-:S04]  /*65f0*/  LEA R8, P1, R10, UR4, 0x1 ;  /* 0x000000040a087c11 */ /* 0x000fc8000f8208ff */
[----:B------:R-:W-:-:S06]  /*6600*/  LEA.HI.X R9, R10, UR5, R9, 0x1, P1 ;  /* 0x000000050a097c11 */ /* 0x000fcc00088f0c09 */
[----:B------:R-:W2:Y:S01]  /*6610*/  LDG.E.128 R8, desc[UR36][R8.64] ;  /* 0x0000002408087981 */ /* 0x000ea2000c1e1d00 */
[----:B------:R-:W-:-:S06]  /*6620*/  LEA R12, R3, UR10, 0x1 ;  /* 0x0000000a030c7c11 */ /* 0x000fcc000f8e08ff */
[----:B------:R-:W0:Y:S02]  /*6630*/  LDS.U16 R12, [R12] ;  /* 0x000000000c0c7984 */ /* 0x000e240000000400 */
[----:B0-----:R-:W-:Y:S02]  /*6640*/  HADD2.F32 R13, -RZ, R12.H0_H0 ;  /* 0x2000000cff0d7230 */ /* 0x001fe40000004100 */
[--C-:B--2---:R-:W-:Y:S02]  /*6650*/  HADD2.F32 R14, -RZ, R8.reuse.H0_H0 ;  /* 0x20000008ff0e7230 */ /* 0x104fe40000004100 */
[----:B------:R-:W-:Y:S02]  /*6660*/  HADD2.F32 R28, -RZ, R8.H1_H1 ;  /* 0x30000008ff1c7230 */ /* 0x000fe40000004100 */
        /* <DEDUP_REMOVED lines=13> */
[----:B------:R-:W-:-:S07]  /*6740*/  FFMA.FTZ R23, R13, R8, R23 ;  /* 0x000000080d177223 */ /* 0x000fce0000010017 */
.L_x_2682:
[----:B------:R-:W-:Y:S05]  /*6750*/  BSYNC B2 ;  /* 0x0000000000027941 */ /* 0x000fea0003800000 */
.L_x_2681:
[----:B------:R-:W-:-:S07]  /*6760*/  IADD3 R22, R22, 0x8, RZ ;  /* 0x0000000816167810 */ /* 0x000fce0007ffe0ff */
.L_x_2680:
[----:B------:R-:W-:Y:S05]  /*6770*/  BSYNC B1 ;  /* 0x0000000000017941 */ /* 0x000fea0003800000 */
.L_x_2679:
[----:B------:R-:W-:-:S13]  /*6780*/  LOP3.LUT P1, RZ, R31, 0xfffffff8, RZ, 0xc0, !PT ;  /* 0xfffffff81fff7812 */ /* 0x000fda000782c0ff */
[----:B------:R-:W-:Y:S05]  /*6790*/  @!P1 BRA `(.L_x_2678) ;  /* 0x0000000400c09947 */ /* 0x000fea0003800000 */
[----:B------:R-:W-:Y:S01]  /*67a0*/  LEA R8, R22, UR8, 0x1 ;  /* 0x0000000816087c11 */ /* 0x000fe2000f8e08ff */
[----:B------:R-:W-:Y:S01]  /*67b0*/  IMAD.U32 R9, RZ, RZ, UR42 ;  /* 0x0000002aff097e24 */ /* 0x000fe2000f8e00ff */
[----:B------:R-:W-:-:S03]  /*67c0*/  HFMA2.MMA R10, -RZ, RZ, 0, 0 ;  /* 0x00000000ff0a7435 */ /* 0x000fc600000001ff */
[----:B------:R-:W-:-:S05]  /*67d0*/  IMAD R8, R9, -0x2, R8 ;  /* 0xfffffffe09087824 */ /* 0x000fca00078e0208 */
[----:B------:R-:W-:-:S07]  /*67e0*/  IADD3 R33, R8, UR9, RZ ;  /* 0x0000000908217c10 */ /* 0x000fce000fffe0ff */
.L_x_2687:
[----:B------:R-:W0:Y:S01]  /*67f0*/  LDC R35, c[0x0][0x284] ;  /* 0x0000a100ff237b82 */ /* 0x000e220000000800 */
[C---:B------:R-:W-:Y:S01]  /*6800*/  VIADD R34, R22.reuse, 0x8 ;  /* 0x0000000816227836 */ /* 0x040fe20000000000 */
[----:B------:R-:W-:Y:S01]  /*6810*/  BSSY B1, `(.L_x_2683) ;  /* 0x0000033000017945 */ /* 0x000fe20003800000 */
[----:B------:R-:W-:Y:S02]  /*6820*/  IADD3 R32, R33, R10, RZ ;  /* 0x0000000a21207210 */ /* 0x000fe40007ffe0ff */
        /* <DEDUP_REMOVED lines=13> */
[----:B------:R-:W-:-:S05]  /*6900*/  MOV R8, RZ ;  /* 0x000000ff00087202 */ /* 0x000fca0000000f00 */
        /* <DEDUP_REMOVED lines=19> */
[----:B--2---:R-:W-:Y:S02]  /*6a40*/  HADD2.F32 R27, -RZ, R12.H0_H0 ;  /* 0x2000000cff1b7230 */ /* 0x004fe40000004100 */
[----:B------:R-:W-:-:S02]  /*6a50*/  HADD2.F32 R28, -RZ, R13.H0_H0 ;  /* 0x2000000dff1c7230 */ /* 0x000fc40000004100 */
[----:B------:R-:W-:Y:S02]  /*6a60*/  HADD2.F32 R29, -RZ, R14.H0_H0 ;  /* 0x2000000eff1d7230 */ /* 0x000fe40000004100 */
        /* <DEDUP_REMOVED lines=9> */
[----:B------:R-:W-:Y:S02]  /*6b00*/  HADD2.F32 R30, -RZ, R15.H1_H1 ;  /* 0x3000000fff1e7230 */ /* 0x000fe40000004100 */
[C---:B------:R-:W-:Y:S01]  /*6b10*/  FFMA.FTZ R21, R11.reuse, R14, R21 ;  /* 0x0000000e0b157223 */ /* 0x040fe20000010015 */
[C---:B------:R-:W-:Y:S02]  /*6b20*/  FFMA.FTZ R20, R11.reuse, R31, R20 ;  /* 0x0000001f0b147223 */ /* 0x040fe40000010014 */
[----:B------:R-:W-:-:S07]  /*6b30*/  FFMA.FTZ R23, R11, R30, R23 ;  /* 0x0000001e0b177223 */ /* 0x000fce0000010017 */
.L_x_2684:
[----:B------:R-:W-:Y:S05]  /*6b40*/  BSYNC B1 ;  /* 0x0000000000017941 */ /* 0x000fea0003800000 */
.L_x_2683:
[----:B------:R-:W-:Y:S04]  /*6b50*/  BSSY B1, `(.L_x_2685) ;  /* 0x0000030000017945 */ /* 0x000fe80003800000 */
        /* <DEDUP_REMOVED lines=47> */
.L_x_2686:
[----:B------:R-:W-:Y:S05]  /*6e50*/  BSYNC B1 ;  /* 0x0000000000017941 */ /* 0x000fea0003800000 */
.L_x_2685:
[----:B------:R-:W-:Y:S01]  /*6e60*/  IADD3 R22, R22, 0x10, RZ ;  /* 0x0000001016167810 */ /* 0x000fe20007ffe0ff */
[----:B------:R-:W-:-:S03]  /*6e70*/  VIADD R10, R10, 0x20 ;  /* 0x000000200a0a7836 */ /* 0x000fc60000000000 */
[----:B------:R-:W-:-:S13]  /*6e80*/  ISETP.GE.AND P1, PT, R22, UR40, PT ;  /* 0x0000002816007c0c */ /* 0x000fda000bf26270 */
[----:B------:R-:W-:Y:S05]  /*6e90*/  @!P1 BRA `(.L_x_2687) ;  /* 0xfffffff800549947 */ /* 0x000fea000383ffff */
.L_x_2678:
[----:B------:R-:W-:Y:S05]  /*6ea0*/  BSYNC B0 ;  /* 0x0000000000007941 */ /* 0x000fea0003800000 */
.L_x_2677:
[----:B------:R-:W-:Y:S01]  /*6eb0*/  USHF.L.U32 UR11, UR11, 0x8, URZ ;  /* 0x000000080b0b7899 */ /* 0x000fe2000800063f */
[----:B------:R-:W-:Y:S04]  /*6ec0*/  BSSY B0, `(.L_x_2688) ;  /* 0x0000064000007945 */ /* 0x000fe80003800000 */
[----:B------:R-:W-:Y:S07]  /*6ed0*/  @P0 BRA `(.L_x_2689) ;  /* 0x0000000400880947 */ /* 0x000fee0003800000 */
[----:B0-----:R-:W0:Y:S01]  /*6ee0*/  LDC R8, c[0x0][0x308] ;  /* 0x0000c200ff087b82 */ /* 0x001e220000000800 */
        /* <DEDUP_REMOVED lines=10> */
[----:B------:R-:W-:Y:S01]  /*6f90*/  IMAD.U32 R11, RZ, RZ, UR5 ;  /* 0x00000005ff0b7e24 */ /* 0x000fe2000f8e00ff */
[----:B------:R-:W-:Y:S01]  /*6fa0*/  @P2 LEA R9, R9, R0, 0x8 ;  /* 0x0000000009092211 */ /* 0x000fe200078e40ff */
[----:B------:R-:W-:Y:S01]  /*6fb0*/  USHF.L.U32 UR4, UR46, 0x8, URZ ;  /* 0x000000082e047899 */ /* 0x000fe2000800063f */
[----:B------:R-:W-:-:S03]  /*6fc0*/  ULDC UR5, c[0x0][0x278] ;  /* 0x00009e0000057ab9 */ /* 0x000fc60000000800 */
[----:B------:R-:W-:Y:S02]  /*6fd0*/  @P2 IMAD.WIDE R10, R9, 0x2, R10 ;  /* 0x00000002090a2825 */ /* 0x000fe400078e020a */
[----:B------:R-:W0:Y:S01]  /*6fe0*/  @P1 LDC.64 R8, c[0x0][0x238] ;  /* 0x00008e00ff081b82 */ /* 0x000e220000000a00 */
[----:B------:R-:W-:Y:S02]  /*6ff0*/  UIMAD UR4, UR45, UR5, UR4 ;  /* 0x000000052d0472a4 */ /* 0x000fe4000f8e0204 */
[----:B------:R-:W-:Y:S01]  /*7000*/  UISETP.NE.AND UP0, UPT, UR5, URZ, UPT ;  /* 0x0000003f0500728c */ /* 0x000fe2000bf05270 */
[----:B------:R-:W-:Y:S01]  /*7010*/  IMAD R25, R25, 0x100, R0 ;  /* 0x0000010019197824 */ /* 0x000fe200078e0200 */
[----:B------:R1:W5:Y:S02]  /*7020*/  @P2 LDG.E.128 R32, desc[UR36][R10.64] ;  /* 0x000000240a202981 */ /* 0x000364000c1e1d00 */
[----:B------:R-:W-:-:S06]  /*7030*/  USEL UR4, UR11, UR4, !UP0 ;  /* 0x000000040b047287 */ /* 0x000fcc000c000000 */
[----:B------:R-:W-:-:S05]  /*7040*/  IADD3 R13, R0, UR4, RZ ;  /* 0x00000004000d7c10 */ /* 0x000fca000fffe0ff */
[----:B0-----:R-:W-:-:S05]  /*7050*/  @P1 IMAD.WIDE R8, R13, 0x2, R8 ;  /* 0x000000020d081825 */ /* 0x001fca00078e0208 */
[----:B------:R0:W5:Y:S01]  /*7060*/  @P1 LDG.E.128 R28, desc[UR36][R8.64] ;  /* 0x00000024081c1981 */ /* 0x000162000c1e1d00 */
[----:B------:R-:W-:Y:S01]  /*7070*/  UIADD3 UR4, -UR42, UR40, URZ ;  /* 0x000000282a047290 */ /* 0x000fe2000fffe13f */
[----:B-1----:R-:W-:-:S03]  /*7080*/  SHF.R.S32.HI R10, RZ, 0x1f, R25 ;  /* 0x0000001fff0a7819 */ /* 0x002fc60000011419 */
[----:B------:R-:W-:-:S09]  /*7090*/  ULEA UR4, UR4, UR10, 0x1 ;  /* 0x0000000a04047291 */ /* 0x000fd2000f8e083f */
[----:B------:R-:W1:Y:S01]  /*70a0*/  LDS.U16 R36, [UR4] ;  /* 0x00000004ff247984 */ /* 0x000e620008000400 */
[----:B------:R-:W-:-:S06]  /*70b0*/  USHF.L.U32 UR4, UR41, 0x8, URZ ;  /* 0x0000000829047899 */ /* 0x000fcc000800063f */
[----:B------:R-:W-:Y:S02]  /*70c0*/  IADD3 R25, P0, R25, UR4, RZ ;  /* 0x0000000419197c10 */ /* 0x000fe4000ff1e0ff */
[----:B------:R-:W-:Y:S01]  /*70d0*/  MOV R11, UR4 ;  /* 0x00000004000b7c02 */ /* 0x000fe20008000f00 */
[----:B------:R-:W-:-:S03]  /*70e0*/  ULDC.64 UR4, c[0x0][0x250] ;  /* 0x0000940000047ab9 */ /* 0x000fc60000000a00 */
[----:B------:R-:W-:Y:S02]  /*70f0*/  LEA.HI.X.SX32 R12, R11, R10, 0x1, P0 ;  /* 0x0000000a0b0c7211 */ /* 0x000fe400000f0eff */
[----:B------:R-:W-:-:S04]  /*7100*/  LEA R10, P0, R25, UR4, 0x1 ;  /* 0x00000004190a7c11 */ /* 0x000fc8000f8008ff */
[----:B------:R-:W-:Y:S01]  /*7110*/  LEA.HI.X R11, R25, UR5, R12, 0x1, P0 ;  /* 0x00000005190b7c11 */ /* 0x000fe200080f0c0c */
[----:B0-----:R-:W-:Y:S08]  /*7120*/  @P1 BRA `(.L_x_2690) ;  /* 0x00000000008c1947 */ /* 0x001ff00003800000 */
[----:B------:R-:W-:Y:S02]  /*7130*/  ULDC.64 UR4, c[0x0][0x238] ;  /* 0x00008e0000047ab9 */ /* 0x000fe40000000a00 */
[----:B------:R-:W-:-:S04]  /*7140*/  IADD3 R8, P0, R13, UR4, RZ ;  /* 0x000000040d087c10 */ /* 0x000fc8000ff1e0ff */
[----:B------:R-:W-:Y:S02]  /*7150*/  LEA.HI.X.SX32 R9, R13, UR5, 0x1, P0 ;  /* 0x000000050d097c11 */ /* 0x000fe400080f0eff */
[----:B------:R-:W0:Y:S03]  /*7160*/  LDC.64 R12, c[0x0][0x2f8] ;  /* 0x0000be00ff0c7b82 */ /* 0x000e260000000a00 */
[----:B-----5:R-:W2:Y:S04]  /*7170*/  LDG.E.64 R28, desc[UR36][R8.64] ;  /* 0x00000024081c7981 */ /* 0x020ea8000c1e1b00 */
[----:B0-----:R0:W3:Y:S01]  /*7180*/  LDG.E R13, desc[UR36][R12.64+0x8] ;  /* 0x000008240c0d7981 */ /* 0x0010e2000c1e1900 */
[C---:B--2---:R-:W-:Y:S01]  /*7190*/  SHF.R.U64 R26, R28.reuse, 0x10, R29 ;  /* 0x000000101c1a7819 */ /* 0x044fe2000000121d */
[----:B------:R-:W3:Y:S01]  /*71a0*/  I2F.S8 R22, R29 ;  /* 0x0000001d00167306 */ /* 0x000ee20000001400 */
[----:B------:R-:W-:-:S02]  /*71b0*/  PRMT R8, R28, 0x9910, RZ ;  /* 0x000099101c087816 */ /* 0x000fc400000000ff */
[----:B0-----:R-:W-:Y:S02]  /*71c0*/  PRMT R12, R29, 0x9910, RZ ;  /* 0x000099101d0c7816 */ /* 0x001fe400000000ff */
[----:B------:R-:W-:Y:S02]  /*71d0*/  PRMT R9, R26, 0x9910, RZ ;  /* 0x000099101a097816 */ /* 0x000fe400000000ff */
[--C-:B------:R-:W-:Y:S01]  /*71e0*/  SHF.R.S32.HI R25, RZ, 0x18, R29.reuse ;  /* 0x00000018ff197819 */ /* 0x100fe2000001141d */
[----:B------:R3:W0:Y:S01]  /*71f0*/  I2F.S8 R15, R26 ;  /* 0x0000001a000f7306 */ /* 0x0006220000001400 */
[----:B------:R-:W-:Y:S02]  /*7200*/  SHF.R.U32.HI R24, RZ, 0x10, R29 ;  /* 0x00000010ff187819 */ /* 0x000fe4000001161d */
        /* <DEDUP_REMOVED lines=9> */
[----:B0-----:R-:W-:-:S07]  /*72a0*/  FMUL.FTZ R14, R14, R13 ;  /* 0x0000000d0e0e7220 */ /* 0x001fce0000410000 */
[----:B------:R-:W0:Y:S01]  /*72b0*/  I2F.S16 R8, R8 ;  /* 0x0000000800087306 */ /* 0x000e220000101400 */
[----:B--2---:R-:W-:-:S07]  /*72c0*/  FMUL.FTZ R24, R24, R13 ;  /* 0x0000000d18187220 */ /* 0x004fce0000410000 */
[----:B------:R-:W2:Y:S01]  /*72d0*/  I2F.S16 R12, R12 ;  /* 0x0000000c000c7306 */ /* 0x000ea20000101400 */
[----:B------:R-:W-:Y:S01]  /*72e0*/  F2FP.F16.F32.PACK_AB R31, R27, R24 ;  /* 0x000000181b1f723e */ /* 0x000fe200000000ff */
[----:B0-----:R-:W-:-:S06]  /*72f0*/  FMUL.FTZ R15, R8, R13 ;  /* 0x0000000d080f7220 */ /* 0x001fcc0000410000 */
[----:B------:R-:W0:Y:S01]  /*7300*/  I2F.S16 R9, R9 ;  /* 0x0000000900097306 */ /* 0x000e220000101400 */
[----:B------:R-:W-:Y:S01]  /*7310*/  F2FP.F16.F32.PACK_AB R28, R15, R14 ;  /* 0x0000000e0f1c723e */ /* 0x000fe200000000ff */
[----:B--2---:R-:W-:-:S05]  /*7320*/  FMUL.FTZ R25, R12, R13 ;  /* 0x0000000d0c197220 */ /* 0x004fca0000410000 */
[----:B------:R-:W-:Y:S01]  /*7330*/  F2FP.F16.F32.PACK_AB R30, R25, R26 ;  /* 0x0000001a191e723e */ /* 0x000fe200000000ff */
[----:B0-----:R-:W-:-:S05]  /*7340*/  FMUL.FTZ R13, R9, R13 ;  /* 0x0000000d090d7220 */ /* 0x001fca0000410000 */
[----:B------:R-:W-:-:S07]  /*7350*/  F2FP.F16.F32.PACK_AB R29, R13, R22 ;  /* 0x000000160d1d723e */ /* 0x000fce00000000ff */
.L_x_2690:
[----:B-----5:R-:W-:Y:S01]  /*7360*/  HFMA2.MMA R4, R28, 1, 1, R4 ;  /* 0x3c003c001c047835 */ /* 0x020fe20000000004 */
[----:B------:R-:W-:Y:S01]  /*7370*/  HADD2 R5, R29, R5 ;  /* 0x000000051d057230 */ /* 0x000fe20000000000 */
[----:B------:R-:W-:Y:S01]  /*7380*/  HFMA2.MMA R6, R30, 1, 1, R6 ;  /* 0x3c003c001e067835 */ /* 0x000fe20000000006 */
[----:B------:R-:W-:Y:S02]  /*7390*/  HADD2 R7, R31, R7 ;  /* 0x000000071f077230 */ /* 0x000fe40000000000 */
[----:B-1----:R-:W-:Y:S02]  /*73a0*/  HADD2.F32 R9, -RZ, R36.H0_H0 ;  /* 0x20000024ff097230 */ /* 0x002fe40000004100 */
        /* <DEDUP_REMOVED lines=21> */
.L_x_2689:
[----:B------:R-:W-:Y:S05]  /*7500*/  BSYNC B0 ;  /* 0x0000000000007941 */ /* 0x000fea0003800000 */
.L_x_2688:
[----:B-----5:R-:W1:Y:S01]  /*7510*/  S2R R4, SR_TID.X ;  /* 0x0000000000047919 */ /* 0x020e620000002100 */
[----:B------:R-:W-:Y:S01]  /*7520*/  IMAD R3, R3, 0x100, R0 ;  /* 0x0000010003037824 */ /* 0x000fe200078e0200 */
[----:B------:R-:W-:Y:S01]  /*7530*/  BSSY B0, `(.L_x_2691) ;  /* 0x0000014000007945 */ /* 0x000fe20003800000 */
[----:B------:R-:W-:Y:S03]  /*7540*/  BAR.SYNC.DEFER_BLOCKING 0x0 ;  /* 0x0000000000007b1d */ /* 0x000fe60000010000 */
[----:B------:R-:W-:Y:S02]  /*7550*/  LEA R3, R3, UR9, 0x1 ;  /* 0x0000000903037c11 */ /* 0x000fe4000f8e08ff */
[C---:B-1----:R-:W-:Y:S02]  /*7560*/  LOP3.LUT R5, R4.reuse, 0xffffff80, RZ, 0xc0, !PT ;  /* 0xffffff8004057812 */ /* 0x042fe400078ec0ff */
        /* <DEDUP_REMOVED lines=11> */
[----:B------:R-:W-:Y:S02]  /*7620*/  F2FP.F16.F32.PACK_AB R4, R19, R2 ;  /* 0x000000021304723e */ /* 0x000fe400000000ff */
[----:B------:R-:W-:Y:S02]  /*7630*/  F2FP.F16.F32.PACK_AB R5, R16, R17 ;  /* 0x000000111005723e */ /* 0x000fe400000000ff */
[----:B------:R-:W-:Y:S02]  /*7640*/  F2FP.F16.F32.PACK_AB R6, R21, R18 ;  /* 0x000000121506723e */ /* 0x000fe400000000ff */
[----:B------:R-:W-:-:S05]  /*7650*/  F2FP.F16.F32.PACK_AB R7, R23, R20 ;  /* 0x000000141707723e */ /* 0x000fca00000000ff */
[----:B------:R1:W-:Y:S02]  /*7660*/  STS.128 [R3+-0x800], R4 ;  /* 0xfff8000403007388 */ /* 0x0003e40000000c00 */
.L_x_2692:
[----:B------:R-:W-:Y:S05]  /*7670*/  BSYNC B0 ;  /* 0x0000000000007941 */ /* 0x000fea0003800000 */
.L_x_2691:
[----:B------:R-:W-:Y:S06]  /*7680*/  BAR.SYNC.DEFER_BLOCKING 0x0 ;  /* 0x0000000000007b1d */ /* 0x000fec0000010000 */
[----:B------:R-:W-:Y:S04]  /*7690*/  BSSY B0, `(.L_x_2693) ;  /* 0x0000013000007945 */ /* 0x000fe80003800000 */
[----:B------:R-:W-:Y:S05]  /*76a0*/  @P1 BRA `(.L_x_2694) ;  /* 0x0000000000441947 */ /* 0x000fea0003800000 */
[----:B-1----:R-:W0:Y:S02]  /*76b0*/  LDS.128 R4, [R3] ;  /* 0x0000000003047984 */ /* 0x002e240000000c00 */
[----:B0-----:R-:W-:Y:S02]  /*76c0*/  HADD2.F32 R9, -RZ, R4.H0_H0 ;  /* 0x20000004ff097230 */ /* 0x001fe40000004100 */
[--C-:B------:R-:W-:Y:S02]  /*76d0*/  HADD2.F32 R8, -RZ, R5.reuse.H0_H0 ;  /* 0x20000005ff087230 */ /* 0x100fe40000004100 */
[----:B------:R-:W-:Y:S02]  /*76e0*/  HADD2.F32 R11, -RZ, R6.H0_H0 ;  /* 0x20000006ff0b7230 */ /* 0x000fe40000004100 */
[----:B------:R-:W-:Y:S01]  /*76f0*/  FADD.FTZ R2, R2, R9 ;  /* 0x0000000902027221 */ /* 0x000fe20000010000 */
[----:B------:R-:W-:Y:S02]  /*7700*/  HADD2.F32 R4, -RZ, R4.H1_H1 ;  /* 0x30000004ff047230 */ /* 0x000fe40000004100 */
[----:B------:R-:W-:Y:S01]  /*7710*/  FADD.FTZ R17, R17, R8 ;  /* 0x0000000811117221 */ /* 0x000fe20000010000 */
[----:B------:R-:W-:-:S02]  /*7720*/  HADD2.F32 R5, -RZ, R5.H1_H1 ;  /* 0x30000005ff057230 */ /* 0x000fc40000004100 */
[----:B------:R-:W-:Y:S01]  /*7730*/  FADD.FTZ R18, R18, R11 ;  /* 0x0000000b12127221 */ /* 0x000fe20000010000 */
[----:B------:R-:W-:Y:S02]  /*7740*/  HADD2.F32 R6, -RZ, R6.H1_H1 ;  /* 0x30000006ff067230 */ /* 0x000fe40000004100 */
[----:B------:R-:W-:Y:S01]  /*7750*/  FADD.FTZ R19, R19, R4 ;  /* 0x0000000413137221 */ /* 0x000fe20000010000 */
[--C-:B------:R-:W-:Y:S02]  /*7760*/  HADD2.F32 R13, -RZ, R7.reuse.H0_H0 ;  /* 0x20000007ff0d7230 */ /* 0x100fe40000004100 */
[----:B------:R-:W-:Y:S01]  /*7770*/  FADD.FTZ R16, R16, R5 ;  /* 0x0000000510107221 */ /* 0x000fe20000010000 */
[----:B------:R-:W-:Y:S02]  /*7780*/  HADD2.F32 R10, -RZ, R7.H1_H1 ;  /* 0x30000007ff0a7230 */ /* 0x000fe40000004100 */
[----:B------:R-:W-:Y:S01]  /*7790*/  FADD.FTZ R21, R21, R6 ;  /* 0x0000000615157221 */ /* 0x000fe20000010000 */
[----:B------:R-:W-:-:S02]  /*77a0*/  FADD.FTZ R20, R20, R13 ;  /* 0x0000000d14147221 */ /* 0x000fc40000010000 */
[----:B------:R-:W-:-:S07]  /*77b0*/  FADD.FTZ R23, R23, R10 ;  /* 0x0000000a17177221 */ /* 0x000fce0000010000 */
.L_x_2694:
[----:B------:R-:W-:Y:S05]  /*77c0*/  BSYNC B0 ;  /* 0x0000000000007941 */ /* 0x000fea0003800000 */
.L_x_2693:
[----:B------:R-:W-:Y:S06]  /*77d0*/  BAR.SYNC.DEFER_BLOCKING 0x0 ;  /* 0x0000000000007b1d */ /* 0x000fec0000010000 */
[----:B------:R-:W-:Y:S04]  /*77e0*/  BSSY B0, `(.L_x_2695) ;  /* 0x0000007000007945 */ /* 0x000fe80003800000 */
[----:B------:R-:W-:Y:S05]  /*77f0*/  @P2 BRA `(.L_x_2696) ;  /* 0x0000000000142947 */ /* 0x000fea0003800000 */
[----:B-1----:R-:W-:Y:S02]  /*7800*/  F2FP.F16.F32.PACK_AB R4, R19, R2 ;  /* 0x000000021304723e */ /* 0x002fe400000000ff */
[----:B------:R-:W-:Y:S02]  /*7810*/  F2FP.F16.F32.PACK_AB R5, R16, R17 ;  /* 0x000000111005723e */ /* 0x000fe400000000ff */
[----:B------:R-:W-:Y:S02]  /*7820*/  F2FP.F16.F32.PACK_AB R6, R21, R18 ;  /* 0x000000121506723e */ /* 0x000fe400000000ff */
[----:B------:R-:W-:-:S05]  /*7830*/  F2FP.F16.F32.PACK_AB R7, R23, R20 ;  /* 0x000000141707723e */ /* 0x000fca00000000ff */
[----:B------:R2:W-:Y:S02]  /*7840*/  STS.128 [R3+-0x400], R4 ;  /* 0xfffc000403007388 */ /* 0x0005e40000000c00 */
.L_x_2696:
[----:B------:R-:W-:Y:S05]  /*7850*/  BSYNC B0 ;  /* 0x0000000000007941 */ /* 0x000fea0003800000 */
.L_x_2695:
[----:B------:R-:W-:Y:S06]  /*7860*/  BAR.SYNC.DEFER_BLOCKING 0x0 ;  /* 0x0000000000007b1d */ /* 0x000fec0000010000 */
[----:B------:R-:W-:Y:S04]  /*7870*/  BSSY B0, `(.L_x_2697) ;  /* 0x0000013000007945 */ /* 0x000fe80003800000 */
[----:B------:R-:W-:Y:S05]  /*7880*/  @P3 BRA `(.L_x_2698) ;  /* 0x0000000000443947 */ /* 0x000fea0003800000 */
[----:B-12---:R-:W0:Y:S02]  /*7890*/  LDS.128 R4, [R3] ;  /* 0x0000000003047984 */ /* 0x006e240000000c00 */
        /* <DEDUP_REMOVED lines=16> */
.L_x_2698:
[----:B------:R-:W-:Y:S05]  /*79a0*/  BSYNC B0 ;  /* 0x0000000000007941 */ /* 0x000fea0003800000 */
.L_x_2697:
[----:B------:R-:W-:Y:S06]  /*79b0*/  BAR.SYNC.DEFER_BLOCKING 0x0 ;  /* 0x0000000000007b1d */ /* 0x000fec0000010000 */
[----:B------:R-:W-:Y:S04]  /*79c0*/  BSSY B0, `(.L_x_2699) ;  /* 0x0000007000007945 */ /* 0x000fe80003800000 */
[----:B------:R-:W-:Y:S05]  /*79d0*/  @P4 BRA `(.L_x_2700) ;  /* 0x0000000000144947 */ /* 0x000fea0003800000 */
[----:B-12---:R-:W-:Y:S02]  /*79e0*/  F2FP.F16.F32.PACK_AB R4, R19, R2 ;  /* 0x000000021304723e */ /* 0x006fe400000000ff */
[----:B------:R-:W-:Y:S02]  /*79f0*/  F2FP.F16.F32.PACK_AB R5, R16, R17 ;  /* 0x000000111005723e */ /* 0x000fe400000000ff */
[----:B------:R-:W-:Y:S02]  /*7a00*/  F2FP.F16.F32.PACK_AB R6, R21, R18 ;  /* 0x000000121506723e */ /* 0x000fe400000000ff */
[----:B------:R-:W-:-:S05]  /*7a10*/  F2FP.F16.F32.PACK_AB R7, R23, R20 ;  /* 0x000000141707723e */ /* 0x000fca00000000ff */
[----:B------:R3:W-:Y:S02]  /*7a20*/  STS.128 [R3+-0x200], R4 ;  /* 0xfffe000403007388 */ /* 0x0007e40000000c00 */
.L_x_2700:
[----:B------:R-:W-:Y:S05]  /*7a30*/  BSYNC B0 ;  /* 0x0000000000007941 */ /* 0x000fea0003800000 */
.L_x_2699:
[----:B------:R-:W-:Y:S06]  /*7a40*/  BAR.SYNC.DEFER_BLOCKING 0x0 ;  /* 0x0000000000007b1d */ /* 0x000fec0000010000 */
[----:B------:R-:W-:Y:S04]  /*7a50*/  BSSY B0, `(.L_x_2701) ;  /* 0x0000013000007945 */ /* 0x000fe80003800000 */
[----:B------:R-:W-:Y:S05]  /*7a60*/  @P6 BRA `(.L_x_2702) ;  /* 0x0000000000446947 */ /* 0x000fea0003800000 */
[----:B-123--:R-:W0:Y:S02]  /*7a70*/  LDS.128 R4, [R3] ;  /* 0x0000000003047984 */ /* 0x00ee240000000c00 */
        /* <DEDUP_REMOVED lines=16> */
.L_x_2702:
[----:B------:R-:W-:Y:S05]  /*7b80*/  BSYNC B0 ;  /* 0x0000000000007941 */ /* 0x000fea0003800000 */
.L_x_2701:
[----:B------:R-:W-:Y:S06]  /*7b90*/  BAR.SYNC.DEFER_BLOCKING 0x0 ;  /* 0x0000000000007b1d */ /* 0x000fec0000010000 */
[----:B------:R-:W-:Y:S05]  /*7ba0*/  @P5 EXIT ;  /* 0x000000000000594d */ /* 0x000fea0003800000 */
[----:B-123--:R-:W1:Y:S02]  /*7bb0*/  LDC R3, c[0x0][0x308] ;  /* 0x0000c200ff037b82 */ /* 0x00ee640000000800 */
[----:B-1----:R-:W-:-:S13]  /*7bc0*/  ISETP.NE.AND P0, PT, R3, 0x2, PT ;  /* 0x000000020300780c */ /* 0x002fda0003f05270 */
[----:B------:R-:W-:Y:S05]  /*7bd0*/  @!P0 BRA `(.L_x_2703) ;  /* 0x0000000000308947 */ /* 0x000fea0003800000 */
[----:B------:R-:W1:Y:S01]  /*7be0*/  LDC.64 R4, c[0x0][0x210] ;  /* 0x00008400ff047b82 */ /* 0x000e620000000a00 */
[----:B------:R-:W-:Y:S02]  /*7bf0*/  IADD3 R3, R0, UR11, RZ ;  /* 0x0000000b00037c10 */ /* 0x000fe4000fffe0ff */
[----:B------:R-:W-:Y:S02]  /*7c00*/  F2FP.F16.F32.PACK_AB R19, R19, R2 ;  /* 0x000000021313723e */ /* 0x000fe400000000ff */
[----:B------:R-:W-:Y:S02]  /*7c10*/  F2FP.F16.F32.PACK_AB R17, R16, R17 ;  /* 0x000000111011723e */ /* 0x000fe400000000ff */
[----:B------:R-:W-:Y:S02]  /*7c20*/  F2FP.F16.F32.PACK_AB R21, R21, R18 ;  /* 0x000000121515723e */ /* 0x000fe400000000ff */
[----:B------:R-:W-:Y:S01]  /*7c30*/  F2FP.F16.F32.PACK_AB R23, R23, R20 ;  /* 0x000000141717723e */ /* 0x000fe200000000ff */
[----:B-1----:R-:W-:-:S05]  /*7c40*/  IMAD.WIDE R2, R3, 0x2, R4 ;  /* 0x0000000203027825 */ /* 0x002fca00078e0204 */
[----:B------:R-:W-:Y:S04]  /*7c50*/  STG.E desc[UR36][R2.64], R19 ;  /* 0x0000001302007986 */ /* 0x000fe8000c101924 */
[----:B------:R-:W-:Y:S04]  /*7c60*/  STG.E desc[UR36][R2.64+0x4], R17 ;  /* 0x0000041102007986 */ /* 0x000fe8000c101924 */
[----:B------:R-:W-:Y:S04]  /*7c70*/  STG.E desc[UR36][R2.64+0x8], R21 ;  /* 0x0000081502007986 */ /* 0x000fe8000c101924 */
[----:B------:R-:W-:Y:S01]  /*7c80*/  STG.E desc[UR36][R2.64+0xc], R23 ;  /* 0x00000c1702007986 */ /* 0x000fe2000c101924 */
[----:B------:R-:W-:Y:S05]  /*7c90*/  EXIT ;  /* 0x000000000000794d */ /* 0x000fea0003800000 */
.L_x_2703:
[----:B------:R-:W1:Y:S01]  /*7ca0*/  LDC.64 R4, c[0x0][0x300] ;  /* 0x0000c000ff047b82 */ /* 0x000e620000000a00 */
[----:B------:R-:W-:Y:S01]  /*7cb0*/  ULDC.64 UR4, c[0x0][0x210] ;  /* 0x0000840000047ab9 */ /* 0x000fe20000000a00 */
[----:B-1----:R-:W2:Y:S02]  /*7cc0*/  LDG.E R4, desc[UR36][R4.64] ;  /* 0x0000002404047981 */ /* 0x002ea4000c1e1900 */
[C---:B--2---:R-:W-:Y:S01]  /*7cd0*/  FMUL.FTZ R17, R4.reuse, R17 ;  /* 0x0000001104117220 */ /* 0x044fe20000410000 */
[C---:B------:R-:W-:Y:S01]  /*7ce0*/  FMUL.FTZ R19, R4.reuse, R19 ;  /* 0x0000001304137220 */ /* 0x040fe20000410000 */
[C---:B------:R-:W-:Y:S01]  /*7cf0*/  FMUL.FTZ R16, R4.reuse, R16 ;  /* 0x0000001004107220 */ /* 0x040fe20000410000 */
[C---:B------:R-:W-:Y:S01]  /*7d00*/  FMUL.FTZ R2, R4.reuse, R2 ;  /* 0x0000000204027220 */ /* 0x040fe20000410000 */
[C---:B------:R-:W-:Y:S01]  /*7d10*/  FMUL.FTZ R18, R4.reuse, R18 ;  /* 0x0000001204127220 */ /* 0x040fe20000410000 */
[C---:B------:R-:W-:Y:S01]  /*7d20*/  FMUL.FTZ R21, R4.reuse, R21 ;  /* 0x0000001504157220 */ /* 0x040fe20000410000 */
[----:B------:R-:W1:Y:S01]  /*7d30*/  F2I.S8.NTZ R17, R17 ;  /* 0x0000001100117305 */ /* 0x000e620000202100 */
[C---:B------:R-:W-:Y:S01]  /*7d40*/  FMUL.FTZ R20, R4.reuse, R20 ;  /* 0x0000001404147220 */ /* 0x040fe20000410000 */
[----:B------:R-:W-:-:S06]  /*7d50*/  FMUL.FTZ R4, R4, R23 ;  /* 0x0000001704047220 */ /* 0x000fcc0000410000 */
[----:B------:R-:W2:Y:S01]  /*7d60*/  F2I.S8.NTZ R19, R19 ;  /* 0x0000001300137305 */ /* 0x000ea20000202100 */
[----:B-1----:R-:W-:-:S07]  /*7d70*/  PRMT R5, R17, 0x8880, RZ ;  /* 0x0000888011057816 */ /* 0x002fce00000000ff */
[----:B------:R-:W1:Y:S01]  /*7d80*/  F2I.S8.NTZ R16, R16 ;  /* 0x0000001000107305 */ /* 0x000e620000202100 */
[----:B------:R-:W-:Y:S02]  /*7d90*/  PRMT R5, R5, 0x7710, RZ ;  /* 0x0000771005057816 */ /* 0x000fe400000000ff */
[----:B--2---:R-:W-:-:S05]  /*7da0*/  PRMT R3, R19, 0x8880, RZ ;  /* 0x0000888013037816 */ /* 0x004fca00000000ff */
[----:B------:R-:W2:Y:S01]  /*7db0*/  F2I.S8.NTZ R2, R2 ;  /* 0x0000000200027305 */ /* 0x000ea20000202100 */
[----:B0-----:R-:W-:Y:S02]  /*7dc0*/  LOP3.LUT R8, R5, 0xff, RZ, 0xc0, !PT ;  /* 0x000000ff05087812 */ /* 0x001fe400078ec0ff */
[----:B------:R-:W-:Y:S02]  /*7dd0*/  PRMT R3, R3, 0x7710, RZ ;  /* 0x0000771003037816 */ /* 0x000fe400000000ff */
[----:B------:R-:W-:Y:S02]  /*7de0*/  SHF.L.U64.HI R7, R8, 0x10, RZ ;  /* 0x0000001008077819 */ /* 0x000fe400000102ff */
[----:B-1----:R-:W-:Y:S01]  /*7df0*/  PRMT R6, R16, 0x8880, RZ ;  /* 0x0000888010067816 */ /* 0x002fe200000000ff */
        /* <DEDUP_REMOVED lines=12> */
[----:B------:R-:W-:Y:S02]  /*7ec0*/  PRMT R3, R3, 0x7710, RZ ;  /* 0x0000771003037816 */ /* 0x000fe400000000ff */
[----:B------:R-:W-:Y:S02]  /*7ed0*/  PRMT R7, R2, 0x6540, R11 ;  /* 0x0000654002077816 */ /* 0x000fe4000000000b */
[----:B-1----:R-:W-:Y:S01]  /*7ee0*/  PRMT R21, R21, 0x8880, RZ ;  /* 0x0000888015157816 */ /* 0x002fe200000000ff */
[----:B------:R-:W1:Y:S01]  /*7ef0*/  F2I.S8.NTZ R4, R4 ;  /* 0x0000000400047305 */ /* 0x000e620000202100 */
[----:B------:R-:W-:Y:S02]  /*7f00*/  LOP3.LUT R3, R3, 0xff, RZ, 0xc0, !PT ;  /* 0x000000ff03037812 */ /* 0x000fe400078ec0ff */
[----:B------:R-:W-:Y:S02]  /*7f10*/  PRMT R2, R21, 0x7710, RZ ;  /* 0x0000771015027816 */ /* 0x000fe400000000ff */
[----:B------:R-:W-:-:S02]  /*7f20*/  LOP3.LUT R6, R3, 0xffffff00, R6, 0xf8, !PT ;  /* 0xffffff0003067812 */ /* 0x000fc400078ef806 */
[----:B0-----:R-:W-:Y:S02]  /*7f30*/  PRMT R20, R20, 0x8880, RZ ;  /* 0x0000888014147816 */ /* 0x001fe400000000ff */
[----:B------:R-:W-:Y:S02]  /*7f40*/  PRMT R3, R2, 0x7604, RZ ;  /* 0x0000760402037816 */ /* 0x000fe400000000ff */
[----:B------:R-:W-:Y:S02]  /*7f50*/  PRMT R2, R20, 0x7710, RZ ;  /* 0x0000771014027816 */ /* 0x000fe400000000ff */
[----:B------:R-:W-:Y:S01]  /*7f60*/  LOP3.LUT R3, R3, 0xffff00ff, R6, 0xf8, !PT ;  /* 0xffff00ff03037812 */ /* 0x000fe200078ef806 */
[----:B------:R-:W-:Y:S01]  /*7f70*/  VIADD R6, R0, UR11 ;  /* 0x0000000b00067c36 */ /* 0x000fe20008000000 */
[----:B------:R-:W-:Y:S02]  /*7f80*/  SHF.L.U32 R8, R8, 0x10, RZ ;  /* 0x0000001008087819 */ /* 0x000fe400000006ff */
[----:B------:R-:W-:-:S02]  /*7f90*/  PRMT R2, R2, 0x7054, RZ ;  /* 0x0000705402027816 */ /* 0x000fc400000000ff */
[----:B-1----:R-:W-:Y:S02]  /*7fa0*/  PRMT R0, R4, 0x8880, RZ ;  /* 0x0000888004007816 */ /* 0x002fe400000000ff */
[----:B------:R-:W-:Y:S02]  /*7fb0*/  LOP3.LUT R8, R8, 0xff00ffff, R7, 0xf8, !PT ;  /* 0xff00ffff08087812 */ /* 0x000fe400078ef807 */
[----:B------:R-:W-:Y:S02]  /*7fc0*/  LOP3.LUT R3, R2, 0xff00ffff, R3, 0xf8, !PT ;  /* 0xff00ffff02037812 */ /* 0x000fe400078ef803 */
[----:B------:R-:W-:Y:S02]  /*7fd0*/  IADD3 R4, P0, R6, UR4, RZ ;  /* 0x0000000406047c10 */ /* 0x000fe4000ff1e0ff */
[----:B------:R-:W-:Y:S02]  /*7fe0*/  PRMT R0, R0, 0x7710, RZ ;  /* 0x0000771000007816 */ /* 0x000fe400000000ff */
[----:B------:R-:W-:-:S02]  /*7ff0*/  PRMT R2, R8, 0x4210, R5 ;  /* 0x0000421008027816 */ /* 0x000fc40000000005 */
[----:B------:R-:W-:Y:S02]  /*8000*/  LEA.HI.X.SX32 R5, R6, UR5, 0x1, P0 ;  /* 0x0000000506057c11 */ /* 0x000fe400080f0eff */
[----:B------:R-:W-:-:S05]  /*8010*/  PRMT R3, R3, 0x4210, R0 ;  /* 0x0000421003037816 */ /* 0x000fca0000000000 */
[----:B------:R-:W-:Y:S01]  /*8020*/  STG.E.64 desc[UR36][R4.64], R2 ;  /* 0x0000000204007986 */ /* 0x000fe2000c101b24 */
[----:B------:R-:W-:Y:S05]  /*8030*/  EXIT ;  /* 0x000000000000794d */ /* 0x000fea0003800000 */
.L_x_2654:
[----:B------:R-:W-:Y:S01]  /*8040*/  MOV R12, 0x10 ;  /* 0x00000010000c7802 */ /* 0x000fe20000000f00 */
[----:B------:R-:W-:Y:S01]  /*8050*/  IMAD.MOV.U32 R15, RZ, RZ, -0x1 ;  /* 0xffffffffff0f7424 */ /* 0x000fe200078e00ff */
[----:B------:R-:W-:-:S07]  /*8060*/  MOV R11, 0x1f ;  /* 0x0000001f000b7802 */ /* 0x000fce0000000f00 */
[----:B01----:R-:W-:Y:S05]  /*8070*/  WARPSYNC.COLLECTIVE R15, `(.L_x_2704) ;  /* 0x000000000f087348 */ /* 0x003fea0003c00000 */
[----:B------:R2:W3:Y:S02]  /*8080*/  SHFL.BFLY P6, R14, R13, R12, R11 ;  /* 0x0c00000c0d0e7389 */ /* 0x0004e400000c000b */
[----:B0123--:R-:W-:Y:S01]  /*8090*/  ENDCOLLECTIVE ;  /* 0x000000000000791b */ /* 0x00ffe20003800000 */
.L_x_2704:
[----:B------:R-:W-:Y:S01]  /*80a0*/  MOV R12, 0x8 ;  /* 0x00000008000c7802 */ /* 0x000fe20000000f00 */
[----:B------:R-:W-:-:S05]  /*80b0*/  FADD.FTZ R0, R13, R14 ;  /* 0x0000000e0d007221 */ /* 0x000fca0000010000 */
[----:B------:R-:W-:-:S07]  /*80c0*/  MOV R13, R0 ;  /* 0x00000000000d7202 */ /* 0x000fce0000000f00 */
[----:B------:R-:W-:Y:S05]  /*80d0*/  WARPSYNC.COLLECTIVE R15, `(.L_x_2705) ;  /* 0x000000000f087348 */ /* 0x000fea0003c00000 */
[----:B------:R0:W1:Y:S02]  /*80e0*/  SHFL.BFLY P6, R14, R13, R12, R11 ;  /* 0x0c00000c0d0e7389 */ /* 0x00006400000c000b */
[----:B01----:R-:W-:Y:S01]  /*80f0*/  ENDCOLLECTIVE ;  /* 0x000000000000791b */ /* 0x003fe20003800000 */
.L_x_2705:
[----:B------:R-:W-:Y:S01]  /*8100*/  MOV R12, 0x4 ;  /* 0x00000004000c7802 */ /* 0x000fe20000000f00 */
[----:B------:R-:W-:-:S04]  /*8110*/  FADD.FTZ R2, R0, R14 ;  /* 0x0000000e00027221 */ /* 0x000fc80000010000 */
[----:B------:R-:W-:-:S07]  /*8120*/  IMAD.MOV.U32 R13, RZ, RZ, R2 ;  /* 0x000000ffff0d7224 */ /* 0x000fce00078e0002 */
[----:B------:R-:W-:Y:S05]  /*8130*/  WARPSYNC.COLLECTIVE R15, `(.L_x_2706) ;  /* 0x000000000f087348 */ /* 0x000fea0003c00000 */
[----:B------:R0:W1:Y:S02]  /*8140*/  SHFL.BFLY P6, R14, R13, R12, R11 ;  /* 0x0c00000c0d0e7389 */ /* 0x00006400000c000b */
[----:B01----:R-:W-:Y:S01]  /*8150*/  ENDCOLLECTIVE ;  /* 0x000000000000791b */ /* 0x003fe20003800000 */
.L_x_2706:
[----:B------:R-:W-:Y:S02]  /*8160*/  IMAD.MOV.U32 R12, RZ, RZ, 0x2 ;  /* 0x00000002ff0c7424 */ /* 0x000fe400078e00ff */
[----:B------:R-:W-:-:S05]  /*8170*/  FADD.FTZ R3, R2, R14 ;  /* 0x0000000e02037221 */ /* 0x000fca0000010000 */
[----:B------:R-:W-:-:S07]  /*8180*/  MOV R13, R3 ;  /* 0x00000003000d7202 */ /* 0x000fce0000000f00 */
[----:B------:R-:W-:Y:S05]  /*8190*/  WARPSYNC.COLLECTIVE R15, `(.L_x_2707) ;  /* 0x000000000f087348 */ /* 0x000fea0003c00000 */
[----:B------:R0:W1:Y:S02]  /*81a0*/  SHFL.BFLY P6, R14, R13, R12, R11 ;  /* 0x0c00000c0d0e7389 */ /* 0x00006400000c000b */
[----:B01----:R-:W-:Y:S01]  /*81b0*/  ENDCOLLECTIVE ;  /* 0x000000000000791b */ /* 0x003fe20003800000 */
.L_x_2707:
[----:B------:R-:W-:Y:S01]  /*81c0*/  MOV R12, 0x1 ;  /* 0x00000001000c7802 */ /* 0x000fe20000000f00 */
[----:B------:R-:W-:-:S05]  /*81d0*/  FADD.FTZ R4, R3, R14 ;  /* 0x0000000e03047221 */ /* 0x000fca0000010000 */
[----:B------:R-:W-:-:S07]  /*81e0*/  MOV R13, R4 ;  /* 0x00000004000d7202 */ /* 0x000fce0000000f00 */
[----:B------:R-:W-:Y:S05]  /*81f0*/  WARPSYNC.COLLECTIVE R15, `(.L_x_2708) ;  /* 0x000000000f087348 */ /* 0x000fea0003c00000 */
[----:B------:R0:W1:Y:S02]  /*8200*/  SHFL.BFLY P6, R14, R13, R12, R11 ;  /* 0x0c00000c0d0e7389 */ /* 0x00006400000c000b */
[----:B01----:R-:W-:Y:S01]  /*8210*/  ENDCOLLECTIVE ;  /* 0x000000000000791b */ /* 0x003fe20003800000 */
.L_x_2708:
[----:B------:R-:W-:Y:S05]  /*8220*/  BRA `(.L_x_2709) ;  /* 0xffffffa400607947 */ /* 0x000fea000383ffff */
.L_x_2710:
        /* <DEDUP_REMOVED lines=13> */
.L_x_3307:


//--------------------- .text._ZN4mmha33masked_multihead_attention_kernelItLi256ELi256ELi2ELi32ELi128ELb0ELb0EEEv26Multihead_attention_paramsIT_XT5_EE --------------------------
	.section	.text._ZN4mmha33masked_multihead_attention_kernelItLi256ELi256ELi2ELi32ELi128ELb0ELb0EEEv26Multihead_attention_paramsIT_XT5_EE,"ax",@progbits
	.align	128
        .global         _ZN4mmha33masked_multihead_attention_kernelItLi256ELi256ELi2ELi32ELi128ELb0ELb0EEEv26Multihead_attention_paramsIT_XT5_EE
        .type           _ZN4mmha33masked_multihead_attention_kernelItLi256ELi256ELi2ELi32ELi128ELb0ELb0EEEv26Multihead_attention_paramsIT_XT5_EE,@function
        .size           _ZN4mmha33masked_multihead_attention_kernelItLi256ELi256ELi2ELi32ELi128ELb0ELb0EEEv26Multihead_attention_paramsIT_XT5_EE,(.L_x_3308 - _ZN4mmha33masked_multihead_attention_kernelItLi256ELi256ELi2ELi32ELi128ELb0ELb0EEEv26Multihead_attention_paramsIT_XT5_EE)
        .other          _ZN4mmha33masked_multihead_attention_kernelItLi256ELi256ELi2ELi32ELi128ELb0ELb0EEEv26Multihead_attention_paramsIT_XT5_EE,@"STO_CUDA_ENTRY STV_DEFAULT"
_ZN4mmha33masked_multihead_attention_kernelItLi256ELi256ELi2ELi32ELi128ELb0ELb0EEEv26Multihead_attention_paramsIT_XT5_EE:
.text._ZN4mmha33masked_multihead_attention_kernelItLi256ELi256ELi2ELi32ELi128ELb0ELb0EEEv26Multihead_attention_paramsIT_XT5_EE:
        /* <DEDUP_REMOVED lines=12> */
.L_x_2711:
[----:B------:R-:W0:Y:S08]  /*00c0*/  LDC.64 R4, c[0x0][0x330] ;  /* 0x0000cc00ff047b82 */ /* 0x000e300000000a00 */
[----:B------:R-:W1:Y:S08]  /*00d0*/  LDC R11, c[0x0][0x280] ;  /* 0x0000a000ff0b7b82 */ /* 0x000e700000000800 */
[----:B------:R-:W2:Y:S01]  /*00e0*/  LDC R12, c[0x0][0x284] ;  /* 0x0000a100ff0c7b82 */ /* 0x000ea20000000800 */
[----:B------:R-:W3:Y:S01]  /*00f0*/  S2R R19, SR_CTAID.X ;  /* 0x0000000000137919 */ /* 0x000ee20000002500 */
[----:B------:R-:W-:Y:S01]  /*0100*/  IMAD.MOV.U32 R16, RZ, RZ, RZ ;  /* 0x000000ffff107224 */ /* 0x000fe200078e00ff */
[----:B------:R-:W-:Y:S01]  /*0110*/  ULDC UR4, c[0x0][0x288] ;  /* 0x0000a20000047ab9 */ /* 0x000fe20000000800 */
[----:B0-----:R-:W-:Y:S01]  /*0120*/  ISETP.NE.U32.AND P0, PT, R4, RZ, PT ;  /* 0x000000ff0400720c */ /* 0x001fe20003f05070 */
[----:B------:R-:W0:Y:S03]  /*0130*/  S2R R18, SR_TID.X ;  /* 0x0000000000127919 */ /* 0x000e260000002100 */
        /* <DEDUP_REMOVED lines=10> */
[----:B-1----:R-:W-:Y:S01]  /*01e0*/  VIADD R6, R0, 0xffffffe ;  /* 0x0ffffffe00067836 */ /* 0x002fe20000000000 */
[----:B------:R-:W-:-:S03]  /*01f0*/  IABS R0, R2 ;  /* 0x0000000200007213 */ /* 0x000fc60000000000 */
        /* <DEDUP_REMOVED lines=12> */
[----:B------:R-:W-:Y:S01]  /*02c0*/  @!P3 IMAD.IADD R0, R0, 0x1, -R3 ;  /* 0x000000010000b824 */ /* 0x000fe200078e0a03 */
[----:B------:R-:W-:Y:S02]  /*02d0*/  @!P3 IADD3 R7, R7, 0x1, RZ ;  /* 0x000000010707b810 */ /* 0x000fe40007ffe0ff */
[----:B------:R-:W-:Y:S02]  /*02e0*/  ISETP.NE.AND P3, PT, R11, RZ, PT ;  /* 0x000000ff0b00720c */ /* 0x000fe40003f65270 */
[----:B------:R-:W-:Y:S02]  /*02f0*/  ISETP.GE.U32.AND P2, PT, R0, R3, PT ;  /* 0x000000030000720c */ /* 0x000fe40003f46070 */
[----:B------:R-:W-:-:S04]  /*0300*/  LOP3.LUT R0, R2, R11, RZ, 0x3c, !PT ;  /* 0x0000000b02007212 */ /* 0x000fc800078e3cff */
[----:B------:R-:W-:Y:S01]  /*0310*/  ISETP.GE.AND P4, PT, R0, RZ, PT ;  /* 0x000000ff0000720c */ /* 0x000fe20003f86270 */
[----:B------:R-:W0:Y:S01]  /*0320*/  @P1 LDC.64 R4, c[0x0][0x2f0] ;  /* 0x0000bc00ff041b82 */ /* 0x000e220000000a00 */
[----:B------:R-:W1:Y:S05]  /*0330*/  I2F.RP R0, R14 ;  /* 0x0000000e00007306 */ /* 0x000e6a0000209400 */
[----:B------:R-:W-:-:S04]  /*0340*/  @P2 VIADD R7, R7, 0x1 ;  /* 0x0000000107072836 */ /* 0x000fc80000000000 */
[----:B------:R-:W-:-:S05]  /*0350*/  IMAD.MOV.U32 R27, RZ, RZ, R7 ;  /* 0x000000ffff1b7224 */ /* 0x000fca00078e0007 */
[----:B------:R-:W-:Y:S01]  /*0360*/  @!P4 IADD3 R27, -R27, RZ, RZ ;  /* 0x000000ff1b1bc210 */ /* 0x000fe20007ffe1ff */
[----:B-1----:R-:W1:Y:S01]  /*0370*/  MUFU.RCP R0, R0 ;  /* 0x0000000000007308 */ /* 0x002e620000001000 */
[----:B------:R-:W-:Y:S01]  /*0380*/  @!P3 LOP3.LUT R27, RZ, R11, RZ, 0x33, !PT ;  /* 0x0000000bff1bb212 */ /* 0x000fe200078e33ff */
[----:B------:R-:W-:Y:S01]  /*0390*/  IMAD R22, R2, UR4, R19 ;  /* 0x0000000402167c24 */ /* 0x000fe2000f8e0213 */
[----:B------:R-:W-:-:S03]  /*03a0*/  ISETP.GT.AND P5, PT, R18, 0x1f, PT ;  /* 0x0000001f1200780c */ /* 0x000fc60003fa4270 */
[----:B0-----:R-:W-:Y:S01]  /*03b0*/  @P1 IMAD.WIDE R4, R27, 0x4, R4 ;  /* 0x000000041b041825 */ /* 0x001fe200078e0204 */
[----:B----4-:R-:W-:-:S04]  /*03c0*/  ISETP.NE.AND P2, PT, R25, RZ, PT ;  /* 0x000000ff1900720c */ /* 0x010fc80003f45270 */
[----:B------:R0:W5:Y:S01]  /*03d0*/  @P1 LDG.E R16, desc[UR36][R4.64] ;  /* 0x0000002404101981 */ /* 0x000162000c1e1900 */
[----:B------:R-:W-:Y:S01]  /*03e0*/  IMAD.SHL.U32 R24, R22, 0x100, RZ ;  /* 0x0000010016187824 */ /* 0x000fe200078e00ff */
[----:B------:R-:W-:Y:S01]  /*03f0*/  SHF.L.U32 R29, R18, 0x3, RZ ;  /* 0x00000003121d7819 */ /* 0x000fe200000006ff */
[----:B------:R-:W-:Y:S01]  /*0400*/  BSSY B0, `(.L_x_2712) ;  /* 0x000004b000007945 */ /* 0x000fe20003800000 */
[----:B-1----:R-:W-:Y:S01]  /*0410*/  VIADD R6, R0, 0xffffffe ;  /* 0x0ffffffe00067836 */ /* 0x002fe20000000000 */
[----:B------:R-:W-:Y:S01]  /*0420*/  SHF.L.U32 R0, R19, 0x8, RZ ;  /* 0x0000000813007819 */ /* 0x000fe200000006ff */
[----:B------:R-:W-:Y:S02]  /*0430*/  IMAD R27, R27, UR4, RZ ;  /* 0x000000041b1b7c24 */ /* 0x000fe4000f8e02ff */
[----:B------:R1:W3:Y:S02]  /*0440*/  F2I.FTZ.U32.TRUNC.NTZ R7, R6 ;  /* 0x0000000600077305 */ /* 0x0002e4000021f000 */
[----:B------:R-:W-:-:S02]  /*0450*/  IMAD R25, R2, R25, R0 ;  /* 0x0000001902197224 */ /* 0x000fc400078e0200 */
[----:B------:R-:W-:-:S03]  /*0460*/  IMAD.IADD R21, R0, 0x1, R29 ;  /* 0x0000000100157824 */ /* 0x000fc600078e021d */
[----:B------:R-:W-:Y:S01]  /*0470*/  SEL R25, R24, R25, !P2 ;  /* 0x0000001918197207 */ /* 0x000fe20005000000 */
[----:B-1----:R-:W-:Y:S02]  /*0480*/  IMAD.MOV.U32 R6, RZ, RZ, RZ ;  /* 0x000000ffff067224 */ /* 0x002fe400078e00ff */
[----:B---3--:R-:W-:-:S04]  /*0490*/  IMAD.MOV R3, RZ, RZ, -R7 ;  /* 0x000000ffff037224 */ /* 0x008fc800078e0a07 */
[----:B------:R-:W-:-:S04]  /*04a0*/  IMAD R3, R3, R14, RZ ;  /* 0x0000000e03037224 */ /* 0x000fc800078e02ff */
[----:B------:R-:W-:Y:S01]  /*04b0*/  IMAD.HI.U32 R7, R7, R3, R6 ;  /* 0x0000000307077227 */ /* 0x000fe200078e0006 */
[----:B------:R-:W-:-:S03]  /*04c0*/  P2R R3, PR, RZ, 0x20 ;  /* 0x00000020ff037803 */ /* 0x000fc60000000000 */
[----:B------:R-:W-:Y:S01]  /*04d0*/  IMAD.IADD R3, R29, 0x1, R25 ;  /* 0x000000011d037824 */ /* 0x000fe200078e0219 */
[----:B--2---:R-:W-:-:S06]  /*04e0*/  @P0 IADD3 R17, R17, R10, RZ ;  /* 0x0000000a11110210 */ /* 0x004fcc0007ffe0ff */
        /* <DEDUP_REMOVED lines=11> */
[----:B------:R-:W-:Y:S01]  /*05a0*/  @!P0 IMAD.IADD R23, R23, 0x1, -R14 ;  /* 0x0000000117178824 */ /* 0x000fe200078e0a0e */
        /* <DEDUP_REMOVED lines=46> */
.L_x_2713:
[----:B------:R-:W-:Y:S02]  /*0890*/  CS2R R6, SRZ ;  /* 0x0000000000067805 */ /* 0x000fe4000001ff00 */
[----:B------:R-:W-:-:S07]  /*08a0*/  CS2R R4, SRZ ;  /* 0x0000000000047805 */ /* 0x000fce000001ff00 */
.L_x_2714:
[----:B------:R-:W-:Y:S05]  /*08b0*/  BSYNC B0 ;  /* 0x0000000000007941 */ /* 0x000fea0003800000 */
.L_x_2712:
        /* <DEDUP_REMOVED lines=11> */
.L_x_2716:
        /* <DEDUP_REMOVED lines=35> */
.L_x_2717:
[----:B------:R-:W-:Y:S05]  /*0ba0*/  BSYNC B0 ;  /* 0x0000000000007941 */ /* 0x000fea0003800000 */
.L_x_2715:
        /* <DEDUP_REMOVED lines=18> */
[----:B------:R-:W-:Y:S01]  /*0cd0*/  ULDC.U8 UR4, c[0x0][0x294] ;  /* 0x0000a50000047ab9 */ /* 0x000fe20000000000 */
[----:B------:R-:W-:Y:S02]  /*0ce0*/  ISETP.NE.AND.EX P4, PT, R15, RZ, PT, P4 ;  /* 0x000000ff0f00720c */ /* 0x000fe40003f85340 */
[----:B------:R-:W1:Y:S01]  /*0cf0*/  @!P1 LDC.64 R14, c[0x0][0x2e0] ;  /* 0x0000b800ff0e9b82 */ /* 0x000e620000000a00 */
[----:B0-----:R-:W-:-:S04]  /*0d00*/  @!P2 IMAD.WIDE R8, R21, 0x2, R10 ;  /* 0x000000021508a825 */ /* 0x001fc800078e020a */
[----:B------:R-:W-:Y:S01]  /*0d10*/  IMAD.MOV.U32 R28, RZ, RZ, RZ ;  /* 0x000000ffff1c7224 */ /* 0x000fe200078e00ff */
[----:B------:R-:W3:Y:S01]  /*0d20*/  @!P2 LDG.E.128 R32, desc[UR36][R8.64] ;  /* 0x000000240820a981 */ /* 0x000ee2000c1e1d00 */
[----:B--2---:R-:W-:-:S04]  /*0d30*/  @!P3 IMAD.WIDE R10, R21, 0x2, R12 ;  /* 0x00000002150ab825 */ /* 0x004fc800078e020c */
[----:B------:R-:W0:Y:S01]  /*0d40*/  @P4 LDC.64 R20, c[0x0][0x2a8] ;  /* 0x0000aa00ff144b82 */ /* 0x000e220000000a00 */
[----:B------:R-:W-:Y:S01]  /*0d50*/  @!P1 LEA R13, R0, R29, 0x8 ;  /* 0x0000001d000d9211 */ /* 0x000fe200078e40ff */
[----:B------:R-:W2:Y:S04]  /*0d60*/  @!P3 LDG.E.128 R40, desc[UR36][R10.64] ;  /* 0x000000240a28b981 */ /* 0x000ea8000c1e1d00 */
        /* <DEDUP_REMOVED lines=12> */
[----:B------:R-:W-:Y:S01]  /*0e30*/  HFMA2.MMA R34, R6, 1, 1, R34 ;  /* 0x3c003c0006227835 */ /* 0x000fe20000000022 */
[----:B------:R-:W-:Y:S02]  /*0e40*/  HADD2 R33, R5, R33 ;  /* 0x0000002105217230 */ /* 0x000fe40000000000 */
[----:B----4-:R-:W-:Y:S02]  /*0e50*/  @!P1 HFMA2.MMA R37, R37, R45, -RZ ;  /* 0x0000002d25259235 */ /* 0x010fe400001000ff */
[----:B------:R-:W-:Y:S01]  /*0e60*/  @!P1 HFMA2.MMA R39, R39, R47, -RZ ;  /* 0x0000002f27279235 */ /* 0x000fe200001000ff */
[----:B------:R-:W-:-:S02]  /*0e70*/  HADD2 R35, R7, R35 ;  /* 0x0000002307237230 */ /* 0x000fc40000000000 */
        /* <DEDUP_REMOVED lines=12> */
[----:B0-----:R-:W-:Y:S01]  /*0f40*/  VIADD R4, R0, 0xffffffe ;  /* 0x0ffffffe00047836 */ /* 0x001fe20000000000 */
[----:B------:R-:W-:-:S05]  /*0f50*/  IADD3 R0, RZ, -R9, RZ ;  /* 0x80000009ff007210 */ /* 0x000fca0007ffe0ff */
        /* <DEDUP_REMOVED lines=9> */
[----:B------:R-:W-:Y:S02]  /*0ff0*/  @!P2 IMAD.IADD R0, R0, 0x1, -R3 ;  /* 0x000000010000a824 */ /* 0x000fe400078e0a03 */
        /* <DEDUP_REMOVED lines=20> */
[----:B------:R-:W-:Y:S01]  /*1140*/  IMAD.U32 R5, RZ, RZ, UR5 ;  /* 0x00000005ff057e24 */ /* 0x000fe2000f8e00ff */
[----:B------:R-:W-:Y:S01]  /*1150*/  ULDC.64 UR4, c[0x4][0xd0] ;  /* 0x0100340000047ab9 */ /* 0x000fe20000000a00 */
[----:B------:R-:W-:Y:S01]  /*1160*/  HFMA2.MMA R13, -RZ, RZ, 0, 0 ;  /* 0x00000000ff0d7435 */ /* 0x000fe200000001ff */
[----:B------:R-:W-:Y:S01]  /*1170*/  MOV R6, UR4 ;  /* 0x0000000400067c02 */ /* 0x000fe20008000f00 */
[----:B------:R-:W-:Y:S01]  /*1180*/  IMAD.U32 R7, RZ, RZ, UR5 ;  /* 0x00000005ff077e24 */ /* 0x000fe2000f8e00ff */
[----:B------:R-:W-:Y:S01]  /*1190*/  MOV R11, UR7 ;  /* 0x00000007000b7c02 */ /* 0x000fe20008000f00 */
[----:B------:R-:W-:-:S02]  /*11a0*/  IMAD.U32 R10, RZ, RZ, UR6 ;  /* 0x00000006ff0a7e24 */ /* 0x000fc4000f8e00ff */
[----:B------:R-:W-:Y:S02]  /*11b0*/  IMAD.MOV.U32 R8, RZ, RZ, 0x53f ;  /* 0x0000053fff087424 */ /* 0x000fe400078e00ff */
[----:B0-----:R-:W-:-:S07]  /*11c0*/  IMAD.MOV.U32 R12, RZ, RZ, 0x1 ;  /* 0x00000001ff0c7424 */ /* 0x001fce00078e00ff */
[----:B------:R-:W-:-:S07]  /*11d0*/  LEPC R20, `(.L_x_2720) ;  /* 0x000000001014794e */ /* 0x000fce0000000000 */
[----:B-1---5:R-:W-:Y:S05]  /*11e0*/  CALL.ABS.NOINC R14 ;  /* 0x000000000e007343 */ /* 0x022fea0003c00000 */
.L_x_2720:
[----:B------:R-:W0:Y:S01]  /*11f0*/  S2R R5, SR_CgaCtaId ;  /* 0x0000000000057919 */ /* 0x000e220000008800 */
[----:B------:R-:W1:Y:S01]  /*1200*/  LDC R14, c[0x0][0x290] ;  /* 0x0000a400ff0e7b82 */ /* 0x000e620000000800 */
[----:B------:R-:W-:Y:S01]  /*1210*/  MOV R0, 0x400 ;  /* 0x0000040000007802 */ /* 0x000fe20000000f00 */
[----:B------:R-:W-:Y:S01]  /*1220*/  IMAD R3, R30, R31, R40 ;  /* 0x0000001f1e037224 */ /* 0x000fe200078e0228 */
[----:B------:R-:W-:Y:S01]  /*1230*/  ISETP.NE.AND P6, PT, R41, RZ, PT ;  /* 0x000000ff2900720c */ /* 0x000fe20003fc5270 */
[----:B------:R-:W-:Y:S05]  /*1240*/  WARPSYNC.ALL ;  /* 0x0000000000007948 */ /* 0x000fea0003800000 */
[----:B------:R-:W-:-:S05]  /*1250*/  VIADD R0, R0, 0x220 ;  /* 0x0000022000007836 */ /* 0x000fca0000000000 */
        /* <DEDUP_REMOVED lines=19> */
[----:B------:R-:W1:Y:S01]  /*1390*/  LDS.64 R20, [R4] ;  /* 0x0000000004147984 */ /* 0x000e620000000a00 */
[C---:B------:R-:W-:Y:S02]  /*13a0*/  LEA R6, R14.reuse, R4, 0x1 ;  /* 0x000000040e067211 */ /* 0x040fe400078e08ff */
[----:B------:R-:W-:Y:S01]  /*13b0*/  IMAD R7, R14, 0x2, R5 ;  /* 0x000000020e077824 */ /* 0x000fe200078e0205 */
[----:B0-----:R-:W0:Y:S01]  /*13c0*/  LDS.64 R34, [R5] ;  /* 0x0000000005227984 */ /* 0x001e220000000a00 */
[----:B------:R-:W-:-:S03]  /*13d0*/  LEA.HI R8, R8, R31, RZ, 0x2 ;  /* 0x0000001f08087211 */ /* 0x000fc600078f10ff */
[----:B------:R-:W2:Y:S02]  /*13e0*/  LDS.64 R40, [R6] ;  /* 0x0000000006287984 */ /* 0x000ea40000000a00 */
[----:B------:R-:W-:Y:S02]  /*13f0*/  IMAD.SHL.U32 R8, R8, 0x2, RZ ;  /* 0x0000000208087824 */ /* 0x000fe400078e00ff */
[----:B------:R-:W3:Y:S03]  /*1400*/  LDS.64 R42, [R7] ;  /* 0x00000000072a7984 */ /* 0x000ee60000000a00 */
[----:B------:R-:W-:-:S04]  /*1410*/  LOP3.LUT R13, R8, 0xfffffff8, RZ, 0xc0, !PT ;  /* 0xfffffff8080d7812 */ /* 0x000fc800078ec0ff */
        /* <DEDUP_REMOVED lines=29> */
[----:B------:R-:W-:Y:S01]  /*15f0*/  HADD2.F32 R47, -RZ, R35.H0_H0 ;  /* 0x20000023ff2f7230 */ /* 0x000fe20000004100 */
[----:B0-----:R-:W-:Y:S01]  /*1600*/  IADD3 R8, R13, 0x6, RZ ;  /* 0x000000060d087810 */ /* 0x001fe20007ffe0ff */
[--C-:B------:R-:W-:Y:S02]  /*1610*/  HADD2.F32 R45, -RZ, R38.reuse.H1_H1 ;  /* 0x30000026ff2d7230 */ /* 0x100fe40000004100 */
[----:B------:R-:W-:Y:S01]  /*1620*/  HADD2.F32 R35, -RZ, R38.H0_H0 ;  /* 0x20000026ff237230 */ /* 0x000fe20000004100 */
[----:B------:R-:W-:Y:S01]  /*1630*/  I2FP.F32.S32 R13, R8 ;  /* 0x00000008000d7245 */ /* 0x000fe20000201400 */
[--C-:B------:R-:W-:Y:S01]  /*1640*/  HADD2.F32 R51, -RZ, R39.reuse.H1_H1 ;  /* 0x30000027ff337230 */ /* 0x100fe20000004100 */
[----:B-----5:R-:W-:Y:S01]  /*1650*/  IADD3 R8, -R28, UR4, RZ ;  /* 0x000000041c087c10 */ /* 0x020fe2000fffe1ff */
[----:B------:R-:W-:Y:S02]  /*1660*/  HADD2.F32 R39, -RZ, R39.H0_H0 ;  /* 0x20000027ff277230 */ /* 0x000fe40000004100 */
[-C--:B-1----:R-:W-:Y:S01]  /*1670*/  FMUL.FTZ R9, R9, R14.reuse ;  /* 0x0000000e09097220 */ /* 0x082fe20000410000 */
[-C--:B------:R-:W-:Y:S01]  /*1680*/  FMUL.FTZ R10, R10, R14.reuse ;  /* 0x0000000e0a0a7220 */ /* 0x080fe20000410000 */
[-C--:B------:R-:W-:Y:S01]  /*1690*/  FMUL.FTZ R11, R11, R14.reuse ;  /* 0x0000000e0b0b7220 */ /* 0x080fe20000410000 */
[----:B------:R-:W-:Y:S01]  /*16a0*/  FMUL.FTZ R13, R13, R14 ;  /* 0x0000000e0d0d7220 */ /* 0x000fe20000410000 */
[----:B------:R-:W-:Y:S01]  /*16b0*/  FMUL.FTZ R9, R9, 13.28771209716796875 ;  /* 0x41549a7809097820 */ /* 0x000fe20000410000 */
[----:B------:R-:W-:Y:S01]  /*16c0*/  FMUL.FTZ R10, R10, 13.28771209716796875 ;  /* 0x41549a780a0a7820 */ /* 0x000fe20000410000 */
[----:B------:R-:W-:Y:S01]  /*16d0*/  I2FP.F32.S32 R8, R8 ;  /* 0x0000000800087245 */ /* 0x000fe20000201400 */
[----:B------:R-:W-:Y:S01]  /*16e0*/  FMUL.FTZ R12, R11, 13.28771209716796875 ;  /* 0x41549a780b0c7820 */ /* 0x000fe20000410000 */
[----:B------:R-:W-:Y:S01]  /*16f0*/  FMUL.FTZ R13, R13, 13.28771209716796875 ;  /* 0x41549a780d0d7820 */ /* 0x000fe20000410000 */
[----:B------:R-:W0:Y:S08]  /*1700*/  MUFU.EX2 R15, -R10 ;  /* 0x8000000a000f7308 */ /* 0x000e300000000800 */
        /* <DEDUP_REMOVED lines=67> */
.L_x_2724:
[----:B------:R-:W-:Y:S05]  /*1b40*/  BSYNC B1 ;  /* 0x0000000000017941 */ /* 0x000fea0003800000 */
.L_x_2723:
        /* <DEDUP_REMOVED lines=31> */
.L_x_2722:
[----:B------:R-:W-:Y:S05]  /*1d40*/  BSYNC B0 ;  /* 0x0000000000007941 */ /* 0x000fea0003800000 */
.L_x_2721:
[----:B------:R-:W-:Y:S06]  /*1d50*/  BAR.SYNC.DEFER_BLOCKING 0x0 ;  /* 0x0000000000007b1d */ /* 0x000fec0000010000 */
[----:B0-----:R0:W2:Y:S04]  /*1d60*/  @P6 LDS.128 R32, [R3] ;  /* 0x0000000003206984 */ /* 0x0010a80000000c00 */
[----:B------:R0:W3:Y:S01]  /*1d70*/  @P6 LDS.128 R36, [R0] ;  /* 0x0000000000246984 */ /* 0x0000e20000000c00 */
[----:B------:R-:W-:Y:S06]  /*1d80*/  BAR.SYNC.DEFER_BLOCKING 0x0 ;  /* 0x0000000000007b1d */ /* 0x000fec0000010000 */
[----:B------:R-:W-:Y:S05]  /*1d90*/  BRA `(.L_x_2719) ;  /* 0x0000000400907947 */ /* 0x000fea0003800000 */
.L_x_2718:
        /* <DEDUP_REMOVED lines=9> */
[--C-:B------:R-:W-:Y:S01]  /*1e30*/  HADD2.F32 R15, -RZ, R32.reuse.H1_H1 ;  /* 0x30000020ff0f7230 */ /* 0x100fe20000004100 */
[----:B------:R-:W-:Y:S01]  /*1e40*/  I2FP.F32.S32 R4, R4 ;  /* 0x0000000400047245 */ /* 0x000fe20000201400 */
[----:B------:R-:W-:Y:S01]  /*1e50*/  HADD2.F32 R32, -RZ, R32.H0_H0 ;  /* 0x20000020ff207230 */ /* 0x000fe20000004100 */
[----:B------:R-:W-:Y:S01]  /*1e60*/  I2FP.F32.S32 R3, R3 ;  /* 0x0000000300037245 */ /* 0x000fe20000201400 */
[----:B------:R-:W-:Y:S01]  /*1e70*/  HADD2.F32 R30, -RZ, R33.H1_H1 ;  /* 0x30000021ff1e7230 */ /* 0x000fe20000004100 */
[----:B------:R-:W-:Y:S01]  /*1e80*/  IADD3 R5, R29, 0x6, RZ ;  /* 0x000000061d057810 */ /* 0x000fe20007ffe0ff */
[----:B------:R-:W-:-:S02]  /*1e90*/  HADD2.F32 R40, -RZ, R34.H1_H1 ;  /* 0x30000022ff287230 */ /* 0x000fc40000004100 */
[----:B------:R-:W-:Y:S01]  /*1ea0*/  HADD2.F32 R31, -RZ, R34.H0_H0 ;  /* 0x20000022ff1f7230 */ /* 0x000fe20000004100 */
[----:B------:R-:W-:Y:S01]  /*1eb0*/  I2FP.F32.S32 R6, R5 ;  /* 0x0000000500067245 */ /* 0x000fe20000201400 */
        /* <DEDUP_REMOVED lines=15> */
[----:B------:R-:W-:-:S02]  /*1fb0*/  HADD2.F32 R35, -RZ, R38.H1_H1 ;  /* 0x30000026ff237230 */ /* 0x000fc40000004100 */
[----:B------:R-:W-:Y:S02]  /*1fc0*/  HADD2.F32 R38, -RZ, R38.H0_H0 ;  /* 0x20000026ff267230 */ /* 0x000fe40000004100 */
[----:B------:R-:W-:Y:S02]  /*1fd0*/  HADD2.F32 R44, -RZ, R39.H0_H0 ;  /* 0x20000027ff2c7230 */ /* 0x000fe40000004100 */
        /* <DEDUP_REMOVED lines=63> */
.L_x_2725:
[----:B------:R-:W-:Y:S05]  /*23d0*/  BSYNC B0 ;  /* 0x0000000000007941 */ /* 0x000fea0003800000 */
.L_x_2719:
[----:B------:R-:W-:Y:S01]  /*23e0*/  ISETP.GT.AND P0, PT, R18, 0x1f, PT ;  /* 0x0000001f1200780c */ /* 0x000fe20003f04270 */
[----:B------:R-:W-:Y:S01]  /*23f0*/  BSSY B0, `(.L_x_2726) ;  /* 0x0000023000007945 */ /* 0x000fe20003800000 */
[----:B-1----:R-:W-:-:S11]  /*2400*/  IMAD.MOV.U32 R14, RZ, RZ, RZ ;  /* 0x000000ffff0e7224 */ /* 0x002fd600078e00ff */
[----:B------:R-:W-:Y:S05]  /*2410*/  @P0 BRA `(.L_x_2727) ;  /* 0x0000000000800947 */ /* 0x000fea0003800000 */
[----:B------:R-:W1:Y:S01]  /*2420*/  S2UR UR5, SR_CgaCtaId ;  /* 0x00000000000579c3 */ /* 0x000e620000008800 */
[----:B------:R-:W-:Y:S01]  /*2430*/  UMOV UR4, 0x400 ;  /* 0x0000040000047882 */ /* 0x000fe20000000000 */
[----:B0-23--:R-:W-:Y:S01]  /*2440*/  HMUL2 R3, R33, R37 ;  /* 0x0000002521037232 */ /* 0x00dfe20000000000 */
[----:B------:R-:W-:Y:S01]  /*2450*/  UIADD3 UR4, UR4, 0x20, URZ ;  /* 0x0000002004047890 */ /* 0x000fe2000fffe03f */
[----:B------:R-:W-:Y:S01]  /*2460*/  IADD3 R29, R24, R29, RZ ;  /* 0x0000001d181d7210 */ /* 0x000fe20007ffe0ff */
[----:B------:R-:W-:Y:S01]  /*2470*/  IMAD.SHL.U32 R0, R23, 0x8, RZ ;  /* 0x0000000817007824 */ /* 0x000fe200078e00ff */
        /* <DEDUP_REMOVED lines=25> */
.L_x_2781:
[----:B-1----:R-:W-:-:S07]  /*2610*/  FADD.FTZ R14, R5, R14 ;  /* 0x0000000e050e7221 */ /* 0x002fce0000010000 */
.L_x_2727:
[----:B------:R-:W-:Y:S05]  /*2620*/  BSYNC B0 ;  /* 0x0000000000007941 */ /* 0x000fea0003800000 */
.L_x_2726:
[----:B------:R-:W-:-:S13]  /*2630*/  ISETP.NE.AND P0, PT, R18, RZ, PT ;  /* 0x000000ff1200720c */ /* 0x000fda0003f05270 */
[----:B------:R-:W-:Y:S01]  /*2640*/  @P0 MOV R155, 0xff7fffff ;  /* 0xff7fffff009b0802 */ /* 0x000fe20000000f00 */
[----:B------:R-:W-:Y:S06]  /*2650*/  @P0 BRA `(.L_x_2729) ;  /* 0x0000000000540947 */ /* 0x000fec0003800000 */
[----:B------:R-:W-:Y:S02]  /*2660*/  ULDC.64 UR4, c[0x0][0x2c8] ;  /* 0x0000b20000047ab9 */ /* 0x000fe40000000a00 */
[----:B------:R-:W-:Y:S01]  /*2670*/  ISETP.NE.U32.AND P0, PT, RZ, UR4, PT ;  /* 0x00000004ff007c0c */ /* 0x000fe2000bf05070 */
[----:B------:R-:W-:-:S03]  /*2680*/  ULDC UR4, c[0x0][0x2a0] ;  /* 0x0000a80000047ab9 */ /* 0x000fc60000000800 */
[----:B------:R-:W-:-:S13]  /*2690*/  ISETP.NE.AND.EX P0, PT, RZ, UR5, PT, P0 ;  /* 0x00000005ff007c0c */ /* 0x000fda000bf05300 */
[----:B------:R-:W1:Y:S01]  /*26a0*/  @P0 LDC R6, c[0x0][0x2d0] ;  /* 0x0000b400ff060b82 */ /* 0x000e620000000800 */
[----:B0----5:R-:W-:-:S07]  /*26b0*/  @P0 IMAD.IADD R0, R17, 0x1, -R28 ;  /* 0x0000000111000824 */ /* 0x021fce00078e0a1c */
[----:B------:R-:W0:Y:S01]  /*26c0*/  @P0 LDC.64 R4, c[0x0][0x2c8] ;  /* 0x0000b200ff040b82 */ /* 0x000e220000000a00 */
[----:B-1----:R-:W-:-:S04]  /*26d0*/  @P0 IMAD R3, R19, R6, R0 ;  /* 0x0000000613030224 */ /* 0x002fc800078e0200 */
[----:B------:R-:W-:-:S04]  /*26e0*/  @P0 IMAD R3, R3, R6, R0 ;  /* 0x0000000603030224 */ /* 0x000fc800078e0200 */
[----:B0-----:R-:W-:-:S06]  /*26f0*/  @P0 IMAD.WIDE R4, R3, 0x2, R4 ;  /* 0x0000000203040825 */ /* 0x001fcc00078e0204 */
[----:B------:R-:W4:Y:S01]  /*2700*/  @P0 LDG.E.U16 R4, desc[UR36][R4.64] ;  /* 0x0000002404040981 */ /* 0x000f22000c1e1500 */
[----:B------:R-:W-:Y:S01]  /*2710*/  MOV R0, 0x400 ;  /* 0x0000040000007802 */ /* 0x000fe20000000f00 */
[----:B------:R-:W-:Y:S01]  /*2720*/  FMUL.FTZ R155, R14, UR4 ;  /* 0x000000040e9b7c20 */ /* 0x000fe20008410000 */
[----:B------:R-:W0:Y:S02]  /*2730*/  S2R R3, SR_CgaCtaId ;  /* 0x0000000000037919 */ /* 0x000e240000008800 */
[----:B------:R-:W-:-:S04]  /*2740*/  IADD3 R0, R0, 0x220, RZ ;  /* 0x0000022000007810 */ /* 0x000fc80007ffe0ff */
[----:B0-----:R-:W-:Y:S01]  /*2750*/  LEA R6, R3, R0, 0x18 ;  /* 0x0000000003067211 */ /* 0x001fe200078ec0ff */
[----:B------:R-:W-:-:S05]  /*2760*/  IMAD.IADD R3, R17, 0x1, -R26 ;  /* 0x0000000111037824 */ /* 0x000fca00078e0a1a */
[----:B------:R-:W-:Y:S01]  /*2770*/  LEA R6, R3, R6, 0x2 ;  /* 0x0000000603067211 */ /* 0x000fe200078e10ff */
[----:B----4-:R-:W-:-:S05]  /*2780*/  @P0 HADD2.F32 R0, -RZ, R4.H0_H0 ;  /* 0x20000004ff000230 */ /* 0x010fca0000004100 */
[----:B------:R-:W-:-:S05]  /*2790*/  @P0 FADD.FTZ R155, R155, R0 ;  /* 0x000000009b9b0221 */ /* 0x000fca0000010000 */
[----:B------:R1:W-:Y:S02]  /*27a0*/  STS [R6], R155 ;  /* 0x0000009b06007388 */ /* 0x0003e40000000800 */
.L_x_2729:
        /* <DEDUP_REMOVED lines=10> */
[----:B------:R-:W-:Y:S03]  /*2850*/  BSSY B0, `(.L_x_2730) ;  /* 0x00001c4000007945 */ /* 0x000fe60003800000 */
[----:B------:R-:W-:-:S05]  /*2860*/  LOP3.LUT R3, R3, 0xfffffff0, RZ, 0xc0, !PT ;  /* 0xfffffff003037812 */ /* 0x000fca00078ec0ff */
[----:B------:R-:W-:Y:S01]  /*2870*/  IMAD.IADD R0, R26, 0x1, R3 ;  /* 0x000000011a007824 */ /* 0x000fe200078e0203 */
[----:B------:R-:W-:Y:S04]  /*2880*/  BAR.SYNC.DEFER_BLOCKING 0x0 ;  /* 0x0000000000007b1d */ /* 0x000fe80000010000 */
[----:B------:R-:W-:Y:S01]  /*2890*/  ISETP.GE.AND P0, PT, R154, R0, PT ;  /* 0x000000009a00720c */ /* 0x000fe20003f06270 */
[----:B0-----:R-:W-:-:S05]  /*28a0*/  IMAD R4, R27, R12, R19 ;  /* 0x0000000c1b047224 */ /* 0x001fca00078e0213 */
[----:B------:R-:W-:-:S07]  /*28b0*/  SHF.L.U32 R4, R4, 0x8, RZ ;  /* 0x0000000804047819 */ /* 0x000fce00000006ff */
[----:B------:R-:W-:Y:S05]  /*28c0*/  @P0 BRA `(.L_x_2731) ;  /* 0x0000001800f00947 */ /* 0x000fea0003800000 */
[----:B------:R-:W-:Y:S01]  /*28d0*/  IABS R3, R13 ;  /* 0x0000000d00037213 */ /* 0x000fe20000000000 */
[----:B------:R-:W0:Y:S01]  /*28e0*/  S2UR UR5, SR_CgaCtaId ;  /* 0x00000000000579c3 */ /* 0x000e220000008800 */
[----:B------:R-:W-:Y:S01]  /*28f0*/  UMOV UR4, 0x400 ;  /* 0x0000040000047882 */ /* 0x000fe20000000000 */
[----:B------:R-:W-:Y:S01]  /*2900*/  LOP3.LUT R5, R5, 0x3ffffffe, RZ, 0xc0, !PT ;  /* 0x3ffffffe05057812 */ /* 0x000fe200078ec0ff */
[----:B-1----:R-:W1:Y:S01]  /*2910*/  I2F.RP R6, R3 ;  /* 0x0000000300067306 */ /* 0x002e620000209400 */
[----:B------:R-:W-:-:S03]  /*2920*/  UIADD3 UR4, UR4, 0x20, URZ ;  /* 0x0000002004047890 */ /* 0x000fc6000fffe03f */
[----:B------:R-:W-:Y:S01]  /*2930*/  IMAD.IADD R5, R18, 0x1, -R5 ;  /* 0x0000000112057824 */ /* 0x000fe200078e0a05 */
[----:B------:R-:W4:Y:S03]  /*2940*/  LDC R29, c[0x0][0x2c0] ;  /* 0x0000b000ff1d7b82 */ /* 0x000f260000000800 */
[----:B-1----:R-:W1:Y:S01]  /*2950*/  MUFU.RCP R6, R6 ;  /* 0x0000000600067308 */ /* 0x002e620000001000 */
[----:B0-----:R-:W-:-:S06]  /*2960*/  ULEA UR4, UR5, UR4, 0x18 ;  /* 0x0000000405047291 */ /* 0x001fcc000f8ec03f */
[C---:B------:R-:W-:Y:S01]  /*2970*/  LEA R12, R5.reuse, UR4, 0x3 ;  /* 0x00000004050c7c11 */ /* 0x040fe2000f8e18ff */
[----:B------:R-:W-:Y:S01]  /*2980*/  ULDC UR4, c[0x0][0x298] ;  /* 0x0000a60000047ab9 */ /* 0x000fe20000000800 */
[----:B------:R-:W-:Y:S02]  /*2990*/  SHF.L.U32 R5, R5, 0x2, RZ ;  /* 0x0000000205057819 */ /* 0x000fe400000006ff */
[----:B----4-:R-:W-:Y:S01]  /*29a0*/  IADD3 R29, R29, UR4, RZ ;  /* 0x000000041d1d7c10 */ /* 0x010fe2000fffe0ff */
[----:B------:R0:W4:Y:S01]  /*29b0*/  LDS.64 R86, [R12] ;  /* 0x000000000c567984 */ /* 0x0001220000000a00 */
[----:B-1----:R-:W-:Y:S01]  /*29c0*/  IADD3 R11, R6, 0xffffffe, RZ ;  /* 0x0ffffffe060b7810 */ /* 0x002fe20007ffe0ff */
[----:B------:R-:W-:Y:S02]  /*29d0*/  IMAD R5, R4, R13, R5 ;  /* 0x0000000d04057224 */ /* 0x000fe400078e0205 */
[----:B------:R0:W1:Y:S03]  /*29e0*/  LDS.64 R84, [R12+0x10] ;  /* 0x000010000c547984 */ /* 0x0000660000000a00 */
[----:B------:R-:W2:Y:S01]  /*29f0*/  F2I.FTZ.U32.TRUNC.NTZ R11, R11 ;  /* 0x0000000b000b7305 */ /* 0x000ea2000021f000 */
[----:B------:R0:W0:Y:S01]  /*2a00*/  LDS.64 R82, [R12+0x20] ;  /* 0x000020000c527984 */ /* 0x0000220000000a00 */
[----:B------:R-:W-:-:S03]  /*2a10*/  SHF.R.S32.HI R27, RZ, 0x1f, R5 ;  /* 0x0000001fff1b7819 */ /* 0x000fc60000011405 */
[----:B------:R0:W0:Y:S04]  /*2a20*/  LDS.64 R80, [R12+0x30] ;  /* 0x000030000c507984 */ /* 0x0000280000000a00 */
[----:B------:R0:W0:Y:S04]  /*2a30*/  LDS.64 R78, [R12+0x40] ;  /* 0x000040000c4e7984 */ /* 0x0000280000000a00 */
[----:B------:R0:W0:Y:S01]  /*2a40*/  LDS.64 R76, [R12+0x50] ;  /* 0x000050000c4c7984 */ /* 0x0000220000000a00 */
[----:B--2---:R-:W-:-:S03]  /*2a50*/  IMAD.MOV R10, RZ, RZ, -R11 ;  /* 0x000000ffff0a7224 */ /* 0x004fc600078e0a0b */
[----:B------:R2:W0:Y:S01]  /*2a60*/  LDS.64 R74, [R12+0x60] ;  /* 0x000060000c4a7984 */ /* 0x0004220000000a00 */
[----:B------:R-:W-:-:S03]  /*2a70*/  IMAD R15, R10, R3, RZ ;  /* 0x000000030a0f7224 */ /* 0x000fc600078e02ff */
[----:B------:R2:W0:Y:S01]  /*2a80*/  LDS.64 R72, [R12+0x70] ;  /* 0x000070000c487984 */ /* 0x0004220000000a00 */
[----:B------:R-:W-:-:S03]  /*2a90*/  IMAD.MOV.U32 R10, RZ, RZ, RZ ;  /* 0x000000ffff0a7224 */ /* 0x000fc600078e00ff */
[----:B------:R2:W0:Y:S01]  /*2aa0*/  LDS.64 R70, [R12+0x80] ;  /* 0x000080000c467984 */ /* 0x0004220000000a00 */
[----:B------:R-:W-:-:S03]  /*2ab0*/  IMAD.HI.U32 R10, R11, R15, R10 ;  /* 0x0000000f0b0a7227 */ /* 0x000fc600078e000a */
        /* <DEDUP_REMOVED lines=23> */
.L_x_2735:
[----:B-1----:R-:W1:Y:S01]  /*2c30*/  LDC R11, c[0x0][0x284] ;  /* 0x0000a100ff0b7b82 */ /* 0x002e620000000800 */
[----:B0-----:R-:W-:Y:S02]  /*2c40*/  IABS R13, R154 ;  /* 0x0000009a000d7213 */ /* 0x001fe40000000000 */
[----:B------:R-:W-:-:S03]  /*2c50*/  ISETP.GE.AND P1, PT, R154, R17, PT ;  /* 0x000000119a00720c */ /* 0x000fc60003f26270 */
[----:B0-2---:R-:W-:-:S04]  /*2c60*/  IMAD.HI.U32 R12, R10, R13, RZ ;  /* 0x0000000d0a0c7227 */ /* 0x005fc800078e00ff */
[----:B------:R-:W-:Y:S01]  /*2c70*/  IMAD.MOV R12, RZ, RZ, -R12 ;  /* 0x000000ffff0c7224 */ /* 0x000fe200078e0a0c */
[----:B-1----:R-:W-:Y:S02]  /*2c80*/  IABS R15, R11 ;  /* 0x0000000b000f7213 */ /* 0x002fe40000000000 */
[----:B------:R-:W-:-:S03]  /*2c90*/  ISETP.NE.AND P2, PT, R11, RZ, PT ;  /* 0x000000ff0b00720c */ /* 0x000fc60003f45270 */
[----:B------:R-:W-:-:S05]  /*2ca0*/  IMAD R12, R15, R12, R13 ;  /* 0x0000000c0f0c7224 */ /* 0x000fca00078e020d */
[----:B------:R-:W-:-:S13]  /*2cb0*/  ISETP.GT.U32.AND P0, PT, R3, R12, PT ;  /* 0x0000000c0300720c */ /* 0x000fda0003f04070 */
[----:B------:R-:W-:-:S04]  /*2cc0*/  @!P0 IADD3 R12, R12, -R15, RZ ;  /* 0x8000000f0c0c8210 */ /* 0x000fc80007ffe0ff */
[----:B------:R-:W-:-:S13]  /*2cd0*/  ISETP.GT.U32.AND P0, PT, R3, R12, PT ;  /* 0x0000000c0300720c */ /* 0x000fda0003f04070 */
[----:B------:R-:W-:Y:S01]  /*2ce0*/  @!P0 IMAD.IADD R12, R12, 0x1, -R15 ;  /* 0x000000010c0c8824 */ /* 0x000fe200078e0a0f */
[----:B------:R-:W-:Y:S01]  /*2cf0*/  ISETP.GE.AND P0, PT, R154, RZ, PT ;  /* 0x000000ff9a00720c */ /* 0x000fe20003f06270 */
[----:B------:R-:W0:-:S12]  /*2d00*/  @!P1 LDC.64 R14, c[0x0][0x248] ;  /* 0x00009200ff0e9b82 */ /* 0x000e180000000a00 */
[----:B------:R-:W-:Y:S02]  /*2d10*/  @!P0 IADD3 R12, -R12, RZ, RZ ;  /* 0x000000ff0c0c8210 */ /* 0x000fe40007ffe1ff */
[----:B------:R-:W-:-:S04]  /*2d20*/  @!P2 LOP3.LUT R12, RZ, R11, RZ, 0x33, !PT ;  /* 0x0000000bff0ca212 */ /* 0x000fc800078e33ff */
[C---:B------:R-:W-:Y:S01]  /*2d30*/  IADD3 R158, R12.reuse, R11, RZ ;  /* 0x0000000b0c9e7210 */ /* 0x040fe20007ffe0ff */
[----:B------:R-:W-:-:S04]  /*2d40*/  @!P1 IMAD.SHL.U32 R152, R12, 0x8, RZ ;  /* 0x000000080c989824 */ /* 0x000fc800078e00ff */
[----:B------:R-:W-:Y:S01]  /*2d50*/  @!P1 IMAD.SHL.U32 R156, R158, 0x8, RZ ;  /* 0x000000089e9c9824 */ /* 0x000fe200078e00ff */
[----:B------:R-:W-:-:S04]  /*2d60*/  @!P1 IADD3 R13, P0, R5, R152, RZ ;  /* 0x00000098050d9210 */ /* 0x000fc80007f1e0ff */
[----:B------:R-:W-:Y:S02]  /*2d70*/  @!P1 LEA.HI.X.SX32 R152, R152, R27, 0x1, P0 ;  /* 0x0000001b98989211 */ /* 0x000fe400000f0eff */
[----:B0-----:R-:W-:-:S04]  /*2d80*/  @!P1 LEA R162, P0, R13, R14, 0x1 ;  /* 0x0000000e0da29211 */ /* 0x001fc800078008ff */
[----:B------:R-:W-:Y:S02]  /*2d90*/  @!P1 LEA.HI.X R163, R13, R15, R152, 0x1, P0 ;  /* 0x0000000f0da39211 */ /* 0x000fe400000f0c98 */
[----:B------:R-:W0:Y:S01]  /*2da0*/  @!P1 LDC.64 R14, c[0x0][0x248] ;  /* 0x00009200ff0e9b82 */ /* 0x000e220000000a00 */
[----:B------:R-:W-:Y:S02]  /*2db0*/  @!P1 IADD3 R13, P0, R5, R156, RZ ;  /* 0x0000009c050d9210 */ /* 0x000fe40007f1e0ff */
[----:B------:R1:W2:Y:S02]  /*2dc0*/  @!P1 LDG.E.64 R88, desc[UR36][R162.64] ;  /* 0x00000024a2589981 */ /* 0x0002a4000c1e1b00 */
[----:B------:R-:W-:-:S03]  /*2dd0*/  @!P1 LEA.HI.X.SX32 R156, R156, R27, 0x1, P0 ;  /* 0x0000001b9c9c9211 */ /* 0x000fc600000f0eff */
[----:B------:R-:W4:Y:S01]  /*2de0*/  @!P1 LDC.64 R152, c[0x0][0x248] ;  /* 0x00009200ff989b82 */ /* 0x000f220000000a00 */
[----:B0-----:R-:W-:-:S04]  /*2df0*/  @!P1 LEA R160, P0, R13, R14, 0x1 ;  /* 0x0000000e0da09211 */ /* 0x001fc800078008ff */
[----:B------:R-:W-:Y:S02]  /*2e00*/  @!P1 LEA.HI.X R161, R13, R15, R156, 0x1, P0 ;  /* 0x0000000f0da19211 */ /* 0x000fe400000f0c9c */
[----:B------:R-:W-:-:S03]  /*2e10*/  IADD3 R156, R158, R11, RZ ;  /* 0x0000000b9e9c7210 */ /* 0x000fc60007ffe0ff */
[----:B------:R0:W3:Y:S02]  /*2e20*/  @!P1 LDG.E.64 R90, desc[UR36][R160.64] ;  /* 0x00000024a05a9981 */ /* 0x0000e4000c1e1b00 */
[----:B------:R-:W-:-:S05]  /*2e30*/  @!P1 IMAD.SHL.U32 R14, R156, 0x8, RZ ;  /* 0x000000089c0e9824 */ /* 0x000fca00078e00ff */
[----:B------:R-:W-:-:S04]  /*2e40*/  @!P1 IADD3 R13, P0, R5, R14, RZ ;  /* 0x0000000e050d9210 */ /* 0x000fc80007f1e0ff */
[----:B------:R-:W-:Y:S02]  /*2e50*/  @!P1 LEA.HI.X.SX32 R14, R14, R27, 0x1, P0 ;  /* 0x0000001b0e0e9211 */ /* 0x000fe400000f0eff */
[----:B----4-:R-:W-:-:S04]  /*2e60*/  @!P1 LEA R158, P0, R13, R152, 0x1 ;  /* 0x000000980d9e9211 */ /* 0x010fc800078008ff */
[----:B------:R-:W-:Y:S02]  /*2e70*/  @!P1 LEA.HI.X R159, R13, R153, R14, 0x1, P0 ;  /* 0x000000990d9f9211 */ /* 0x000fe400000f0c0e */
[----:B------:R-:W4:Y:S01]  /*2e80*/  @!P1 LDC.64 R14, c[0x0][0x248] ;  /* 0x00009200ff0e9b82 */ /* 0x000f220000000a00 */
[----:B------:R-:W-:Y:S02]  /*2e90*/  IADD3 R164, R156, R11, RZ ;  /* 0x0000000b9ca47210 */ /* 0x000fe40007ffe0ff */
[----:B------:R0:W3:Y:S03]  /*2ea0*/  @!P1 LDG.E.64 R92, desc[UR36][R158.64] ;  /* 0x000000249e5c9981 */ /* 0x0000e6000c1e1b00 */
[----:B------:R-:W-:-:S05]  /*2eb0*/  @!P1 IMAD.SHL.U32 R152, R164, 0x8, RZ ;  /* 0x00000008a4989824 */ /* 0x000fca00078e00ff */
[----:B------:R-:W-:-:S04]  /*2ec0*/  @!P1 IADD3 R13, P0, R5, R152, RZ ;  /* 0x00000098050d9210 */ /* 0x000fc80007f1e0ff */
[----:B------:R-:W-:Y:S02]  /*2ed0*/  @!P1 LEA.HI.X.SX32 R152, R152, R27, 0x1, P0 ;  /* 0x0000001b98989211 */ /* 0x000fe400000f0eff */
[----:B----4-:R-:W-:-:S04]  /*2ee0*/  @!P1 LEA R156, P0, R13, R14, 0x1 ;  /* 0x0000000e0d9c9211 */ /* 0x010fc800078008ff */
[----:B------:R-:W-:Y:S02]  /*2ef0*/  @!P1 LEA.HI.X R157, R13, R15, R152, 0x1, P0 ;  /* 0x0000000f0d9d9211 */ /* 0x000fe400000f0c98 */
[----:B------:R-:W1:Y:S01]  /*2f00*/  @!P1 LDC.64 R14, c[0x0][0x248] ;  /* 0x00009200ff0e9b82 */ /* 0x000e620000000a00 */
[----:B------:R-:W-:Y:S02]  /*2f10*/  IADD3 R164, R164, R11, RZ ;  /* 0x0000000ba4a47210 */ /* 0x000fe40007ffe0ff */
[----:B------:R4:W3:Y:S03]  /*2f20*/  @!P1 LDG.E.64 R94, desc[UR36][R156.64] ;  /* 0x000000249c5e9981 */ /* 0x0008e6000c1e1b00 */
[----:B------:R-:W-:-:S05]  /*2f30*/  @!P1 IMAD.SHL.U32 R152, R164, 0x8, RZ ;  /* 0x00000008a4989824 */ /* 0x000fca00078e00ff */
[----:B------:R-:W-:-:S04]  /*2f40*/  @!P1 IADD3 R13, P0, R5, R152, RZ ;  /* 0x00000098050d9210 */ /* 0x000fc80007f1e0ff */
[----:B------:R-:W-:Y:S02]  /*2f50*/  @!P1 LEA.HI.X.SX32 R152, R152, R27, 0x1, P0 ;  /* 0x0000001b98989211 */ /* 0x000fe400000f0eff */
[----:B-1----:R-:W-:-:S04]  /*2f60*/  @!P1 LEA R162, P0, R13, R14, 0x1 ;  /* 0x0000000e0da29211 */ /* 0x002fc800078008ff */
[----:B------:R-:W-:Y:S02]  /*2f70*/  @!P1 LEA.HI.X R163, R13, R15, R152, 0x1, P0 ;  /* 0x0000000f0da39211 */ /* 0x000fe400000f0c98 */
[----:B------:R-:W1:Y:S01]  /*2f80*/  @!P1 LDC.64 R14, c[0x0][0x248] ;  /* 0x00009200ff0e9b82 */ /* 0x000e620000000a00 */
[----:B------:R-:W-:Y:S02]  /*2f90*/  IADD3 R164, R164, R11, RZ ;  /* 0x0000000ba4a47210 */ /* 0x000fe40007ffe0ff */
[----:B------:R-:W-:Y:S01]  /*2fa0*/  LEA R165, R11, R12, 0x3 ;  /* 0x0000000c0ba57211 */ /* 0x000fe200078e18ff */
[----:B------:R4:W3:Y:S02]  /*2fb0*/  @!P1 LDG.E.64 R96, desc[UR36][R162.64] ;  /* 0x00000024a2609981 */ /* 0x0008e4000c1e1b00 */
[----:B------:R-:W-:-:S05]  /*2fc0*/  @!P1 IMAD.SHL.U32 R152, R164, 0x8, RZ ;  /* 0x00000008a4989824 */ /* 0x000fca00078e00ff */
[----:B------:R-:W-:-:S04]  /*2fd0*/  @!P1 IADD3 R13, P0, R5, R152, RZ ;  /* 0x00000098050d9210 */ /* 0x000fc80007f1e0ff */
[----:B0-----:R-:W-:Y:S02]  /*2fe0*/  @!P1 LEA.HI.X.SX32 R160, R152, R27, 0x1, P0 ;  /* 0x0000001b98a09211 */ /* 0x001fe400000f0eff */
[----:B-1----:R-:W-:-:S04]  /*2ff0*/  @!P1 LEA R152, P0, R13, R14, 0x1 ;  /* 0x0000000e0d989211 */ /* 0x002fc800078008ff */
[----:B------:R-:W-:Y:S02]  /*3000*/  @!P1 LEA.HI.X R153, R13, R15, R160, 0x1, P0 ;  /* 0x0000000f0d999211 */ /* 0x000fe400000f0ca0 */
[----:B------:R-:W0:Y:S01]  /*3010*/  @!P1 LDC.64 R14, c[0x0][0x248] ;  /* 0x00009200ff0e9b82 */ /* 0x000e220000000a00 */
[----:B------:R-:W-:Y:S02]  /*3020*/  IADD3 R164, R164, R11, RZ ;  /* 0x0000000ba4a47210 */ /* 0x000fe40007ffe0ff */
[----:B------:R1:W3:Y:S03]  /*3030*/  @!P1 LDG.E.64 R98, desc[UR36][R152.64] ;  /* 0x0000002498629981 */ /* 0x0002e6000c1e1b00 */
[----:B------:R-:W-:-:S05]  /*3040*/  @!P1 IMAD.SHL.U32 R160, R164, 0x8, RZ ;  /* 0x00000008a4a09824 */ /* 0x000fca00078e00ff */
[----:B------:R-:W-:-:S04]  /*3050*/  @!P1 IADD3 R13, P0, R5, R160, RZ ;  /* 0x000000a0050d9210 */ /* 0x000fc80007f1e0ff */
[----:B------:R-:W-:Y:S02]  /*3060*/  @!P1 LEA.HI.X.SX32 R158, R160, R27, 0x1, P0 ;  /* 0x0000001ba09e9211 */ /* 0x000fe400000f0eff */
[----:B0-----:R-:W-:-:S04]  /*3070*/  @!P1 LEA R160, P0, R13, R14, 0x1 ;  /* 0x0000000e0da09211 */ /* 0x001fc800078008ff */
        /* <DEDUP_REMOVED lines=9> */
[----:B------:R-:W4:Y:S01]  /*3110*/  @!P1 LDC.64 R14, c[0x0][0x248] ;  /* 0x00009200ff0e9b82 */ /* 0x000f220000000a00 */
[----:B------:R-:W-:Y:S02]  /*3120*/  @!P1 IMAD.SHL.U32 R158, R165, 0x8, RZ ;  /* 0x00000008a59e9824 */ /* 0x000fe400078e00ff */
[----:B------:R2:W3:Y:S03]  /*3130*/  @!P1 LDG.E.64 R102, desc[UR36][R156.64] ;  /* 0x000000249c669981 */ /* 0x0004e6000c1e1b00 */
        /* <DEDUP_REMOVED lines=14> */
[----:B------:R4:W3:Y:S03]  /*3220*/  @!P1 LDG.E.64 R106, desc[UR36][R152.64] ;  /* 0x00000024986a9981 */ /* 0x0008e6000c1e1b00 */
[----:B------:R-:W-:-:S05]  /*3230*/  @!P1 IMAD.SHL.U32 R162, R164, 0x8, RZ ;  /* 0x00000008a4a29824 */ /* 0x000fca00078e00ff */
[----:B------:R-:W-:-:S04]  /*3240*/  @!P1 IADD3 R13, P0, R5, R162, RZ ;  /* 0x000000a2050d9210 */ /* 0x000fc80007f1e0ff */
[----:B0-----:R-:W-:Y:S02]  /*3250*/  @!P1 LEA.HI.X.SX32 R160, R162, R27, 0x1, P0 ;  /* 0x0000001ba2a09211 */ /* 0x001fe400000f0eff */
[----:B-1----:R-:W-:-:S04]  /*3260*/  @!P1 LEA R162, P0, R13, R14, 0x1 ;  /* 0x0000000e0da29211 */ /* 0x002fc800078008ff */
[----:B------:R-:W-:Y:S02]  /*3270*/  @!P1 LEA.HI.X R163, R13, R15, R160, 0x1, P0 ;  /* 0x0000000f0da39211 */ /* 0x000fe400000f0ca0 */
[----:B------:R-:W2:Y:S01]  /*3280*/  @!P1 LDC.64 R14, c[0x0][0x248] ;  /* 0x00009200ff0e9b82 */ /* 0x000ea20000000a00 */
[----:B------:R-:W-:Y:S01]  /*3290*/  IADD3 R164, R164, R11, RZ ;  /* 0x0000000ba4a47210 */ /* 0x000fe20007ffe0ff */
[----:B------:R-:W-:Y:S01]  /*32a0*/  IMAD R165, R11, 0xe, R12 ;  /* 0x0000000e0ba57824 */ /* 0x000fe200078e020c */
[----:B------:R0:W3:Y:S03]  /*32b0*/  @!P1 LDG.E.64 R108, desc[UR36][R162.64] ;  /* 0x00000024a26c9981 */ /* 0x0000e6000c1e1b00 */
[----:B------:R-:W-:-:S05]  /*32c0*/  @!P1 IMAD.SHL.U32 R160, R164, 0x8, RZ ;  /* 0x00000008a4a09824 */ /* 0x000fca00078e00ff */
[----:B------:R-:W-:-:S04]  /*32d0*/  @!P1 IADD3 R13, P0, R5, R160, RZ ;  /* 0x000000a0050d9210 */ /* 0x000fc80007f1e0ff */
[----:B------:R-:W-:Y:S02]  /*32e0*/  @!P1 LEA.HI.X.SX32 R160, R160, R27, 0x1, P0 ;  /* 0x0000001ba0a09211 */ /* 0x000fe400000f0eff */
[----:B--2---:R-:W-:-:S04]  /*32f0*/  @!P1 LEA R156, P0, R13, R14, 0x1 ;  /* 0x0000000e0d9c9211 */ /* 0x004fc800078008ff */
[----:B------:R-:W-:Y:S02]  /*3300*/  @!P1 LEA.HI.X R157, R13, R15, R160, 0x1, P0 ;  /* 0x0000000f0d9d9211 */ /* 0x000fe400000f0ca0 */
[----:B------:R-:W1:Y:S01]  /*3310*/  @!P1 LDC.64 R14, c[0x0][0x248] ;  /* 0x00009200ff0e9b82 */ /* 0x000e620000000a00 */
[----:B------:R-:W-:Y:S02]  /*3320*/  IADD3 R164, R164, R11, RZ ;  /* 0x0000000ba4a47210 */ /* 0x000fe40007ffe0ff */
[----:B------:R2:W3:Y:S03]  /*3330*/  @!P1 LDG.E.64 R110, desc[UR36][R156.64] ;  /* 0x000000249c6e9981 */ /* 0x0004e6000c1e1b00 */
[----:B------:R-:W-:-:S05]  /*3340*/  @!P1 IMAD.SHL.U32 R160, R164, 0x8, RZ ;  /* 0x00000008a4a09824 */ /* 0x000fca00078e00ff */
[----:B------:R-:W-:-:S04]  /*3350*/  @!P1 IADD3 R13, P0, R5, R160, RZ ;  /* 0x000000a0050d9210 */ /* 0x000fc80007f1e0ff */
[----:B----4-:R-:W-:Y:S02]  /*3360*/  @!P1 LEA.HI.X.SX32 R158, R160, R27, 0x1, P0 ;  /* 0x0000001ba09e9211 */ /* 0x010fe400000f0eff */
[----:B-1----:R-:W-:-:S04]  /*3370*/  @!P1 LEA R160, P0, R13, R14, 0x1 ;  /* 0x0000000e0da09211 */ /* 0x002fc800078008ff */
        /* <DEDUP_REMOVED lines=10> */
[----:B------:R-:W-:Y:S02]  /*3420*/  @!P1 SHF.L.U32 R158, R165, 0x3, RZ ;  /* 0x00000003a59e9819 */ /* 0x000fe400000006ff */
[----:B------:R4:W3:Y:S02]  /*3430*/  @!P1 LDG.E.64 R114, desc[UR36][R152.64] ;  /* 0x0000002498729981 */ /* 0x0008e4000c1e1b00 */
[----:B------:R-:W-:-:S04]  /*3440*/  @!P1 IADD3 R13, P0, R5, R158, RZ ;  /* 0x0000009e050d9210 */ /* 0x000fc80007f1e0ff */
[----:B------:R-:W-:Y:S02]  /*3450*/  @!P1 LEA.HI.X.SX32 R164, R158, R27, 0x1, P0 ;  /* 0x0000001b9ea49211 */ /* 0x000fe400000f0eff */
[----:B-1----:R-:W-:-:S04]  /*3460*/  @!P1 LEA R158, P0, R13, R14, 0x1 ;  /* 0x0000000e0d9e9211 */ /* 0x002fc800078008ff */
[----:B------:R-:W-:Y:S02]  /*3470*/  @!P1 LEA.HI.X R159, R13, R15, R164, 0x1, P0 ;  /* 0x0000000f0d9f9211 */ /* 0x000fe400000f0ca4 */
[----:B------:R-:W2:Y:S01]  /*3480*/  @!P1 LDC.64 R14, c[0x0][0x248] ;  /* 0x00009200ff0e9b82 */ /* 0x000ea20000000a00 */
[----:B------:R-:W-:Y:S02]  /*3490*/  IMAD.IADD R164, R165, 0x1, R11 ;  /* 0x00000001a5a47824 */ /* 0x000fe400078e020b */
[----:B------:R1:W3:Y:S03]  /*34a0*/  @!P1 LDG.E.64 R116, desc[UR36][R158.64] ;  /* 0x000000249e749981 */ /* 0x0002e6000c1e1b00 */
[----:B0-----:R-:W-:-:S04]  /*34b0*/  @!P1 SHF.L.U32 R162, R164, 0x3, RZ ;  /* 0x00000003a4a29819 */ /* 0x001fc800000006ff */
[----:B------:R-:W-:-:S04]  /*34c0*/  @!P1 IADD3 R13, P0, R5, R162, RZ ;  /* 0x000000a2050d9210 */ /* 0x000fc80007f1e0ff */
[----:B------:R-:W-:Y:S02]  /*34d0*/  @!P1 LEA.HI.X.SX32 R162, R162, R27, 0x1, P0 ;  /* 0x0000001ba2a29211 */ /* 0x000fe400000f0eff */
[----:B--2---:R-:W-:-:S04]  /*34e0*/  @!P1 LEA R156, P0, R13, R14, 0x1 ;  /* 0x0000000e0d9c9211 */ /* 0x004fc800078008ff */
[----:B------:R-:W-:Y:S02]  /*34f0*/  @!P1 LEA.HI.X R157, R13, R15, R162, 0x1, P0 ;  /* 0x0000000f0d9d9211 */ /* 0x000fe400000f0ca2 */
[----:B------:R-:W0:Y:S01]  /*3500*/  @!P1 LDC.64 R14, c[0x0][0x248] ;  /* 0x00009200ff0e9b82 */ /* 0x000e220000000a00 */
[----:B------:R-:W-:Y:S02]  /*3510*/  IMAD.IADD R164, R164, 0x1, R11 ;  /* 0x00000001a4a47824 */ /* 0x000fe400078e020b */
[----:B------:R2:W3:Y:S03]  /*3520*/  @!P1 LDG.E.64 R118, desc[UR36][R156.64] ;  /* 0x000000249c769981 */ /* 0x0004e6000c1e1b00 */
[----:B------:R-:W-:-:S04]  /*3530*/  @!P1 SHF.L.U32 R162, R164, 0x3, RZ ;  /* 0x00000003a4a29819 */ /* 0x000fc800000006ff */
[----:B------:R-:W-:-:S04]  /*3540*/  @!P1 IADD3 R13, P0, R5, R162, RZ ;  /* 0x000000a2050d9210 */ /* 0x000fc80007f1e0ff */
[----:B----4-:R-:W-:Y:S02]  /*3550*/  @!P1 LEA.HI.X.SX32 R160, R162, R27, 0x1, P0 ;  /* 0x0000001ba2a09211 */ /* 0x010fe400000f0eff */
[----:B0-----:R-:W-:-:S04]  /*3560*/  @!P1 LEA R162, P0, R13, R14, 0x1 ;  /* 0x0000000e0da29211 */ /* 0x001fc800078008ff */
[----:B------:R-:W-:Y:S02]  /*3570*/  @!P1 LEA.HI.X R163, R13, R15, R160, 0x1, P0 ;  /* 0x0000000f0da39211 */ /* 0x000fe400000f0ca0 */
[----:B------:R-:W0:Y:S01]  /*3580*/  @!P1 LDC.64 R14, c[0x0][0x248] ;  /* 0x00009200ff0e9b82 */ /* 0x000e220000000a00 */
[----:B------:R-:W-:Y:S02]  /*3590*/  IMAD.IADD R164, R164, 0x1, R11 ;  /* 0x00000001a4a47824 */ /* 0x000fe400078e020b */
[----:B------:R-:W-:Y:S01]  /*35a0*/  IMAD R165, R11, 0x14, R12 ;  /* 0x000000140ba57824 */ /* 0x000fe200078e020c */
[----:B------:R4:W3:Y:S02]  /*35b0*/  @!P1 LDG.E.64 R120, desc[UR36][R162.64] ;  /* 0x00000024a2789981 */ /* 0x0008e4000c1e1b00 */
[----:B------:R-:W-:-:S04]  /*35c0*/  @!P1 SHF.L.U32 R160, R164, 0x3, RZ ;  /* 0x00000003a4a09819 */ /* 0x000fc800000006ff */
[----:B------:R-:W-:-:S04]  /*35d0*/  @!P1 IADD3 R13, P0, R5, R160, RZ ;  /* 0x000000a0050d9210 */ /* 0x000fc80007f1e0ff */
[----:B------:R-:W-:Y:S02]  /*35e0*/  @!P1 LEA.HI.X.SX32 R160, R160, R27, 0x1, P0 ;  /* 0x0000001ba0a09211 */ /* 0x000fe400000f0eff */
[----:B0-----:R-:W-:-:S04]  /*35f0*/  @!P1 LEA R152, P0, R13, R14, 0x1 ;  /* 0x0000000e0d989211 */ /* 0x001fc800078008ff */
[----:B------:R-:W-:Y:S02]  /*3600*/  @!P1 LEA.HI.X R153, R13, R15, R160, 0x1, P0 ;  /* 0x0000000f0d999211 */ /* 0x000fe400000f0ca0 */
[----:B------:R-:W0:Y:S01]  /*3610*/  @!P1 LDC.64 R14, c[0x0][0x248] ;  /* 0x00009200ff0e9b82 */ /* 0x000e220000000a00 */
[----:B------:R-:W-:Y:S02]  /*3620*/  IMAD.IADD R164, R164, 0x1, R11 ;  /* 0x00000001a4a47824 */ /* 0x000fe400078e020b */
[----:B------:R4:W3:Y:S03]  /*3630*/  @!P1 LDG.E.64 R122, desc[UR36][R152.64] ;  /* 0x00000024987a9981 */ /* 0x0008e6000c1e1b00 */
[----:B------:R-:W-:-:S04]  /*3640*/  @!P1 SHF.L.U32 R160, R164, 0x3, RZ ;  /* 0x00000003a4a09819 */ /* 0x000fc800000006ff */
[----:B------:R-:W-:-:S04]  /*3650*/  @!P1 IADD3 R13, P0, R5, R160, RZ ;  /* 0x000000a0050d9210 */ /* 0x000fc80007f1e0ff */
[----:B-1----:R-:W-:Y:S02]  /*3660*/  @!P1 LEA.HI.X.SX32 R158, R160, R27, 0x1, P0 ;  /* 0x0000001ba09e9211 */ /* 0x002fe400000f0eff */
[----:B0-----:R-:W-:-:S04]  /*3670*/  @!P1 LEA R160, P0, R13, R14, 0x1 ;  /* 0x0000000e0da09211 */ /* 0x001fc800078008ff */
[----:B------:R-:W-:Y:S02]  /*3680*/  @!P1 LEA.HI.X R161, R13, R15, R158, 0x1, P0 ;  /* 0x0000000f0da19211 */ /* 0x000fe400000f0c9e */
[----:B------:R-:W0:Y:S01]  /*3690*/  @!P1 LDC.64 R14, c[0x0][0x248] ;  /* 0x00009200ff0e9b82 */ /* 0x000e220000000a00 */
[----:B------:R-:W-:Y:S02]  /*36a0*/  IMAD.IADD R158, R164, 0x1, R11 ;  /* 0x00000001a49e7824 */ /* 0x000fe400078e020b */
[----:B------:R1:W3:Y:S03]  /*36b0*/  @!P1 LDG.E.64 R124, desc[UR36][R160.64] ;  /* 0x00000024a07c9981 */ /* 0x0002e6000c1e1b00 */
[----:B------:R-:W-:-:S04]  /*36c0*/  @!P1 SHF.L.U32 R158, R158, 0x3, RZ ;  /* 0x000000039e9e9819 */ /* 0x000fc800000006ff */
[----:B------:R-:W-:-:S04]  /*36d0*/  @!P1 IADD3 R13, P0, R5, R158, RZ ;  /* 0x0000009e050d9210 */ /* 0x000fc80007f1e0ff */
[----:B--2---:R-:W-:Y:S02]  /*36e0*/  @!P1 LEA.HI.X.SX32 R156, R158, R27, 0x1, P0 ;  /* 0x0000001b9e9c9211 */ /* 0x004fe400000f0eff */
[----:B0-----:R-:W-:-:S04]  /*36f0*/  @!P1 LEA R158, P0, R13, R14, 0x1 ;  /* 0x0000000e0d9e9211 */ /* 0x001fc800078008ff */
[----:B------:R-:W-:Y:S02]  /*3700*/  @!P1 LEA.HI.X R159, R13, R15, R156, 0x1, P0 ;  /* 0x0000000f0d9f9211 */ /* 0x000fe400000f0c9c */
[----:B------:R-:W0:Y:S01]  /*3710*/  @!P1 LDC.64 R14, c[0x0][0x248] ;  /* 0x00009200ff0e9b82 */ /* 0x000e220000000a00 */
[----:B------:R-:W-:Y:S02]  /*3720*/  @!P1 IMAD.SHL.U32 R156, R165, 0x8, RZ ;  /* 0x00000008a59c9824 */ /* 0x000fe400078e00ff */
[----:B------:R2:W3:Y:S03]  /*3730*/  @!P1 LDG.E.64 R126, desc[UR36][R158.64] ;  /* 0x000000249e7e9981 */ /* 0x0004e6000c1e1b00 */
[----:B------:R-:W-:-:S04]  /*3740*/  @!P1 IADD3 R13, P0, R5, R156, RZ ;  /* 0x0000009c050d9210 */ /* 0x000fc80007f1e0ff */
[----:B------:R-:W-:Y:S02]  /*3750*/  @!P1 LEA.HI.X.SX32 R164, R156, R27, 0x1, P0 ;  /* 0x0000001b9ca49211 */ /* 0x000fe400000f0eff */
[----:B0-----:R-:W-:-:S04]  /*3760*/  @!P1 LEA R156, P0, R13, R14, 0x1 ;  /* 0x0000000e0d9c9211 */ /* 0x001fc800078008ff */
[----:B------:R-:W-:Y:S02]  /*3770*/  @!P1 LEA.HI.X R157, R13, R15, R164, 0x1, P0 ;  /* 0x0000000f0d9d9211 */ /* 0x000fe400000f0ca4 */
[----:B------:R-:W0:Y:S01]  /*3780*/  @!P1 LDC.64 R14, c[0x0][0x248] ;  /* 0x00009200ff0e9b82 */ /* 0x000e220000000a00 */
[----:B------:R-:W-:Y:S02]  /*3790*/  IADD3 R164, R165, R11, RZ ;  /* 0x0000000ba5a47210 */ /* 0x000fe40007ffe0ff */
[----:B------:R2:W3:Y:S03]  /*37a0*/  @!P1 LDG.E.64 R128, desc[UR36][R156.64] ;  /* 0x000000249c809981 */ /* 0x0004e6000c1e1b00 */
[----:B----4-:R-:W-:-:S05]  /*37b0*/  @!P1 IMAD.SHL.U32 R162, R164, 0x8, RZ ;  /* 0x00000008a4a29824 */ /* 0x010fca00078e00ff */
[----:B------:R-:W-:-:S04]  /*37c0*/  @!P1 IADD3 R13, P0, R5, R162, RZ ;  /* 0x000000a2050d9210 */ /* 0x000fc80007f1e0ff */
[----:B------:R-:W-:Y:S02]  /*37d0*/  @!P1 LEA.HI.X.SX32 R162, R162, R27, 0x1, P0 ;  /* 0x0000001ba2a29211 */ /* 0x000fe400000f0eff */
[----:B0-----:R-:W-:-:S04]  /*37e0*/  @!P1 LEA R152, P0, R13, R14, 0x1 ;  /* 0x0000000e0d989211 */ /* 0x001fc800078008ff */
[----:B------:R-:W-:Y:S02]  /*37f0*/  @!P1 LEA.HI.X R153, R13, R15, R162, 0x1, P0 ;  /* 0x0000000f0d999211 */ /* 0x000fe400000f0ca2 */
[----:B------:R-:W1:Y:S01]  /*3800*/  @!P1 LDC.64 R14, c[0x0][0x248] ;  /* 0x00009200ff0e9b82 */ /* 0x000e620000000a00 */
[----:B------:R-:W-:Y:S02]  /*3810*/  IADD3 R164, R164, R11, RZ ;  /* 0x0000000ba4a47210 */ /* 0x000fe40007ffe0ff */
[----:B------:R0:W4:Y:S03]  /*3820*/  @!P1 LDG.E.64 R130, desc[UR36][R152.64] ;  /* 0x0000002498829981 */ /* 0x000126000c1e1b00 */
[----:B------:R-:W-:-:S05]  /*3830*/  @!P1 IMAD.SHL.U32 R162, R164, 0x8, RZ ;  /* 0x00000008a4a29824 */ /* 0x000fca00078e00ff */
[----:B------:R-:W-:-:S04]  /*3840*/  @!P1 IADD3 R13, P0, R5, R162, RZ ;  /* 0x000000a2050d9210 */ /* 0x000fc80007f1e0ff */
[----:B------:R-:W-:Y:S02]  /*3850*/  @!P1 LEA.HI.X.SX32 R162, R162, R27, 0x1, P0 ;  /* 0x0000001ba2a29211 */ /* 0x000fe400000f0eff */
[----:B-1----:R-:W-:-:S04]  /*3860*/  @!P1 LEA R160, P0, R13, R14, 0x1 ;  /* 0x0000000e0da09211 */ /* 0x002fc800078008ff */
[----:B------:R-:W-:Y:S02]  /*3870*/  @!P1 LEA.HI.X R161, R13, R15, R162, 0x1, P0 ;  /* 0x0000000f0da19211 */ /* 0x000fe400000f0ca2 */
[----:B------:R-:W2:Y:S01]  /*3880*/  @!P1 LDC.64 R14, c[0x0][0x248] ;  /* 0x00009200ff0e9b82 */ /* 0x000ea20000000a00 */
[----:B------:R-:W-:Y:S02]  /*3890*/  IADD3 R164, R164, R11, RZ ;  /* 0x0000000ba4a47210 */ /* 0x000fe40007ffe0ff */
[----:B------:R1:W4:Y:S03]  /*38a0*/  @!P1 LDG.E.64 R132, desc[UR36][R160.64] ;  /* 0x00000024a0849981 */ /* 0x000326000c1e1b00 */
[----:B------:R-:W-:-:S05]  /*38b0*/  @!P1 IMAD.SHL.U32 R162, R164, 0x8, RZ ;  /* 0x00000008a4a29824 */ /* 0x000fca00078e00ff */
[----:B------:R-:W-:-:S04]  /*38c0*/  @!P1 IADD3 R13, P0, R5, R162, RZ ;  /* 0x000000a2050d9210 */ /* 0x000fc80007f1e0ff */
[----:B------:R-:W-:Y:S02]  /*38d0*/  @!P1 LEA.HI.X.SX32 R162, R162, R27, 0x1, P0 ;  /* 0x0000001ba2a29211 */ /* 0x000fe400000f0eff */
[----:B--2---:R-:W-:-:S04]  /*38e0*/  @!P1 LEA R158, P0, R13, R14, 0x1 ;  /* 0x0000000e0d9e9211 */ /* 0x004fc800078008ff */
        /* <DEDUP_REMOVED lines=9> */
[----:B------:R-:W0:Y:S01]  /*3980*/  @!P1 LDC.64 R14, c[0x0][0x248] ;  /* 0x00009200ff0e9b82 */ /* 0x000e220000000a00 */
[----:B------:R-:W-:Y:S02]  /*3990*/  IADD3 R162, R164, R11, RZ ;  /* 0x0000000ba4a27210 */ /* 0x000fe40007ffe0ff */
[----:B------:R2:W4:Y:S03]  /*39a0*/  @!P1 LDG.E.64 R136, desc[UR36][R156.64] ;  /* 0x000000249c889981 */ /* 0x000526000c1e1b00 */
[----:B------:R-:W-:-:S05]  /*39b0*/  @!P1 IMAD.SHL.U32 R162, R162, 0x8, RZ ;  /* 0x00000008a2a29824 */ /* 0x000fca00078e00ff */
[----:B------:R-:W-:-:S04]  /*39c0*/  @!P1 IADD3 R13, P0, R5, R162, RZ ;  /* 0x000000a2050d9210 */ /* 0x000fc80007f1e0ff */
[----:B------:R-:W-:Y:S02]  /*39d0*/  @!P1 LEA.HI.X.SX32 R162, R162, R27, 0x1, P0 ;  /* 0x0000001ba2a29211 */ /* 0x000fe400000f0eff */
[----:B0-----:R-:W-:-:S04]  /*39e0*/  @!P1 LEA R152, P0, R13, R14, 0x1 ;  /* 0x0000000e0d989211 */ /* 0x001fc800078008ff */
[----:B------:R-:W-:Y:S02]  /*39f0*/  @!P1 LEA.HI.X R153, R13, R15, R162, 0x1, P0 ;  /* 0x0000000f0d999211 */ /* 0x000fe400000f0ca2 */
[----:B------:R-:W0:Y:S01]  /*3a00*/  @!P1 LDC.64 R14, c[0x0][0x248] ;  /* 0x00009200ff0e9b82 */ /* 0x000e220000000a00 */
[----:B------:R-:W-:Y:S02]  /*3a10*/  IMAD R164, R11, 0x1a, R12 ;  /* 0x0000001a0ba47824 */ /* 0x000fe400078e020c */
[----:B------:R3:W4:Y:S03]  /*3a20*/  @!P1 LDG.E.64 R138, desc[UR36][R152.64] ;  /* 0x00000024988a9981 */ /* 0x000726000c1e1b00 */
[----:B------:R-:W-:-:S04]  /*3a30*/  @!P1 SHF.L.U32 R12, R164, 0x3, RZ ;  /* 0x00000003a40c9819 */ /* 0x000fc800000006ff */
[----:B------:R-:W-:-:S04]  /*3a40*/  @!P1 IADD3 R13, P0, R5, R12, RZ ;  /* 0x0000000c050d9210 */ /* 0x000fc80007f1e0ff */
[----:B------:R-:W-:Y:S02]  /*3a50*/  @!P1 LEA.HI.X.SX32 R162, R12, R27, 0x1, P0 ;  /* 0x0000001b0ca29211 */ /* 0x000fe400000f0eff */
[----:B0-----:R-:W-:-:S04]  /*3a60*/  @!P1 LEA R12, P0, R13, R14, 0x1 ;  /* 0x0000000e0d0c9211 */ /* 0x001fc800078008ff */
[----:B------:R-:W-:Y:S02]  /*3a70*/  @!P1 LEA.HI.X R13, R13, R15, R162, 0x1, P0 ;  /* 0x0000000f0d0d9211 */ /* 0x000fe400000f0ca2 */
[----:B------:R-:W0:Y:S01]  /*3a80*/  @!P1 LDC.64 R14, c[0x0][0x248] ;  /* 0x00009200ff0e9b82 */ /* 0x000e220000000a00 */
[----:B------:R-:W-:Y:S02]  /*3a90*/  IMAD.IADD R164, R164, 0x1, R11 ;  /* 0x00000001a4a47824 */ /* 0x000fe400078e020b */
[----:B------:R3:W4:Y:S03]  /*3aa0*/  @!P1 LDG.E.64 R140, desc[UR36][R12.64] ;  /* 0x000000240c8c9981 */ /* 0x000726000c1e1b00 */
[----:B------:R-:W-:-:S04]  /*3ab0*/  @!P1 SHF.L.U32 R162, R164, 0x3, RZ ;  /* 0x00000003a4a29819 */ /* 0x000fc800000006ff */
[----:B-1----:R-:W-:-:S04]  /*3ac0*/  @!P1 IADD3 R161, P0, R5, R162, RZ ;  /* 0x000000a205a19210 */ /* 0x002fc80007f1e0ff */
[----:B------:R-:W-:Y:S02]  /*3ad0*/  @!P1 LEA.HI.X.SX32 R162, R162, R27, 0x1, P0 ;  /* 0x0000001ba2a29211 */ /* 0x000fe400000f0eff */
[----:B0-----:R-:W-:-:S04]  /*3ae0*/  @!P1 LEA R160, P0, R161, R14, 0x1 ;  /* 0x0000000ea1a09211 */ /* 0x001fc800078008ff */
[----:B------:R-:W-:Y:S02]  /*3af0*/  @!P1 LEA.HI.X R161, R161, R15, R162, 0x1, P0 ;  /* 0x0000000fa1a19211 */ /* 0x000fe400000f0ca2 */
[----:B------:R-:W0:Y:S01]  /*3b00*/  @!P1 LDC.64 R14, c[0x0][0x248] ;  /* 0x00009200ff0e9b82 */ /* 0x000e220000000a00 */
[----:B------:R-:W-:Y:S02]  /*3b10*/  IMAD.IADD R164, R164, 0x1, R11 ;  /* 0x00000001a4a47824 */ /* 0x000fe400078e020b */
        /* <DEDUP_REMOVED lines=8> */
[----:B------:R-:W4:Y:S03]  /*3ba0*/  @!P1 LDG.E.64 R144, desc[UR36][R158.64] ;  /* 0x000000249e909981 */ /* 0x000f26000c1e1b00 */
[----:B------:R-:W-:-:S04]  /*3bb0*/  @!P1 SHF.L.U32 R162, R164, 0x3, RZ ;  /* 0x00000003a4a29819 */ /* 0x000fc800000006ff */
[----:B--2---:R-:W-:-:S04]  /*3bc0*/  @!P1 IADD3 R157, P0, R5, R162, RZ ;  /* 0x000000a2059d9210 */ /* 0x004fc80007f1e0ff */
[----:B------:R-:W-:Y:S02]  /*3bd0*/  @!P1 LEA.HI.X.SX32 R162, R162, R27, 0x1, P0 ;  /* 0x0000001ba2a29211 */ /* 0x000fe400000f0eff */
[----:B0-----:R-:W-:-:S04]  /*3be0*/  @!P1 LEA R156, P0, R157, R14, 0x1 ;  /* 0x0000000e9d9c9211 */ /* 0x001fc800078008ff */
[----:B------:R-:W-:Y:S02]  /*3bf0*/  @!P1 LEA.HI.X R157, R157, R15, R162, 0x1, P0 ;  /* 0x0000000f9d9d9211 */ /* 0x000fe400000f0ca2 */
[----:B------:R-:W0:Y:S01]  /*3c00*/  @!P1 LDC.64 R14, c[0x0][0x248] ;  /* 0x00009200ff0e9b82 */ /* 0x000e220000000a00 */
[----:B------:R-:W-:Y:S02]  /*3c10*/  IMAD.IADD R164, R164, 0x1, R11 ;  /* 0x00000001a4a47824 */ /* 0x000fe400078e020b */
[----:B------:R-:W2:Y:S03]  /*3c20*/  @!P1 LDG.E.64 R146, desc[UR36][R156.64] ;  /* 0x000000249c929981 */ /* 0x000ea6000c1e1b00 */
[----:B------:R-:W-:-:S04]  /*3c30*/  @!P1 SHF.L.U32 R162, R164, 0x3, RZ ;  /* 0x00000003a4a29819 */ /* 0x000fc800000006ff */
[----:B---3--:R-:W-:-:S04]  /*3c40*/  @!P1 IADD3 R153, P0, R5, R162, RZ ;  /* 0x000000a205999210 */ /* 0x008fc80007f1e0ff */
[----:B------:R-:W-:Y:S02]  /*3c50*/  @!P1 LEA.HI.X.SX32 R162, R162, R27, 0x1, P0 ;  /* 0x0000001ba2a29211 */ /* 0x000fe400000f0eff */
[----:B0-----:R-:W-:-:S04]  /*3c60*/  @!P1 LEA R152, P0, R153, R14, 0x1 ;  /* 0x0000000e99989211 */ /* 0x001fc800078008ff */
[----:B------:R-:W-:Y:S02]  /*3c70*/  @!P1 LEA.HI.X R153, R153, R15, R162, 0x1, P0 ;  /* 0x0000000f99999211 */ /* 0x000fe400000f0ca2 */
[----:B------:R-:W0:Y:S01]  /*3c80*/  @!P1 LDC.64 R14, c[0x0][0x248] ;  /* 0x00009200ff0e9b82 */ /* 0x000e220000000a00 */
[----:B------:R-:W-:Y:S01]  /*3c90*/  IMAD.IADD R162, R164, 0x1, R11 ;  /* 0x00000001a4a27824 */ /* 0x000fe200078e020b */
[----:B------:R-:W-:Y:S01]  /*3ca0*/  ISETP.NE.U32.AND P0, PT, RZ, UR6, PT ;  /* 0x00000006ff007c0c */ /* 0x000fe2000bf05070 */
[----:B------:R-:W3:Y:S03]  /*3cb0*/  @!P1 LDG.E.64 R148, desc[UR36][R152.64] ;  /* 0x0000002498949981 */ /* 0x000ee6000c1e1b00 */
[----:B------:R-:W-:Y:S02]  /*3cc0*/  @!P1 SHF.L.U32 R162, R162, 0x3, RZ ;  /* 0x00000003a2a29819 */ /* 0x000fe400000006ff */
[----:B------:R-:W-:-:S02]  /*3cd0*/  ISETP.NE.AND.EX P0, PT, RZ, UR7, PT, P0 ;  /* 0x00000007ff007c0c */ /* 0x000fc4000bf05300 */
[----:B------:R-:W-:-:S04]  /*3ce0*/  @!P1 IADD3 R12, P2, R5, R162, RZ ;  /* 0x000000a2050c9210 */ /* 0x000fc80007f5e0ff */
[----:B------:R-:W-:Y:S02]  /*3cf0*/  @!P1 LEA.HI.X.SX32 R162, R162, R27, 0x1, P2 ;  /* 0x0000001ba2a29211 */ /* 0x000fe400010f0eff */
[----:B0-----:R-:W-:-:S04]  /*3d00*/  @!P1 LEA R14, P2, R12, R14, 0x1 ;  /* 0x0000000e0c0e9211 */ /* 0x001fc800078408ff */
[----:B------:R-:W-:Y:S01]  /*3d10*/  @!P1 LEA.HI.X R15, R12, R15, R162, 0x1, P2 ;  /* 0x0000000f0c0f9211 */ /* 0x000fe200010f0ca2 */
[----:B------:R-:W-:-:S04]  /*3d20*/  @P0 IMAD R11, R2, R11, RZ ;  /* 0x0000000b020b0224 */ /* 0x000fc800078e02ff */
[----:B------:R-:W3:Y:S01]  /*3d30*/  @!P1 LDG.E.64 R150, desc[UR36][R14.64] ;  /* 0x000000240e969981 */ /* 0x000ee2000c1e1b00 */
[--C-:B-1----:R-:W-:Y:S02]  /*3d40*/  @P0 SHF.R.S32.HI R160, RZ, 0x1f, R11.reuse ;  /* 0x0000001fffa00819 */ /* 0x102fe4000001140b */
[----:B------:R-:W-:Y:S02]  /*3d50*/  @P0 IADD3 R12, P2, P3, R154, UR6, R11 ;  /* 0x000000069a0c0c10 */ /* 0x000fe4000fb5e00b */
[----:B------:R-:W-:-:S04]  /*3d60*/  @P0 SHF.R.S32.HI R11, RZ, 0x1f, R154 ;  /* 0x0000001fff0b0819 */ /* 0x000fc8000001149a */
[----:B------:R-:W-:-:S05]  /*3d70*/  @P0 IADD3.X R13, R11, UR7, R160, P2, P3 ;  /* 0x000000070b0d0c10 */ /* 0x000fca00097e64a0 */
[----:B------:R0:W3:Y:S01]  /*3d80*/  @P0 LDG.E.U8 R12, desc[UR36][R12.64] ;  /* 0x000000240c0c0981 */ /* 0x0000e2000c1e1100 */
        /* <DEDUP_REMOVED lines=32> */
[----:B----4-:R-:W-:Y:S01]  /*3f90*/  HFMA2.MMA R11, R44, R130, R11 ;  /* 0x000000822c0b7235 */ /* 0x010fe2000000000b */
        /* <DEDUP_REMOVED lines=27> */
[----:B---3--:R-:W-:-:S03]  /*4150*/  HFMA2.MMA R15, R8, R148, R15 ;  /* 0x00000094080f7235 */ /* 0x008fc6000000000f */
[----:B------:R-:W-:Y:S01]  /*4160*/  HFMA2 R13, R9, R149, R13 ;  /* 0x00000095090d7231 */ /* 0x000fe2000000000d */
[----:B------:R-:W-:Y:S01]  /*4170*/  UMOV UR4, 0xffffffff ;  /* 0xffffffff00047882 */ /* 0x000fe20000000000 */
[----:B------:R-:W-:-:S03]  /*4180*/  LOP3.LUT R152, R18, 0x1, RZ, 0xc0, !PT ;  /* 0x0000000112987812 */ /* 0x000fc600078ec0ff */
[----:B------:R-:W-:Y:S01]  /*4190*/  HFMA2.MMA R15, R6, R150, R15 ;  /* 0x00000096060f7235 */ /* 0x000fe2000000000f */
        /* <DEDUP_REMOVED lines=8> */
.L_x_2784:
        /* <DEDUP_REMOVED lines=31> */
[----:B------:R-:W-:-:S04]  /*4410*/  IMAD.IADD R12, R154, 0x1, -R26 ;  /* 0x000000019a0c7824 */ /* 0x000fc800078e0a1a */
[----:B------:R-:W-:Y:S02]  /*4420*/  @!P0 FMNMX.FTZ R155, R155, R11, !PT ;  /* 0x0000000b9b9b8209 */ /* 0x000fe40007810000 */
[----:B------:R-:W-:-:S05]  /*4430*/  LEA R12, R12, UR4, 0x2 ;  /* 0x000000040c0c7c11 */ /* 0x000fca000f8e10ff */
[----:B------:R1:W-:Y:S02]  /*4440*/  STS [R12], R11 ;  /* 0x0000000b0c007388 */ /* 0x0003e40000000800 */
.L_x_2734:
[----:B------:R-:W-:Y:S05]  /*4450*/  BSYNC B1 ;  /* 0x0000000000017941 */ /* 0x000fea0003800000 */
.L_x_2733:
[----:B------:R-:W-:-:S04]  /*4460*/  IADD3 R154, R154, 0x40, RZ ;  /* 0x000000409a9a7810 */ /* 0x000fc80007ffe0ff */
[----:B------:R-:W-:-:S13]  /*4470*/  ISETP.GE.AND P0, PT, R154, R0, PT ;  /* 0x000000009a00720c */ /* 0x000fda0003f06270 */
[----:B------:R-:W-:Y:S05]  /*4480*/  @!P0 BRA `(.L_x_2735) ;  /* 0xffffffe400e88947 */ /* 0x000fea000383ffff */
.L_x_2731:
[----:B------:R-:W-:Y:S05]  /*4490*/  BSYNC B0 ;  /* 0x0000000000007941 */ /* 0x000fea0003800000 */
.L_x_2730:
        /* <DEDUP_REMOVED lines=9> */
.L_x_2790:
[----:B------:R-:W-:Y:S01]  /*4530*/  SHF.R.S32.HI R5, RZ, 0x1f, R18 ;  /* 0x0000001fff057819 */ /* 0x000fe20000011412 */
[----:B------:R-:W-:Y:S05]  /*4540*/  WARPSYNC.ALL ;  /* 0x0000000000007948 */ /* 0x000fea0003800000 */
[----:B------:R-:W-:-:S04]  /*4550*/  LEA.HI R5, R5, R18, RZ, 0x5 ;  /* 0x0000001205057211 */ /* 0x000fc800078f28ff */
[----:B------:R-:W-:-:S05]  /*4560*/  LOP3.LUT R7, R5, 0xffffffe0, RZ, 0xc0, !PT ;  /* 0xffffffe005077812 */ /* 0x000fca00078ec0ff */
[----:B------:R-:W-:-:S05]  /*4570*/  IMAD.IADD R21, R18, 0x1, -R7 ;  /* 0x0000000112157824 */ /* 0x000fca00078e0a07 */
[----:B------:R-:W-:-:S13]  /*4580*/  ISETP.NE.AND P0, PT, R21, RZ, PT ;  /* 0x000000ff1500720c */ /* 0x000fda0003f05270 */
[----:B-1----:R-:W1:Y:S01]  /*4590*/  @!P0 S2R R6, SR_CgaCtaId ;  /* 0x0000000000068919 */ /* 0x002e620000008800 */
[----:B------:R-:W-:Y:S02]  /*45a0*/  @!P0 MOV R7, 0x400 ;  /* 0x0000040000078802 */ /* 0x000fe40000000f00 */
[----:B------:R-:W-:Y:S02]  /*45b0*/  @!P0 SHF.R.S32.HI R0, RZ, 0x5, R5 ;  /* 0x00000005ff008819 */ /* 0x000fe40000011405 */
[----:B0---4-:R-:W-:Y:S02]  /*45c0*/  @!P0 FMNMX.FTZ R3, R3, R14, !PT ;  /* 0x0000000e03038209 */ /* 0x011fe40007810000 */
[----:B-1----:R-:W-:-:S04]  /*45d0*/  @!P0 LEA R7, R6, R7, 0x18 ;  /* 0x0000000706078211 */ /* 0x002fc800078ec0ff */
[----:B------:R-:W-:-:S05]  /*45e0*/  @!P0 LEA R0, R0, R7, 0x2 ;  /* 0x0000000700008211 */ /* 0x000fca00078e10ff */
[----:B------:R0:W-:Y:S01]  /*45f0*/  @!P0 STS [R0], R3 ;  /* 0x0000000300008388 */ /* 0x0001e20000000800 */
[----:B------:R-:W-:Y:S01]  /*4600*/  BAR.SYNC.DEFER_BLOCKING 0x0 ;  /* 0x0000000000007b1d */ /* 0x000fe20000010000 */
[----:B------:R-:W-:Y:S01]  /*4610*/  ISETP.GT.AND P0, PT, R21, 0x3, PT ;  /* 0x000000031500780c */ /* 0x000fe20003f04270 */
[----:B------:R-:W-:Y:S01]  /*4620*/  IMAD.IADD R9, R26, 0x1, R18 ;  /* 0x000000011a097824 */ /* 0x000fe200078e0212 */
[----:B------:R-:W-:-:S03]  /*4630*/  HFMA2.MMA R8, -RZ, RZ, 0, 0 ;  /* 0x00000000ff087435 */ /* 0x000fc600000001ff */
[----:B------:R-:W-:Y:S01]  /*4640*/  ULDC UR6, c[0x0][0x284] ;  /* 0x0000a10000067ab9 */ /* 0x000fe20000000800 */
[----:B------:R-:W-:Y:S01]  /*4650*/  ISETP.GT.AND P1, PT, R9, R17, PT ;  /* 0x000000110900720c */ /* 0x000fe20003f24270 */
[----:B------:R-:W-:Y:S01]  /*4660*/  ULDC.64 UR8, c[0x0][0x2b0] ;  /* 0x0000ac0000087ab9 */ /* 0x000fe20000000a00 */
[----:B------:R-:W-:Y:S05]  /*4670*/  BSSY B0, `(.L_x_2737) ;  /* 0x000002d000007945 */ /* 0x000fea0003800000 */
        /* <DEDUP_REMOVED lines=21> */
.L_x_2742:
[----:B------:R-:W-:Y:S01]  /*47d0*/  IADD3 R3, -R26, R0, RZ ;  /* 0x000000001a037210 */ /* 0x000fe20007ffe1ff */
[----:B------:R-:W-:Y:S04]  /*47e0*/  BSSY B1, `(.L_x_2739) ;  /* 0x0000010000017945 */ /* 0x000fe80003800000 */
[----:B------:R-:W-:Y:S01]  /*47f0*/  IMAD R12, R3, 0x4, R14 ;  /* 0x00000004030c7824 */ /* 0x000fe200078e020e */
        /* <DEDUP_REMOVED lines=8> */
[----:B------:R-:W-:Y:S01]  /*4880*/  @P2 MOV R3, RZ ;  /* 0x000000ff00032202 */ /* 0x000fe20000000f00 */
[----:B------:R-:W-:Y:S06]  /*4890*/  @P2 BRA `(.L_x_2741) ;  /* 0x0000000000102947 */ /* 0x000fec0003800000 */
.L_x_2740:
[----:B------:R-:W1:Y:S02]  /*48a0*/  LDS R3, [R12] ;  /* 0x000000000c037984 */ /* 0x000e640000000800 */
[----:B-1----:R-:W-:-:S04]  /*48b0*/  FADD.FTZ R3, -R10, R3 ;  /* 0x000000030a037221 */ /* 0x002fc80000010100 */
[----:B------:R-:W-:-:S06]  /*48c0*/  FMUL.FTZ R3, R3, 1.4426950216293334961 ;  /* 0x3fb8aa3b03037820 */ /* 0x000fcc0000410000 */
[----:B------:R-:W4:Y:S02]  /*48d0*/  MUFU.EX2 R3, R3 ;  /* 0x0000000300037308 */ /* 0x000f240000000800 */
.L_x_2741:
[----:B------:R-:W-:Y:S05]  /*48e0*/  BSYNC B1 ;  /* 0x0000000000017941 */ /* 0x000fea0003800000 */
.L_x_2739:
[----:B----4-:R4:W-:Y:S01]  /*48f0*/  STS [R12], R3 ;  /* 0x000000030c007388 */ /* 0x0109e20000000800 */
[----:B------:R-:W-:Y:S02]  /*4900*/  VIADD R0, R0, 0x80 ;  /* 0x0000008000007836 */ /* 0x000fe40000000000 */
[----:B------:R-:W-:-:S03]  /*4910*/  FADD.FTZ R8, R3, R8 ;  /* 0x0000000803087221 */ /* 0x000fc60000010000 */
[----:B------:R-:W-:-:S13]  /*4920*/  ISETP.GT.AND P2, PT, R0, R17, PT ;  /* 0x000000110000720c */ /* 0x000fda0003f44270 */
[----:B----4-:R-:W-:Y:S05]  /*4930*/  @!P2 BRA `(.L_x_2742) ;  /* 0xfffffffc00a4a947 */ /* 0x010fea000383ffff */
.L_x_2738:
[----:B------:R-:W-:Y:S05]  /*4940*/  BSYNC B0 ;  /* 0x0000000000007941 */ /* 0x000fea0003800000 */
.L_x_2737:
[----:B------:R-:W4:Y:S01]  /*4950*/  SHFL.BFLY PT, R3, R8, 0x10, 0x1f ;  /* 0x0e001f0008037f89 */ /* 0x000f2200000e0000 */
[----:B0-----:R-:W-:Y:S01]  /*4960*/  LOP3.LUT P0, R6, R18, 0x1f, RZ, 0xc0, !PT ;  /* 0x0000001f12067812 */ /* 0x001fe2000780c0ff */
[----:B------:R-:W0:Y:S01]  /*4970*/  S2UR UR5, SR_CgaCtaId ;  /* 0x00000000000579c3 */ /* 0x000e220000008800 */
[----:B------:R-:W-:Y:S01]  /*4980*/  UMOV UR4, 0x400 ;  /* 0x0000040000047882 */ /* 0x000fe20000000000 */
[----:B------:R-:W-:Y:S01]  /*4990*/  BSSY B0, `(.L_x_2743) ;  /* 0x0000042000007945 */ /* 0x000fe20003800000 */
[----:B------:R-:W-:-:S05]  /*49a0*/  ISETP.GT.U32.AND P2, PT, R6, 0x3, PT ;  /* 0x000000030600780c */ /* 0x000fca0003f44070 */
[----:B------:R-:W2:Y:S04]  /*49b0*/  LDC R12, c[0x0][0x284] ;  /* 0x0000a100ff0c7b82 */ /* 0x000ea80000000800 */
[----:B------:R-:W-:-:S04]  /*49c0*/  VOTEU.ALL UP0, P0 ;  /* 0x00000000003f7886 */ /* 0x000fc80000000000 */
[----:B-1----:R-:W1:Y:S01]  /*49d0*/  @!P2 S2R R10, SR_CgaCtaId ;  /* 0x00000000000aa919 */ /* 0x002e620000008800 */
[----:B----4-:R-:W-:Y:S01]  /*49e0*/  FADD.FTZ R3, R3, R8 ;  /* 0x0000000803037221 */ /* 0x010fe20000010000 */
[----:B0-----:R-:W-:Y:S02]  /*49f0*/  @!UP0 ULEA UR6, UR5, UR4, 0x18 ;  /* 0x0000000405068291 */ /* 0x001fe4000f8ec03f */
[----:B------:R-:W-:Y:S02]  /*4a00*/  UIADD3 UR4, UR4, 0x220, URZ ;  /* 0x0000022004047890 */ /* 0x000fe4000fffe03f */
[----:B------:R-:W0:Y:S02]  /*4a10*/  SHFL.BFLY PT, R0, R3, 0x8, 0x1f ;  /* 0x0d001f0003007f89 */ /* 0x000e2400000e0000 */
[----:B------:R-:W-:Y:S01]  /*4a20*/  ULEA UR4, UR5, UR4, 0x18 ;  /* 0x0000000405047291 */ /* 0x000fe2000f8ec03f */
[----:B0-----:R-:W-:Y:S01]  /*4a30*/  FADD.FTZ R0, R3, R0 ;  /* 0x0000000003007221 */ /* 0x001fe20000010000 */
[----:B------:R-:W-:-:S04]  /*4a40*/  @!P2 MOV R3, 0x400 ;  /* 0x000004000003a802 */ /* 0x000fc80000000f00 */
[----:B------:R-:W0:Y:S01]  /*4a50*/  SHFL.BFLY PT, R7, R0, 0x4, 0x1f ;  /* 0x0c801f0000077f89 */ /* 0x000e2200000e0000 */
[----:B-1----:R-:W-:Y:S02]  /*4a60*/  @!P2 LEA R3, R10, R3, 0x18 ;  /* 0x000000030a03a211 */ /* 0x002fe400078ec0ff */
[----:B------:R-:W2:Y:S02]  /*4a70*/  LDC R10, c[0x0][0x29c] ;  /* 0x0000a700ff0a7b82 */ /* 0x000ea40000000800 */
[----:B------:R-:W-:Y:S01]  /*4a80*/  @!P2 LEA R6, R6, R3, 0x2 ;  /* 0x000000030606a211 */ /* 0x000fe200078e10ff */
[----:B0-----:R-:W-:Y:S01]  /*4a90*/  FADD.FTZ R7, R0, R7 ;  /* 0x0000000700077221 */ /* 0x001fe20000010000 */
[----:B------:R-:W-:-:S04]  /*4aa0*/  @!P0 SHF.R.U32.HI R0, RZ, 0x3, R18 ;  /* 0x00000003ff008819 */ /* 0x000fc80000011612 */
[----:B------:R-:W0:Y:S01]  /*4ab0*/  SHFL.BFLY PT, R2, R7, 0x2, 0x1f ;  /* 0x0c401f0007027f89 */ /* 0x000e2200000e0000 */
[----:B------:R-:W-:Y:S01]  /*4ac0*/  @!P0 LOP3.LUT R0, R0, 0x1ffffffc, RZ, 0xc0, !PT ;  /* 0x1ffffffc00008812 */ /* 0x000fe200078ec0ff */
[----:B0-----:R-:W-:Y:S01]  /*4ad0*/  FADD.FTZ R2, R7, R2 ;  /* 0x0000000207027221 */ /* 0x001fe20000010000 */
[----:B--2---:R-:W-:-:S04]  /*4ae0*/  VIMNMX R7, R12, R10, PT ;  /* 0x0000000a0c077248 */ /* 0x004fc80003fe0100 */
[----:B------:R-:W0:Y:S01]  /*4af0*/  SHFL.BFLY PT, R11, R2, 0x1, 0x1f ;  /* 0x0c201f00020b7f89 */ /* 0x000e2200000e0000 */
[----:B------:R-:W-:Y:S02]  /*4b00*/  VIADD R7, R7, 0x4 ;  /* 0x0000000407077836 */ /* 0x000fe40000000000 */
[----:B0-----:R-:W-:-:S05]  /*4b10*/  FADD.FTZ R11, R2, R11 ;  /* 0x0000000b020b7221 */ /* 0x001fca0000010000 */
[----:B------:R-:W-:Y:S01]  /*4b20*/  @!P0 STS [R0+UR6+0x10], R11 ;  /* 0x0000100b00008988 */ /* 0x000fe20008000806 */
[----:B------:R-:W-:Y:S01]  /*4b30*/  ULDC.U8 UR6, c[0x0][0x31c] ;  /* 0x0000c70000067ab9 */ /* 0x000fe20000000000 */
[----:B------:R-:W-:Y:S01]  /*4b40*/  BAR.SYNC.DEFER_BLOCKING 0x0 ;  /* 0x0000000000007b1d */ /* 0x000fe20000010000 */
[----:B------:R-:W-:-:S05]  /*4b50*/  ISETP.NE.AND P0, PT, RZ, UR6, PT ;  /* 0x00000006ff007c0c */ /* 0x000fca000bf05270 */
[----:B------:R-:W-:-:S08]  /*4b60*/  ULDC.64 UR6, c[0x0][0x310] ;  /* 0x0000c40000067ab9 */ /* 0x000fd00000000a00 */
[----:B------:R-:W0:Y:S01]  /*4b70*/  @P0 LDC R13, c[0x0][0x318] ;  /* 0x0000c600ff0d0b82 */ /* 0x000e220000000800 */
[----:B------:R1:W2:Y:S02]  /*4b80*/  @!P2 LDS R11, [R6+0x10] ;  /* 0x00001000060ba984 */ /* 0x0002a40000000800 */
[----:B-1----:R-:W-:-:S04]  /*4b90*/  SHF.R.S32.HI R6, RZ, 0x1f, R7 ;  /* 0x0000001fff067819 */ /* 0x002fc80000011407 */
[----:B------:R-:W-:-:S04]  /*4ba0*/  LEA.HI R6, R6, R7, RZ, 0x2 ;  /* 0x0000000706067211 */ /* 0x000fc800078f10ff */
[----:B------:R-:W-:-:S04]  /*4bb0*/  SHF.L.U32 R6, R6, 0x2, RZ ;  /* 0x0000000206067819 */ /* 0x000fc800000006ff */
[----:B------:R-:W-:Y:S01]  /*4bc0*/  LOP3.LUT R20, R6, 0xfffffff0, RZ, 0xc0, !PT ;  /* 0xfffffff006147812 */ /* 0x000fe200078ec0ff */
[----:B--2---:R-:W1:Y:S02]  /*4bd0*/  SHFL.BFLY PT, R2, R11, 0x2, 0x1f ;  /* 0x0c401f000b027f89 */ /* 0x004e6400000e0000 */
[----:B-1----:R-:W-:-:S05]  /*4be0*/  FADD.FTZ R2, R2, R11 ;  /* 0x0000000b02027221 */ /* 0x002fca0000010000 */
[----:B------:R-:W1:Y:S02]  /*4bf0*/  SHFL.BFLY PT, R3, R2, 0x1, 0x1f ;  /* 0x0c201f0002037f89 */ /* 0x000e6400000e0000 */
[----:B-1----:R-:W-:Y:S01]  /*4c00*/  FADD.FTZ R0, R2, R3 ;  /* 0x0000000302007221 */ /* 0x002fe20000010000 */
[----:B0-----:R-:W-:-:S04]  /*4c10*/  @P0 IMAD R3, R22, R13, R10 ;  /* 0x0000000d16030224 */ /* 0x001fc800078e020a */
[----:B------:R-:W-:Y:S01]  /*4c20*/  @P0 IMAD R7, R3, R12, RZ ;  /* 0x0000000c03070224 */ /* 0x000fe200078e02ff */
[----:B------:R0:W1:Y:S01]  /*4c30*/  SHFL.IDX PT, R8, R0, RZ, 0x1f ;  /* 0x00001fff00087589 */ /* 0x00006200000e0000 */
[----:B------:R-:W-:-:S03]  /*4c40*/  CS2R R2, SRZ ;  /* 0x0000000000027805 */ /* 0x000fc6000001ff00 */
[----:B------:R-:W-:Y:S02]  /*4c50*/  @P0 SHF.R.S32.HI R3, RZ, 0x1f, R7 ;  /* 0x0000001fff030819 */ /* 0x000fe40000011407 */
[----:B------:R-:W-:Y:S01]  /*4c60*/  @P0 MOV R2, R7 ;  /* 0x0000000700020202 */ /* 0x000fe20000000f00 */
[----:B0-----:R-:W-:Y:S01]  /*4c70*/  VIADD R0, R20, UR4 ;  /* 0x0000000414007c36 */ /* 0x001fe20008000000 */
[----:B------:R-:W-:Y:S06]  /*4c80*/  @P1 BRA `(.L_x_2744) ;  /* 0x0000000000481947 */ /* 0x000fec0003800000 */
[----:B-1----:R-:W-:-:S04]  /*4c90*/  FADD.FTZ R6, R8, 9.9999999747524270788e-07 ;  /* 0x358637bd08067421 */ /* 0x002fc80000010000 */
[----:B------:R0:W1:Y:S03]  /*4ca0*/  MUFU.RCP R11, R6 ;  /* 0x00000006000b7308 */ /* 0x0000660000001000 */
.L_x_2746:
[----:B01----:R-:W-:-:S05]  /*4cb0*/  IMAD.IADD R7, R9, 0x1, -R26 ;  /* 0x0000000109077824 */ /* 0x003fca00078e0a1a */
[C---:B0-----:R-:W-:Y:S02]  /*4cc0*/  LEA R6, R7.reuse, UR4, 0x2 ;  /* 0x0000000407067c11 */ /* 0x041fe4000f8e10ff */
[----:B------:R-:W-:-:S04]  /*4cd0*/  LEA R7, R7, R0, 0x1 ;  /* 0x0000000007077211 */ /* 0x000fc800078e08ff */
        /* <DEDUP_REMOVED lines=10> */
.L_x_2745:
[----:B------:R-:W-:-:S05]  /*4d80*/  VIADD R9, R9, 0x80 ;  /* 0x0000008009097836 */ /* 0x000fca0000000000 */
[----:B------:R-:W-:-:S13]  /*4d90*/  ISETP.GT.AND P1, PT, R9, R17, PT ;  /* 0x000000110900720c */ /* 0x000fda0003f24270 */
[----:B------:R-:W-:Y:S05]  /*4da0*/  @!P1 BRA `(.L_x_2746) ;  /* 0xfffffffc00c09947 */ /* 0x000fea000383ffff */
.L_x_2744:
[----:B------:R-:W-:Y:S05]  /*4db0*/  BSYNC B0 ;  /* 0x0000000000007941 */ /* 0x000fea0003800000 */
.L_x_2743:
[----:B------:R-:W-:Y:S01]  /*4dc0*/  SHF.R.S32.HI R2, RZ, 0x1f, R17 ;  /* 0x0000001fff027819 */ /* 0x000fe20000011411 */
[----:B------:R-:W-:Y:S01]  /*4dd0*/  ULDC.64 UR6, c[0x0][0x240] ;  /* 0x0000900000067ab9 */ /* 0x000fe20000000a00 */
[----:B------:R-:W-:Y:S01]  /*4de0*/  SHF.R.S32.HI R27, RZ, 0x5, R5 ;  /* 0x00000005ff1b7819 */ /* 0x000fe20000011405 */
[----:B------:R-:W2:Y:S01]  /*4df0*/  LDC R47, c[0x0][0x284] ;  /* 0x0000a100ff2f7b82 */ /* 0x000ea20000000800 */
[----:B------:R-:W-:Y:S01]  /*4e00*/  LEA.HI R2, R2, R17, RZ, 0x2 ;  /* 0x0000001102027211 */ /* 0x000fe200078f10ff */
[----:B------:R-:W-:Y:S01]  /*4e10*/  IMAD.SHL.U32 R21, R21, 0x8, RZ ;  /* 0x0000000815157824 */ /* 0x000fe200078e00ff */
[----:B------:R-:W-:Y:S02]  /*4e20*/  ISETP.NE.U32.AND P0, PT, RZ, UR6, PT ;  /* 0x00000006ff007c0c */ /* 0x000fe4000bf05070 */
[----:B------:R-:W-:Y:S02]  /*4e30*/  CS2R R10, SRZ ;  /* 0x00000000000a7805 */ /* 0x000fe4000001ff00 */
[----:B------:R-:W-:-:S02]  /*4e40*/  LOP3.LUT R2, R2, 0xfffffffc, RZ, 0xc0, !PT ;  /* 0xfffffffc02027812 */ /* 0x000fc400078ec0ff */
[----:B01----:R-:W-:Y:S02]  /*4e50*/  CS2R R8, SRZ ;  /* 0x0000000000087805 */ /* 0x003fe4000001ff00 */
[----:B------:R-:W-:Y:S02]  /*4e60*/  ISETP.NE.AND.EX P0, PT, RZ, UR7, PT, P0 ;  /* 0x00000007ff007c0c */ /* 0x000fe4000bf05300 */
[----:B------:R-:W-:-:S04]  /*4e70*/  IADD3 R6, -R2, R17, RZ ;  /* 0x0000001102067210 */ /* 0x000fc80007ffe1ff */
[----:B------:R-:W-:-:S13]  /*4e80*/  ISETP.NE.OR P0, PT, R27, R6, !P0 ;  /* 0x000000061b00720c */ /* 0x000fda0004705670 */
[----:B------:R-:W0:Y:S01]  /*4e90*/  @!P0 LDC.64 R2, c[0x0][0x240] ;  /* 0x00009000ff028b82 */ /* 0x000e220000000a00 */
[----:B---3--:R-:W-:Y:S02]  /*4ea0*/  IADD3 R36, R26, R27, RZ ;  /* 0x0000001b1a247210 */ /* 0x008fe40007ffe0ff */
[----:B--2---:R-:W-:Y:S02]  /*4eb0*/  VIMNMX R61, R17, R47, PT ;  /* 0x0000002f113d7248 */ /* 0x004fe40003fe0100 */
[----:B------:R-:W-:Y:S02]  /*4ec0*/  @!P0 LEA R5, R19, R21, 0x8 ;  /* 0x0000001513058211 */ /* 0x000fe400078e40ff */
[----:B------:R-:W-:Y:S01]  /*4ed0*/  ISETP.GE.AND P1, PT, R36, R61, PT ;  /* 0x0000003d2400720c */ /* 0x000fe20003f26270 */
[----:B------:R-:W-:Y:S01]  /*4ee0*/  IMAD R37, R4, R47, R21 ;  /* 0x0000002f04257224 */ /* 0x000fe200078e0215 */
[----:B------:R-:W-:Y:S01]  /*4ef0*/  BSSY B0, `(.L_x_2747) ;  /* 0x00000a8000007945 */ /* 0x000fe20003800000 */
[----:B------:R-:W-:Y:S01]  /*4f00*/  IMAD.MOV.U32 R46, RZ, RZ, RZ ;  /* 0x000000ffff2e7224 */ /* 0x000fe200078e00ff */
[----:B------:R-:W-:-:S02]  /*4f10*/  CS2R R44, SRZ ;  /* 0x00000000002c7805 */ /* 0x000fc4000001ff00 */
[----:B------:R-:W-:Y:S02]  /*4f20*/  CS2R R42, SRZ ;  /* 0x00000000002a7805 */ /* 0x000fe4000001ff00 */
[----:B------:R-:W-:Y:S01]  /*4f30*/  CS2R R40, SRZ ;  /* 0x0000000000287805 */ /* 0x000fe2000001ff00 */
[----:B------:R-:W-:Y:S01]  /*4f40*/  IMAD.MOV.U32 R39, RZ, RZ, RZ ;  /* 0x000000ffff277224 */ /* 0x000fe200078e00ff */
[----:B------:R-:W-:Y:S01]  /*4f50*/  SHF.R.S32.HI R38, RZ, 0x1f, R37 ;  /* 0x0000001fff267819 */ /* 0x000fe20000011425 */
[----:B0-----:R-:W-:-:S05]  /*4f60*/  @!P0 IMAD.WIDE R2, R5, 0x2, R2 ;  /* 0x0000000205028825 */ /* 0x001fca00078e0202 */
[----:B------:R0:W5:Y:S01]  /*4f70*/  @!P0 LDG.E.128 R8, desc[UR36][R2.64] ;  /* 0x0000002402088981 */ /* 0x000162000c1e1d00 */
[----:B------:R-:W-:Y:S01]  /*4f80*/  BAR.SYNC.DEFER_BLOCKING 0x0 ;  /* 0x0000000000007b1d */ /* 0x000fe20000010000 */
[----:B------:R-:W-:Y:S01]  /*4f90*/  ISETP.NE.AND P0, PT, R27, R6, PT ;  /* 0x000000061b00720c */ /* 0x000fe20003f05270 */
[----:B------:R-:W-:-:S04]  /*4fa0*/  IMAD R22, R22, R47, RZ ;  /* 0x0000002f16167224 */ /* 0x000fc800078e02ff */
[----:B------:R-:W-:Y:S08]  /*4fb0*/  @P1 BRA `(.L_x_2748) ;  /* 0x00000008006c1947 */ /* 0x000ff00003800000 */
[----:B0-----:R-:W-:Y:S01]  /*4fc0*/  IADD3 R2, -R26, -0x2, -R27 ;  /* 0xfffffffe1a027810 */ /* 0x001fe20007ffe91b */
[----:B------:R-:W-:Y:S01]  /*4fd0*/  BSSY B1, `(.L_x_2749) ;  /* 0x0000033000017945 */ /* 0x000fe20003800000 */
[----:B------:R-:W-:Y:S01]  /*4fe0*/  LOP3.LUT R3, RZ, R61, RZ, 0x33, !PT ;  /* 0x0000003dff037212 */ /* 0x000fe200078e33ff */
[----:B------:R-:W-:Y:S01]  /*4ff0*/  HFMA2.MMA R39, -RZ, RZ, 0, 0 ;  /* 0x00000000ff277435 */ /* 0x000fe200000001ff */
[----:B------:R-:W-:Y:S01]  /*5000*/  CS2R R40, SRZ ;  /* 0x0000000000287805 */ /* 0x000fe2000001ff00 */
[----:B------:R-:W-:Y:S01]  /*5010*/  IMAD.MOV.U32 R51, RZ, RZ, R36 ;  /* 0x000000ffff337224 */ /* 0x000fe200078e0024 */
[----:B------:R-:W-:Y:S02]  /*5020*/  IADD3 R3, R2, -R3, RZ ;  /* 0x8000000302037210 */ /* 0x000fe40007ffe0ff */
[----:B------:R-:W-:Y:S02]  /*5030*/  CS2R R44, SRZ ;  /* 0x00000000002c7805 */ /* 0x000fe4000001ff00 */
[----:B------:R-:W-:Y:S01]  /*5040*/  CS2R R42, SRZ ;  /* 0x00000000002a7805 */ /* 0x000fe2000001ff00 */
[----:B------:R-:W-:Y:S01]  /*5050*/  IMAD.MOV.U32 R46, RZ, RZ, RZ ;  /* 0x000000ffff2e7224 */ /* 0x000fe200078e00ff */
[----:B------:R-:W-:-:S02]  /*5060*/  LEA.HI R2, R3, 0x1, RZ, 0x1e ;  /* 0x0000000103027811 */ /* 0x000fc400078ff0ff */
[----:B------:R-:W-:Y:S02]  /*5070*/  ISETP.GE.U32.AND P1, PT, R3, 0xc, PT ;  /* 0x0000000c0300780c */ /* 0x000fe40003f26070 */
[----:B------:R-:W-:-:S13]  /*5080*/  LOP3.LUT P2, R2, R2, 0x3, RZ, 0xc0, !PT ;  /* 0x0000000302027812 */ /* 0x000fda000784c0ff */
[----:B------:R-:W-:Y:S05]  /*5090*/  @!P2 BRA `(.L_x_2750) ;  /* 0x000000000098a947 */ /* 0x000fea0003800000 */
[----:B------:R-:W-:Y:S01]  /*50a0*/  SHF.L.U32 R3, R36, 0x8, RZ ;  /* 0x0000000824037819 */ /* 0x000fe200000006ff */
[----:B------:R-:W-:Y:S01]  /*50b0*/  ULDC.64 UR6, c[0x0][0x250] ;  /* 0x0000940000067ab9 */ /* 0x000fe20000000a00 */
[----:B------:R-:W-:Y:S01]  /*50c0*/  IMAD.MOV.U32 R12, RZ, RZ, R2 ;  /* 0x000000ffff0c7224 */ /* 0x000fe200078e0002 */
[----:B------:R-:W-:Y:S01]  /*50d0*/  LEA R2, R27, R20, 0x1 ;  /* 0x000000141b027211 */ /* 0x000fe200078e08ff */
[----:B------:R-:W-:Y:S01]  /*50e0*/  IMAD.MOV.U32 R41, RZ, RZ, RZ ;  /* 0x000000ffff297224 */ /* 0x000fe200078e00ff */
[----:B------:R-:W-:Y:S02]  /*50f0*/  IADD3 R4, P2, R37, R3, RZ ;  /* 0x0000000325047210 */ /* 0x000fe40007f5e0ff */
[----:B------:R-:W-:Y:S01]  /*5100*/  MOV R51, R36 ;  /* 0x0000002400337202 */ /* 0x000fe20000000f00 */
[----:B------:R-:W-:Y:S01]  /*5110*/  VIADD R13, R2, UR4 ;  /* 0x00000004020d7c36 */ /* 0x000fe20008000000 */
[----:B------:R-:W-:Y:S02]  /*5120*/  LEA.HI.X.SX32 R3, R3, R38, 0x1, P2 ;  /* 0x0000002603037211 */ /* 0x000fe400010f0eff */
[----:B------:R-:W-:-:S04]  /*5130*/  LEA R30, P2, R4, UR6, 0x1 ;  /* 0x00000006041e7c11 */ /* 0x000fc8000f8408ff */
[----:B------:R-:W-:-:S09]  /*5140*/  LEA.HI.X R3, R4, UR7, R3, 0x1, P2 ;  /* 0x0000000704037c11 */ /* 0x000fd200090f0c03 */
.L_x_2751:
[----:B------:R-:W-:Y:S01]  /*5150*/  MOV R2, R30 ;  /* 0x0000001e00027202 */ /* 0x000fe20000000f00 */
[----:B------:R0:W1:Y:S04]  /*5160*/  LDS.U16 R14, [R13] ;  /* 0x000000000d0e7984 */ /* 0x0000680000000400 */
[----:B------:R2:W3:Y:S01]  /*5170*/  LDG.E.128 R4, desc[UR36][R2.64] ;  /* 0x0000002402047981 */ /* 0x0004e2000c1e1d00 */
[----:B------:R-:W-:Y:S01]  /*5180*/  VIADD R12, R12, 0xffffffff ;  /* 0xffffffff0c0c7836 */ /* 0x000fe20000000000 */
[----:B------:R-:W-:Y:S02]  /*5190*/  IADD3 R30, P3, R30, 0x800, RZ ;  /* 0x000008001e1e7810 */ /* 0x000fe40007f7e0ff */
[----:B------:R-:W-:Y:S01]  /*51a0*/  IADD3 R51, R51, 0x4, RZ ;  /* 0x0000000433337810 */ /* 0x000fe20007ffe0ff */
[----:B0-----:R-:W-:Y:S01]  /*51b0*/  VIADD R13, R13, 0x8 ;  /* 0x000000080d0d7836 */ /* 0x001fe20000000000 */
[----:B------:R-:W-:-:S02]  /*51c0*/  ISETP.NE.AND P2, PT, R12, RZ, PT ;  /* 0x000000ff0c00720c */ /* 0x000fc40003f45270 */
[----:B--2---:R-:W-:Y:S01]  /*51d0*/  IADD3.X R3, RZ, R3, RZ, P3, !PT ;  /* 0x00000003ff037210 */ /* 0x004fe20001ffe4ff */
[----:B-1----:R-:W-:Y:S02]  /*51e0*/  HADD2.F32 R14, -RZ, R14.H0_H0 ;  /* 0x2000000eff0e7230 */ /* 0x002fe40000004100 */
[--C-:B---3--:R-:W-:Y:S02]  /*51f0*/  HADD2.F32 R15, -RZ, R4.reuse.H0_H0 ;  /* 0x20000004ff0f7230 */ /* 0x108fe40000004100 */
[----:B------:R-:W-:Y:S02]  /*5200*/  HADD2.F32 R29, -RZ, R4.H1_H1 ;  /* 0x30000004ff1d7230 */ /* 0x000fe40000004100 */
[--C-:B------:R-:W-:Y:S02]  /*5210*/  HADD2.F32 R31, -RZ, R5.reuse.H0_H0 ;  /* 0x20000005ff1f7230 */ /* 0x100fe40000004100 */
[----:B------:R-:W-:Y:S01]  /*5220*/  FFMA.FTZ R41, R14, R15, R41 ;  /* 0x0000000f0e297223 */ /* 0x000fe20000010029 */
[----:B------:R-:W-:-:S02]  /*5230*/  HADD2.F32 R4, -RZ, R5.H1_H1 ;  /* 0x30000005ff047230 */ /* 0x000fc40000004100 */
[C---:B------:R-:W-:Y:S01]  /*5240*/  FFMA.FTZ R44, R14.reuse, R29, R44 ;  /* 0x0000001d0e2c7223 */ /* 0x040fe2000001002c */
[--C-:B------:R-:W-:Y:S02]  /*5250*/  HADD2.F32 R5, -RZ, R6.reuse.H0_H0 ;  /* 0x20000006ff057230 */ /* 0x100fe40000004100 */
[C---:B------:R-:W-:Y:S01]  /*5260*/  FFMA.FTZ R42, R14.reuse, R31, R42 ;  /* 0x0000001f0e2a7223 */ /* 0x040fe2000001002a */
[--C-:B-----5:R-:W-:Y:S02]  /*5270*/  HADD2.F32 R28, -RZ, R7.reuse.H0_H0 ;  /* 0x20000007ff1c7230 */ /* 0x120fe40000004100 */
[C---:B------:R-:W-:Y:S01]  /*5280*/  FFMA.FTZ R39, R14.reuse, R4, R39 ;  /* 0x000000040e277223 */ /* 0x040fe20000010027 */
[----:B------:R-:W-:Y:S02]  /*5290*/  HADD2.F32 R6, -RZ, R6.H1_H1 ;  /* 0x30000006ff067230 */ /* 0x000fe40000004100 */
[----:B------:R-:W-:Y:S01]  /*52a0*/  FFMA.FTZ R40, R14, R5, R40 ;  /* 0x000000050e287223 */ /* 0x000fe20000010028 */
[----:B------:R-:W-:-:S02]  /*52b0*/  HADD2.F32 R7, -RZ, R7.H1_H1 ;  /* 0x30000007ff077230 */ /* 0x000fc40000004100 */
[C---:B------:R-:W-:Y:S01]  /*52c0*/  FFMA.FTZ R45, R14.reuse, R28, R45 ;  /* 0x0000001c0e2d7223 */ /* 0x040fe2000001002d */
[C---:B------:R-:W-:Y:S02]  /*52d0*/  FFMA.FTZ R43, R14.reuse, R6, R43 ;  /* 0x000000060e2b7223 */ /* 0x040fe4000001002b */
[----:B------:R-:W-:Y:S01]  /*52e0*/  FFMA.FTZ R46, R14, R7, R46 ;  /* 0x000000070e2e7223 */ /* 0x000fe2000001002e */
[----:B------:R-:W-:Y:S06]  /*52f0*/  @P2 BRA `(.L_x_2751) ;  /* 0xfffffffc00942947 */ /* 0x000fec000383ffff */
.L_x_2750:
[----:B------:R-:W-:Y:S05]  /*5300*/  BSYNC B1 ;  /* 0x0000000000017941 */ /* 0x000fea0003800000 */
.L_x_2749:
[----:B------:R-:W-:Y:S05]  /*5310*/  @!P1 BRA `(.L_x_2748) ;  /* 0x0000000400949947 */ /* 0x000fea0003800000 */
[----:B------:R-:W0:Y:S01]  /*5320*/  LDC.64 R2, c[0x0][0x250] ;  /* 0x00009400ff027b82 */ /* 0x000e220000000a00 */
[C---:B------:R-:W-:Y:S01]  /*5330*/  IMAD R5, R51.reuse, 0x2, R20 ;  /* 0x0000000233057824 */ /* 0x040fe200078e0214 */
[----:B------:R-:W-:-:S03]  /*5340*/  SHF.L.U32 R4, R51, 0x8, RZ ;  /* 0x0000000833047819 */ /* 0x000fc600000006ff */
[----:B------:R-:W-:Y:S01]  /*5350*/  VIADD R5, R5, 0x10 ;  /* 0x0000001005057836 */ /* 0x000fe20000000000 */
[----:B------:R-:W-:Y:S02]  /*5360*/  IADD3 R60, P1, R37, R4, RZ ;  /* 0x00000004253c7210 */ /* 0x000fe40007f3e0ff */
[----:B------:R-:W-:Y:S01]  /*5370*/  IADD3 R50, R4, 0xc00, RZ ;  /* 0x00000c0004327810 */ /* 0x000fe20007ffe0ff */
[----:B------:R-:W-:Y:S01]  /*5380*/  IMAD R5, R26, -0x2, R5 ;  /* 0xfffffffe1a057824 */ /* 0x000fe200078e0205 */
[----:B------:R-:W-:-:S03]  /*5390*/  LEA.HI.X.SX32 R6, R4, R38, 0x1, P1 ;  /* 0x0000002604067211 */ /* 0x000fc600008f0eff */
[----:B------:R-:W-:Y:S01]  /*53a0*/  VIADD R52, R5, UR4 ;  /* 0x0000000405347c36 */ /* 0x000fe20008000000 */
[----:B0-----:R-:W-:-:S04]  /*53b0*/  LEA R59, P2, R60, R2, 0x1 ;  /* 0x000000023c3b7211 */ /* 0x001fc800078408ff */
[----:B------:R-:W-:-:S09]  /*53c0*/  LEA.HI.X R60, R60, R3, R6, 0x1, P2 ;  /* 0x000000033c3c7211 */ /* 0x000fd200010f0c06 */
.L_x_2752:
[----:B------:R-:W-:Y:S01]  /*53d0*/  IMAD.MOV.U32 R32, RZ, RZ, R59 ;  /* 0x000000ffff207224 */ /* 0x000fe200078e003b */
[----:B------:R-:W-:Y:S01]  /*53e0*/  MOV R33, R60 ;  /* 0x0000003c00217202 */ /* 0x000fe20000000f00 */
[----:B------:R-:W0:Y:S01]  /*53f0*/  LDS.U16 R53, [R52+-0x10] ;  /* 0xfffff00034357984 */ /* 0x000e220000000400 */
[----:B------:R-:W-:-:S03]  /*5400*/  IADD3 R4, R50, -0x800, RZ ;  /* 0xfffff80032047810 */ /* 0x000fc60007ffe0ff */
[----:B------:R-:W1:Y:S04]  /*5410*/  LDS.U16 R56, [R52+-0x8] ;  /* 0xfffff80034387984 */ /* 0x000e680000000400 */
[----:B------:R-:W2:Y:S01]  /*5420*/  LDG.E.128 R32, desc[UR36][R32.64] ;  /* 0x0000002420207981 */ /* 0x000ea2000c1e1d00 */
[----:B------:R-:W-:-:S03]  /*5430*/  IADD3 R5, P1, R37, R4, RZ ;  /* 0x0000000425057210 */ /* 0x000fc60007f3e0ff */
[----:B------:R-:W3:Y:S01]  /*5440*/  LDS.U16 R58, [R52] ;  /* 0x00000000343a7984 */ /* 0x000ee20000000400 */
[----:B------:R-:W-:Y:S02]  /*5450*/  LEA.HI.X.SX32 R4, R4, R38, 0x1, P1 ;  /* 0x0000002604047211 */ /* 0x000fe400008f0eff */
[----:B------:R-:W-:-:S04]  /*5460*/  LEA R48, P1, R5, R2, 0x1 ;  /* 0x0000000205307211 */ /* 0x000fc800078208ff */
[----:B------:R-:W-:-:S05]  /*5470*/  LEA.HI.X R49, R5, R3, R4, 0x1, P1 ;  /* 0x0000000305317211 */ /* 0x000fca00008f0c04 */
[----:B------:R-:W4:Y:S04]  /*5480*/  LDG.E.128 R12, desc[UR36][R48.64] ;  /* 0x00000024300c7981 */ /* 0x000f28000c1e1d00 */
[----:B------:R-:W4:Y:S04]  /*5490*/  LDG.E.128 R4, desc[UR36][R48.64+0x800] ;  /* 0x0008002430047981 */ /* 0x000f28000c1e1d00 */
[----:B-----5:R2:W4:Y:S01]  /*54a0*/  LDG.E.128 R28, desc[UR36][R48.64+0x1000] ;  /* 0x00100024301c7981 */ /* 0x020522000c1e1d00 */
[----:B------:R-:W-:Y:S01]  /*54b0*/  VIADD R51, R51, 0x10 ;  /* 0x0000001033337836 */ /* 0x000fe20000000000 */
[----:B------:R-:W-:-:S02]  /*54c0*/  IADD3 R59, P2, R59, 0x2000, RZ ;  /* 0x000020003b3b7810 */ /* 0x000fc40007f5e0ff */
[----:B------:R-:W-:Y:S02]  /*54d0*/  IADD3 R50, R50, 0x1000, RZ ;  /* 0x0000100032327810 */ /* 0x000fe40007ffe0ff */
[----:B------:R-:W-:Y:S01]  /*54e0*/  ISETP.GE.AND P1, PT, R51, R61, PT ;  /* 0x0000003d3300720c */ /* 0x000fe20003f26270 */
[----:B0-----:R-:W-:Y:S01]  /*54f0*/  HADD2.F32 R54, -RZ, R53.H0_H0 ;  /* 0x20000035ff367230 */ /* 0x001fe20000004100 */
[----:B------:R-:W-:Y:S01]  /*5500*/  IADD3.X R60, RZ, R60, RZ, P2, !PT ;  /* 0x0000003cff3c7210 */ /* 0x000fe200017fe4ff */
[----:B-1----:R-:W-:Y:S02]  /*5510*/  HADD2.F32 R56, -RZ, R56.H0_H0 ;  /* 0x20000038ff387230 */ /* 0x002fe40000004100 */
[----:B---3--:R-:W-:Y:S02]  /*5520*/  HADD2.F32 R58, -RZ, R58.H0_H0 ;  /* 0x2000003aff3a7230 */ /* 0x008fe40000004100 */
[--C-:B--2---:R-:W-:Y:S02]  /*5530*/  HADD2.F32 R55, -RZ, R32.reuse.H1_H1 ;  /* 0x30000020ff377230 */ /* 0x104fe40000004100 */
[----:B------:R-:W-:-:S02]  /*5540*/  HADD2.F32 R53, -RZ, R32.H0_H0 ;  /* 0x20000020ff357230 */ /* 0x000fc40000004100 */
[--C-:B------:R-:W-:Y:S02]  /*5550*/  HADD2.F32 R57, -RZ, R33.reuse.H0_H0 ;  /* 0x20000021ff397230 */ /* 0x100fe40000004100 */
[C---:B------:R-:W-:Y:S01]  /*5560*/  FFMA.FTZ R55, R54.reuse, R55, R44 ;  /* 0x0000003736377223 */ /* 0x040fe2000001002c */
[----:B------:R-:W-:Y:S01]  /*5570*/  HADD2.F32 R32, -RZ, R33.H1_H1 ;  /* 0x30000021ff207230 */ /* 0x000fe20000004100 */
[----:B------:R-:W0:Y:S01]  /*5580*/  LDS.U16 R44, [R52+0x8] ;  /* 0x00000800342c7984 */ /* 0x000e220000000400 */
[----:B------:R-:W-:Y:S02]  /*5590*/  HADD2.F32 R33, -RZ, R34.H0_H0 ;  /* 0x20000022ff217230 */ /* 0x000fe40000004100 */
[C---:B------:R-:W-:Y:S01]  /*55a0*/  FFMA.FTZ R53, R54.reuse, R53, R41 ;  /* 0x0000003536357223 */ /* 0x040fe20000010029 */
[--C-:B------:R-:W-:Y:S02]  /*55b0*/  HADD2.F32 R48, -RZ, R35.reuse.H0_H0 ;  /* 0x20000023ff307230 */ /* 0x100fe40000004100 */
[----:B------:R-:W-:Y:S01]  /*55c0*/  FFMA.FTZ R57, R54, R57, R42 ;  /* 0x0000003936397223 */ /* 0x000fe2000001002a */
[----:B------:R-:W-:-:S02]  /*55d0*/  HADD2.F32 R35, -RZ, R35.H1_H1 ;  /* 0x30000023ff237230 */ /* 0x000fc40000004100 */
[C---:B------:R-:W-:Y:S01]  /*55e0*/  FFMA.FTZ R33, R54.reuse, R33, R40 ;  /* 0x0000002136217223 */ /* 0x040fe20000010028 */
[----:B------:R-:W-:Y:S02]  /*55f0*/  HADD2.F32 R34, -RZ, R34.H1_H1 ;  /* 0x30000022ff227230 */ /* 0x000fe40000004100 */
[C---:B------:R-:W-:Y:S01]  /*5600*/  FFMA.FTZ R32, R54.reuse, R32, R39 ;  /* 0x0000002036207223 */ /* 0x040fe20000010027 */
[--C-:B----4-:R-:W-:Y:S02]  /*5610*/  HADD2.F32 R42, -RZ, R14.reuse.H0_H0 ;  /* 0x2000000eff2a7230 */ /* 0x110fe40000004100 */
[C---:B------:R-:W-:Y:S01]  /*5620*/  FFMA.FTZ R35, R54.reuse, R35, R46 ;  /* 0x0000002336237223 */ /* 0x040fe2000001002e */
[----:B------:R-:W-:Y:S02]  /*5630*/  HADD2.F32 R41, -RZ, R14.H1_H1 ;  /* 0x3000000eff297230 */ /* 0x000fe40000004100 */
        /* <DEDUP_REMOVED lines=11> */
[----:B------:R-:W-:Y:S02]  /*56f0*/  HADD2.F32 R43, -RZ, R15.H0_H0 ;  /* 0x2000000fff2b7230 */ /* 0x000fe40000004100 */
[C---:B------:R-:W-:Y:S01]  /*5700*/  FFMA.FTZ R40, R56.reuse, R40, R57 ;  /* 0x0000002838287223 */ /* 0x040fe20000010039 */
[--C-:B------:R-:W-:Y:S02]  /*5710*/  HADD2.F32 R15, -RZ, R4.reuse.H0_H0 ;  /* 0x20000004ff0f7230 */ /* 0x100fe40000004100 */
[C---:B------:R-:W-:Y:S01]  /*5720*/  FFMA.FTZ R12, R56.reuse, R12, R55 ;  /* 0x0000000c380c7223 */ /* 0x040fe20000010037 */
[----:B------:R-:W-:Y:S02]  /*5730*/  HADD2.F32 R35, -RZ, R4.H1_H1 ;  /* 0x30000004ff237230 */ /* 0x000fe40000004100 */
[----:B------:R-:W-:Y:S01]  /*5740*/  FFMA.FTZ R39, R56, R39, R53 ;  /* 0x0000002738277223 */ /* 0x000fe20000010035 */
[----:B------:R-:W-:-:S02]  /*5750*/  HADD2.F32 R41, -RZ, R5.H0_H0 ;  /* 0x20000005ff297230 */ /* 0x000fc40000004100 */
[----:B------:R-:W-:Y:S01]  /*5760*/  FFMA.FTZ R43, R56, R43, R48 ;  /* 0x0000002b382b7223 */ /* 0x000fe20000010030 */
        /* <DEDUP_REMOVED lines=10> */
[----:B0-----:R-:W-:Y:S02]  /*5810*/  HADD2.F32 R46, -RZ, R44.H0_H0 ;  /* 0x2000002cff2e7230 */ /* 0x001fe40000004100 */
[C---:B------:R-:W-:Y:S01]  /*5820*/  FFMA.FTZ R5, R58.reuse, R5, R34 ;  /* 0x000000053a057223 */ /* 0x040fe20000010022 */
[----:B------:R-:W-:Y:S02]  /*5830*/  HADD2.F32 R33, -RZ, R29.H0_H0 ;  /* 0x2000001dff217230 */ /* 0x000fe40000004100 */
[----:B------:R-:W-:Y:S01]  /*5840*/  FFMA.FTZ R7, R58, R7, R14 ;  /* 0x000000073a077223 */ /* 0x000fe2000001000e */
[----:B------:R-:W-:-:S02]  /*5850*/  HADD2.F32 R35, -RZ, R30.H0_H0 ;  /* 0x2000001eff237230 */ /* 0x000fc40000004100 */
[----:B------:R-:W-:Y:S01]  /*5860*/  FFMA.FTZ R6, R58, R6, R43 ;  /* 0x000000063a067223 */ /* 0x000fe2000001002b */
        /* <DEDUP_REMOVED lines=11> */
[----:B------:R-:W-:Y:S01]  /*5920*/  FFMA.FTZ R43, R46, R30, R5 ;  /* 0x0000001e2e2b7223 */ /* 0x000fe20000010005 */
[----:B------:R-:W-:Y:S02]  /*5930*/  VIADD R52, R52, 0x20 ;  /* 0x0000002034347836 */ /* 0x000fe40000000000 */
[C---:B------:R-:W-:Y:S01]  /*5940*/  FFMA.FTZ R45, R46.reuse, R45, R6 ;  /* 0x0000002d2e2d7223 */ /* 0x040fe20000010006 */
[----:B------:R-:W-:Y:S01]  /*5950*/  FFMA.FTZ R46, R46, R14, R7 ;  /* 0x0000000e2e2e7223 */ /* 0x000fe20000010007 */
[----:B------:R-:W-:Y:S06]  /*5960*/  @!P1 BRA `(.L_x_2752) ;  /* 0xfffffff800989947 */ /* 0x000fec000383ffff */
.L_x_2748:
[----:B------:R-:W-:Y:S05]  /*5970*/  BSYNC B0 ;  /* 0x0000000000007941 */ /* 0x000fea0003800000 */
.L_x_2747:
[----:B------:R-:W-:Y:S01]  /*5980*/  ISETP.GE.AND P1, PT, R36, R17, PT ;  /* 0x000000112400720c */ /* 0x000fe20003f26270 */
[----:B------:R-:W-:Y:S01]  /*5990*/  ULDC.64 UR8, c[0x0][0x250] ;  /* 0x0000940000087ab9 */ /* 0x000fe20000000a00 */
[----:B------:R-:W-:Y:S11]  /*59a0*/  BSSY B0, `(.L_x_2753) ;  /* 0x00000ae000007945 */ /* 0x000ff60003800000 */
[----:B------:R-:W-:Y:S05]  /*59b0*/  @P1 BRA `(.L_x_2754) ;  /* 0x0000000800b01947 */ /* 0x000fea0003800000 */
[----:B0-----:R-:W-:Y:S01]  /*59c0*/  LOP3.LUT R2, RZ, R27, RZ, 0x33, !PT ;  /* 0x0000001bff027212 */ /* 0x001fe200078e33ff */
[----:B------:R-:W-:Y:S03]  /*59d0*/  BSSY B1, `(.L_x_2755) ;  /* 0x0000039000017945 */ /* 0x000fe60003800000 */
[----:B------:R-:W-:-:S04]  /*59e0*/  IADD3 R30, -R26, R17, R2 ;  /* 0x000000111a1e7210 */ /* 0x000fc80007ffe102 */
        /* <DEDUP_REMOVED lines=31> */
[----:B------:R-:W-:-:S04]  /*5be0*/  LEA R2, P1, R3, UR6, 0x1 ;  /* 0x0000000603027c11 */ /* 0x000fc8000f8208ff */
[----:B------:R-:W-:-:S05]  /*5bf0*/  LEA.HI.X R3, R3, UR7, R4, 0x1, P1 ;  /* 0x0000000703037c11 */ /* 0x000fca00088f0c04 */
[----:B------:R-:W2:Y:S01]  /*5c00*/  LDG.E.128 R4, desc[UR36][R2.64] ;  /* 0x0000002402047981 */ /* 0x000ea2000c1e1d00 */
[----:B------:R-:W-:-:S06]  /*5c10*/  LEA R12, R27, R0, 0x1 ;  /* 0x000000001b0c7211 */ /* 0x000fcc00078e08ff */
[----:B------:R-:W0:Y:S02]  /*5c20*/  LDS.U16 R12, [R12] ;  /* 0x000000000c0c7984 */ /* 0x000e240000000400 */
[----:B0-----:R-:W-:Y:S02]  /*5c30*/  HADD2.F32 R14, -RZ, R12.H0_H0 ;  /* 0x2000000cff0e7230 */ /* 0x001fe40000004100 */
[--C-:B--2---:R-:W-:Y:S02]  /*5c40*/  HADD2.F32 R13, -RZ, R4.reuse.H0_H0 ;  /* 0x20000004ff0d7230 */ /* 0x104fe40000004100 */
        /* <DEDUP_REMOVED lines=14> */
[----:B------:R-:W-:-:S07]  /*5d30*/  FFMA.FTZ R46, R14, R7, R46 ;  /* 0x000000070e2e7223 */ /* 0x000fce000001002e */
.L_x_2758:
[----:B------:R-:W-:Y:S05]  /*5d40*/  BSYNC B2 ;  /* 0x0000000000027941 */ /* 0x000fea0003800000 */
.L_x_2757:
[----:B------:R-:W-:-:S07]  /*5d50*/  VIADD R36, R36, 0x4 ;  /* 0x0000000424247836 */ /* 0x000fce0000000000 */
.L_x_2756:
[----:B------:R-:W-:Y:S05]  /*5d60*/  BSYNC B1 ;  /* 0x0000000000017941 */ /* 0x000fea0003800000 */
.L_x_2755:
[----:B------:R-:W-:-:S13]  /*5d70*/  LOP3.LUT P1, RZ, R30, 0xfffffffc, RZ, 0xc0, !PT ;  /* 0xfffffffc1eff7812 */ /* 0x000fda000782c0ff */
[----:B------:R-:W-:Y:S05]  /*5d80*/  @!P1 BRA `(.L_x_2754) ;  /* 0x0000000400bc9947 */ /* 0x000fea0003800000 */
[----:B------:R-:W-:Y:S01]  /*5d90*/  LEA R3, R36, R20, 0x1 ;  /* 0x0000001424037211 */ /* 0x000fe200078e08ff */
[----:B------:R-:W-:-:S04]  /*5da0*/  IMAD.MOV.U32 R4, RZ, RZ, RZ ;  /* 0x000000ffff047224 */ /* 0x000fc800078e00ff */
[----:B------:R-:W-:-:S05]  /*5db0*/  IMAD R3, R26, -0x2, R3 ;  /* 0xfffffffe1a037824 */ /* 0x000fca00078e0203 */
[----:B------:R-:W-:-:S07]  /*5dc0*/  IADD3 R31, R3, UR4, RZ ;  /* 0x00000004031f7c10 */ /* 0x000fce000fffe0ff */
.L_x_2763:
[----:B------:R-:W0:Y:S01]  /*5dd0*/  LDC R33, c[0x0][0x284] ;  /* 0x0000a100ff217b82 */ /* 0x000e220000000800 */
[C---:B------:R-:W-:Y:S01]  /*5de0*/  VIADD R30, R36.reuse, 0x4 ;  /* 0x00000004241e7836 */ /* 0x040fe20000000000 */
[----:B------:R-:W-:Y:S01]  /*5df0*/  BSSY B1, `(.L_x_2759) ;  /* 0x0000033000017945 */ /* 0x000fe20003800000 */
[----:B-----5:R-:W-:Y:S02]  /*5e00*/  IADD3 R28, R31, R4, RZ ;  /* 0x000000041f1c7210 */ /* 0x020fe40007ffe0ff */
        /* <DEDUP_REMOVED lines=23> */
[----:B------:R-:W0:Y:S03]  /*5f80*/  LDS.U16 R5, [R28] ;  /* 0x000000001c057984 */ /* 0x000e260000000400 */
        /* <DEDUP_REMOVED lines=25> */
.L_x_2760:
[----:B------:R-:W-:Y:S05]  /*6120*/  BSYNC B1 ;  /* 0x0000000000017941 */ /* 0x000fea0003800000 */
.L_x_2759:
        /* <DEDUP_REMOVED lines=21> */
[----:B------:R-:W-:Y:S02]  /*6280*/  @!P1 IADD3 R2, R2, -R5, RZ ;  /* 0x8000000502029210 */ /* 0x000fe40007ffe0ff */
[----:B------:R-:W0:Y:S03]  /*6290*/  LDS.U16 R5, [R28+0x8] ;  /* 0x000008001c057984 */ /* 0x000e260000000400 */
[----:B------:R-:W-:Y:S01]  /*62a0*/  @!P2 IMAD.MOV R2, RZ, RZ, -R2 ;  /* 0x000000ffff02a224 */ /* 0x000fe200078e0a02 */
[----:B------:R-:W-:-:S04]  /*62b0*/  @!P3 LOP3.LUT R2, RZ, R33, RZ, 0x33, !PT ;  /* 0x00000021ff02b212 */ /* 0x000fc800078e33ff */
[----:B------:R-:W-:-:S04]  /*62c0*/  SHF.L.U32 R2, R2, 0x8, RZ ;  /* 0x0000000802027819 */ /* 0x000fc800000006ff */
        /* <DEDUP_REMOVED lines=22> */
.L_x_2762:
[----:B------:R-:W-:Y:S05]  /*6430*/  BSYNC B1 ;  /* 0x0000000000017941 */ /* 0x000fea0003800000 */
.L_x_2761:
[----:B------:R-:W-:Y:S01]  /*6440*/  VIADD R36, R36, 0x8 ;  /* 0x0000000824247836 */ /* 0x000fe20000000000 */
[----:B------:R-:W-:-:S04]  /*6450*/  IADD3 R4, R4, 0x10, RZ ;  /* 0x0000001004047810 */ /* 0x000fc80007ffe0ff */
[----:B------:R-:W-:-:S13]  /*6460*/  ISETP.GE.AND P1, PT, R36, R17, PT ;  /* 0x000000112400720c */ /* 0x000fda0003f26270 */
[----:B------:R-:W-:Y:S05]  /*6470*/  @!P1 BRA `(.L_x_2763) ;  /* 0xfffffff800549947 */ /* 0x000fea000383ffff */
.L_x_2754:
[----:B------:R-:W-:Y:S05]  /*6480*/  BSYNC B0 ;  /* 0x0000000000007941 */ /* 0x000fea0003800000 */
.L_x_2753:
[----:B------:R-:W-:Y:S04]  /*6490*/  BSSY B0, `(.L_x_2764) ;  /* 0x000005a000007945 */ /* 0x000fe80003800000 */
[----:B------:R-:W-:Y:S05]  /*64a0*/  @P0 BRA `(.L_x_2765) ;  /* 0x0000000400600947 */ /* 0x000fea0003800000 */
[----:B------:R-:W-:Y:S01]  /*64b0*/  ULDC.64 UR6, c[0x0][0x2f0] ;  /* 0x0000bc0000067ab9 */ /* 0x000fe20000000a00 */
[----:B------:R-:W1:Y:S01]  /*64c0*/  LDC R6, c[0x0][0x308] ;  /* 0x0000c200ff067b82 */ /* 0x000e620000000800 */
[----:B------:R-:W-:-:S04]  /*64d0*/  ISETP.NE.U32.AND P0, PT, RZ, UR6, PT ;  /* 0x00000006ff007c0c */ /* 0x000fc8000bf05070 */
[----:B------:R-:W-:Y:S02]  /*64e0*/  ISETP.NE.AND.EX P0, PT, RZ, UR7, PT, P0 ;  /* 0x00000007ff007c0c */ /* 0x000fe4000bf05300 */
[----:B------:R-:W-:Y:S01]  /*64f0*/  IADD3 R25, R25, R21, RZ ;  /* 0x0000001519197210 */ /* 0x000fe20007ffe0ff */
[----:B------:R-:W-:Y:S02]  /*6500*/  IMAD.IADD R17, R17, 0x1, -R26 ;  /* 0x0000000111117824 */ /* 0x000fe400078e0a1a */
[----:B------:R-:W-:Y:S01]  /*6510*/  IMAD R22, R22, 0x100, R21 ;  /* 0x0000010016167824 */ /* 0x000fe200078e0215 */
[----:B------:R-:W-:Y:S01]  /*6520*/  SHF.L.U32 R23, R23, 0x8, RZ ;  /* 0x0000000817177819 */ /* 0x000fe200000006ff */
[----:B------:R-:W-:-:S06]  /*6530*/  ULDC.64 UR6, c[0x0][0x250] ;  /* 0x0000940000067ab9 */ /* 0x000fcc0000000a00 */
[----:B0-----:R-:W0:Y:S01]  /*6540*/  @P0 LDC R2, c[0x0][0x288] ;  /* 0x0000a200ff020b82 */ /* 0x001e220000000800 */
[----:B-1----:R-:W-:-:S07]  /*6550*/  ISETP.NE.AND P2, PT, R6, 0x2, PT ;  /* 0x000000020600780c */ /* 0x002fce0003f45270 */
[----:B------:R-:W1:Y:S01]  /*6560*/  @P0 LDC.64 R4, c[0x0][0x2e8] ;  /* 0x0000ba00ff040b82 */ /* 0x000e620000000a00 */
[----:B0-----:R-:W-:-:S04]  /*6570*/  @P0 IMAD R2, R16, R2, R19 ;  /* 0x0000000210020224 */ /* 0x001fc800078e0213 */
[----:B------:R-:W-:-:S04]  /*6580*/  @P0 IMAD R3, R2, 0x100, R21 ;  /* 0x0000010002030824 */ /* 0x000fc800078e0215 */
[----:B-1----:R-:W-:Y:S02]  /*6590*/  @P0 IMAD.WIDE R4, R3, 0x2, R4 ;  /* 0x0000000203040825 */ /* 0x002fe400078e0204 */
[----:B------:R-:W0:Y:S04]  /*65a0*/  @P2 LDC.64 R2, c[0x0][0x238] ;  /* 0x00008e00ff022b82 */ /* 0x000e280000000a00 */
[----:B------:R-:W5:Y:S01]  /*65b0*/  @P0 LDG.E.128 R4, desc[UR36][R4.64] ;  /* 0x0000002404040981 */ /* 0x000f62000c1e1d00 */
[----:B0-----:R-:W-:-:S05]  /*65c0*/  @P2 IMAD.WIDE R2, R25, 0x2, R2 ;  /* 0x0000000219022825 */ /* 0x001fca00078e0202 */
[----:B-----5:R0:W5:Y:S01]  /*65d0*/  @P2 LDG.E.128 R28, desc[UR36][R2.64] ;  /* 0x00000024021c2981 */ /* 0x020162000c1e1d00 */
        /* <DEDUP_REMOVED lines=12> */
[----:B-----5:R-:W2:Y:S04]  /*66a0*/  LDG.E.64 R28, desc[UR36][R2.64] ;  /* 0x00000024021c7981 */ /* 0x020ea8000c1e1b00 */
        /* <DEDUP_REMOVED lines=12> */
[----:B------:R-:W2:Y:S01]  /*6770*/  I2F.S8 R19, R19 ;  /* 0x0000001300137306 */ /* 0x000ea20000001400 */
[-C--:B---3--:R-:W-:Y:S01]  /*6780*/  FMUL.FTZ R22, R17, R15.reuse ;  /* 0x0000000f11167220 */ /* 0x088fe20000410000 */
[----:B0-----:R-:W-:-:S06]  /*6790*/  FMUL.FTZ R17, R3, R15 ;  /* 0x0000000f03117220 */ /* 0x001fcc0000410000 */
[----:B------:R-:W0:Y:S01]  /*67a0*/  I2F.S16 R0, R0 ;  /* 0x0000000000007306 */ /* 0x000e220000101400 */
        /* <DEDUP_REMOVED lines=14> */
.L_x_2766:
        /* <DEDUP_REMOVED lines=26> */
.L_x_2765:
[----:B------:R-:W-:Y:S05]  /*6a30*/  BSYNC B0 ;  /* 0x0000000000007941 */ /* 0x000fea0003800000 */
.L_x_2764:
[C---:B------:R-:W-:Y:S01]  /*6a40*/  LOP3.LUT R0, R18.reuse, 0xffffffc0, RZ, 0xc0, !PT ;  /* 0xffffffc012007812 */ /* 0x040fe200078ec0ff */
[C---:B0-----:R-:W-:Y:S01]  /*6a50*/  VIADD R3, R18.reuse, 0x1f ;  /* 0x0000001f12037836 */ /* 0x041fe20000000000 */
        /* <DEDUP_REMOVED lines=16> */
.L_x_2768:
[----:B------:R-:W-:Y:S05]  /*6b60*/  BSYNC B0 ;  /* 0x0000000000007941 */ /* 0x000fea0003800000 */
.L_x_2767:
[----:B------:R-:W-:Y:S06]  /*6b70*/  BAR.SYNC.DEFER_BLOCKING 0x0 ;  /* 0x0000000000007b1d */ /* 0x000fec0000010000 */
[----:B------:R-:W-:Y:S04]  /*6b80*/  BSSY B0, `(.L_x_2769) ;  /* 0x0000013000007945 */ /* 0x000fe80003800000 */
[----:B------:R-:W-:Y:S05]  /*6b90*/  @P1 BRA `(.L_x_2770) ;  /* 0x0000000000441947 */ /* 0x000fea0003800000 */
[----:B0-----:R-:W0:Y:S02]  /*6ba0*/  LDS.128 R4, [R27] ;  /* 0x000000001b047984 */ /* 0x001e240000000c00 */
[--C-:B0-----:R-:W-:Y:S02]  /*6bb0*/  HADD2.F32 R0, -RZ, R4.reuse.H0_H0 ;  /* 0x20000004ff007230 */ /* 0x101fe40000004100 */
[----:B------:R-:W-:Y:S02]  /*6bc0*/  HADD2.F32 R3, -RZ, R4.H1_H1 ;  /* 0x30000004ff037230 */ /* 0x000fe40000004100 */
[--C-:B-----5:R-:W-:Y:S02]  /*6bd0*/  HADD2.F32 R9, -RZ, R5.reuse.H0_H0 ;  /* 0x20000005ff097230 */ /* 0x120fe40000004100 */
[----:B------:R-:W-:Y:S01]  /*6be0*/  FADD.FTZ R41, R41, R0 ;  /* 0x0000000029297221 */ /* 0x000fe20000010000 */
[----:B------:R-:W-:Y:S02]  /*6bf0*/  HADD2.F32 R2, -RZ, R5.H1_H1 ;  /* 0x30000005ff027230 */ /* 0x000fe40000004100 */
[----:B------:R-:W-:Y:S01]  /*6c00*/  FADD.FTZ R44, R44, R3 ;  /* 0x000000032c2c7221 */ /* 0x000fe20000010000 */
[----:B------:R-:W-:-:S02]  /*6c10*/  HADD2.F32 R5, -RZ, R6.H0_H0 ;  /* 0x20000006ff057230 */ /* 0x000fc40000004100 */
        /* <DEDUP_REMOVED lines=9> */
.L_x_2770:
[----:B------:R-:W-:Y:S05]  /*6cb0*/  BSYNC B0 ;  /* 0x0000000000007941 */ /* 0x000fea0003800000 */
.L_x_2769:
[----:B------:R-:W-:Y:S06]  /*6cc0*/  BAR.SYNC.DEFER_BLOCKING 0x0 ;  /* 0x0000000000007b1d */ /* 0x000fec0000010000 */
[----:B------:R-:W-:Y:S04]  /*6cd0*/  BSSY B0, `(.L_x_2771) ;  /* 0x0000007000007945 */ /* 0x000fe80003800000 */
[----:B------:R-:W-:Y:S05]  /*6ce0*/  @P2 BRA `(.L_x_2772) ;  /* 0x0000000000142947 */ /* 0x000fea0003800000 */
[----:B0-----:R-:W-:Y:S02]  /*6cf0*/  F2FP.F16.F32.PACK_AB R4, R44, R41 ;  /* 0x000000292c04723e */ /* 0x001fe400000000ff */
[----:B------:R-:W-:Y:S02]  /*6d00*/  F2FP.F16.F32.PACK_AB R5, R39, R42 ;  /* 0x0000002a2705723e */ /* 0x000fe400000000ff */
[----:B------:R-:W-:Y:S02]  /*6d10*/  F2FP.F16.F32.PACK_AB R6, R43, R40 ;  /* 0x000000282b06723e */ /* 0x000fe400000000ff */
[----:B------:R-:W-:-:S05]  /*6d20*/  F2FP.F16.F32.PACK_AB R7, R46, R45 ;  /* 0x0000002d2e07723e */ /* 0x000fca00000000ff */
[----:B------:R1:W-:Y:S02]  /*6d30*/  STS.128 [R27+-0x200], R4 ;  /* 0xfffe00041b007388 */ /* 0x0003e40000000c00 */
.L_x_2772:
[----:B------:R-:W-:Y:S05]  /*6d40*/  BSYNC B0 ;  /* 0x0000000000007941 */ /* 0x000fea0003800000 */
.L_x_2771:
[----:B------:R-:W-:Y:S06]  /*6d50*/  BAR.SYNC.DEFER_BLOCKING 0x0 ;  /* 0x0000000000007b1d */ /* 0x000fec0000010000 */
[----:B------:R-:W-:Y:S04]  /*6d60*/  BSSY B0, `(.L_x_2773) ;  /* 0x0000013000007945 */ /* 0x000fe80003800000 */
[----:B------:R-:W-:Y:S05]  /*6d70*/  @P4 BRA `(.L_x_2774) ;  /* 0x0000000000444947 */ /* 0x000fea0003800000 */
[----:B01----:R-:W0:Y:S02]  /*6d80*/  LDS.128 R4, [R27] ;  /* 0x000000001b047984 */ /* 0x003e240000000c00 */
        /* <DEDUP_REMOVED lines=16> */
.L_x_2774:
[----:B------:R-:W-:Y:S05]  /*6e90*/  BSYNC B0 ;  /* 0x0000000000007941 */ /* 0x000fea0003800000 */
.L_x_2773:
[----:B------:R-:W-:Y:S06]  /*6ea0*/  BAR.SYNC.DEFER_BLOCKING 0x0 ;  /* 0x0000000000007b1d */ /* 0x000fec0000010000 */
[----:B------:R-:W-:Y:S05]  /*6eb0*/  @P3 EXIT ;  /* 0x000000000000394d */ /* 0x000fea0003800000 */
[----:B------:R-:W2:Y:S02]  /*6ec0*/  LDC R0, c[0x0][0x308] ;  /* 0x0000c200ff007b82 */ /* 0x000ea40000000800 */
[----:B--2---:R-:W-:-:S13]  /*6ed0*/  ISETP.NE.AND P0, PT, R0, 0x2, PT ;  /* 0x000000020000780c */ /* 0x004fda0003f05270 */
[----:B------:R-:W-:Y:S05]  /*6ee0*/  @!P0 BRA `(.L_x_2775) ;  /* 0x0000000000308947 */ /* 0x000fea0003800000 */
[----:B------:R-:W2:Y:S01]  /*6ef0*/  LDC.64 R2, c[0x0][0x210] ;  /* 0x00008400ff027b82 */ /* 0x000ea20000000a00 */
        /* <DEDUP_REMOVED lines=11> */
.L_x_2775:
[----:B------:R-:W2:Y:S01]  /*6fb0*/  LDC.64 R2, c[0x0][0x300] ;  /* 0x0000c000ff027b82 */ /* 0x000ea20000000a00 */
        /* <DEDUP_REMOVED lines=18> */
[----:B-----5:R-:W-:Y:S02]  /*70e0*/  LOP3.LUT R9, R0, 0xff, RZ, 0xc0, !PT ;  /* 0x000000ff00097812 */ /* 0x020fe400078ec0ff */
[----:B------:R-:W-:Y:S02]  /*70f0*/  PRMT R3, R3, 0x7710, RZ ;  /* 0x0000771003037816 */ /* 0x000fe400000000ff */
[----:B------:R-:W-:Y:S02]  /*7100*/  SHF.L.U64.HI R0, R9, 0x8, RZ ;  /* 0x0000000809007819 */ /* 0x000fe400000102ff */
[----:B01----:R-:W-:Y:S01]  /*7110*/  PRMT R4, R39, 0x8880, RZ ;  /* 0x0000888027047816 */ /* 0x003fe200000000ff */
        /* <DEDUP_REMOVED lines=13> */
[----:B------:R-:W-:Y:S02]  /*71f0*/  LOP3.LUT R3, R3, 0xff, RZ, 0xc0, !PT ;  /* 0x000000ff03037812 */ /* 0x000fe400078ec0ff */
[----:B-1----:R-:W-:Y:S01]  /*7200*/  PRMT R43, R43, 0x8880, RZ ;  /* 0x000088802b2b7816 */ /* 0x002fe200000000ff */
[----:B------:R1:W2:Y:S01]  /*7210*/  F2I.S8.NTZ R5, R2 ;  /* 0x0000000200057305 */ /* 0x0002a20000202100 */
[----:B------:R-:W-:Y:S02]  /*7220*/  PRMT R10, R0, 0x6540, R9 ;  /* 0x00006540000a7816 */ /* 0x000fe40000000009 */
[----:B------:R-:W-:Y:S02]  /*7230*/  LOP3.LUT R3, R3, 0xffffff00, R4, 0xf8, !PT ;  /* 0xffffff0003037812 */ /* 0x000fe400078ef804 */
[----:B------:R-:W-:-:S02]  /*7240*/  SHF.L.U32 R7, R8, 0x10, RZ ;  /* 0x0000001008077819 */ /* 0x000fc400000006ff */
[----:B0-----:R-:W-:Y:S02]  /*7250*/  PRMT R45, R45, 0x8880, RZ ;  /* 0x000088802d2d7816 */ /* 0x001fe400000000ff */
[----:B-1----:R-:W-:Y:S02]  /*7260*/  PRMT R2, R43, 0x7710, RZ ;  /* 0x000077102b027816 */ /* 0x002fe400000000ff */
[----:B------:R-:W-:Y:S02]  /*7270*/  PRMT R0, R45, 0x7710, RZ ;  /* 0x000077102d007816 */ /* 0x000fe400000000ff */
[----:B------:R-:W-:Y:S02]  /*7280*/  PRMT R2, R2, 0x7604, RZ ;  /* 0x0000760402027816 */ /* 0x000fe400000000ff */
[----:B------:R-:W-:Y:S02]  /*7290*/  PRMT R0, R0, 0x7054, RZ ;  /* 0x0000705400007816 */ /* 0x000fe400000000ff */
[----:B------:R-:W-:-:S02]  /*72a0*/  LOP3.LUT R3, R2, 0xffff00ff, R3, 0xf8, !PT ;  /* 0xffff00ff02037812 */ /* 0x000fc400078ef803 */
[----:B--2---:R-:W-:Y:S02]  /*72b0*/  PRMT R5, R5, 0x8880, RZ ;  /* 0x0000888005057816 */ /* 0x004fe400000000ff */
        /* <DEDUP_REMOVED lines=9> */
.L_x_2728:
[----:B------:R-:W-:Y:S01]  /*7350*/  MOV R12, 0x10 ;  /* 0x00000010000c7802 */ /* 0x000fe20000000f00 */
[----:B------:R-:W-:Y:S01]  /*7360*/  IMAD.MOV.U32 R11, RZ, RZ, 0x1f ;  /* 0x0000001fff0b7424 */ /* 0x000fe200078e00ff */
[----:B------:R-:W-:-:S07]  /*7370*/  MOV R15, 0xffffffff ;  /* 0xffffffff000f7802 */ /* 0x000fce0000000f00 */
[----:B0----5:R-:W-:Y:S05]  /*7380*/  WARPSYNC.COLLECTIVE R15, `(.L_x_2776) ;  /* 0x000000000f087348 */ /* 0x021fea0003c00000 */
[----:B------:R1:W2:Y:S02]  /*7390*/  SHFL.BFLY P6, R14, R13, R12, R11 ;  /* 0x0c00000c0d0e7389 */ /* 0x0002a400000c000b */
[----:B012--5:R-:W-:Y:S01]  /*73a0*/  ENDCOLLECTIVE ;  /* 0x000000000000791b */ /* 0x027fe20003800000 */
.L_x_2776:
[----:B------:R-:W-:Y:S01]  /*73b0*/  MOV R12, 0x8 ;  /* 0x00000008000c7802 */ /* 0x000fe20000000f00 */
[----:B------:R-:W-:-:S04]  /*73c0*/  FADD.FTZ R0, R13, R14 ;  /* 0x0000000e0d007221 */ /* 0x000fc80000010000 */
[----:B------:R-:W-:-:S07]  /*73d0*/  IMAD.MOV.U32 R13, RZ, RZ, R0 ;  /* 0x000000ffff0d7224 */ /* 0x000fce00078e0000 */
[----:B------:R-:W-:Y:S05]  /*73e0*/  WARPSYNC.COLLECTIVE R15, `(.L_x_2777) ;  /* 0x000000000f087348 */ /* 0x000fea0003c00000 */
[----:B------:R0:W1:Y:S02]  /*73f0*/  SHFL.BFLY P6, R14, R13, R12, R11 ;  /* 0x0c00000c0d0e7389 */ /* 0x00006400000c000b */
[----:B01----:R-:W-:Y:S01]  /*7400*/  ENDCOLLECTIVE ;  /* 0x000000000000791b */ /* 0x003fe20003800000 */
.L_x_2777:
[----:B------:R-:W-:Y:S01]  /*7410*/  MOV R12, 0x4 ;  /* 0x00000004000c7802 */ /* 0x000fe20000000f00 */
[----:B------:R-:W-:-:S04]  /*7420*/  FADD.FTZ R3, R0, R14 ;  /* 0x0000000e00037221 */ /* 0x000fc80000010000 */
[----:B------:R-:W-:-:S07]  /*7430*/  IMAD.MOV.U32 R13, RZ, RZ, R3 ;  /* 0x000000ffff0d7224 */ /* 0x000fce00078e0003 */
[----:B------:R-:W-:Y:S05]  /*7440*/  WARPSYNC.COLLECTIVE R15, `(.L_x_2778) ;  /* 0x000000000f087348 */ /* 0x000fea0003c00000 */
[----:B------:R0:W1:Y:S02]  /*7450*/  SHFL.BFLY P6, R14, R13, R12, R11 ;  /* 0x0c00000c0d0e7389 */ /* 0x00006400000c000b */
[----:B01----:R-:W-:Y:S01]  /*7460*/  ENDCOLLECTIVE ;  /* 0x000000000000791b */ /* 0x003fe20003800000 */
.L_x_2778:
[----:B------:R-:W-:Y:S01]  /*7470*/  MOV R12, 0x2 ;  /* 0x00000002000c7802 */ /* 0x000fe20000000f00 */
[----:B------:R-:W-:-:S04]  /*7480*/  FADD.FTZ R4, R3, R14 ;  /* 0x0000000e03047221 */ /* 0x000fc80000010000 */
[----:B------:R-:W-:-:S07]  /*7490*/  IMAD.MOV.U32 R13, RZ, RZ, R4 ;  /* 0x000000ffff0d7224 */ /* 0x000fce00078e0004 */
[----:B------:R-:W-:Y:S05]  /*74a0*/  WARPSYNC.COLLECTIVE R15, `(.L_x_2779) ;  /* 0x000000000f087348 */ /* 0x000fea0003c00000 */
[----:B------:R0:W1:Y:S02]  /*74b0*/  SHFL.BFLY P6, R14, R13, R12, R11 ;  /* 0x0c00000c0d0e7389 */ /* 0x00006400000c000b */
[----:B01----:R-:W-:Y:S01]  /*74c0*/  ENDCOLLECTIVE ;  /* 0x000000000000791b */ /* 0x003fe20003800000 */
.L_x_2779:
[----:B------:R-:W-:Y:S01]  /*74d0*/  MOV R12, 0x1 ;  /* 0x00000001000c7802 */ /* 0x000fe20000000f00 */
[----:B------:R-:W-:-:S04]  /*74e0*/  FADD.FTZ R5, R4, R14 ;  /* 0x0000000e04057221 */ /* 0x000fc80000010000 */
[----:B------:R-:W-:-:S07]  /*74f0*/  IMAD.MOV.U32 R13, RZ, RZ, R5 ;  /* 0x000000ffff0d7224 */ /* 0x000fce00078e0005 */
[----:B------:R-:W-:Y:S05]  /*7500*/  WARPSYNC.COLLECTIVE R15, `(.L_x_2780) ;  /* 0x000000000f087348 */ /* 0x000fea0003c00000 */
[----:B------:R0:W1:Y:S02]  /*7510*/  SHFL.BFLY P6, R14, R13, R12, R11 ;  /* 0x0c00000c0d0e7389 */ /* 0x00006400000c000b */
[----:B01----:R-:W-:Y:S01]  /*7520*/  ENDCOLLECTIVE ;  /* 0x000000000000791b */ /* 0x003fe20003800000 */
.L_x_2780:
[----:B------:R-:W-:Y:S05]  /*7530*/  BRA `(.L_x_2781) ;  /* 0xffffffb000347947 */ /* 0x000fea000383ffff */
.L_x_2732:
[----:B------:R-:W-:Y:S01]  /*7540*/  BSSY B1, `(.L_x_2782) ;  /* 0x0000007000017945 */ /* 0x000fe20003800000 */
[----:B------:R-:W-:Y:S01]  /*7550*/  IMAD.MOV.U32 R12, RZ, RZ, 0x1 ;  /* 0x00000001ff0c7424 */ /* 0x000fe200078e00ff */
[----:B------:R-:W-:Y:S01]  /*7560*/  MOV R11, 0x1f ;  /* 0x0000001f000b7802 */ /* 0x000fe20000000f00 */
[----:B------:R-:W-:-:S07]  /*7570*/  IMAD.MOV.U32 R15, RZ, RZ, -0x1 ;  /* 0xffffffffff0f7424 */ /* 0x000fce00078e00ff */
[----:B-----5:R-:W-:Y:S05]  /*7580*/  WARPSYNC.COLLECTIVE R15, `(.L_x_2783) ;  /* 0x000000000f087348 */ /* 0x020fea0003c00000 */
[----:B------:R0:W1:Y:S02]  /*7590*/  SHFL.BFLY P6, R14, R13, R12, R11 ;  /* 0x0c00000c0d0e7389 */ /* 0x00006400000c000b */
[----:B01---5:R-:W-:Y:S01]  /*75a0*/  ENDCOLLECTIVE ;  /* 0x000000000000791b */ /* 0x023fe20003800000 */
.L_x_2783:
[----:B------:R-:W-:Y:S05]  /*75b0*/  BSYNC B1 ;  /* 0x0000000000017941 */ /* 0x000fea0003800000 */
.L_x_2782:
[----:B------:R-:W-:Y:S05]  /*75c0*/  BRA `(.L_x_2784) ;  /* 0xffffffcc00147947 */ /* 0x000fea000383ffff */
.L_x_2736:
[----:B-1----:R-:W-:Y:S01]  /*75d0*/  HFMA2.MMA R11, -RZ, RZ, 0, 1.847743988037109375e-06 ;  /* 0x0000001fff0b7435 */ /* 0x002fe200000001ff */
[----:B------:R-:W-:Y:S01]  /*75e0*/  BSSY B0, `(.L_x_2785) ;  /* 0x0000007000007945 */ /* 0x000fe20003800000 */
[----:B0-----:R-:W-:Y:S01]  /*75f0*/  MOV R13, R155 ;  /* 0x0000009b000d7202 */ /* 0x001fe20000000f00 */
[----:B------:R-:W-:Y:S02]  /*7600*/  IMAD.MOV.U32 R12, RZ, RZ, 0x10 ;  /* 0x00000010ff0c7424 */ /* 0x000fe400078e00ff */
[----:B------:R-:W-:-:S07]  /*7610*/  IMAD.MOV.U32 R15, RZ, RZ, -0x1 ;  /* 0xffffffffff0f7424 */ /* 0x000fce00078e00ff */
[----:B--23-5:R-:W-:Y:S05]  /*7620*/  WARPSYNC.COLLECTIVE R15, `(.L_x_2786) ;  /* 0x000000000f087348 */ /* 0x02cfea0003c00000 */
[----:B------:R0:W1:Y:S02]  /*7630*/  SHFL.BFLY P6, R14, R13, R12, R11 ;  /* 0x0c00000c0d0e7389 */ /* 0x00006400000c000b */
[----:B0123-5:R-:W-:Y:S01]  /*7640*/  ENDCOLLECTIVE ;  /* 0x000000000000791b */ /* 0x02ffe20003800000 */
.L_x_2786:
[----:B------:R-:W-:Y:S05]  /*7650*/  BSYNC B0 ;  /* 0x0000000000007941 */ /* 0x000fea0003800000 */
.L_x_2785:
[----:B------:R-:W-:Y:S01]  /*7660*/  FMNMX.FTZ R13, R14, R155, !PT ;  /* 0x0000009b0e0d7209 */ /* 0x000fe20007810000 */
[----:B------:R-:W-:Y:S01]  /*7670*/  IMAD.MOV.U32 R11, RZ, RZ, 0x1f ;  /* 0x0000001fff0b7424 */ /* 0x000fe200078e00ff */
[----:B------:R-:W-:Y:S02]  /*7680*/  MOV R12, 0x8 ;  /* 0x00000008000c7802 */ /* 0x000fe40000000f00 */
[----:B------:R-:W-:-:S07]  /*7690*/  MOV R15, 0xffffffff ;  /* 0xffffffff000f7802 */ /* 0x000fce0000000f00 */
[----:B------:R-:W-:Y:S05]  /*76a0*/  WARPSYNC.COLLECTIVE R15, `(.L_x_2787) ;  /* 0x000000000f087348 */ /* 0x000fea0003c00000 */
[----:B------:R0:W1:Y:S02]  /*76b0*/  SHFL.BFLY P6, R14, R13, R12, R11 ;  /* 0x0c00000c0d0e7389 */ /* 0x00006400000c000b */
[----:B01----:R-:W-:Y:S01]  /*76c0*/  ENDCOLLECTIVE ;  /* 0x000000000000791b */ /* 0x003fe20003800000 */
.L_x_2787:
[----:B------:R-:W-:Y:S01]  /*76d0*/  HFMA2.MMA R12, -RZ, RZ, 0, 2.384185791015625e-07 ;  /* 0x00000004ff0c7435 */ /* 0x000fe200000001ff */
[----:B------:R-:W-:-:S05]  /*76e0*/  FMNMX.FTZ R0, R13, R14, !PT ;  /* 0x0000000e0d007209 */ /* 0x000fca0007810000 */
[----:B------:R-:W-:-:S07]  /*76f0*/  IMAD.MOV.U32 R13, RZ, RZ, R0 ;  /* 0x000000ffff0d7224 */ /* 0x000fce00078e0000 */
[----:B------:R-:W-:Y:S05]  /*7700*/  WARPSYNC.COLLECTIVE R15, `(.L_x_2788) ;  /* 0x000000000f087348 */ /* 0x000fea0003c00000 */
[----:B------:R0:W1:Y:S02]  /*7710*/  SHFL.BFLY P6, R14, R13, R12, R11 ;  /* 0x0c00000c0d0e7389 */ /* 0x00006400000c000b */
[----:B01----:R-:W-:Y:S01]  /*7720*/  ENDCOLLECTIVE ;  /* 0x000000000000791b */ /* 0x003fe20003800000 */
.L_x_2788:
[----:B------:R-:W-:Y:S02]  /*7730*/  MOV R12, 0x2 ;  /* 0x00000002000c7802 */ /* 0x000fe40000000f00 */
[----:B------:R-:W-:-:S05]  /*7740*/  FMNMX.FTZ R3, R0, R14, !PT ;  /* 0x0000000e00037209 */ /* 0x000fca0007810000 */
[----:B------:R-:W-:-:S07]  /*7750*/  IMAD.MOV.U32 R13, RZ, RZ, R3 ;  /* 0x000000ffff0d7224 */ /* 0x000fce00078e0003 */
[----:B------:R-:W-:Y:S05]  /*7760*/  WARPSYNC.COLLECTIVE R15, `(.L_x_2789) ;  /* 0x000000000f087348 */ /* 0x000fea0003c00000 */
[----:B------:R0:W1:Y:S02]  /*7770*/  SHFL.BFLY P6, R14, R13, R12, R11 ;  /* 0x0c00000c0d0e7389 */ /* 0x00006400000c000b */
[----:B01----:R-:W-:Y:S01]  /*7780*/  ENDCOLLECTIVE ;  /* 0x000000000000791b */ /* 0x003fe20003800000 */
.L_x_2789:
[----:B------:R-:W-:Y:S05]  /*7790*/  BRA `(.L_x_2790) ;  /* 0xffffffcc00647947 */ /* 0x000fea000383ffff */
.L_x_2791:
        /* <DEDUP_REMOVED lines=14> */
.L_x_3308:


//--------------------- .text._ZN4mmha33masked_multihead_attention_kernelItLi256ELi256ELi4ELi32ELi64ELb0ELb0EEEv26Multihead_attention_paramsIT_XT5_EE --------------------------
	.section	.text._ZN4mmha33masked_multihead_attention_kernelItLi256ELi256ELi4ELi32ELi64ELb0ELb0EEEv26Multihead_attention_paramsIT_XT5_EE,"ax",@progbits
	.align	128
        .global         _ZN4mmha33masked_multihead_attention_kernelItLi256ELi256ELi4ELi32ELi64ELb0ELb0EEEv26Multihead_attention_paramsIT_XT5_EE
        .type           _ZN4mmha33masked_multihead_attention_kernelItLi256ELi256ELi4ELi32ELi64ELb0ELb0EEEv26Multihead_attention_paramsIT_XT5_EE,@function
        .size           _ZN4mmha33masked_multihead_attention_kernelItLi256ELi256ELi4ELi32ELi64ELb0ELb0EEEv26Multihead_attention_paramsIT_XT5_EE,(.L_x_3309 - _ZN4mmha33masked_multihead_attention_kernelItLi256ELi256ELi4ELi32ELi64ELb0ELb0EEEv26Multihead_attention_paramsIT_XT5_EE)
        .other          _ZN4mmha33masked_multihead_attention_kernelItLi256ELi256ELi4ELi32ELi64ELb0ELb0EEEv26Multihead_attention_paramsIT_XT5_EE,@"STO_CUDA_ENTRY STV_DEFAULT"
_ZN4mmha33masked_multihead_attention_kernelItLi256ELi256ELi4ELi32ELi64ELb0ELb0EEEv26Multihead_attention_paramsIT_XT5_EE:
.text._ZN4mmha33masked_multihead_attention_kernelItLi256ELi256ELi4ELi32ELi64ELb0ELb0EEEv26Multihead_attention_paramsIT_XT5_EE:
        /* <DEDUP_REMOVED lines=12> */
.L_x_2792:
[----:B------:R-:W0:Y:S08]  /*00c0*/  LDC.64 R2, c[0x0][0x330] ;  /* 0x0000cc00ff027b82 */ /* 0x000e300000000a00 */
[----:B------:R-:W1:Y:S08]  /*00d0*/  LDC R11, c[0x0][0x280] ;  /* 0x0000a000ff0b7b82 */ /* 0x000e700000000800 */
[----:B------:R-:W2:Y:S01]  /*00e0*/  LDC R23, c[0x0][0x284] ;  /* 0x0000a100ff177b82 */ /* 0x000ea20000000800 */
[----:B------:R-:W3:Y:S01]  /*00f0*/  S2R R29, SR_CTAID.X ;  /* 0x00000000001d7919 */ /* 0x000ee20000002500 */
[----:B------:R-:W-:Y:S01]  /*0100*/  ULDC UR4, c[0x0][0x288] ;  /* 0x0000a20000047ab9 */ /* 0x000fe20000000800 */
[----:B0-----:R-:W-:Y:S01]  /*0110*/  ISETP.NE.U32.AND P0, PT, R2, RZ, PT ;  /* 0x000000ff0200720c */ /* 0x001fe20003f05070 */
[----:B------:R-:W0:Y:S04]  /*0120*/  S2R R17, SR_TID.X ;  /* 0x0000000000117919 */ /* 0x000e280000002100 */
[----:B------:R-:W4:Y:S01]  /*0130*/  LDC R22, c[0x0][0x278] ;  /* 0x00009e00ff167b82 */ /* 0x000f220000000800 */
[----:B------:R-:W-:-:S02]  /*0140*/  ISETP.NE.AND.EX P0, PT, R3, RZ, PT, P0 ;  /* 0x000000ff0300720c */ /* 0x000fc40003f05300 */
[----:B-1----:R-:W-:-:S04]  /*0150*/  IABS R9, R11 ;  /* 0x0000000b00097213 */ /* 0x002fc80000000000 */
[----:B------:R-:W1:Y:S07]  /*0160*/  I2F.RP R6, R9 ;  /* 0x0000000900067306 */ /* 0x000e6e0000209400 */
[----:B------:R-:W3:Y:S08]  /*0170*/  @P0 LDC.64 R2, c[0x0][0x330] ;  /* 0x0000cc00ff020b82 */ /* 0x000ef00000000a00 */
[----:B------:R-:W4:Y:S01]  /*0180*/  @P0 LDC R16, c[0x0][0x2c0] ;  /* 0x0000b000ff100b82 */ /* 0x000f220000000800 */
[----:B-1----:R-:W1:Y:S01]  /*0190*/  MUFU.RCP R6, R6 ;  /* 0x0000000600067308 */ /* 0x002e620000001000 */
[----:B---3--:R-:W-:-:S06]  /*01a0*/  @P0 IMAD.WIDE R2, R0, 0x4, R2 ;  /* 0x0000000400020825 */ /* 0x008fcc00078e0202 */
[----:B------:R3:W4:Y:S01]  /*01b0*/  @P0 LDG.E R3, desc[UR36][R2.64] ;  /* 0x0000002402030981 */ /* 0x000722000c1e1900 */
[----:B-1----:R-:W-:Y:S01]  /*01c0*/  VIADD R7, R6, 0xffffffe ;  /* 0x0ffffffe06077836 */ /* 0x002fe20000000000 */
[----:B------:R-:W-:-:S03]  /*01d0*/  IABS R6, R0 ;  /* 0x0000000000067213 */ /* 0x000fc60000000000 */
[----:B------:R-:W1:Y:S02]  /*01e0*/  F2I.FTZ.U32.TRUNC.NTZ R5, R7 ;  /* 0x0000000700057305 */ /* 0x000e64000021f000 */
[----:B-1----:R-:W-:-:S04]  /*01f0*/  IMAD.MOV R4, RZ, RZ, -R5 ;  /* 0x000000ffff047224 */ /* 0x002fc800078e0a05 */
[----:B------:R-:W-:Y:S01]  /*0200*/  IMAD R13, R4, R9, RZ ;  /* 0x00000009040d7224 */ /* 0x000fe200078e02ff */
[----:B------:R-:W-:-:S10]  /*0210*/  HFMA2.MMA R4, -RZ, RZ, 0, 0 ;  /* 0x00000000ff047435 */ /* 0x000fd400000001ff */
[----:B------:R-:W-:Y:S02]  /*0220*/  IMAD.HI.U32 R8, R5, R13, R4 ;  /* 0x0000000d05087227 */ /* 0x000fe400078e0004 */
[----:B------:R-:W1:Y:S04]  /*0230*/  LDC.64 R4, c[0x0][0x2f0] ;  /* 0x0000bc00ff047b82 */ /* 0x000e680000000a00 */
[----:B------:R-:W-:-:S04]  /*0240*/  IMAD.HI.U32 R8, R8, R6, RZ ;  /* 0x0000000608087227 */ /* 0x000fc800078e00ff */
[----:B---3--:R-:W-:-:S04]  /*0250*/  IMAD.MOV R2, RZ, RZ, -R8 ;  /* 0x000000ffff027224 */ /* 0x008fc800078e0a08 */
[----:B------:R-:W-:-:S05]  /*0260*/  IMAD R2, R9, R2, R6 ;  /* 0x0000000209027224 */ /* 0x000fca00078e0206 */
[----:B------:R-:W-:Y:S02]  /*0270*/  ISETP.GT.U32.AND P3, PT, R9, R2, PT ;  /* 0x000000020900720c */ /* 0x000fe40003f64070 */
[----:B-1----:R-:W-:-:S04]  /*0280*/  ISETP.NE.U32.AND P1, PT, R4, RZ, PT ;  /* 0x000000ff0400720c */ /* 0x002fc80003f25070 */
[----:B------:R-:W-:-:S07]  /*0290*/  ISETP.NE.AND.EX P1, PT, R5, RZ, PT, P1 ;  /* 0x000000ff0500720c */ /* 0x000fce0003f25310 */
[----:B------:R-:W-:Y:S01]  /*02a0*/  @!P3 IMAD.IADD R2, R2, 0x1, -R9 ;  /* 0x000000010202b824 */ /* 0x000fe200078e0a09 */
[----:B------:R-:W-:Y:S02]  /*02b0*/  @!P3 IADD3 R8, R8, 0x1, RZ ;  /* 0x000000010808b810 */ /* 0x000fe40007ffe0ff */
[----:B------:R-:W-:Y:S02]  /*02c0*/  ISETP.NE.AND P3, PT, R11, RZ, PT ;  /* 0x000000ff0b00720c */ /* 0x000fe40003f65270 */
[----:B------:R-:W-:Y:S02]  /*02d0*/  ISETP.GE.U32.AND P2, PT, R2, R9, PT ;  /* 0x000000090200720c */ /* 0x000fe40003f46070 */
[----:B------:R-:W-:-:S04]  /*02e0*/  LOP3.LUT R2, R0, R11, RZ, 0x3c, !PT ;  /* 0x0000000b00027212 */ /* 0x000fc800078e3cff */
[----:B------:R-:W-:Y:S01]  /*02f0*/  ISETP.GE.AND P4, PT, R2, RZ, PT ;  /* 0x000000ff0200720c */ /* 0x000fe20003f86270 */
[----:B------:R-:W1:Y:S01]  /*0300*/  @P1 LDC.64 R6, c[0x0][0x2f0] ;  /* 0x0000bc00ff061b82 */ /* 0x000e620000000a00 */
[----:B------:R-:W-:-:S05]  /*0310*/  IMAD.MOV.U32 R2, RZ, RZ, RZ ;  /* 0x000000ffff027224 */ /* 0x000fca00078e00ff */
[----:B------:R-:W-:-:S04]  /*0320*/  @P2 VIADD R8, R8, 0x1 ;  /* 0x0000000108082836 */ /* 0x000fc80000000000 */
[----:B------:R-:W-:-:S05]  /*0330*/  IMAD.MOV.U32 R13, RZ, RZ, R8 ;  /* 0x000000ffff0d7224 */ /* 0x000fca00078e0008 */
[----:B------:R-:W-:Y:S02]  /*0340*/  @!P4 IADD3 R13, -R13, RZ, RZ ;  /* 0x000000ff0d0dc210 */ /* 0x000fe40007ffe1ff */
[----:B------:R-:W-:Y:S02]  /*0350*/  @!P3 LOP3.LUT R13, RZ, R11, RZ, 0x33, !PT ;  /* 0x0000000bff0db212 */ /* 0x000fe400078e33ff */
[----:B--2---:R-:W-:-:S04]  /*0360*/  IABS R11, R23 ;  /* 0x00000017000b7213 */ /* 0x004fc80000000000 */
[----:B------:R-:W2:Y:S01]  /*0370*/  I2F.RP R10, R11 ;  /* 0x0000000b000a7306 */ /* 0x000ea20000209400 */
[----:B-1----:R-:W-:-:S05]  /*0380*/  @P1 IMAD.WIDE R6, R13, 0x4, R6 ;  /* 0x000000040d061825 */ /* 0x002fca00078e0206 */
[----:B------:R1:W5:Y:S01]  /*0390*/  @P1 LDG.E R2, desc[UR36][R6.64] ;  /* 0x0000002406021981 */ /* 0x000362000c1e1900 */
[C---:B0-----:R-:W-:Y:S01]  /*03a0*/  ISETP.GT.AND P5, PT, R17.reuse, 0x1f, PT ;  /* 0x0000001f1100780c */ /* 0x041fe20003fa4270 */
[----:B------:R-:W-:Y:S01]  /*03b0*/  IMAD R19, R0, UR4, R29 ;  /* 0x0000000400137c24 */ /* 0x000fe2000f8e021d */
[----:B----4-:R-:W-:Y:S01]  /*03c0*/  ISETP.NE.AND P1, PT, R22, RZ, PT ;  /* 0x000000ff1600720c */ /* 0x010fe20003f25270 */
[----:B------:R-:W-:Y:S01]  /*03d0*/  BSSY B0, `(.L_x_2793) ;  /* 0x0000050000007945 */ /* 0x000fe20003800000 */
[----:B------:R-:W-:Y:S01]  /*03e0*/  SHF.L.U32 R26, R17, 0x3, RZ ;  /* 0x00000003111a7819 */ /* 0x000fe200000006ff */
[----:B------:R-:W-:Y:S02]  /*03f0*/  IMAD.SHL.U32 R19, R19, 0x100, RZ ;  /* 0x0000010013137824 */ /* 0x000fe400078e00ff */
[----:B------:R-:W-:Y:S01]  /*0400*/  IMAD R24, R13, UR4, RZ ;  /* 0x000000040d187c24 */ /* 0x000fe2000f8e02ff */
[----:B--2---:R-:W0:Y:S02]  /*0410*/  MUFU.RCP R10, R10 ;  /* 0x0000000a000a7308 */ /* 0x004e240000001000 */
[----:B0-----:R-:W-:-:S06]  /*0420*/  VIADD R8, R10, 0xffffffe ;  /* 0x0ffffffe0a087836 */ /* 0x001fcc0000000000 */
[----:B------:R0:W1:Y:S02]  /*0430*/  F2I.FTZ.U32.TRUNC.NTZ R9, R8 ;  /* 0x0000000800097305 */ /* 0x000064000021f000 */
[----:B0-----:R-:W-:Y:S02]  /*0440*/  IMAD.MOV.U32 R8, RZ, RZ, RZ ;  /* 0x000000ffff087224 */ /* 0x001fe400078e00ff */
[----:B-1----:R-:W-:Y:S01]  /*0450*/  IMAD.MOV R6, RZ, RZ, -R9 ;  /* 0x000000ffff067224 */ /* 0x002fe200078e0a09 */
[----:B------:R-:W-:-:S03]  /*0460*/  @P0 IADD3 R16, R3, R16, RZ ;  /* 0x0000001003100210 */ /* 0x000fc60007ffe0ff */
[----:B------:R-:W-:Y:S01]  /*0470*/  IMAD R3, R6, R11, RZ ;  /* 0x0000000b06037224 */ /* 0x000fe200078e02ff */
[----:B------:R-:W-:-:S03]  /*0480*/  P2R R6, PR, RZ, 0x20 ;  /* 0x00000020ff067803 */ /* 0x000fc60000000000 */
[----:B------:R-:W-:Y:S01]  /*0490*/  IMAD.HI.U32 R9, R9, R3, R8 ;  /* 0x0000000309097227 */ /* 0x000fe200078e0008 */
[----:B------:R-:W0:Y:S01]  /*04a0*/  @!P0 LDC R16, c[0x0][0x29c] ;  /* 0x0000a700ff108b82 */ /* 0x000e220000000800 */
[----:B------:R-:W-:-:S05]  /*04b0*/  SHF.L.U32 R3, R29, 0x8, RZ ;  /* 0x000000081d037819 */ /* 0x000fca00000006ff */
[----:B------:R-:W-:Y:S02]  /*04c0*/  IMAD R22, R0, R22, R3 ;  /* 0x0000001600167224 */ /* 0x000fe400078e0203 */
[----:B------:R-:W-:-:S03]  /*04d0*/  IMAD.IADD R3, R3, 0x1, R26 ;  /* 0x0000000103037824 */ /* 0x000fc600078e021a */
[----:B------:R-:W-:Y:S02]  /*04e0*/  SEL R22, R19, R22, !P1 ;  /* 0x0000001613167207 */ /* 0x000fe40004800000 */
[----:B0-----:R-:W-:Y:S02]  /*04f0*/  IABS R18, R16 ;  /* 0x0000001000127213 */ /* 0x001fe40000000000 */
        /* <DEDUP_REMOVED lines=10> */
[----:B------:R-:W-:Y:S01]  /*05a0*/  ISETP.NE.AND P0, PT, R23, RZ, PT ;  /* 0x000000ff1700720c */ /* 0x000fe20003f05270 */
[----:B------:R-:W-:Y:S02]  /*05b0*/  IMAD.IADD R11, R22, 0x1, R26 ;  /* 0x00000001160b7824 */ /* 0x000fe400078e021a */
[----:B------:R-:W-:-:S10]  /*05c0*/  @!P2 IMAD.MOV R18, RZ, RZ, -R18 ;  /* 0x000000ffff12a224 */ /* 0x000fd400078e0a12 */
[-C--:B------:R-:W-:Y:S01]  /*05d0*/  @!P0 LOP3.LUT R18, RZ, R23.reuse, RZ, 0x33, !PT ;  /* 0x00000017ff128212 */ /* 0x080fe200078e33ff */
[----:B------:R-:W-:Y:S01]  /*05e0*/  IMAD R23, R0, R23, RZ ;  /* 0x0000001700177224 */ /* 0x000fe200078e02ff */
[----:B------:R-:W-:Y:S06]  /*05f0*/  @P5 BRA `(.L_x_2794) ;  /* 0x0000000000ac5947 */ /* 0x000fec0003800000 */
        /* <DEDUP_REMOVED lines=20> */
[--C-:B------:R-:W-:Y:S02]  /*0740*/  SHF.R.U32.HI R13, RZ, 0x10, R31.reuse ;  /* 0x00000010ff0d7819 */ /* 0x100fe4000001161f */
[----:B------:R-:W-:Y:S02]  /*0750*/  SHF.R.S32.HI R14, RZ, 0x18, R31 ;  /* 0x00000018ff0e7819 */ /* 0x000fe4000001141f */
[----:B------:R-:W-:Y:S01]  /*0760*/  SHF.R.S32.HI R9, RZ, 0x8, R9 ;  /* 0x00000008ff097819 */ /* 0x000fe20000011409 */
[----:B------:R-:W1:Y:S01]  /*0770*/  I2F.S8 R8, R20 ;  /* 0x0000001400087306 */ /* 0x000e620000001400 */
[----:B------:R-:W-:-:S07]  /*0780*/  SHF.R.S32.HI R7, RZ, 0x8, R7 ;  /* 0x00000008ff077819 */ /* 0x000fce0000011407 */
[----:B------:R-:W2:Y:S01]  /*0790*/  I2F.S8 R13, R13 ;  /* 0x0000000d000d7306 */ /* 0x000ea20000001400 */
[-C--:B---3--:R-:W-:Y:S01]  /*07a0*/  FMUL.FTZ R10, R10, R15.reuse ;  /* 0x0000000f0a0a7220 */ /* 0x088fe20000410000 */
[-C--:B0-----:R-:W-:Y:S01]  /*07b0*/  FMUL.FTZ R12, R12, R15.reuse ;  /* 0x0000000f0c0c7220 */ /* 0x081fe20000410000 */
[----:B-1----:R-:W-:-:S05]  /*07c0*/  FMUL.FTZ R8, R8, R15 ;  /* 0x0000000f08087220 */ /* 0x002fca0000410000 */
[----:B------:R-:W0:Y:S01]  /*07d0*/  I2F.S16 R14, R14 ;  /* 0x0000000e000e7306 */ /* 0x000e220000101400 */
[----:B--2--5:R-:W-:-:S07]  /*07e0*/  FMUL.FTZ R35, R13, R15 ;  /* 0x0000000f0d237220 */ /* 0x024fce0000410000 */
        /* <DEDUP_REMOVED lines=10> */
[----:B------:R-:W-:Y:S01]  /*0890*/  F2FP.F16.F32.PACK_AB R33, R33, R8 ;  /* 0x000000082121723e */ /* 0x000fe200000000ff */
[----:B------:R-:W-:Y:S06]  /*08a0*/  BRA `(.L_x_2795) ;  /* 0x0000000000087947 */ /* 0x000fec0003800000 */
.L_x_2794:
[----:B------:R-:W-:Y:S02]  /*08b0*/  CS2R R34, SRZ ;  /* 0x0000000000227805 */ /* 0x000fe4000001ff00 */
[----:B------:R-:W-:-:S07]  /*08c0*/  CS2R R32, SRZ ;  /* 0x0000000000207805 */ /* 0x000fce000001ff00 */
.L_x_2795:
[----:B------:R-:W-:Y:S05]  /*08d0*/  BSYNC B0 ;  /* 0x0000000000007941 */ /* 0x000fea0003800000 */
.L_x_2793:
        /* <DEDUP_REMOVED lines=11> */
.L_x_2797:
        /* <DEDUP_REMOVED lines=35> */
.L_x_2798:
[----:B------:R-:W-:Y:S05]  /*0bc0*/  BSYNC B0 ;  /* 0x0000000000007941 */ /* 0x000fea0003800000 */
.L_x_2796:
[----:B------:R-:W0:Y:S01]  /*0bd0*/  LDC.64 R6, c[0x0][0x2a8] ;  /* 0x0000aa00ff067b82 */ /* 0x000e220000000a00 */
[----:B------:R-:W-:Y:S01]  /*0be0*/  ULDC.64 UR6, c[0x0][0x220] ;  /* 0x0000880000067ab9 */ /* 0x000fe20000000a00 */
[----:B------:R-:W-:Y:S01]  /*0bf0*/  ULDC.64 UR8, c[0x0][0x230] ;  /* 0x00008c0000087ab9 */ /* 0x000fe20000000a00 */
[----:B------:R-:W-:Y:S02]  /*0c00*/  ISETP.EQ.U32.AND P2, PT, RZ, UR6, PT ;  /* 0x00000006ff007c0c */ /* 0x000fe4000bf42070 */
[----:B------:R-:W-:Y:S02]  /*0c10*/  CS2R R8, SRZ ;  /* 0x0000000000087805 */ /* 0x000fe4000001ff00 */
[----:B------:R-:W-:Y:S02]  /*0c20*/  ISETP.EQ.U32.AND P3, PT, RZ, UR8, PT ;  /* 0x00000008ff007c0c */ /* 0x000fe4000bf62070 */
[----:B------:R-:W-:Y:S02]  /*0c30*/  CS2R R10, SRZ ;  /* 0x00000000000a7805 */ /* 0x000fe4000001ff00 */
[----:B------:R-:W-:-:S02]  /*0c40*/  ISETP.EQ.OR.EX P2, PT, RZ, UR7, P5, P2 ;  /* 0x00000007ff007c0c */ /* 0x000fc4000af42720 */
[----:B------:R-:W-:Y:S02]  /*0c50*/  ISETP.EQ.OR.EX P3, PT, RZ, UR9, P5, P3 ;  /* 0x00000009ff007c0c */ /* 0x000fe4000af62730 */
[----:B------:R-:W-:Y:S02]  /*0c60*/  ISETP.EQ.U32.AND P1, PT, R4, RZ, PT ;  /* 0x000000ff0400720c */ /* 0x000fe40003f22070 */
[----:B------:R-:W-:-:S04]  /*0c70*/  ISETP.GE.AND P0, PT, R17, 0x20, PT ;  /* 0x000000201100780c */ /* 0x000fc80003f06270 */
[----:B------:R-:W-:Y:S02]  /*0c80*/  ISETP.EQ.OR.EX P1, PT, R5, RZ, P0, P1 ;  /* 0x000000ff0500720c */ /* 0x000fe40000722710 */
[----:B------:R-:W-:Y:S01]  /*0c90*/  CS2R R4, SRZ ;  /* 0x0000000000047805 */ /* 0x000fe2000001ff00 */
[----:B------:R-:W1:Y:S01]  /*0ca0*/  @!P2 LDC.64 R20, c[0x0][0x220] ;  /* 0x00008800ff14ab82 */ /* 0x000e620000000a00 */
[----:B0-----:R-:W-:-:S07]  /*0cb0*/  ISETP.NE.U32.AND P4, PT, R6, RZ, PT ;  /* 0x000000ff0600720c */ /* 0x001fce0003f85070 */
[----:B------:R-:W0:Y:S01]  /*0cc0*/  @!P3 LDC.64 R30, c[0x0][0x230] ;  /* 0x00008c00ff1ebb82 */ /* 0x000e220000000a00 */
[----:B------:R-:W-:Y:S02]  /*0cd0*/  ISETP.NE.AND.EX P4, PT, R7, RZ, PT, P4 ;  /* 0x000000ff0700720c */ /* 0x000fe40003f85340 */
[----:B------:R-:W-:-:S05]  /*0ce0*/  CS2R R6, SRZ ;  /* 0x0000000000067805 */ /* 0x000fca000001ff00 */
[----:B------:R-:W2:Y:S08]  /*0cf0*/  @!P1 LDC.64 R12, c[0x0][0x2e0] ;  /* 0x0000b800ff0c9b82 */ /* 0x000eb00000000a00 */
[----:B------:R-:W3:Y:S01]  /*0d00*/  @P4 LDC.64 R40, c[0x0][0x2a8] ;  /* 0x0000aa00ff284b82 */ /* 0x000ee20000000a00 */
[----:B-1----:R-:W-:-:S04]  /*0d10*/  @!P2 IMAD.WIDE R20, R3, 0x2, R20 ;  /* 0x000000020314a825 */ /* 0x002fc800078e0214 */
[----:B------:R-:W-:Y:S01]  /*0d20*/  IMAD.MOV.U32 R27, RZ, RZ, RZ ;  /* 0x000000ffff1b7224 */ /* 0x000fe200078e00ff */
[----:B------:R-:W4:Y:S01]  /*0d30*/  @!P2 LDG.E.128 R8, desc[UR36][R20.64] ;  /* 0x000000241408a981 */ /* 0x000f22000c1e1d00 */
[----:B0-----:R-:W-:-:S04]  /*0d40*/  @!P3 IMAD.WIDE R30, R3, 0x2, R30 ;  /* 0x00000002031eb825 */ /* 0x001fc800078e021e */
[----:B-----5:R-:W-:Y:S01]  /*0d50*/  @!P1 IMAD R3, R2, UR4, R29 ;  /* 0x0000000402039c24 */ /* 0x020fe2000f8e021d */
[----:B------:R-:W4:Y:S01]  /*0d60*/  @!P3 LDG.E.128 R4, desc[UR36][R30.64] ;  /* 0x000000241e04b981 */ /* 0x000f22000c1e1d00 */
[----:B------:R-:W-:Y:S02]  /*0d70*/  ULDC.U8 UR4, c[0x0][0x294] ;  /* 0x0000a50000047ab9 */ /* 0x000fe40000000000 */
[----:B------:R-:W-:-:S04]  /*0d80*/  @!P1 IMAD R3, R3, 0x100, R26 ;  /* 0x0000010003039824 */ /* 0x000fc800078e021a */
[----:B--2---:R-:W-:Y:S02]  /*0d90*/  @!P1 IMAD.WIDE R12, R3, 0x2, R12 ;  /* 0x00000002030c9825 */ /* 0x004fe400078e020c */
[----:B------:R-:W0:Y:S02]  /*0da0*/  LDC R3, c[0x0][0x290] ;  /* 0x0000a400ff037b82 */ /* 0x000e240000000800 */
[----:B---3--:R-:W-:Y:S02]  /*0db0*/  @P4 IMAD.WIDE R40, R0, 0x4, R40 ;  /* 0x0000000400284825 */ /* 0x008fe400078e0228 */
[----:B------:R-:W2:Y:S04]  /*0dc0*/  @!P1 LDG.E.128 R12, desc[UR36][R12.64] ;  /* 0x000000240c0c9981 */ /* 0x000ea8000c1e1d00 */
[----:B------:R1:W5:Y:S01]  /*0dd0*/  @P4 LDG.E R27, desc[UR36][R40.64] ;  /* 0x00000024281b4981 */ /* 0x000362000c1e1900 */
[----:B------:R-:W-:-:S02]  /*0de0*/  ISETP.NE.AND P2, PT, RZ, UR4, PT ;  /* 0x00000004ff007c0c */ /* 0x000fc4000bf45270 */
[----:B0-----:R-:W-:Y:S01]  /*0df0*/  ISETP.GT.AND P3, PT, R3, RZ, PT ;  /* 0x000000ff0300720c */ /* 0x001fe20003f64270 */
[----:B----4-:R-:W-:Y:S02]  /*0e00*/  HFMA2.MMA R36, R36, 1, 1, R4 ;  /* 0x3c003c0024247835 */ /* 0x010fe40000000004 */
[----:B------:R-:W-:Y:S01]  /*0e10*/  HFMA2.MMA R38, R38, 1, 1, R6 ;  /* 0x3c003c0026267835 */ /* 0x000fe20000000006 */
[----:B------:R-:W-:Y:S02]  /*0e20*/  HADD2 R37, R37, R5 ;  /* 0x0000000525257230 */ /* 0x000fe40000000000 */
[----:B------:R-:W-:Y:S01]  /*0e30*/  HADD2 R39, R39, R7 ;  /* 0x0000000727277230 */ /* 0x000fe20000000000 */
[----:B------:R-:W-:Y:S02]  /*0e40*/  HFMA2.MMA R32, R32, 1, 1, R8 ;  /* 0x3c003c0020207835 */ /* 0x000fe40000000008 */
[----:B------:R-:W-:Y:S01]  /*0e50*/  HFMA2.MMA R34, R34, 1, 1, R10 ;  /* 0x3c003c0022227835 */ /* 0x000fe2000000000a */
[----:B------:R-:W-:-:S02]  /*0e60*/  HADD2 R33, R33, R9 ;  /* 0x0000000921217230 */ /* 0x000fc40000000000 */
[----:B------:R-:W-:Y:S01]  /*0e70*/  HADD2 R35, R35, R11 ;  /* 0x0000000b23237230 */ /* 0x000fe20000000000 */
[----:B--2---:R-:W-:Y:S02]  /*0e80*/  @!P1 HFMA2.MMA R37, R37, R13, -RZ ;  /* 0x0000000d25259235 */ /* 0x004fe400001000ff */
[----:B------:R-:W-:Y:S01]  /*0e90*/  @!P1 HFMA2.MMA R39, R39, R15, -RZ ;  /* 0x0000000f27279235 */ /* 0x000fe200001000ff */
[----:B------:R-:W-:Y:S02]  /*0ea0*/  @!P1 HMUL2 R36, R36, R12 ;  /* 0x0000000c24249232 */ /* 0x000fe40000000000 */
[----:B------:R-:W-:Y:S01]  /*0eb0*/  @!P1 HMUL2 R38, R38, R14 ;  /* 0x0000000e26269232 */ /* 0x000fe20000000000 */
[----:B-1----:R-:W-:Y:S07]  /*0ec0*/  @!P2 BRA P3, `(.L_x_2799) ;  /* 0x0000000c00bca947 */ /* 0x002fee0001800000 */
        /* <DEDUP_REMOVED lines=51> */
[----:B-1---5:R-:W-:Y:S05]  /*1200*/  CALL.ABS.NOINC R14 ;  /* 0x000000000e007343 */ /* 0x022fea0003c00000 */
.L_x_2801:
        /* <DEDUP_REMOVED lines=36> */
[--C-:B-1----:R-:W-:Y:S02]  /*1450*/  SHF.R.U64 R10, R14, 0x10, R15.reuse ;  /* 0x000000100e0a7819 */ /* 0x102fe4000000120f */
[----:B------:R-:W-:Y:S02]  /*1460*/  SHF.R.U32.HI R12, RZ, 0x10, R15 ;  /* 0x00000010ff0c7819 */ /* 0x000fe4000001160f */
[--C-:B0-----:R-:W-:Y:S02]  /*1470*/  SHF.R.U64 R33, R34, 0x10, R35.reuse ;  /* 0x0000001022217819 */ /* 0x101fe40000001223 */
[----:B------:R-:W-:Y:S02]  /*1480*/  PRMT R32, R14, 0x5410, R34 ;  /* 0x000054100e207816 */ /* 0x000fe40000000022 */
[----:B------:R-:W-:Y:S02]  /*1490*/  PRMT R34, R15, 0x5410, R35 ;  /* 0x000054100f227816 */ /* 0x000fe40000000023 */
[----:B------:R-:W-:-:S02]  /*14a0*/  PRMT R33, R10, 0x5410, R33 ;  /* 0x000054100a217816 */ /* 0x000fc40000000021 */
        /* <DEDUP_REMOVED lines=18> */
[--C-:B------:R-:W-:Y:S01]  /*15d0*/  HADD2.F32 R43, -RZ, R34.reuse.H1_H1 ;  /* 0x30000022ff2b7230 */ /* 0x100fe20000004100 */
[----:B------:R-:W-:Y:S01]  /*15e0*/  I2FP.F32.S32 R11, R11 ;  /* 0x0000000b000b7245 */ /* 0x000fe20000201400 */
[----:B------:R-:W-:Y:S02]  /*15f0*/  HADD2.F32 R41, -RZ, R34.H0_H0 ;  /* 0x20000022ff297230 */ /* 0x000fe40000004100 */
[--C-:B------:R-:W-:Y:S01]  /*1600*/  HADD2.F32 R49, -RZ, R35.reuse.H1_H1 ;  /* 0x30000023ff317230 */ /* 0x100fe20000004100 */
[----:B0-----:R-:W-:Y:S01]  /*1610*/  IADD3 R8, R13, 0x6, RZ ;  /* 0x000000060d087810 */ /* 0x001fe20007ffe0ff */
[----:B------:R-:W-:-:S02]  /*1620*/  HADD2.F32 R47, -RZ, R35.H0_H0 ;  /* 0x20000023ff2f7230 */ /* 0x000fc40000004100 */
[--C-:B------:R-:W-:Y:S01]  /*1630*/  HADD2.F32 R45, -RZ, R38.reuse.H1_H1 ;  /* 0x30000026ff2d7230 */ /* 0x100fe20000004100 */
[----:B------:R-:W-:Y:S01]  /*1640*/  I2FP.F32.S32 R13, R8 ;  /* 0x00000008000d7245 */ /* 0x000fe20000201400 */
[----:B------:R-:W-:Y:S01]  /*1650*/  HADD2.F32 R35, -RZ, R38.H0_H0 ;  /* 0x20000026ff237230 */ /* 0x000fe20000004100 */
[----:B-----5:R-:W-:Y:S01]  /*1660*/  IADD3 R8, -R27, UR4, RZ ;  /* 0x000000041b087c10 */ /* 0x020fe2000fffe1ff */
[--C-:B------:R-:W-:Y:S02]  /*1670*/  HADD2.F32 R31, -RZ, R37.reuse.H1_H1 ;  /* 0x30000025ff1f7230 */ /* 0x100fe40000004100 */
        /* <DEDUP_REMOVED lines=9> */
[----:B------:R-:W0:Y:S01]  /*1710*/  MUFU.EX2 R15, -R10 ;  /* 0x8000000a000f7308 */ /* 0x000e220000000800 */
[----:B------:R-:W-:-:S02]  /*1720*/  HADD2.F32 R37, -RZ, R37.H0_H0 ;  /* 0x20000025ff257230 */ /* 0x000fc40000004100 */
[--C-:B------:R-:W-:Y:S02]  /*1730*/  HADD2.F32 R51, -RZ, R39.reuse.H1_H1 ;  /* 0x30000027ff337230 */ /* 0x100fe40000004100 */
[----:B------:R-:W-:-:S03]  /*1740*/  HADD2.F32 R39, -RZ, R39.H0_H0 ;  /* 0x20000027ff277230 */ /* 0x000fc60000004100 */
        /* <DEDUP_REMOVED lines=19> */
[----:B------:R-:W0:Y:S08]  /*1880*/  MUFU.COS R9, R30 ;  /* 0x0000001e00097308 */ /* 0x000e300000000000 */
[----:B------:R2:W3:Y:S01]  /*1890*/  MUFU.COS R14, R15 ;  /* 0x0000000f000e7308 */ /* 0x0004e20000000000 */
[C---:B-1----:R-:W-:Y:S01]  /*18a0*/  FMUL.FTZ R8, R10.reuse, R11 ;  /* 0x0000000b0a087220 */ /* 0x042fe20000410000 */
[----:B------:R-:W-:-:S06]  /*18b0*/  FMUL.FTZ R13, R10, R12 ;  /* 0x0000000c0a0d7220 */ /* 0x000fcc0000410000 */
[----:B------:R-:W1:Y:S01]  /*18c0*/  MUFU.SIN R30, R40 ;  /* 0x00000028001e7308 */ /* 0x000e620000000400 */
[C---:B0-----:R-:W-:Y:S01]  /*18d0*/  FMUL.FTZ R11, R9.reuse, R11 ;  /* 0x0000000b090b7220 */ /* 0x041fe20000410000 */
[C---:B------:R-:W-:Y:S01]  /*18e0*/  FFMA.FTZ R8, R9.reuse, R32, -R8 ;  /* 0x0000002009087223 */ /* 0x040fe20000010808 */
[C---:B--2---:R-:W-:Y:S01]  /*18f0*/  FMUL.FTZ R15, R9.reuse, R12 ;  /* 0x0000000c090f7220 */ /* 0x044fe20000410000 */
[----:B------:R-:W-:Y:S01]  /*1900*/  FFMA.FTZ R13, R9, R36, -R13 ;  /* 0x00000024090d7223 */ /* 0x000fe2000001080d */
[----:B------:R-:W-:Y:S01]  /*1910*/  FFMA.FTZ R11, R10, R32, R11 ;  /* 0x000000200a0b7223 */ /* 0x000fe2000001000b */
[C---:B------:R-:W-:Y:S01]  /*1920*/  FMUL.FTZ R9, R20.reuse, R21 ;  /* 0x0000001514097220 */ /* 0x040fe20000410000 */
[----:B------:R-:W-:Y:S01]  /*1930*/  FMUL.FTZ R12, R20, R31 ;  /* 0x0000001f140c7220 */ /* 0x000fe20000410000 */
[----:B------:R-:W0:Y:S01]  /*1940*/  MUFU.COS R28, R40 ;  /* 0x00000028001c7308 */ /* 0x000e220000000000 */
[----:B------:R-:W-:Y:S01]  /*1950*/  FFMA.FTZ R36, R10, R36, R15 ;  /* 0x000000240a247223 */ /* 0x000fe2000001000f */
[C---:B---3--:R-:W-:Y:S01]  /*1960*/  FMUL.FTZ R21, R14.reuse, R21 ;  /* 0x000000150e157220 */ /* 0x048fe20000410000 */
[C---:B------:R-:W-:Y:S01]  /*1970*/  FMUL.FTZ R31, R14.reuse, R31 ;  /* 0x0000001f0e1f7220 */ /* 0x040fe20000410000 */
[C---:B------:R-:W-:Y:S01]  /*1980*/  FFMA.FTZ R9, R14.reuse, R33, -R9 ;  /* 0x000000210e097223 */ /* 0x040fe20000010809 */
[----:B------:R-:W-:Y:S01]  /*1990*/  FFMA.FTZ R12, R14, R37, -R12 ;  /* 0x000000250e0c7223 */ /* 0x000fe2000001080c */
[C---:B------:R-:W-:Y:S01]  /*19a0*/  FFMA.FTZ R10, R20.reuse, R33, R21 ;  /* 0x00000021140a7223 */ /* 0x040fe20000010015 */
[----:B------:R-:W-:Y:S01]  /*19b0*/  FFMA.FTZ R37, R20, R37, R31 ;  /* 0x0000002514257223 */ /* 0x000fe2000001001f */
[----:B------:R-:W2:Y:S01]  /*19c0*/  MUFU.SIN R32, R34 ;  /* 0x0000002200207308 */ /* 0x000ea20000000400 */
[C---:B-1----:R-:W-:Y:S01]  /*19d0*/  FMUL.FTZ R15, R30.reuse, R43 ;  /* 0x0000002b1e0f7220 */ /* 0x042fe20000410000 */
[----:B------:R-:W-:Y:S01]  /*19e0*/  FMUL.FTZ R14, R30, R45 ;  /* 0x0000002d1e0e7220 */ /* 0x000fe20000410000 */
[----:B------:R-:W-:-:S02]  /*19f0*/  F2FP.F16.F32.PACK_AB R36, R36, R13 ;  /* 0x0000000d2424723e */ /* 0x000fc400000000ff */
[----:B------:R-:W-:Y:S02]  /*1a00*/  F2FP.F16.F32.PACK_AB R33, R10, R9 ;  /* 0x000000090a21723e */ /* 0x000fe400000000ff */
[----:B------:R-:W-:Y:S01]  /*1a10*/  F2FP.F16.F32.PACK_AB R37, R37, R12 ;  /* 0x0000000c2525723e */ /* 0x000fe200000000ff */
[----:B------:R1:W3:Y:S01]  /*1a20*/  MUFU.COS R38, R34 ;  /* 0x0000002200267308 */ /* 0x0002e20000000000 */
[C---:B0-----:R-:W-:Y:S01]  /*1a30*/  FMUL.FTZ R43, R28.reuse, R43 ;  /* 0x0000002b1c2b7220 */ /* 0x041fe20000410000 */
[C---:B------:R-:W-:Y:S01]  /*1a40*/  FMUL.FTZ R45, R28.reuse, R45 ;  /* 0x0000002d1c2d7220 */ /* 0x040fe20000410000 */
[C---:B------:R-:W-:Y:S01]  /*1a50*/  FFMA.FTZ R15, R28.reuse, R41, -R15 ;  /* 0x000000291c0f7223 */ /* 0x040fe2000001080f */
[-C--:B------:R-:W-:Y:S02]  /*1a60*/  FFMA.FTZ R14, R28, R35.reuse, -R14 ;  /* 0x000000231c0e7223 */ /* 0x080fe4000001080e */
[----:B------:R-:W-:Y:S01]  /*1a70*/  FFMA.FTZ R45, R30, R35, R45 ;  /* 0x000000231e2d7223 */ /* 0x000fe2000001002d */
[C---:B--2---:R-:W-:Y:S01]  /*1a80*/  FMUL.FTZ R21, R32.reuse, R49 ;  /* 0x0000003120157220 */ /* 0x044fe20000410000 */
[----:B------:R-:W-:Y:S01]  /*1a90*/  FMUL.FTZ R28, R32, R51 ;  /* 0x00000033201c7220 */ /* 0x000fe20000410000 */
[----:B-1----:R-:W-:-:S05]  /*1aa0*/  FFMA.FTZ R34, R30, R41, R43 ;  /* 0x000000291e227223 */ /* 0x002fca000001002b */
[----:B------:R-:W-:Y:S01]  /*1ab0*/  F2FP.F16.F32.PACK_AB R34, R34, R15 ;  /* 0x0000000f2222723e */ /* 0x000fe200000000ff */
[C---:B---3--:R-:W-:Y:S01]  /*1ac0*/  FMUL.FTZ R49, R38.reuse, R49 ;  /* 0x0000003126317220 */ /* 0x048fe20000410000 */
[C---:B------:R-:W-:Y:S01]  /*1ad0*/  FMUL.FTZ R51, R38.reuse, R51 ;  /* 0x0000003326337220 */ /* 0x040fe20000410000 */
[C---:B------:R-:W-:Y:S01]  /*1ae0*/  FFMA.FTZ R28, R38.reuse, R39, -R28 ;  /* 0x00000027261c7223 */ /* 0x040fe2000001081c */
[-C--:B------:R-:W-:Y:S01]  /*1af0*/  FFMA.FTZ R21, R38, R47.reuse, -R21 ;  /* 0x0000002f26157223 */ /* 0x080fe20000010815 */
[C---:B------:R-:W-:Y:S01]  /*1b00*/  FFMA.FTZ R20, R32.reuse, R47, R49 ;  /* 0x0000002f20147223 */ /* 0x040fe20000010031 */
[----:B------:R-:W-:Y:S01]  /*1b10*/  FFMA.FTZ R39, R32, R39, R51 ;  /* 0x0000002720277223 */ /* 0x000fe20000010033 */
[----:B------:R-:W-:Y:S02]  /*1b20*/  F2FP.F16.F32.PACK_AB R32, R11, R8 ;  /* 0x000000080b20723e */ /* 0x000fe400000000ff */
[----:B------:R-:W-:Y:S02]  /*1b30*/  F2FP.F16.F32.PACK_AB R38, R45, R14 ;  /* 0x0000000e2d26723e */ /* 0x000fe400000000ff */
[----:B------:R-:W-:-:S02]  /*1b40*/  F2FP.F16.F32.PACK_AB R35, R20, R21 ;  /* 0x000000151423723e */ /* 0x000fc400000000ff */
[----:B------:R-:W-:-:S07]  /*1b50*/  F2FP.F16.F32.PACK_AB R39, R39, R28 ;  /* 0x0000001c2727723e */ /* 0x000fce00000000ff */
.L_x_2805:
[----:B------:R-:W-:Y:S05]  /*1b60*/  BSYNC B1 ;  /* 0x0000000000017941 */ /* 0x000fea0003800000 */
.L_x_2804:
        /* <DEDUP_REMOVED lines=31> */
.L_x_2803:
[----:B------:R-:W-:Y:S05]  /*1d60*/  BSYNC B0 ;  /* 0x0000000000007941 */ /* 0x000fea0003800000 */
.L_x_2802:
[----:B------:R-:W-:Y:S06]  /*1d70*/  BAR.SYNC.DEFER_BLOCKING 0x0 ;  /* 0x0000000000007b1d */ /* 0x000fec0000010000 */
[----:B0-----:R0:W2:Y:S04]  /*1d80*/  @P6 LDS.128 R32, [R0] ;  /* 0x0000000000206984 */ /* 0x0010a80000000c00 */
[----:B------:R0:W3:Y:S01]  /*1d90*/  @P6 LDS.128 R36, [R3] ;  /* 0x0000000003246984 */ /* 0x0000e20000000c00 */
[----:B------:R-:W-:Y:S06]  /*1da0*/  BAR.SYNC.DEFER_BLOCKING 0x0 ;  /* 0x0000000000007b1d */ /* 0x000fec0000010000 */
[----:B------:R-:W-:Y:S05]  /*1db0*/  BRA `(.L_x_2800) ;  /* 0x0000000400907947 */ /* 0x000fea0003800000 */
.L_x_2799:
        /* <DEDUP_REMOVED lines=19> */
[----:B------:R-:W-:Y:S02]  /*1ef0*/  HADD2.F32 R30, -RZ, R37.H0_H0 ;  /* 0x20000025ff1e7230 */ /* 0x000fe40000004100 */
[-C--:B-1----:R-:W-:Y:S01]  /*1f00*/  FMUL.FTZ R0, R0, R7.reuse ;  /* 0x0000000700007220 */ /* 0x082fe20000410000 */
        /* <DEDUP_REMOVED lines=8> */
[----:B------:R-:W-:Y:S01]  /*1f90*/  HADD2.F32 R31, -RZ, R34.H1_H1 ;  /* 0x30000022ff1f7230 */ /* 0x000fe20000004100 */
[----:B------:R-:W0:Y:S01]  /*1fa0*/  MUFU.EX2 R0, -R0 ;  /* 0x8000000000007308 */ /* 0x000e220000000800 */
[----:B------:R-:W-:Y:S01]  /*1fb0*/  I2FP.F32.S32 R13, R4 ;  /* 0x00000004000d7245 */ /* 0x000fe20000201400 */
[----:B------:R-:W-:-:S02]  /*1fc0*/  HADD2.F32 R35, -RZ, R38.H1_H1 ;  /* 0x30000026ff237230 */ /* 0x000fc40000004100 */
[----:B------:R-:W-:Y:S02]  /*1fd0*/  HADD2.F32 R34, -RZ, R34.H0_H0 ;  /* 0x20000022ff227230 */ /* 0x000fe40000004100 */
        /* <DEDUP_REMOVED lines=49> */
[CC--:B------:R-:W-:Y:S01]  /*22f0*/  FFMA.FTZ R15, R12.reuse, R38.reuse, -R15 ;  /* 0x000000260c0f7223 */ /* 0x0c0fe2000001080f */
[----:B0-----:R-:W-:Y:S01]  /*2300*/  FMUL.FTZ R14, R12, R35 ;  /* 0x000000230c0e7220 */ /* 0x001fe20000410000 */
[C---:B---3--:R-:W-:Y:S01]  /*2310*/  FMUL.FTZ R12, R20.reuse, R41 ;  /* 0x00000029140c7220 */ /* 0x048fe20000410000 */
[----:B------:R-:W-:Y:S01]  /*2320*/  FMUL.FTZ R28, R20, R37 ;  /* 0x00000025141c7220 */ /* 0x000fe20000410000 */
[----:B------:R-:W-:Y:S01]  /*2330*/  F2FP.F16.F32.PACK_AB R34, R8, R9 ;  /* 0x000000090822723e */ /* 0x000fe200000000ff */
[----:B------:R-:W-:Y:S01]  /*2340*/  FFMA.FTZ R14, R13, R38, R14 ;  /* 0x000000260d0e7223 */ /* 0x000fe2000001000e */
[C---:B--2---:R-:W-:Y:S01]  /*2350*/  FMUL.FTZ R13, R21.reuse, R41 ;  /* 0x00000029150d7220 */ /* 0x044fe20000410000 */
[C---:B------:R-:W-:Y:S01]  /*2360*/  FMUL.FTZ R31, R21.reuse, R37 ;  /* 0x00000025151f7220 */ /* 0x040fe20000410000 */
[C---:B------:R-:W-:Y:S01]  /*2370*/  FFMA.FTZ R12, R21.reuse, R40, R12 ;  /* 0x00000028150c7223 */ /* 0x040fe2000001000c */
[----:B------:R-:W-:Y:S01]  /*2380*/  FFMA.FTZ R28, R21, R42, R28 ;  /* 0x0000002a151c7223 */ /* 0x000fe2000001001c */
[C---:B------:R-:W-:Y:S01]  /*2390*/  FFMA.FTZ R13, R20.reuse, R40, -R13 ;  /* 0x00000028140d7223 */ /* 0x040fe2000001080d */
[----:B------:R-:W-:Y:S01]  /*23a0*/  FFMA.FTZ R31, R20, R42, -R31 ;  /* 0x0000002a141f7223 */ /* 0x000fe2000001081f */
[----:B------:R-:W-:-:S02]  /*23b0*/  F2FP.F16.F32.PACK_AB R37, R10, R11 ;  /* 0x0000000b0a25723e */ /* 0x000fc400000000ff */
[----:B------:R-:W-:Y:S02]  /*23c0*/  F2FP.F16.F32.PACK_AB R38, R14, R15 ;  /* 0x0000000f0e26723e */ /* 0x000fe400000000ff */
[----:B------:R-:W-:Y:S02]  /*23d0*/  F2FP.F16.F32.PACK_AB R35, R12, R13 ;  /* 0x0000000d0c23723e */ /* 0x000fe400000000ff */
[----:B------:R-:W-:-:S07]  /*23e0*/  F2FP.F16.F32.PACK_AB R39, R28, R31 ;  /* 0x0000001f1c27723e */ /* 0x000fce00000000ff */
.L_x_2806:
[----:B------:R-:W-:Y:S05]  /*23f0*/  BSYNC B0 ;  /* 0x0000000000007941 */ /* 0x000fea0003800000 */
.L_x_2800:
[----:B------:R-:W-:Y:S01]  /*2400*/  ISETP.GT.AND P0, PT, R17, 0x1f, PT ;  /* 0x0000001f1100780c */ /* 0x000fe20003f04270 */
[----:B------:R-:W-:Y:S01]  /*2410*/  BSSY B0, `(.L_x_2807) ;  /* 0x0000023000007945 */ /* 0x000fe20003800000 */
[----:B-1----:R-:W-:-:S11]  /*2420*/  IMAD.MOV.U32 R14, RZ, RZ, RZ ;  /* 0x000000ffff0e7224 */ /* 0x002fd600078e00ff */
[----:B------:R-:W-:Y:S05]  /*2430*/  @P0 BRA `(.L_x_2808) ;  /* 0x0000000000800947 */ /* 0x000fea0003800000 */
[----:B------:R-:W1:Y:S01]  /*2440*/  S2UR UR5, SR_CgaCtaId ;  /* 0x00000000000579c3 */ /* 0x000e620000008800 */
[----:B--23--:R-:W-:Y:S01]  /*2450*/  HMUL2 R6, R33, R37 ;  /* 0x0000002521067232 */ /* 0x00cfe20000000000 */
[----:B------:R-:W-:Y:S01]  /*2460*/  UMOV UR4, 0x400 ;  /* 0x0000040000047882 */ /* 0x000fe20000000000 */
[----:B------:R-:W-:Y:S01]  /*2470*/  IADD3 R26, R19, R26, RZ ;  /* 0x0000001a131a7210 */ /* 0x000fe20007ffe0ff */
[----:B------:R-:W-:Y:S01]  /*2480*/  UIADD3 UR4, UR4, 0x10, URZ ;  /* 0x0000001004047890 */ /* 0x000fe2000fffe03f */
[----:B0-----:R-:W-:Y:S01]  /*2490*/  IMAD.SHL.U32 R3, R18, 0x8, RZ ;  /* 0x0000000812037824 */ /* 0x001fe200078e00ff */
[----:B------:R-:W-:Y:S01]  /*24a0*/  ULDC UR6, c[0x0][0x284] ;  /* 0x0000a10000067ab9 */ /* 0x000fe20000000800 */
[----:B------:R-:W-:Y:S01]  /*24b0*/  HFMA2.MMA R6, R32, R36, R6 ;  /* 0x0000002420067235 */ /* 0x000fe20000000006 */
[----:B------:R-:W0:Y:S01]  /*24c0*/  LDC.64 R4, c[0x0][0x248] ;  /* 0x00009200ff047b82 */ /* 0x000e220000000a00 */
[----:B------:R-:W-:-:S08]  /*24d0*/  IMAD R3, R26, UR6, R3 ;  /* 0x000000061a037c24 */ /* 0x000fd0000f8e0203 */
[----:B------:R-:W-:-:S06]  /*24e0*/  HFMA2 R6, R34, R38, R6 ;  /* 0x0000002622067231 */ /* 0x000fcc0000000006 */
[----:B------:R-:W-:Y:S01]  /*24f0*/  HFMA2.MMA R6, R35, R39, R6 ;  /* 0x0000002723067235 */ /* 0x000fe20000000006 */
[----:B-1----:R-:W-:-:S06]  /*2500*/  ULEA UR4, UR5, UR4, 0x18 ;  /* 0x0000000405047291 */ /* 0x002fcc000f8ec03f */
[----:B------:R-:W-:Y:S01]  /*2510*/  LEA R0, R17, UR4, 0x4 ;  /* 0x0000000411007c11 */ /* 0x000fe2000f8e20ff */
[----:B------:R-:W-:Y:S01]  /*2520*/  UMOV UR4, 0xffffffff ;  /* 0xffffffff00047882 */ /* 0x000fe20000000000 */
[----:B0-----:R-:W-:-:S03]  /*2530*/  IMAD.WIDE R4, R3, 0x2, R4 ;  /* 0x0000000203047825 */ /* 0x001fc600078e0204 */
[----:B------:R0:W-:Y:S01]  /*2540*/  STS.128 [R0], R32 ;  /* 0x0000002000007388 */ /* 0x0001e20000000c00 */
        /* <DEDUP_REMOVED lines=14> */
.L_x_2859:
[----:B-1----:R-:W-:-:S07]  /*2630*/  FADD.FTZ R14, R5, R14 ;  /* 0x0000000e050e7221 */ /* 0x002fce0000010000 */
.L_x_2808:
[----:B------:R-:W-:Y:S05]  /*2640*/  BSYNC B0 ;  /* 0x0000000000007941 */ /* 0x000fea0003800000 */
.L_x_2807:
        /* <DEDUP_REMOVED lines=18> */
[----:B0-----:R-:W-:Y:S01]  /*2770*/  LEA R7, R3, R0, 0x18 ;  /* 0x0000000003077211 */ /* 0x001fe200078ec0ff */
[----:B------:R-:W-:-:S05]  /*2780*/  IMAD.IADD R0, R16, 0x1, -R25 ;  /* 0x0000000110007824 */ /* 0x000fca00078e0a19 */
[----:B------:R-:W-:Y:S01]  /*2790*/  LEA R7, R0, R7, 0x2 ;  /* 0x0000000700077211 */ /* 0x000fe200078e10ff */
[----:B----4-:R-:W-:-:S05]  /*27a0*/  @P0 HADD2.F32 R3, -RZ, R4.H0_H0 ;  /* 0x20000004ff030230 */ /* 0x010fca0000004100 */
[----:B------:R-:W-:-:S05]  /*27b0*/  @P0 FADD.FTZ R84, R84, R3 ;  /* 0x0000000354540221 */ /* 0x000fca0000010000 */
[----:B------:R1:W-:Y:S02]  /*27c0*/  STS [R7], R84 ;  /* 0x0000005407007388 */ /* 0x0003e40000000800 */
.L_x_2810:
[----:B------:R-:W-:Y:S05]  /*27d0*/  WARPSYNC.ALL ;  /* 0x0000000000007948 */ /* 0x000fea0003800000 */
[----:B0-----:R-:W-:Y:S01]  /*27e0*/  IADD3 R3, R16, 0x7, -R25 ;  /* 0x0000000710037810 */ /* 0x001fe20007ffe819 */
[----:B------:R-:W0:Y:S01]  /*27f0*/  LDC.64 R4, c[0x0][0x280] ;  /* 0x0000a000ff047b82 */ /* 0x000e220000000a00 */
[----:B------:R-:W-:Y:S01]  /*2800*/  SHF.R.S32.HI R0, RZ, 0x1f, R17 ;  /* 0x0000001fff007819 */ /* 0x000fe20000011411 */
[----:B------:R-:W-:Y:S01]  /*2810*/  ULDC UR10, c[0x0][0x2a0] ;  /* 0x0000a800000a7ab9 */ /* 0x000fe20000000800 */
[----:B------:R-:W-:Y:S01]  /*2820*/  SHF.R.S32.HI R6, RZ, 0x1f, R3 ;  /* 0x0000001fff067819 */ /* 0x000fe20000011403 */
[----:B------:R-:W-:Y:S01]  /*2830*/  ULDC.64 UR6, c[0x0][0x2b0] ;  /* 0x0000ac0000067ab9 */ /* 0x000fe20000000a00 */
[----:B------:R-:W-:Y:S01]  /*2840*/  ULDC.64 UR12, c[0x0][0x2c8] ;  /* 0x0000b200000c7ab9 */ /* 0x000fe20000000a00 */
[----:B------:R-:W-:Y:S01]  /*2850*/  ULDC.64 UR8, c[0x0][0x2d8] ;  /* 0x0000b60000087ab9 */ /* 0x000fe20000000a00 */
[----:B------:R-:W-:Y:S01]  /*2860*/  LEA.HI R3, R6, R3, RZ, 0x3 ;  /* 0x0000000306037211 */ /* 0x000fe200078f18ff */
[----:B------:R-:W-:Y:S01]  /*2870*/  BSSY B0, `(.L_x_2811) ;  /* 0x00001c7000007945 */ /* 0x000fe20003800000 */
[----:B------:R-:W-:-:S02]  /*2880*/  LEA.HI R6, R0, R17, RZ, 0x2 ;  /* 0x0000001100067211 */ /* 0x000fc400078f10ff */
[----:B------:R-:W-:Y:S02]  /*2890*/  LOP3.LUT R0, R3, 0xfffffff8, RZ, 0xc0, !PT ;  /* 0xfffffff803007812 */ /* 0x000fe400078ec0ff */
[----:B------:R-:W-:-:S03]  /*28a0*/  LEA.HI.SX32 R87, R6, R25, 0x1e ;  /* 0x0000001906577211 */ /* 0x000fc600078ff2ff */
[----:B------:R-:W-:Y:S01]  /*28b0*/  IMAD.IADD R0, R25, 0x1, R0 ;  /* 0x0000000119007824 */ /* 0x000fe200078e0200 */
[----:B------:R-:W-:Y:S04]  /*28c0*/  BAR.SYNC.DEFER_BLOCKING 0x0 ;  /* 0x0000000000007b1d */ /* 0x000fe80000010000 */
[----:B------:R-:W-:Y:S01]  /*28d0*/  ISETP.GE.AND P0, PT, R87, R0, PT ;  /* 0x000000005700720c */ /* 0x000fe20003f06270 */
[----:B0-----:R-:W-:-:S04]  /*28e0*/  IMAD R0, R24, R4, R29 ;  /* 0x0000000418007224 */ /* 0x001fc800078e021d */
[----:B------:R-:W-:-:S08]  /*28f0*/  IMAD.SHL.U32 R0, R0, 0x100, RZ ;  /* 0x0000010000007824 */ /* 0x000fd000078e00ff */
[----:B------:R-:W-:Y:S05]  /*2900*/  @P0 BRA `(.L_x_2812) ;  /* 0x0000001800f40947 */ /* 0x000fea0003800000 */
[----:B------:R-:W0:Y:S01]  /*2910*/  S2UR UR5, SR_CgaCtaId ;  /* 0x00000000000579c3 */ /* 0x000e220000008800 */
[----:B------:R-:W-:Y:S01]  /*2920*/  IABS R3, R5 ;  /* 0x0000000500037213 */ /* 0x000fe20000000000 */
[----:B------:R-:W-:Y:S01]  /*2930*/  UMOV UR4, 0x400 ;  /* 0x0000040000047882 */ /* 0x000fe20000000000 */
[----:B------:R-:W-:Y:S01]  /*2940*/  LOP3.LUT R6, R6, 0x7ffffffc, RZ, 0xc0, !PT ;  /* 0x7ffffffc06067812 */ /* 0x000fe200078ec0ff */
[----:B------:R-:W-:Y:S01]  /*2950*/  UIADD3 UR4, UR4, 0x10, URZ ;  /* 0x0000001004047890 */ /* 0x000fe2000fffe03f */
[----:B------:R-:W4:Y:S02]  /*2960*/  I2F.RP R4, R3 ;  /* 0x0000000300047306 */ /* 0x000f240000209400 */
[----:B------:R-:W-:Y:S01]  /*2970*/  IADD3 R6, -R6, R17, RZ ;  /* 0x0000001106067210 */ /* 0x000fe20007ffe1ff */
[----:B------:R-:W1:Y:S08]  /*2980*/  LDC.64 R88, c[0x0][0x2d8] ;  /* 0x0000b600ff587b82 */ /* 0x000e700000000a00 */
[----:B------:R-:W2:Y:S01]  /*2990*/  LDC R52, c[0x0][0x2c0] ;  /* 0x0000b000ff347b82 */ /* 0x000ea20000000800 */
[----:B----4-:R-:W4:Y:S01]  /*29a0*/  MUFU.RCP R4, R4 ;  /* 0x0000000400047308 */ /* 0x010f220000001000 */
[----:B0-----:R-:W-:-:S03]  /*29b0*/  ULEA UR4, UR5, UR4, 0x18 ;  /* 0x0000000405047291 */ /* 0x001fc6000f8ec03f */
[----:B------:R-:W-:-:S03]  /*29c0*/  ULDC UR5, c[0x0][0x2d0] ;  /* 0x0000b40000057ab9 */ /* 0x000fc60000000800 */
[----:B------:R-:W-:Y:S01]  /*29d0*/  LEA R8, R6, UR4, 0x2 ;  /* 0x0000000406087c11 */ /* 0x000fe2000f8e10ff */
[----:B------:R-:W-:Y:S01]  /*29e0*/  ULDC UR4, c[0x0][0x298] ;  /* 0x0000a60000047ab9 */ /* 0x000fe20000000800 */
[----:B-1----:R-:W-:-:S03]  /*29f0*/  IMAD.WIDE R88, R29, 0x2, R88 ;  /* 0x000000021d587825 */ /* 0x002fc600078e0258 */
[----:B------:R0:W1:Y:S01]  /*2a00*/  LDS R82, [R8] ;  /* 0x0000000008527984 */ /* 0x0000620000000800 */
[----:B----4-:R-:W-:Y:S01]  /*2a10*/  VIADD R7, R4, 0xffffffe ;  /* 0x0ffffffe04077836 */ /* 0x010fe20000000000 */
[----:B------:R-:W-:Y:S02]  /*2a20*/  SHF.L.U32 R4, R6, 0x1, RZ ;  /* 0x0000000106047819 */ /* 0x000fe400000006ff */
[----:B------:R0:W4:Y:S01]  /*2a30*/  LDS R80, [R8+0x10] ;  /* 0x0000100008507984 */ /* 0x0001220000000800 */
[----:B------:R-:W-:Y:S02]  /*2a40*/  IMAD.MOV.U32 R6, RZ, RZ, RZ ;  /* 0x000000ffff067224 */ /* 0x000fe400078e00ff */
[----:B--2---:R-:W-:Y:S01]  /*2a50*/  VIADD R52, R52, UR4 ;  /* 0x0000000434347c36 */ /* 0x004fe20008000000 */
[----:B------:R0:W2:Y:S01]  /*2a60*/  LDS R85, [R8+0x20] ;  /* 0x0000200008557984 */ /* 0x0000a20000000800 */
[----:B------:R-:W3:Y:S01]  /*2a70*/  F2I.FTZ.U32.TRUNC.NTZ R7, R7 ;  /* 0x0000000700077305 */ /* 0x000ee2000021f000 */
[----:B------:R-:W-:-:S02]  /*2a80*/  IMAD R4, R0, R5, R4 ;  /* 0x0000000500047224 */ /* 0x000fc400078e0204 */
[----:B------:R0:W0:Y:S04]  /*2a90*/  LDS R78, [R8+0x30] ;  /* 0x00003000084e7984 */ /* 0x0000280000000800 */
[----:B------:R0:W0:Y:S04]  /*2aa0*/  LDS R83, [R8+0x40] ;  /* 0x0000400008537984 */ /* 0x0000280000000800 */
[----:B------:R0:W0:Y:S04]  /*2ab0*/  LDS R81, [R8+0x50] ;  /* 0x0000500008517984 */ /* 0x0000280000000800 */
[----:B------:R0:W0:Y:S01]  /*2ac0*/  LDS R76, [R8+0x60] ;  /* 0x00006000084c7984 */ /* 0x0000220000000800 */
[----:B---3--:R-:W-:-:S03]  /*2ad0*/  IMAD.MOV R10, RZ, RZ, -R7 ;  /* 0x000000ffff0a7224 */ /* 0x008fc600078e0a07 */
[----:B------:R3:W0:Y:S01]  /*2ae0*/  LDS R79, [R8+0x70] ;  /* 0x00007000084f7984 */ /* 0x0006220000000800 */
[----:B------:R-:W-:-:S03]  /*2af0*/  IMAD R9, R10, R3, RZ ;  /* 0x000000030a097224 */ /* 0x000fc600078e02ff */
[----:B------:R3:W0:Y:S01]  /*2b00*/  LDS R77, [R8+0x80] ;  /* 0x00008000084d7984 */ /* 0x0006220000000800 */
[----:B------:R-:W-:-:S03]  /*2b10*/  IMAD.HI.U32 R5, R7, R9, R6 ;  /* 0x0000000907057227 */ /* 0x000fc600078e0006 */
[----:B------:R3:W0:Y:S01]  /*2b20*/  LDS R75, [R8+0x90] ;  /* 0x00009000084b7984 */ /* 0x0006220000000800 */
[----:B------:R-:W-:-:S03]  /*2b30*/  IMAD R6, R29, UR5, R16 ;  /* 0x000000051d067c24 */ /* 0x000fc6000f8e0210 */
        /* <DEDUP_REMOVED lines=21> */
[----:B-12-4-:R3:W0:Y:S02]  /*2c90*/  LDS R53, [R8+0x1f0] ;  /* 0x0001f00008357984 */ /* 0x0166240000000800 */
.L_x_2816:
[----:B------:R-:W1:Y:S01]  /*2ca0*/  LDC R12, c[0x0][0x284] ;  /* 0x0000a100ff0c7b82 */ /* 0x000e620000000800 */
[----:B------:R-:W-:Y:S02]  /*2cb0*/  IABS R14, R87 ;  /* 0x00000057000e7213 */ /* 0x000fe40000000000 */
[----:B------:R-:W-:-:S03]  /*2cc0*/  ISETP.GE.AND P1, PT, R87, R16, PT ;  /* 0x000000105700720c */ /* 0x000fc60003f26270 */
[----:B------:R-:W-:-:S05]  /*2cd0*/  IMAD.HI.U32 R11, R5, R14, RZ ;  /* 0x0000000e050b7227 */ /* 0x000fca00078e00ff */
[----:B------:R-:W-:Y:S02]  /*2ce0*/  IADD3 R11, -R11, RZ, RZ ;  /* 0x000000ff0b0b7210 */ /* 0x000fe40007ffe1ff */
[----:B-1----:R-:W-:Y:S02]  /*2cf0*/  IABS R86, R12 ;  /* 0x0000000c00567213 */ /* 0x002fe40000000000 */
[----:B------:R-:W-:-:S03]  /*2d00*/  ISETP.NE.AND P2, PT, R12, RZ, PT ;  /* 0x000000ff0c00720c */ /* 0x000fc60003f45270 */
[----:B0-----:R-:W-:Y:S01]  /*2d10*/  IMAD R13, R86, R11, R14 ;  /* 0x0000000b560d7224 */ /* 0x001fe200078e020e */
[----:B------:R-:W-:Y:S01]  /*2d20*/  SHF.R.S32.HI R11, RZ, 0x1f, R4 ;  /* 0x0000001fff0b7819 */ /* 0x000fe20000011404 */
[----:B------:R-:W1:Y:S03]  /*2d30*/  @!P1 LDC.64 R14, c[0x0][0x248] ;  /* 0x00009200ff0e9b82 */ /* 0x000e660000000a00 */
[----:B------:R-:W-:-:S13]  /*2d40*/  ISETP.GT.U32.AND P0, PT, R3, R13, PT ;  /* 0x0000000d0300720c */ /* 0x000fda0003f04070 */
[----:B------:R-:W-:-:S05]  /*2d50*/  @!P0 IMAD.IADD R13, R13, 0x1, -R86 ;  /* 0x000000010d0d8824 */ /* 0x000fca00078e0a56 */
[----:B------:R-:W-:-:S13]  /*2d60*/  ISETP.GT.U32.AND P0, PT, R3, R13, PT ;  /* 0x0000000d0300720c */ /* 0x000fda0003f04070 */
[----:B------:R-:W-:Y:S01]  /*2d70*/  @!P0 IMAD.IADD R13, R13, 0x1, -R86 ;  /* 0x000000010d0d8824 */ /* 0x000fe200078e0a56 */
[----:B------:R-:W-:-:S13]  /*2d80*/  ISETP.GE.AND P0, PT, R87, RZ, PT ;  /* 0x000000ff5700720c */ /* 0x000fda0003f06270 */
[----:B------:R-:W-:Y:S02]  /*2d90*/  @!P0 IADD3 R13, -R13, RZ, RZ ;  /* 0x000000ff0d0d8210 */ /* 0x000fe40007ffe1ff */
[----:B------:R-:W-:-:S05]  /*2da0*/  @!P2 LOP3.LUT R13, RZ, R12, RZ, 0x33, !PT ;  /* 0x0000000cff0da212 */ /* 0x000fca00078e33ff */
[----:B------:R-:W-:-:S05]  /*2db0*/  @!P1 IMAD.SHL.U32 R86, R13, 0x8, RZ ;  /* 0x000000080d569824 */ /* 0x000fca00078e00ff */
[----:B------:R-:W-:-:S04]  /*2dc0*/  @!P1 IADD3 R90, P0, R4, R86, RZ ;  /* 0x00000056045a9210 */ /* 0x000fc80007f1e0ff */
[----:B------:R-:W-:Y:S02]  /*2dd0*/  @!P1 LEA.HI.X.SX32 R86, R86, R11, 0x1, P0 ;  /* 0x0000000b56569211 */ /* 0x000fe400000f0eff */
[----:B-1----:R-:W-:-:S04]  /*2de0*/  @!P1 LEA R92, P0, R90, R14, 0x1 ;  /* 0x0000000e5a5c9211 */ /* 0x002fc800078008ff */
[----:B------:R-:W-:Y:S02]  /*2df0*/  @!P1 LEA.HI.X R93, R90, R15, R86, 0x1, P0 ;  /* 0x0000000f5a5d9211 */ /* 0x000fe400000f0c56 */
[----:B------:R-:W1:Y:S01]  /*2e00*/  @!P1 LDC.64 R14, c[0x0][0x248] ;  /* 0x00009200ff0e9b82 */ /* 0x000e620000000a00 */
[----:B------:R-:W-:Y:S02]  /*2e10*/  IMAD.IADD R86, R13, 0x1, R12 ;  /* 0x000000010d567824 */ /* 0x000fe400078e020c */
[----:B------:R-:W2:Y:S03]  /*2e20*/  @!P1 LDG.E R51, desc[UR36][R92.64] ;  /* 0x000000245c339981 */ /* 0x000ea6000c1e1900 */
[----:B------:R-:W-:-:S04]  /*2e30*/  @!P1 SHF.L.U32 R86, R86, 0x3, RZ ;  /* 0x0000000356569819 */ /* 0x000fc800000006ff */
[----:B------:R-:W-:-:S04]  /*2e40*/  @!P1 IADD3 R91, P0, R4, R86, RZ ;  /* 0x00000056045b9210 */ /* 0x000fc80007f1e0ff */
[----:B------:R-:W-:Y:S02]  /*2e50*/  @!P1 LEA.HI.X.SX32 R86, R86, R11, 0x1, P0 ;  /* 0x0000000b56569211 */ /* 0x000fe400000f0eff */
[----:B-1----:R-:W-:-:S04]  /*2e60*/  @!P1 LEA R90, P0, R91, R14, 0x1 ;  /* 0x0000000e5b5a9211 */ /* 0x002fc800078008ff */
[----:B------:R-:W-:Y:S02]  /*2e70*/  @!P1 LEA.HI.X R91, R91, R15, R86, 0x1, P0 ;  /* 0x0000000f5b5b9211 */ /* 0x000fe400000f0c56 */
[----:B------:R-:W1:Y:S03]  /*2e80*/  @!P1 LDC.64 R14, c[0x0][0x248] ;  /* 0x00009200ff0e9b82 */ /* 0x000e660000000a00 */
[----:B------:R4:W2:Y:S02]  /*2e90*/  @!P1 LDG.E R7, desc[UR36][R90.64] ;  /* 0x000000245a079981 */ /* 0x0008a4000c1e1900 */
[----:B----4-:R-:W-:-:S04]  /*2ea0*/  IMAD.IADD R91, R13, 0x1, R12 ;  /* 0x000000010d5b7824 */ /* 0x010fc800078e020c */
[----:B------:R-:W-:-:S05]  /*2eb0*/  IMAD.IADD R92, R91, 0x1, R12 ;  /* 0x000000015b5c7824 */ /* 0x000fca00078e020c */
[----:B------:R-:W-:-:S04]  /*2ec0*/  @!P1 SHF.L.U32 R92, R92, 0x3, RZ ;  /* 0x000000035c5c9819 */ /* 0x000fc800000006ff */
[----:B------:R-:W-:-:S04]  /*2ed0*/  @!P1 IADD3 R86, P0, R4, R92, RZ ;  /* 0x0000005c04569210 */ /* 0x000fc80007f1e0ff */
[----:B------:R-:W-:Y:S02]  /*2ee0*/  @!P1 LEA.HI.X.SX32 R93, R92, R11, 0x1, P0 ;  /* 0x0000000b5c5d9211 */ /* 0x000fe400000f0eff */
[----:B-1----:R-:W-:-:S04]  /*2ef0*/  @!P1 LEA R92, P0, R86, R14, 0x1 ;  /* 0x0000000e565c9211 */ /* 0x002fc800078008ff */
[----:B------:R-:W-:Y:S02]  /*2f00*/  @!P1 LEA.HI.X R93, R86, R15, R93, 0x1, P0 ;  /* 0x0000000f565d9211 */ /* 0x000fe400000f0c5d */
[----:B------:R-:W1:Y:S01]  /*2f10*/  @!P1 LDC.64 R14, c[0x0][0x248] ;  /* 0x00009200ff0e9b82 */ /* 0x000e620000000a00 */
[--C-:B------:R-:W-:Y:S02]  /*2f20*/  IMAD.IADD R90, R91, 0x1, R12.reuse ;  /* 0x000000015b5a7824 */ /* 0x100fe400078e020c */
[----:B0--3--:R0:W3:Y:S02]  /*2f30*/  @!P1 LDG.E R8, desc[UR36][R92.64] ;  /* 0x000000245c089981 */ /* 0x0090e4000c1e1900 */
[----:B------:R-:W-:-:S05]  /*2f40*/  IMAD.IADD R90, R90, 0x1, R12 ;  /* 0x000000015a5a7824 */ /* 0x000fca00078e020c */
[----:B------:R-:W-:-:S04]  /*2f50*/  @!P1 SHF.L.U32 R90, R90, 0x3, RZ ;  /* 0x000000035a5a9819 */ /* 0x000fc800000006ff */
[----:B------:R-:W-:-:S04]  /*2f60*/  @!P1 IADD3 R86, P0, R4, R90, RZ ;  /* 0x0000005a04569210 */ /* 0x000fc80007f1e0ff */
[----:B------:R-:W-:Y:S02]  /*2f70*/  @!P1 LEA.HI.X.SX32 R90, R90, R11, 0x1, P0 ;  /* 0x0000000b5a5a9211 */ /* 0x000fe400000f0eff */
[----:B-1----:R-:W-:-:S04]  /*2f80*/  @!P1 LEA R14, P0, R86, R14, 0x1 ;  /* 0x0000000e560e9211 */ /* 0x002fc800078008ff */
[----:B------:R-:W-:Y:S01]  /*2f90*/  @!P1 LEA.HI.X R15, R86, R15, R90, 0x1, P0 ;  /* 0x0000000f560f9211 */ /* 0x000fe200000f0c5a */
[----:B0-----:R-:W-:-:S04]  /*2fa0*/  IMAD.IADD R93, R91, 0x1, R12 ;  /* 0x000000015b5d7824 */ /* 0x001fc800078e020c */
[----:B------:R0:W4:Y:S01]  /*2fb0*/  @!P1 LDG.E R9, desc[UR36][R14.64] ;  /* 0x000000240e099981 */ /* 0x000122000c1e1900 */
[----:B------:R-:W-:-:S05]  /*2fc0*/  IMAD.IADD R93, R93, 0x1, R12 ;  /* 0x000000015d5d7824 */ /* 0x000fca00078e020c */
[----:B------:R-:W-:Y:S01]  /*2fd0*/  IADD3 R90, R93, R12, RZ ;  /* 0x0000000c5d5a7210 */ /* 0x000fe20007ffe0ff */
[----:B0-----:R-:W0:Y:S04]  /*2fe0*/  @!P1 LDC.64 R14, c[0x0][0x248] ;  /* 0x00009200ff0e9b82 */ /* 0x001e280000000a00 */
[----:B------:R-:W-:-:S05]  /*2ff0*/  @!P1 IMAD.SHL.U32 R90, R90, 0x8, RZ ;  /* 0x000000085a5a9824 */ /* 0x000fca00078e00ff */
[----:B------:R-:W-:Y:S01]  /*3000*/  @!P1 IADD3 R86, P0, R4, R90, RZ ;  /* 0x0000005a04569210 */ /* 0x000fe20007f1e0ff */
[----:B------:R-:W-:-:S03]  /*3010*/  IMAD.IADD R91, R91, 0x1, R12 ;  /* 0x000000015b5b7824 */ /* 0x000fc600078e020c */
[----:B------:R-:W-:Y:S02]  /*3020*/  @!P1 LEA.HI.X.SX32 R90, R90, R11, 0x1, P0 ;  /* 0x0000000b5a5a9211 */ /* 0x000fe400000f0eff */
[----:B------:R-:W-:Y:S02]  /*3030*/  IADD3 R91, R91, R12, RZ ;  /* 0x0000000c5b5b7210 */ /* 0x000fe40007ffe0ff */
[----:B0-----:R-:W-:-:S04]  /*3040*/  @!P1 LEA R92, P0, R86, R14, 0x1 ;  /* 0x0000000e565c9211 */ /* 0x001fc800078008ff */
[----:B------:R-:W-:Y:S02]  /*3050*/  @!P1 LEA.HI.X R93, R86, R15, R90, 0x1, P0 ;  /* 0x0000000f565d9211 */ /* 0x000fe400000f0c5a */
[----:B------:R-:W0:Y:S01]  /*3060*/  @!P1 LDC.64 R14, c[0x0][0x248] ;  /* 0x00009200ff0e9b82 */ /* 0x000e220000000a00 */
[--C-:B------:R-:W-:Y:S02]  /*3070*/  IMAD.IADD R91, R91, 0x1, R12.reuse ;  /* 0x000000015b5b7824 */ /* 0x100fe400078e020c */
[----:B------:R1:W4:Y:S02]  /*3080*/  @!P1 LDG.E R10, desc[UR36][R92.64] ;  /* 0x000000245c0a9981 */ /* 0x000324000c1e1900 */
[----:B------:R-:W-:-:S05]  /*3090*/  IMAD.IADD R86, R91, 0x1, R12 ;  /* 0x000000015b567824 */ /* 0x000fca00078e020c */
[----:B------:R-:W-:-:S04]  /*30a0*/  @!P1 SHF.L.U32 R90, R86, 0x3, RZ ;  /* 0x00000003565a9819 */ /* 0x000fc800000006ff */
[----:B------:R-:W-:-:S04]  /*30b0*/  @!P1 IADD3 R91, P0, R4, R90, RZ ;  /* 0x0000005a045b9210 */ /* 0x000fc80007f1e0ff */
[----:B-1----:R-:W-:Y:S02]  /*30c0*/  @!P1 LEA.HI.X.SX32 R92, R90, R11, 0x1, P0 ;  /* 0x0000000b5a5c9211 */ /* 0x002fe400000f0eff */
[----:B0-----:R-:W-:-:S04]  /*30d0*/  @!P1 LEA R90, P0, R91, R14, 0x1 ;  /* 0x0000000e5b5a9211 */ /* 0x001fc800078008ff */
[----:B------:R-:W-:Y:S02]  /*30e0*/  @!P1 LEA.HI.X R91, R91, R15, R92, 0x1, P0 ;  /* 0x0000000f5b5b9211 */ /* 0x000fe400000f0c5c */
[----:B------:R-:W0:Y:S01]  /*30f0*/  @!P1 LDC.64 R14, c[0x0][0x248] ;  /* 0x00009200ff0e9b82 */ /* 0x000e220000000a00 */
[----:B------:R-:W-:Y:S02]  /*3100*/  IMAD.IADD R93, R86, 0x1, R12 ;  /* 0x00000001565d7824 */ /* 0x000fe400078e020c */
[----:B------:R0:W4:Y:S02]  /*3110*/  @!P1 LDG.E R20, desc[UR36][R90.64] ;  /* 0x000000245a149981 */ /* 0x000124000c1e1900 */
[----:B------:R-:W-:-:S05]  /*3120*/  @!P1 IMAD.SHL.U32 R92, R93, 0x8, RZ ;  /* 0x000000085d5c9824 */ /* 0x000fca00078e00ff */
[----:B------:R-:W-:-:S04]  /*3130*/  @!P1 IADD3 R86, P0, R4, R92, RZ ;  /* 0x0000005c04569210 */ /* 0x000fc80007f1e0ff */
[----:B------:R-:W-:Y:S02]  /*3140*/  @!P1 LEA.HI.X.SX32 R92, R92, R11, 0x1, P0 ;  /* 0x0000000b5c5c9211 */ /* 0x000fe400000f0eff */
[----:B0-----:R-:W-:-:S04]  /*3150*/  @!P1 LEA R90, P0, R86, R14, 0x1 ;  /* 0x0000000e565a9211 */ /* 0x001fc800078008ff */
[----:B------:R-:W-:Y:S02]  /*3160*/  @!P1 LEA.HI.X R91, R86, R15, R92, 0x1, P0 ;  /* 0x0000000f565b9211 */ /* 0x000fe400000f0c5c */
[----:B------:R-:W0:Y:S01]  /*3170*/  @!P1 LDC.64 R14, c[0x0][0x248] ;  /* 0x00009200ff0e9b82 */ /* 0x000e220000000a00 */
[----:B------:R-:W-:Y:S02]  /*3180*/  IADD3 R86, R93, R12, RZ ;  /* 0x0000000c5d567210 */ /* 0x000fe40007ffe0ff */
[----:B------:R1:W4:Y:S03]  /*3190*/  @!P1 LDG.E R21, desc[UR36][R90.64] ;  /* 0x000000245a159981 */ /* 0x000326000c1e1900 */
[----:B------:R-:W-:-:S05]  /*31a0*/  @!P1 IMAD.SHL.U32 R86, R86, 0x8, RZ ;  /* 0x0000000856569824 */ /* 0x000fca00078e00ff */
[----:B------:R-:W-:-:S04]  /*31b0*/  @!P1 IADD3 R93, P0, R4, R86, RZ ;  /* 0x00000056045d9210 */ /* 0x000fc80007f1e0ff */
[----:B------:R-:W-:Y:S02]  /*31c0*/  @!P1 LEA.HI.X.SX32 R86, R86, R11, 0x1, P0 ;  /* 0x0000000b56569211 */ /* 0x000fe400000f0eff */
[----:B0-----:R-:W-:-:S04]  /*31d0*/  @!P1 LEA R92, P0, R93, R14, 0x1 ;  /* 0x0000000e5d5c9211 */ /* 0x001fc800078008ff */
[----:B------:R-:W-:Y:S02]  /*31e0*/  @!P1 LEA.HI.X R93, R93, R15, R86, 0x1, P0 ;  /* 0x0000000f5d5d9211 */ /* 0x000fe400000f0c56 */
[----:B------:R-:W0:Y:S01]  /*31f0*/  @!P1 LDC.64 R14, c[0x0][0x248] ;  /* 0x00009200ff0e9b82 */ /* 0x000e220000000a00 */
[----:B------:R-:W-:Y:S02]  /*3200*/  IMAD R86, R12, 0x8, R13 ;  /* 0x000000080c567824 */ /* 0x000fe400078e020d */
[----:B------:R-:W4:Y:S03]  /*3210*/  @!P1 LDG.E R24, desc[UR36][R92.64] ;  /* 0x000000245c189981 */ /* 0x000f26000c1e1900 */
[----:B------:R-:W-:-:S04]  /*3220*/  @!P1 SHF.L.U32 R86, R86, 0x3, RZ ;  /* 0x0000000356569819 */ /* 0x000fc800000006ff */
[----:B-1----:R-:W-:-:S04]  /*3230*/  @!P1 IADD3 R91, P0, R4, R86, RZ ;  /* 0x00000056045b9210 */ /* 0x002fc80007f1e0ff */
[----:B------:R-:W-:Y:S02]  /*3240*/  @!P1 LEA.HI.X.SX32 R86, R86, R11, 0x1, P0 ;  /* 0x0000000b56569211 */ /* 0x000fe400000f0eff */
[----:B0-----:R-:W-:-:S04]  /*3250*/  @!P1 LEA R90, P0, R91, R14, 0x1 ;  /* 0x0000000e5b5a9211 */ /* 0x001fc800078008ff */
[----:B------:R-:W-:Y:S02]  /*3260*/  @!P1 LEA.HI.X R91, R91, R15, R86, 0x1, P0 ;  /* 0x0000000f5b5b9211 */ /* 0x000fe400000f0c56 */
[----:B------:R-:W0:Y:S03]  /*3270*/  @!P1 LDC.64 R14, c[0x0][0x248] ;  /* 0x00009200ff0e9b82 */ /* 0x000e260000000a00 */
[----:B------:R1:W4:Y:S02]  /*3280*/  @!P1 LDG.E R26, desc[UR36][R90.64] ;  /* 0x000000245a1a9981 */ /* 0x000324000c1e1900 */
[----:B-1----:R-:W-:-:S04]  /*3290*/  IMAD R91, R12, 0x8, R13 ;  /* 0x000000080c5b7824 */ /* 0x002fc800078e020d */
[----:B------:R-:W-:-:S05]  /*32a0*/  IMAD.IADD R92, R91, 0x1, R12 ;  /* 0x000000015b5c7824 */ /* 0x000fca00078e020c */
[----:B------:R-:W-:-:S04]  /*32b0*/  @!P1 SHF.L.U32 R92, R92, 0x3, RZ ;  /* 0x000000035c5c9819 */ /* 0x000fc800000006ff */
[----:B------:R-:W-:-:S04]  /*32c0*/  @!P1 IADD3 R86, P0, R4, R92, RZ ;  /* 0x0000005c04569210 */ /* 0x000fc80007f1e0ff */
[----:B------:R-:W-:Y:S02]  /*32d0*/  @!P1 LEA.HI.X.SX32 R93, R92, R11, 0x1, P0 ;  /* 0x0000000b5c5d9211 */ /* 0x000fe400000f0eff */
        /* <DEDUP_REMOVED lines=8> */
[----:B------:R-:W-:Y:S02]  /*3360*/  @!P1 LEA.HI.X.SX32 R90, R90, R11, 0x1, P0 ;  /* 0x0000000b5a5a9211 */ /* 0x000fe400000f0eff */
[----:B0-----:R-:W-:-:S04]  /*3370*/  @!P1 LEA R14, P0, R86, R14, 0x1 ;  /* 0x0000000e560e9211 */ /* 0x001fc800078008ff */
[----:B------:R-:W-:Y:S01]  /*3380*/  @!P1 LEA.HI.X R15, R86, R15, R90, 0x1, P0 ;  /* 0x0000000f560f9211 */ /* 0x000fe200000f0c5a */
[----:B-1----:R-:W-:-:S04]  /*3390*/  IMAD.IADD R93, R91, 0x1, R12 ;  /* 0x000000015b5d7824 */ /* 0x002fc800078e020c */
        /* <DEDUP_REMOVED lines=39> */
[----:B------:R-:W-:-:S04]  /*3610*/  IMAD.IADD R92, R91, 0x1, R12 ;  /* 0x000000015b5c7824 */ /* 0x000fc800078e020c */
        /* <DEDUP_REMOVED lines=8> */
[----:B------:R-:W-:-:S04]  /*36a0*/  IMAD.IADD R90, R90, 0x1, R12 ;  /* 0x000000015a5a7824 */ /* 0x000fc800078e020c */
[----:B------:R-:W-:-:S05]  /*36b0*/  @!P1 IMAD.SHL.U32 R90, R90, 0x8, RZ ;  /* 0x000000085a5a9824 */ /* 0x000fca00078e00ff */
[----:B------:R-:W-:-:S04]  /*36c0*/  @!P1 IADD3 R86, P0, R4, R90, RZ ;  /* 0x0000005a04569210 */ /* 0x000fc80007f1e0ff */
[----:B------:R-:W-:Y:S02]  /*36d0*/  @!P1 LEA.HI.X.SX32 R90, R90, R11, 0x1, P0 ;  /* 0x0000000b5a5a9211 */ /* 0x000fe400000f0eff */
[----:B0-----:R-:W-:-:S04]  /*36e0*/  @!P1 LEA R14, P0, R86, R14, 0x1 ;  /* 0x0000000e560e9211 */ /* 0x001fc800078008ff */
[----:B------:R-:W-:Y:S02]  /*36f0*/  @!P1 LEA.HI.X R15, R86, R15, R90, 0x1, P0 ;  /* 0x0000000f560f9211 */ /* 0x000fe400000f0c5a */
[----:B-1----:R-:W-:-:S03]  /*3700*/  IADD3 R93, R91, R12, RZ ;  /* 0x0000000c5b5d7210 */ /* 0x002fc60007ffe0ff */
[----:B------:R0:W4:Y:S02]  /*3710*/  @!P1 LDG.E R35, desc[UR36][R14.64] ;  /* 0x000000240e239981 */ /* 0x000124000c1e1900 */
[----:B------:R-:W-:-:S04]  /*3720*/  IMAD.IADD R93, R93, 0x1, R12 ;  /* 0x000000015d5d7824 */ /* 0x000fc800078e020c */
[----:B------:R-:W-:Y:S01]  /*3730*/  IMAD.IADD R90, R93, 0x1, R12 ;  /* 0x000000015d5a7824 */ /* 0x000fe200078e020c */
[----:B0-----:R-:W0:Y:S04]  /*3740*/  @!P1 LDC.64 R14, c[0x0][0x248] ;  /* 0x00009200ff0e9b82 */ /* 0x001e280000000a00 */
[----:B------:R-:W-:-:S04]  /*3750*/  @!P1 SHF.L.U32 R90, R90, 0x3, RZ ;  /* 0x000000035a5a9819 */ /* 0x000fc800000006ff */
[----:B------:R-:W-:Y:S01]  /*3760*/  @!P1 IADD3 R86, P0, R4, R90, RZ ;  /* 0x0000005a04569210 */ /* 0x000fe20007f1e0ff */
[----:B------:R-:W-:-:S03]  /*3770*/  IMAD.IADD R91, R91, 0x1, R12 ;  /* 0x000000015b5b7824 */ /* 0x000fc600078e020c */
[----:B------:R-:W-:Y:S01]  /*3780*/  @!P1 LEA.HI.X.SX32 R90, R90, R11, 0x1, P0 ;  /* 0x0000000b5a5a9211 */ /* 0x000fe200000f0eff */
[----:B------:R-:W-:Y:S01]  /*3790*/  IMAD.IADD R91, R91, 0x1, R12 ;  /* 0x000000015b5b7824 */ /* 0x000fe200078e020c */
        /* <DEDUP_REMOVED lines=8> */
[----:B-1----:R-:W-:Y:S02]  /*3820*/  @!P1 LEA.HI.X.SX32 R92, R90, R11, 0x1, P0 ;  /* 0x0000000b5a5c9211 */ /* 0x002fe400000f0eff */
        /* <DEDUP_REMOVED lines=12> */
[----:B------:R-:W4:Y:S02]  /*38f0*/  @!P1 LDG.E R38, desc[UR36][R92.64] ;  /* 0x000000245c269981 */ /* 0x000f24000c1e1900 */
[----:B------:R-:W-:-:S05]  /*3900*/  @!P1 IMAD.SHL.U32 R86, R86, 0x8, RZ ;  /* 0x0000000856569824 */ /* 0x000fca00078e00ff */
[----:B-1----:R-:W-:-:S04]  /*3910*/  @!P1 IADD3 R91, P0, R4, R86, RZ ;  /* 0x00000056045b9210 */ /* 0x002fc80007f1e0ff */
[----:B------:R-:W-:Y:S02]  /*3920*/  @!P1 LEA.HI.X.SX32 R86, R86, R11, 0x1, P0 ;  /* 0x0000000b56569211 */ /* 0x000fe400000f0eff */
[----:B0-----:R-:W-:-:S04]  /*3930*/  @!P1 LEA R90, P0, R91, R14, 0x1 ;  /* 0x0000000e5b5a9211 */ /* 0x001fc800078008ff */
[----:B------:R-:W-:Y:S02]  /*3940*/  @!P1 LEA.HI.X R91, R91, R15, R86, 0x1, P0 ;  /* 0x0000000f5b5b9211 */ /* 0x000fe400000f0c56 */
[----:B------:R-:W0:Y:S03]  /*3950*/  @!P1 LDC.64 R14, c[0x0][0x248] ;  /* 0x00009200ff0e9b82 */ /* 0x000e260000000a00 */
[----:B------:R1:W4:Y:S02]  /*3960*/  @!P1 LDG.E R39, desc[UR36][R90.64] ;  /* 0x000000245a279981 */ /* 0x000324000c1e1900 */
[----:B-1----:R-:W-:-:S05]  /*3970*/  IMAD R91, R12, 0x14, R13 ;  /* 0x000000140c5b7824 */ /* 0x002fca00078e020d */
[----:B------:R-:W-:-:S05]  /*3980*/  IADD3 R92, R91, R12, RZ ;  /* 0x0000000c5b5c7210 */ /* 0x000fca0007ffe0ff */
[----:B------:R-:W-:-:S05]  /*3990*/  @!P1 IMAD.SHL.U32 R92, R92, 0x8, RZ ;  /* 0x000000085c5c9824 */ /* 0x000fca00078e00ff */
[----:B------:R-:W-:-:S04]  /*39a0*/  @!P1 IADD3 R86, P0, R4, R92, RZ ;  /* 0x0000005c04569210 */ /* 0x000fc80007f1e0ff */
[----:B------:R-:W-:Y:S02]  /*39b0*/  @!P1 LEA.HI.X.SX32 R93, R92, R11, 0x1, P0 ;  /* 0x0000000b5c5d9211 */ /* 0x000fe400000f0eff */
[----:B0-----:R-:W-:-:S04]  /*39c0*/  @!P1 LEA R92, P0, R86, R14, 0x1 ;  /* 0x0000000e565c9211 */ /* 0x001fc800078008ff */
[----:B------:R-:W-:Y:S02]  /*39d0*/  @!P1 LEA.HI.X R93, R86, R15, R93, 0x1, P0 ;  /* 0x0000000f565d9211 */ /* 0x000fe400000f0c5d */
[----:B------:R-:W0:Y:S01]  /*39e0*/  @!P1 LDC.64 R14, c[0x0][0x248] ;  /* 0x00009200ff0e9b82 */ /* 0x000e220000000a00 */
[----:B------:R-:W-:Y:S02]  /*39f0*/  IMAD.IADD R90, R91, 0x1, R12 ;  /* 0x000000015b5a7824 */ /* 0x000fe400078e020c */
[----:B------:R1:W4:Y:S03]  /*3a00*/  @!P1 LDG.E R40, desc[UR36][R92.64] ;  /* 0x000000245c289981 */ /* 0x000326000c1e1900 */
[----:B------:R-:W-:-:S05]  /*3a10*/  IADD3 R90, R90, R12, RZ ;  /* 0x0000000c5a5a7210 */ /* 0x000fca0007ffe0ff */
[----:B------:R-:W-:-:S05]  /*3a20*/  @!P1 IMAD.SHL.U32 R90, R90, 0x8, RZ ;  /* 0x000000085a5a9824 */ /* 0x000fca00078e00ff */
[----:B------:R-:W-:-:S04]  /*3a30*/  @!P1 IADD3 R86, P0, R4, R90, RZ ;  /* 0x0000005a04569210 */ /* 0x000fc80007f1e0ff */
[----:B------:R-:W-:Y:S02]  /*3a40*/  @!P1 LEA.HI.X.SX32 R90, R90, R11, 0x1, P0 ;  /* 0x0000000b5a5a9211 */ /* 0x000fe400000f0eff */
[----:B0-----:R-:W-:-:S04]  /*3a50*/  @!P1 LEA R14, P0, R86, R14, 0x1 ;  /* 0x0000000e560e9211 */ /* 0x001fc800078008ff */
[----:B------:R-:W-:Y:S01]  /*3a60*/  @!P1 LEA.HI.X R15, R86, R15, R90, 0x1, P0 ;  /* 0x0000000f560f9211 */ /* 0x000fe200000f0c5a */
[----:B-1----:R-:W-:-:S04]  /*3a70*/  IMAD.IADD R93, R91, 0x1, R12 ;  /* 0x000000015b5d7824 */ /* 0x002fc800078e020c */
[----:B------:R0:W4:Y:S01]  /*3a80*/  @!P1 LDG.E R41, desc[UR36][R14.64] ;  /* 0x000000240e299981 */ /* 0x000122000c1e1900 */
[----:B------:R-:W-:-:S05]  /*3a90*/  IADD3 R93, R93, R12, RZ ;  /* 0x0000000c5d5d7210 */ /* 0x000fca0007ffe0ff */
[----:B------:R-:W-:Y:S01]  /*3aa0*/  IMAD.IADD R90, R93, 0x1, R12 ;  /* 0x000000015d5a7824 */ /* 0x000fe200078e020c */
[----:B0-----:R-:W0:Y:S03]  /*3ab0*/  @!P1 LDC.64 R14, c[0x0][0x248] ;  /* 0x00009200ff0e9b82 */ /* 0x001e260000000a00 */
[----:B------:R-:W-:-:S05]  /*3ac0*/  @!P1 IMAD.SHL.U32 R90, R90, 0x8, RZ ;  /* 0x000000085a5a9824 */ /* 0x000fca00078e00ff */
[----:B------:R-:W-:Y:S02]  /*3ad0*/  @!P1 IADD3 R86, P0, R4, R90, RZ ;  /* 0x0000005a04569210 */ /* 0x000fe40007f1e0ff */
[----:B------:R-:W-:Y:S02]  /*3ae0*/  IADD3 R91, R91, R12, RZ ;  /* 0x0000000c5b5b7210 */ /* 0x000fe40007ffe0ff */
[----:B------:R-:W-:-:S03]  /*3af0*/  @!P1 LEA.HI.X.SX32 R90, R90, R11, 0x1, P0 ;  /* 0x0000000b5a5a9211 */ /* 0x000fc600000f0eff */
[----:B------:R-:W-:Y:S01]  /*3b00*/  IMAD.IADD R91, R91, 0x1, R12 ;  /* 0x000000015b5b7824 */ /* 0x000fe200078e020c */
        /* <DEDUP_REMOVED lines=8> */
[----:B-1----:R-:W-:Y:S02]  /*3b90*/  @!P1 LEA.HI.X.SX32 R92, R90, R11, 0x1, P0 ;  /* 0x0000000b5a5c9211 */ /* 0x002fe400000f0eff */
[----:B0-----:R-:W-:-:S04]  /*3ba0*/  @!P1 LEA R90, P0, R91, R14, 0x1 ;  /* 0x0000000e5b5a9211 */ /* 0x001fc800078008ff */
[----:B------:R-:W-:Y:S02]  /*3bb0*/  @!P1 LEA.HI.X R91, R91, R15, R92, 0x1, P0 ;  /* 0x0000000f5b5b9211 */ /* 0x000fe400000f0c5c */
[----:B------:R-:W0:Y:S01]  /*3bc0*/  @!P1 LDC.64 R14, c[0x0][0x248] ;  /* 0x00009200ff0e9b82 */ /* 0x000e220000000a00 */
[----:B------:R-:W-:Y:S02]  /*3bd0*/  IMAD.IADD R86, R86, 0x1, R12 ;  /* 0x0000000156567824 */ /* 0x000fe400078e020c */
[----:B------:R0:W4:Y:S03]  /*3be0*/  @!P1 LDG.E R43, desc[UR36][R90.64] ;  /* 0x000000245a2b9981 */ /* 0x000126000c1e1900 */
[----:B------:R-:W-:-:S04]  /*3bf0*/  @!P1 SHF.L.U32 R86, R86, 0x3, RZ ;  /* 0x0000000356569819 */ /* 0x000fc800000006ff */
[----:B------:R-:W-:-:S04]  /*3c00*/  @!P1 IADD3 R92, P0, R4, R86, RZ ;  /* 0x00000056045c9210 */ /* 0x000fc80007f1e0ff */
[----:B------:R-:W-:Y:S02]  /*3c10*/  @!P1 LEA.HI.X.SX32 R86, R86, R11, 0x1, P0 ;  /* 0x0000000b56569211 */ /* 0x000fe400000f0eff */
[----:B0-----:R-:W-:-:S04]  /*3c20*/  @!P1 LEA R90, P0, R92, R14, 0x1 ;  /* 0x0000000e5c5a9211 */ /* 0x001fc800078008ff */
[----:B------:R-:W-:Y:S02]  /*3c30*/  @!P1 LEA.HI.X R91, R92, R15, R86, 0x1, P0 ;  /* 0x0000000f5c5b9211 */ /* 0x000fe400000f0c56 */
[----:B------:R-:W0:Y:S01]  /*3c40*/  @!P1 LDC.64 R14, c[0x0][0x248] ;  /* 0x00009200ff0e9b82 */ /* 0x000e220000000a00 */
[----:B------:R-:W-:Y:S02]  /*3c50*/  IMAD R13, R12, 0x1a, R13 ;  /* 0x0000001a0c0d7824 */ /* 0x000fe400078e020d */
[----:B------:R1:W4:Y:S02]  /*3c60*/  @!P1 LDG.E R44, desc[UR36][R90.64] ;  /* 0x000000245a2c9981 */ /* 0x000324000c1e1900 */
        /* <DEDUP_REMOVED lines=8> */
[----:B------:R-:W-:-:S04]  /*3cf0*/  @!P1 SHF.L.U32 R86, R13, 0x3, RZ ;  /* 0x000000030d569819 */ /* 0x000fc800000006ff */
[----:B-1----:R-:W-:-:S04]  /*3d00*/  @!P1 IADD3 R91, P0, R4, R86, RZ ;  /* 0x00000056045b9210 */ /* 0x002fc80007f1e0ff */
[----:B------:R-:W-:Y:S02]  /*3d10*/  @!P1 LEA.HI.X.SX32 R86, R86, R11, 0x1, P0 ;  /* 0x0000000b56569211 */ /* 0x000fe400000f0eff */
[----:B0-----:R-:W-:-:S04]  /*3d20*/  @!P1 LEA R90, P0, R91, R14, 0x1 ;  /* 0x0000000e5b5a9211 */ /* 0x001fc800078008ff */
[----:B------:R-:W-:Y:S02]  /*3d30*/  @!P1 LEA.HI.X R91, R91, R15, R86, 0x1, P0 ;  /* 0x0000000f5b5b9211 */ /* 0x000fe400000f0c56 */
[----:B------:R-:W0:Y:S01]  /*3d40*/  @!P1 LDC.64 R14, c[0x0][0x248] ;  /* 0x00009200ff0e9b82 */ /* 0x000e220000000a00 */
[----:B------:R-:W-:Y:S02]  /*3d50*/  IMAD.IADD R13, R13, 0x1, R12 ;  /* 0x000000010d0d7824 */ /* 0x000fe400078e020c */
[----:B------:R1:W4:Y:S02]  /*3d60*/  @!P1 LDG.E R46, desc[UR36][R90.64] ;  /* 0x000000245a2e9981 */ /* 0x000324000c1e1900 */
[----:B------:R-:W-:-:S05]  /*3d70*/  @!P1 IMAD.SHL.U32 R86, R13, 0x8, RZ ;  /* 0x000000080d569824 */ /* 0x000fca00078e00ff */
[----:B--2---:R-:W-:-:S04]  /*3d80*/  @!P1 IADD3 R93, P0, R4, R86, RZ ;  /* 0x00000056045d9210 */ /* 0x004fc80007f1e0ff */
[----:B------:R-:W-:Y:S02]  /*3d90*/  @!P1 LEA.HI.X.SX32 R86, R86, R11, 0x1, P0 ;  /* 0x0000000b56569211 */ /* 0x000fe400000f0eff */
[----:B0-----:R-:W-:-:S04]  /*3da0*/  @!P1 LEA R92, P0, R93, R14, 0x1 ;  /* 0x0000000e5d5c9211 */ /* 0x001fc800078008ff */
[----:B------:R-:W-:Y:S02]  /*3db0*/  @!P1 LEA.HI.X R93, R93, R15, R86, 0x1, P0 ;  /* 0x0000000f5d5d9211 */ /* 0x000fe400000f0c56 */
[----:B------:R-:W0:Y:S01]  /*3dc0*/  @!P1 LDC.64 R14, c[0x0][0x248] ;  /* 0x00009200ff0e9b82 */ /* 0x000e220000000a00 */
[----:B------:R-:W-:Y:S02]  /*3dd0*/  IADD3 R13, R13, R12, RZ ;  /* 0x0000000c0d0d7210 */ /* 0x000fe40007ffe0ff */
[----:B------:R2:W4:Y:S03]  /*3de0*/  @!P1 LDG.E R47, desc[UR36][R92.64] ;  /* 0x000000245c2f9981 */ /* 0x000526000c1e1900 */
[----:B------:R-:W-:-:S05]  /*3df0*/  @!P1 IMAD.SHL.U32 R86, R13, 0x8, RZ ;  /* 0x000000080d569824 */ /* 0x000fca00078e00ff */
[----:B-1----:R-:W-:-:S04]  /*3e00*/  @!P1 IADD3 R91, P0, R4, R86, RZ ;  /* 0x00000056045b9210 */ /* 0x002fc80007f1e0ff */
[----:B------:R-:W-:Y:S02]  /*3e10*/  @!P1 LEA.HI.X.SX32 R86, R86, R11, 0x1, P0 ;  /* 0x0000000b56569211 */ /* 0x000fe400000f0eff */
[----:B0-----:R-:W-:-:S04]  /*3e20*/  @!P1 LEA R90, P0, R91, R14, 0x1 ;  /* 0x0000000e5b5a9211 */ /* 0x001fc800078008ff */
[----:B------:R-:W-:Y:S02]  /*3e30*/  @!P1 LEA.HI.X R91, R91, R15, R86, 0x1, P0 ;  /* 0x0000000f5b5b9211 */ /* 0x000fe400000f0c56 */
[----:B------:R-:W0:Y:S01]  /*3e40*/  @!P1 LDC.64 R14, c[0x0][0x248] ;  /* 0x00009200ff0e9b82 */ /* 0x000e220000000a00 */
[--C-:B------:R-:W-:Y:S02]  /*3e50*/  IMAD.IADD R86, R13, 0x1, R12.reuse ;  /* 0x000000010d567824 */ /* 0x100fe400078e020c */
[----:B------:R1:W4:Y:S02]  /*3e60*/  @!P1 LDG.E R48, desc[UR36][R90.64] ;  /* 0x000000245a309981 */ /* 0x000324000c1e1900 */
[C---:B--2---:R-:W-:Y:S01]  /*3e70*/  IMAD.IADD R92, R86.reuse, 0x1, R12 ;  /* 0x00000001565c7824 */ /* 0x044fe200078e020c */
[----:B------:R-:W-:-:S04]  /*3e80*/  @!P1 SHF.L.U32 R13, R86, 0x3, RZ ;  /* 0x00000003560d9819 */ /* 0x000fc800000006ff */
[----:B------:R-:W-:-:S04]  /*3e90*/  @!P1 IADD3 R86, P0, R4, R13, RZ ;  /* 0x0000000d04569210 */ /* 0x000fc80007f1e0ff */
[----:B------:R-:W-:Y:S02]  /*3ea0*/  @!P1 LEA.HI.X.SX32 R13, R13, R11, 0x1, P0 ;  /* 0x0000000b0d0d9211 */ /* 0x000fe400000f0eff */
[----:B0-----:R-:W-:Y:S02]  /*3eb0*/  @!P1 LEA R12, P0, R86, R14, 0x1 ;  /* 0x0000000e560c9211 */ /* 0x001fe400078008ff */
[----:B------:R-:W-:Y:S02]  /*3ec0*/  @!P1 SHF.L.U32 R14, R92, 0x3, RZ ;  /* 0x000000035c0e9819 */ /* 0x000fe400000006ff */
[----:B------:R-:W-:Y:S02]  /*3ed0*/  @!P1 LEA.HI.X R13, R86, R15, R13, 0x1, P0 ;  /* 0x0000000f560d9211 */ /* 0x000fe400000f0c0d */
[----:B------:R-:W-:-:S03]  /*3ee0*/  @!P1 IADD3 R86, P0, R4, R14, RZ ;  /* 0x0000000e04569210 */ /* 0x000fc60007f1e0ff */
[----:B------:R0:W2:Y:S01]  /*3ef0*/  @!P1 LDG.E R49, desc[UR36][R12.64] ;  /* 0x000000240c319981 */ /* 0x0000a2000c1e1900 */
[----:B------:R-:W-:Y:S02]  /*3f00*/  @!P1 LEA.HI.X.SX32 R11, R14, R11, 0x1, P0 ;  /* 0x0000000b0e0b9211 */ /* 0x000fe400000f0eff */
[----:B------:R-:W3:Y:S01]  /*3f10*/  @!P1 LDC.64 R14, c[0x0][0x248] ;  /* 0x00009200ff0e9b82 */ /* 0x000ee20000000a00 */
[----:B------:R-:W-:-:S04]  /*3f20*/  ISETP.NE.U32.AND P0, PT, RZ, UR6, PT ;  /* 0x00000006ff007c0c */ /* 0x000fc8000bf05070 */
[----:B------:R-:W-:Y:S02]  /*3f30*/  ISETP.NE.AND.EX P0, PT, RZ, UR7, PT, P0 ;  /* 0x00000007ff007c0c */ /* 0x000fe4000bf05300 */
[----:B---3--:R-:W-:-:S04]  /*3f40*/  @!P1 LEA R14, P2, R86, R14, 0x1 ;  /* 0x0000000e560e9211 */ /* 0x008fc800078408ff */
[----:B------:R-:W-:Y:S02]  /*3f50*/  @!P1 LEA.HI.X R15, R86, R15, R11, 0x1, P2 ;  /* 0x0000000f560f9211 */ /* 0x000fe400010f0c0b */
[----:B------:R-:W-:-:S05]  /*3f60*/  SHF.R.S32.HI R86, RZ, 0x1f, R23 ;  /* 0x0000001fff567819 */ /* 0x000fca0000011417 */
[----:B------:R-:W-:Y:S01]  /*3f70*/  @P0 SHF.R.S32.HI R11, RZ, 0x1f, R87 ;  /* 0x0000001fff0b0819 */ /* 0x000fe20000011457 */
[----:B------:R3:W2:Y:S01]  /*3f80*/  @!P1 LDG.E R50, desc[UR36][R14.64] ;  /* 0x000000240e329981 */ /* 0x0006a2000c1e1900 */
[----:B-1----:R-:W-:-:S04]  /*3f90*/  @P0 IADD3 R90, P1, P2, R87, UR6, R23 ;  /* 0x00000006575a0c10 */ /* 0x002fc8000fa3e017 */
[----:B------:R-:W-:-:S05]  /*3fa0*/  @P0 IADD3.X R91, R11, UR7, R86, P1, P2 ;  /* 0x000000070b5b0c10 */ /* 0x000fca0008fe4456 */
[----:B------:R-:W2:Y:S01]  /*3fb0*/  @P0 LDG.E.U8 R90, desc[UR36][R90.64] ;  /* 0x000000245a5a0981 */ /* 0x000ea2000c1e1100 */
[----:B------:R-:W-:-:S04]  /*3fc0*/  HMUL2 R11, R82, R51 ;  /* 0x00000033520b7232 */ /* 0x000fc80000000000 */
[----:B------:R-:W-:-:S06]  /*3fd0*/  HFMA2 R11, R80, R7, R11 ;  /* 0x00000007500b7231 */ /* 0x000fcc000000000b */
[----:B------:R-:W-:-:S10]  /*3fe0*/  HFMA2.MMA R11, R85, R8, R11 ;  /* 0x00000008550b7235 */ /* 0x000fd4000000000b */
[----:B----4-:R-:W-:-:S06]  /*3ff0*/  HFMA2 R11, R78, R9, R11 ;  /* 0x000000094e0b7231 */ /* 0x010fcc000000000b */
[----:B------:R-:W-:-:S10]  /*4000*/  HFMA2.MMA R11, R83, R10, R11 ;  /* 0x0000000a530b7235 */ /* 0x000fd4000000000b */
[----:B------:R-:W-:-:S06]  /*4010*/  HFMA2 R11, R81, R20, R11 ;  /* 0x00000014510b7231 */ /* 0x000fcc000000000b */
[----:B0-----:R-:W-:-:S10]  /*4020*/  HFMA2.MMA R12, R76, R21, R11 ;  /* 0x000000154c0c7235 */ /* 0x001fd4000000000b */
[----:B------:R-:W-:-:S06]  /*4030*/  HFMA2 R13, R79, R24, R12 ;  /* 0x000000184f0d7231 */ /* 0x000fcc000000000c */
[----:B---3--:R-:W-:-:S10]  /*4040*/  HFMA2.MMA R14, R77, R26, R13 ;  /* 0x0000001a4d0e7235 */ /* 0x008fd4000000000d */
        /* <DEDUP_REMOVED lines=20> */
[----:B------:R-:W-:Y:S01]  /*4190*/  HFMA2 R15, R55, R48, R15 ;  /* 0x00000030370f7231 */ /* 0x000fe2000000000f */
[----:B------:R-:W-:-:S05]  /*41a0*/  UMOV UR4, 0xffffffff ;  /* 0xffffffff00047882 */ /* 0x000fca0000000000 */
[----:B--2---:R-:W-:-:S10]  /*41b0*/  HFMA2.MMA R15, R54, R49, R15 ;  /* 0x00000031360f7235 */ /* 0x004fd4000000000f */
[----:B------:R-:W-:-:S05]  /*41c0*/  HFMA2 R15, R53, R50, R15 ;  /* 0x00000032350f7231 */ /* 0x000fca000000000f */
[--C-:B------:R-:W-:Y:S02]  /*41d0*/  HADD2.F32 R13, -RZ, R15.reuse.H0_H0 ;  /* 0x2000000fff0d7230 */ /* 0x100fe40000004100 */
[----:B------:R-:W-:Y:S01]  /*41e0*/  HADD2.F32 R12, -RZ, R15.H1_H1 ;  /* 0x3000000fff0c7230 */ /* 0x000fe20000004100 */
[----:B------:R-:W-:-:S04]  /*41f0*/  ISETP.NE.AND P0, PT, R90, RZ, P0 ;  /* 0x000000ff5a00720c */ /* 0x000fc80000705270 */
[----:B------:R-:W-:Y:S01]  /*4200*/  FADD.FTZ R13, R13, R12 ;  /* 0x0000000c0d0d7221 */ /* 0x000fe20000010000 */
[----:B------:R-:W-:Y:S08]  /*4210*/  BRA.DIV UR4, `(.L_x_2813) ;  /* 0x0000003204747947 */ /* 0x000ff0000b800000 */
[----:B------:R-:W0:Y:S02]  /*4220*/  SHFL.BFLY PT, R14, R13, 0x2, 0x1f ;  /* 0x0c401f000d0e7f89 */ /* 0x000e2400000e0000 */
[----:B0-----:R-:W-:-:S05]  /*4230*/  FADD.FTZ R13, R13, R14 ;  /* 0x0000000e0d0d7221 */ /* 0x001fca0000010000 */
[----:B------:R0:W1:Y:S02]  /*4240*/  SHFL.BFLY PT, R14, R13, 0x1, 0x1f ;  /* 0x0c201f000d0e7f89 */ /* 0x00006400000e0000 */
.L_x_2863:
[----:B------:R-:W-:Y:S01]  /*4250*/  LOP3.LUT P1, RZ, R17, 0x3, RZ, 0xc0, !PT ;  /* 0x0000000311ff7812 */ /* 0x000fe2000782c0ff */
[----:B-1----:R-:W-:Y:S01]  /*4260*/  FADD.FTZ R14, R13, R14 ;  /* 0x0000000e0d0e7221 */ /* 0x002fe20000010000 */
[----:B------:R-:W-:Y:S02]  /*4270*/  BSSY B1, `(.L_x_2814) ;  /* 0x000001e000017945 */ /* 0x000fe40003800000 */
[----:B------:R-:W-:Y:S01]  /*4280*/  ISETP.GE.OR P1, PT, R87, R16, P1 ;  /* 0x000000105700720c */ /* 0x000fe20000f26670 */
[----:B------:R-:W-:-:S12]  /*4290*/  FMUL.FTZ R14, R14, UR10 ;  /* 0x0000000a0e0e7c20 */ /* 0x000fd80008410000 */
[----:B------:R-:W-:Y:S05]  /*42a0*/  @P1 BRA `(.L_x_2815) ;  /* 0x0000000000681947 */ /* 0x000fea0003800000 */
[----:B------:R-:W-:-:S04]  /*42b0*/  ISETP.NE.U32.AND P1, PT, RZ, UR12, PT ;  /* 0x0000000cff007c0c */ /* 0x000fc8000bf25070 */
[----:B------:R-:W-:Y:S02]  /*42c0*/  ISETP.NE.AND.EX P2, PT, RZ, UR13, PT, P1 ;  /* 0x0000000dff007c0c */ /* 0x000fe4000bf45310 */
[----:B------:R-:W-:-:S11]  /*42d0*/  ISETP.NE.U32.AND P1, PT, RZ, UR8, PT ;  /* 0x00000008ff007c0c */ /* 0x000fd6000bf25070 */
[----:B------:R-:W1:Y:S08]  /*42e0*/  @P2 LDC R11, c[0x0][0x2d0] ;  /* 0x0000b400ff0b2b82 */ /* 0x000e700000000800 */
[----:B0-----:R-:W0:Y:S01]  /*42f0*/  @P2 LDC.64 R12, c[0x0][0x2c8] ;  /* 0x0000b200ff0c2b82 */ /* 0x001e220000000a00 */
[----:B------:R-:W-:-:S13]  /*4300*/  ISETP.NE.AND.EX P1, PT, RZ, UR9, PT, P1 ;  /* 0x00000009ff007c0c */ /* 0x000fda000bf25310 */
[----:B------:R-:W2:Y:S01]  /*4310*/  @P1 LDG.E.U16 R15, desc[UR36][R88.64] ;  /* 0x00000024580f1981 */ /* 0x000ea2000c1e1500 */
[----:B-1----:R-:W-:-:S04]  /*4320*/  @P2 IMAD R11, R6, R11, R87 ;  /* 0x0000000b060b2224 */ /* 0x002fc800078e0257 */
[----:B0-----:R-:W-:-:S06]  /*4330*/  @P2 IMAD.WIDE R12, R11, 0x2, R12 ;  /* 0x000000020b0c2825 */ /* 0x001fcc00078e020c */
[----:B------:R-:W3:Y:S01]  /*4340*/  @P2 LDG.E.U16 R12, desc[UR36][R12.64] ;  /* 0x000000240c0c2981 */ /* 0x000ee2000c1e1500 */
[----:B------:R-:W0:Y:S01]  /*4350*/  S2UR UR5, SR_CgaCtaId ;  /* 0x00000000000579c3 */ /* 0x000e220000008800 */
[----:B------:R-:W-:Y:S01]  /*4360*/  @P1 ISETP.GE.AND P3, PT, R87, R52, PT ;  /* 0x000000345700120c */ /* 0x000fe20003f66270 */
[----:B------:R-:W-:Y:S02]  /*4370*/  UMOV UR4, 0x400 ;  /* 0x0000040000047882 */ /* 0x000fe40000000000 */
[----:B------:R-:W-:-:S04]  /*4380*/  UIADD3 UR4, UR4, 0x210, URZ ;  /* 0x0000021004047890 */ /* 0x000fc8000fffe03f */
[----:B0-----:R-:W-:Y:S01]  /*4390*/  ULEA UR4, UR5, UR4, 0x18 ;  /* 0x0000000405047291 */ /* 0x001fe2000f8ec03f */
[----:B--2---:R-:W-:Y:S02]  /*43a0*/  @P1 HADD2.F32 R15, -RZ, R15.H0_H0 ;  /* 0x2000000fff0f1230 */ /* 0x004fe40000004100 */
[----:B---3--:R-:W-:-:S05]  /*43b0*/  @P2 HADD2.F32 R11, -RZ, R12.H0_H0 ;  /* 0x2000000cff0b2230 */ /* 0x008fca0000004100 */
[----:B------:R-:W-:Y:S01]  /*43c0*/  @P2 FADD.FTZ R14, R14, R11 ;  /* 0x0000000b0e0e2221 */ /* 0x000fe20000010000 */
[----:B-----5:R-:W-:-:S04]  /*43d0*/  @P1 SEL R11, R27, RZ, !P3 ;  /* 0x000000ff1b0b1207 */ /* 0x020fc80005800000 */
[----:B------:R-:W-:-:S04]  /*43e0*/  @P1 IADD3 R11, R11, R87, -R16 ;  /* 0x000000570b0b1210 */ /* 0x000fc80007ffe810 */
[----:B------:R-:W-:-:S05]  /*43f0*/  @P1 I2FP.F32.S32 R11, R11 ;  /* 0x0000000b000b1245 */ /* 0x000fca0000201400 */
[----:B------:R-:W-:Y:S01]  /*4400*/  @P1 FFMA.FTZ R14, R11, R15, R14 ;  /* 0x0000000f0b0e1223 */ /* 0x000fe2000001000e */
[----:B------:R-:W-:-:S05]  /*4410*/  IMAD.IADD R11, R87, 0x1, -R25 ;  /* 0x00000001570b7824 */ /* 0x000fca00078e0a19 */
[----:B------:R-:W-:-:S05]  /*4420*/  LEA R11, R11, UR4, 0x2 ;  /* 0x000000040b0b7c11 */ /* 0x000fca000f8e10ff */
[----:B------:R1:W-:Y:S01]  /*4430*/  STS [R11], R14 ;  /* 0x0000000e0b007388 */ /* 0x0003e20000000800 */
[----:B------:R-:W-:-:S07]  /*4440*/  @!P0 FMNMX.FTZ R84, R84, R14, !PT ;  /* 0x0000000e54548209 */ /* 0x000fce0007810000 */
.L_x_2815:
[----:B------:R-:W-:Y:S05]  /*4450*/  BSYNC B1 ;  /* 0x0000000000017941 */ /* 0x000fea0003800000 */
.L_x_2814:
[----:B-1----:R-:W-:Y:S02]  /*4460*/  IADD3 R11, R16, 0x7, -R25 ;  /* 0x00000007100b7810 */ /* 0x002fe40007ffe819 */
[----:B------:R-:W-:Y:S02]  /*4470*/  IADD3 R87, R87, 0x10, RZ ;  /* 0x0000001057577810 */ /* 0x000fe40007ffe0ff */
[----:B------:R-:W-:-:S04]  /*4480*/  SHF.R.S32.HI R12, RZ, 0x1f, R11 ;  /* 0x0000001fff0c7819 */ /* 0x000fc8000001140b */
[----:B------:R-:W-:-:S04]  /*4490*/  LEA.HI R12, R12, R11, RZ, 0x3 ;  /* 0x0000000b0c0c7211 */ /* 0x000fc800078f18ff */
[----:B------:R-:W-:-:S05]  /*44a0*/  LOP3.LUT R12, R12, 0xfffffff8, RZ, 0xc0, !PT ;  /* 0xfffffff80c0c7812 */ /* 0x000fca00078ec0ff */
[----:B------:R-:W-:-:S05]  /*44b0*/  IMAD.IADD R12, R25, 0x1, R12 ;  /* 0x00000001190c7824 */ /* 0x000fca00078e020c */
[----:B------:R-:W-:-:S13]  /*44c0*/  ISETP.GE.AND P0, PT, R87, R12, PT ;  /* 0x0000000c5700720c */ /* 0x000fda0003f06270 */
[----:B------:R-:W-:Y:S05]  /*44d0*/  @!P0 BRA `(.L_x_2816) ;  /* 0xffffffe400f08947 */ /* 0x000fea000383ffff */
.L_x_2812:
[----:B------:R-:W-:Y:S05]  /*44e0*/  BSYNC B0 ;  /* 0x0000000000007941 */ /* 0x000fea0003800000 */
.L_x_2811:
[----:B------:R-:W4:Y:S01]  /*44f0*/  S2R R8, SR_TID.X ;  /* 0x0000000000087919 */ /* 0x000f220000002100 */
[----:B------:R-:W-:Y:S01]  /*4500*/  UMOV UR4, 0xffffffff ;  /* 0xffffffff00047882 */ /* 0x000fe20000000000 */
[----:B----4-:R-:W-:Y:S02]  /*4510*/  SHF.R.S32.HI R5, RZ, 0x1f, R8 ;  /* 0x0000001fff057819 */ /* 0x010fe40000011408 */
[----:B------:R-:W-:Y:S05]  /*4520*/  BRA.DIV UR4, `(.L_x_2817) ;  /* 0x0000002e04f07947 */ /* 0x000fea000b800000 */
[----:B------:R-:W0:Y:S02]  /*4530*/  SHFL.BFLY PT, R14, R84, 0x10, 0x1f ;  /* 0x0e001f00540e7f89 */ /* 0x000e2400000e0000 */
[----:B0-----:R-:W-:-:S05]  /*4540*/  FMNMX.FTZ R13, R14, R84, !PT ;  /* 0x000000540e0d7209 */ /* 0x001fca0007810000 */
[----:B------:R-:W0:Y:S02]  /*4550*/  SHFL.BFLY PT, R14, R13, 0x8, 0x1f ;  /* 0x0d001f000d0e7f89 */ /* 0x000e2400000e0000 */
[----:B0-----:R-:W-:-:S05]  /*4560*/  FMNMX.FTZ R3, R13, R14, !PT ;  /* 0x0000000e0d037209 */ /* 0x001fca0007810000 */
[----:B------:R0:W4:Y:S02]  /*4570*/  SHFL.BFLY PT, R14, R3, 0x4, 0x1f ;  /* 0x0c801f00030e7f89 */ /* 0x00012400000e0000 */
.L_x_2868:
[----:B------:R-:W-:Y:S01]  /*4580*/  LEA.HI R20, R5, R8, RZ, 0x5 ;  /* 0x0000000805147211 */ /* 0x000fe200078f28ff */
[----:B------:R-:W-:Y:S05]  /*4590*/  WARPSYNC.ALL ;  /* 0x0000000000007948 */ /* 0x000fea0003800000 */
[----:B------:R-:W-:-:S04]  /*45a0*/  LOP3.LUT R17, R20, 0xffffffe0, RZ, 0xc0, !PT ;  /* 0xffffffe014117812 */ /* 0x000fc800078ec0ff */
[----:B------:R-:W-:-:S04]  /*45b0*/  IADD3 R17, -R17, R8, RZ ;  /* 0x0000000811117210 */ /* 0x000fc80007ffe1ff */
[----:B------:R-:W-:-:S13]  /*45c0*/  ISETP.NE.AND P0, PT, R17, RZ, PT ;  /* 0x000000ff1100720c */ /* 0x000fda0003f05270 */
[----:B------:R-:W1:Y:S01]  /*45d0*/  @!P0 S2R R6, SR_CgaCtaId ;  /* 0x0000000000068919 */ /* 0x000e620000008800 */
        /* <DEDUP_REMOVED lines=10> */
[----:B------:R-:W-:Y:S01]  /*4680*/  ULDC.64 UR6, c[0x0][0x2b0] ;  /* 0x0000ac0000067ab9 */ /* 0x000fe20000000a00 */
[----:B------:R-:W-:Y:S01]  /*4690*/  ISETP.GT.AND P1, PT, R9, R16, PT ;  /* 0x000000100900720c */ /* 0x000fe20003f24270 */
        /* <DEDUP_REMOVED lines=18> */
[----:B0-----:R-:W-:-:S02]  /*47c0*/  MOV R6, R9 ;  /* 0x0000000900067202 */ /* 0x001fc40000000f00 */
[----:B----4-:R-:W-:-:S09]  /*47d0*/  LEA R12, R4, R3, 0x18 ;  /* 0x00000003040c7211 */ /* 0x010fd200078ec0ff */
.L_x_2823:
[----:B0-----:R-:W-:Y:S01]  /*47e0*/  IMAD.IADD R3, R6, 0x1, -R25 ;  /* 0x0000000106037824 */ /* 0x001fe200078e0a19 */
[----:B------:R-:W-:Y:S04]  /*47f0*/  BSSY B1, `(.L_x_2820) ;  /* 0x000000f000017945 */ /* 0x000fe80003800000 */
[----:B------:R-:W-:Y:S01]  /*4800*/  LEA R11, R3, R12, 0x2 ;  /* 0x0000000c030b7211 */ /* 0x000fe200078e10ff */
[----:B------:R-:W-:Y:S06]  /*4810*/  @!P0 BRA `(.L_x_2821) ;  /* 0x0000000000208947 */ /* 0x000fec0003800000 */
[--C-:B------:R-:W-:Y:S02]  /*4820*/  SHF.R.S32.HI R8, RZ, 0x1f, R23.reuse ;  /* 0x0000001fff087819 */ /* 0x100fe40000011417 */
[----:B------:R-:W-:Y:S02]  /*4830*/  SHF.R.S32.HI R3, RZ, 0x1f, R6 ;  /* 0x0000001fff037819 */ /* 0x000fe40000011406 */
[----:B------:R-:W-:-:S04]  /*4840*/  IADD3 R4, P2, P3, R6, UR6, R23 ;  /* 0x0000000606047c10 */ /* 0x000fc8000fb5e017 */
[----:B------:R-:W-:-:S05]  /*4850*/  IADD3.X R5, R3, UR7, R8, P2, P3 ;  /* 0x0000000703057c10 */ /* 0x000fca00097e6408 */
[----:B------:R-:W4:Y:S02]  /*4860*/  LDG.E.U8 R4, desc[UR36][R4.64] ;  /* 0x0000002404047981 */ /* 0x000f24000c1e1100 */
[----:B----4-:R-:W-:-:S13]  /*4870*/  ISETP.NE.AND P2, PT, R4, RZ, PT ;  /* 0x000000ff0400720c */ /* 0x010fda0003f45270 */
[----:B------:R-:W-:Y:S01]  /*4880*/  @P2 IMAD.MOV.U32 R8, RZ, RZ, RZ ;  /* 0x000000ffff082224 */ /* 0x000fe200078e00ff */
[----:B------:R-:W-:Y:S06]  /*4890*/  @P2 BRA `(.L_x_2822) ;  /* 0x0000000000102947 */ /* 0x000fec0003800000 */
.L_x_2821:
[----:B------:R-:W1:Y:S02]  /*48a0*/  LDS R3, [R11] ;  /* 0x000000000b037984 */ /* 0x000e640000000800 */
[----:B-1----:R-:W-:-:S04]  /*48b0*/  FADD.FTZ R3, -R10, R3 ;  /* 0x000000030a037221 */ /* 0x002fc80000010100 */
[----:B------:R-:W-:-:S04]  /*48c0*/  FMUL.FTZ R3, R3, 1.4426950216293334961 ;  /* 0x3fb8aa3b03037820 */ /* 0x000fc80000410000 */
[----:B------:R0:W4:Y:S03]  /*48d0*/  MUFU.EX2 R8, R3 ;  /* 0x0000000300087308 */ /* 0x0001260000000800 */
.L_x_2822:
[----:B------:R-:W-:Y:S05]  /*48e0*/  BSYNC B1 ;  /* 0x0000000000017941 */ /* 0x000fea0003800000 */
.L_x_2820:
[----:B----4-:R4:W-:Y:S01]  /*48f0*/  STS [R11], R8 ;  /* 0x000000080b007388 */ /* 0x0109e20000000800 */
[----:B------:R-:W-:Y:S01]  /*4900*/  IADD3 R6, R6, 0x40, RZ ;  /* 0x0000004006067810 */ /* 0x000fe20007ffe0ff */
[----:B------:R-:W-:-:S03]  /*4910*/  FADD.FTZ R7, R8, R7 ;  /* 0x0000000708077221 */ /* 0x000fc60000010000 */
[----:B------:R-:W-:-:S13]  /*4920*/  ISETP.GT.AND P2, PT, R6, R16, PT ;  /* 0x000000100600720c */ /* 0x000fda0003f44270 */
[----:B----4-:R-:W-:Y:S05]  /*4930*/  @!P2 BRA `(.L_x_2823) ;  /* 0xfffffffc00a8a947 */ /* 0x010fea000383ffff */
.L_x_2819:
[----:B------:R-:W-:Y:S05]  /*4940*/  BSYNC B0 ;  /* 0x0000000000007941 */ /* 0x000fea0003800000 */
.L_x_2818:
[----:B------:R-:W4:Y:S01]  /*4950*/  SHFL.BFLY PT, R4, R7, 0x10, 0x1f ;  /* 0x0e001f0007047f89 */ /* 0x000f2200000e0000 */
[----:B------:R-:W-:Y:S01]  /*4960*/  ULDC.U8 UR4, c[0x0][0x31c] ;  /* 0x0000c70000047ab9 */ /* 0x000fe20000000000 */
[----:B-1----:R-:W1:Y:S01]  /*4970*/  S2R R10, SR_TID.X ;  /* 0x00000000000a7919 */ /* 0x002e620000002100 */
[----:B----4-:R-:W-:-:S05]  /*4980*/  FADD.FTZ R4, R4, R7 ;  /* 0x0000000704047221 */ /* 0x010fca0000010000 */
[----:B0-----:R-:W0:Y:S01]  /*4990*/  SHFL.BFLY PT, R3, R4, 0x8, 0x1f ;  /* 0x0d001f0004037f89 */ /* 0x001e2200000e0000 */
[----:B-1----:R-:W-:-:S04]  /*49a0*/  LOP3.LUT P0, R8, R10, 0x1f, RZ, 0xc0, !PT ;  /* 0x0000001f0a087812 */ /* 0x002fc8000780c0ff */
[----:B------:R-:W-:-:S09]  /*49b0*/  ISETP.GT.U32.AND P2, PT, R8, 0x1, PT ;  /* 0x000000010800780c */ /* 0x000fd20003f44070 */
[----:B------:R-:W1:Y:S01]  /*49c0*/  @!P0 S2R R12, SR_CgaCtaId ;  /* 0x00000000000c8919 */ /* 0x000e620000008800 */
[----:B------:R-:W-:Y:S02]  /*49d0*/  @!P0 MOV R11, 0x400 ;  /* 0x00000400000b8802 */ /* 0x000fe40000000f00 */
[----:B------:R-:W-:Y:S01]  /*49e0*/  @!P0 SHF.R.U32.HI R7, RZ, 0x3, R10 ;  /* 0x00000003ff078819 */ /* 0x000fe2000001160a */
[----:B0-----:R-:W-:Y:S01]  /*49f0*/  FADD.FTZ R3, R4, R3 ;  /* 0x0000000304037221 */ /* 0x001fe20000010000 */
[----:B------:R-:W0:Y:S02]  /*4a00*/  @!P2 S2R R14, SR_CgaCtaId ;  /* 0x00000000000ea919 */ /* 0x000e240000008800 */
[----:B------:R-:W-:Y:S02]  /*4a10*/  @!P0 LOP3.LUT R7, R7, 0x1ffffffc, RZ, 0xc0, !PT ;  /* 0x1ffffffc07078812 */ /* 0x000fe400078ec0ff */
[----:B------:R-:W4:Y:S01]  /*4a20*/  SHFL.BFLY PT, R6, R3, 0x4, 0x1f ;  /* 0x0c801f0003067f89 */ /* 0x000f2200000e0000 */
[----:B-1----:R-:W-:Y:S01]  /*4a30*/  @!P0 LEA R12, R12, R11, 0x18 ;  /* 0x0000000b0c0c8211 */ /* 0x002fe200078ec0ff */
[----:B----4-:R-:W-:Y:S01]  /*4a40*/  FADD.FTZ R6, R3, R6 ;  /* 0x0000000603067221 */ /* 0x010fe20000010000 */
[----:B------:R-:W-:Y:S01]  /*4a50*/  @!P2 MOV R3, 0x400 ;  /* 0x000004000003a802 */ /* 0x000fe20000000f00 */
[----:B------:R-:W1:Y:S02]  /*4a60*/  LDC R11, c[0x0][0x29c] ;  /* 0x0000a700ff0b7b82 */ /* 0x000e640000000800 */
[----:B------:R-:W-:Y:S01]  /*4a70*/  @!P0 IMAD.IADD R7, R12, 0x1, R7 ;  /* 0x000000010c078824 */ /* 0x000fe200078e0207 */
[----:B------:R-:W4:Y:S01]  /*4a80*/  SHFL.BFLY PT, R5, R6, 0x2, 0x1f ;  /* 0x0c401f0006057f89 */ /* 0x000f2200000e0000 */
[----:B0-----:R-:W-:-:S02]  /*4a90*/  @!P2 LEA R3, R14, R3, 0x18 ;  /* 0x000000030e03a211 */ /* 0x001fc400078ec0ff */
[----:B------:R-:W0:Y:S02]  /*4aa0*/  S2R R14, SR_CgaCtaId ;  /* 0x00000000000e7919 */ /* 0x000e240000008800 */
[----:B------:R-:W-:Y:S01]  /*4ab0*/  @!P2 LEA R8, R8, R3, 0x2 ;  /* 0x000000030808a211 */ /* 0x000fe200078e10ff */
[----:B------:R-:W1:Y:S01]  /*4ac0*/  LDC R12, c[0x0][0x284] ;  /* 0x0000a100ff0c7b82 */ /* 0x000e620000000800 */
[----:B----4-:R-:W-:-:S05]  /*4ad0*/  FADD.FTZ R5, R6, R5 ;  /* 0x0000000506057221 */ /* 0x010fca0000010000 */
[----:B------:R-:W4:Y:S02]  /*4ae0*/  SHFL.BFLY PT, R4, R5, 0x1, 0x1f ;  /* 0x0c201f0005047f89 */ /* 0x000f2400000e0000 */
[----:B----4-:R-:W-:Y:S01]  /*4af0*/  FADD.FTZ R4, R5, R4 ;  /* 0x0000000405047221 */ /* 0x010fe20000010000 */
[----:B-1----:R-:W-:-:S04]  /*4b00*/  VIMNMX R5, R12, R11, PT ;  /* 0x0000000b0c057248 */ /* 0x002fc80003fe0100 */
[----:B------:R-:W-:Y:S01]  /*4b10*/  @!P0 STS [R7+0x8], R4 ;  /* 0x0000080407008388 */ /* 0x000fe20000000800 */
[----:B------:R-:W-:Y:S01]  /*4b20*/  VIADD R5, R5, 0x4 ;  /* 0x0000000405057836 */ /* 0x000fe20000000000 */
[----:B------:R-:W-:Y:S01]  /*4b30*/  BAR.SYNC.DEFER_BLOCKING 0x0 ;  /* 0x0000000000007b1d */ /* 0x000fe20000010000 */
[----:B------:R-:W-:-:S03]  /*4b40*/  ISETP.NE.AND P0, PT, RZ, UR4, PT ;  /* 0x00000004ff007c0c */ /* 0x000fc6000bf05270 */
[----:B------:R-:W-:-:S04]  /*4b50*/  SHF.R.S32.HI R10, RZ, 0x1f, R5 ;  /* 0x0000001fff0a7819 */ /* 0x000fc80000011405 */
[----:B------:R-:W-:-:S05]  /*4b60*/  LEA.HI R10, R10, R5, RZ, 0x2 ;  /* 0x000000050a0a7211 */ /* 0x000fca00078f10ff */
[----:B------:R-:W-:-:S05]  /*4b70*/  IMAD.SHL.U32 R10, R10, 0x4, RZ ;  /* 0x000000040a0a7824 */ /* 0x000fca00078e00ff */
[----:B------:R-:W-:Y:S01]  /*4b80*/  LOP3.LUT R40, R10, 0xfffffff0, RZ, 0xc0, !PT ;  /* 0xfffffff00a287812 */ /* 0x000fe200078ec0ff */
[----:B------:R-:W1:Y:S04]  /*4b90*/  @!P2 LDS R4, [R8+0x8] ;  /* 0x000008000804a984 */ /* 0x000e680000000800 */
[----:B-1----:R-:W1:Y:S02]  /*4ba0*/  SHFL.BFLY PT, R3, R4, 0x1, 0x1f ;  /* 0x0c201f0004037f89 */ /* 0x002e6400000e0000 */
[----:B-1----:R-:W-:Y:S01]  /*4bb0*/  FADD.FTZ R6, R3, R4 ;  /* 0x0000000403067221 */ /* 0x002fe20000010000 */
[----:B------:R-:W-:Y:S02]  /*4bc0*/  MOV R3, 0x400 ;  /* 0x0000040000037802 */ /* 0x000fe40000000f00 */
[----:B------:R-:W-:-:S02]  /*4bd0*/  CS2R R4, SRZ ;  /* 0x0000000000047805 */ /* 0x000fc4000001ff00 */
[----:B------:R-:W-:Y:S01]  /*4be0*/  IADD3 R3, R3, 0x210, RZ ;  /* 0x0000021003037810 */ /* 0x000fe20007ffe0ff */
[----:B------:R-:W1:Y:S03]  /*4bf0*/  SHFL.IDX PT, R6, R6, RZ, 0x1f ;  /* 0x00001fff06067589 */ /* 0x000e6600000e0000 */
[----:B0-----:R-:W-:Y:S01]  /*4c00*/  LEA R3, R14, R3, 0x18 ;  /* 0x000000030e037211 */ /* 0x001fe200078ec0ff */
[----:B------:R-:W-:Y:S06]  /*4c10*/  @!P0 BRA `(.L_x_2824) ;  /* 0x0000000000208947 */ /* 0x000fec0003800000 */
[----:B------:R-:W0:Y:S01]  /*4c20*/  S2R R5, SR_CTAID.X ;  /* 0x0000000000057919 */ /* 0x000e220000002500 */
[----:B------:R-:W0:Y:S01]  /*4c30*/  LDC R7, c[0x0][0x288] ;  /* 0x0000a200ff077b82 */ /* 0x000e220000000800 */
[----:B------:R-:W0:Y:S07]  /*4c40*/  S2R R8, SR_CTAID.Y ;  /* 0x0000000000087919 */ /* 0x000e2e0000002600 */
[----:B------:R-:W4:Y:S01]  /*4c50*/  LDC R4, c[0x0][0x318] ;  /* 0x0000c600ff047b82 */ /* 0x000f220000000800 */
[----:B0-----:R-:W-:-:S04]  /*4c60*/  IMAD R5, R8, R7, R5 ;  /* 0x0000000708057224 */ /* 0x001fc800078e0205 */
[----:B----4-:R-:W-:-:S04]  /*4c70*/  IMAD R4, R5, R4, R11 ;  /* 0x0000000405047224 */ /* 0x010fc800078e020b */
[----:B------:R-:W-:-:S05]  /*4c80*/  IMAD R4, R4, R12, RZ ;  /* 0x0000000c04047224 */ /* 0x000fca00078e02ff */
[----:B------:R-:W-:-:S07]  /*4c90*/  SHF.R.S32.HI R5, RZ, 0x1f, R4 ;  /* 0x0000001fff057819 */ /* 0x000fce0000011404 */
.L_x_2824:
[----:B------:R-:W-:Y:S01]  /*4ca0*/  ULDC.64 UR4, c[0x0][0x310] ;  /* 0x0000c40000047ab9 */ /* 0x000fe20000000a00 */
[----:B------:R-:W-:Y:S01]  /*4cb0*/  BSSY B0, `(.L_x_2825) ;  /* 0x0000015000007945 */ /* 0x000fe20003800000 */
[----:B---3--:R-:W-:-:S03]  /*4cc0*/  IADD3 R37, R3, R40, RZ ;  /* 0x0000002803257210 */ /* 0x008fc60007ffe0ff */
[----:B------:R-:W-:Y:S05]  /*4cd0*/  @P1 BRA `(.L_x_2826) ;  /* 0x0000000000481947 */ /* 0x000fea0003800000 */
[----:B-1----:R-:W-:-:S04]  /*4ce0*/  FADD.FTZ R6, R6, 9.9999999747524270788e-07 ;  /* 0x358637bd06067421 */ /* 0x002fc80000010000 */
[----:B------:R0:W1:Y:S03]  /*4cf0*/  MUFU.RCP R11, R6 ;  /* 0x00000006000b7308 */ /* 0x0000660000001000 */
.L_x_2828:
[----:B------:R-:W-:-:S04]  /*4d00*/  IMAD.IADD R10, R9, 0x1, -R25 ;  /* 0x00000001090a7824 */ /* 0x000fc800078e0a19 */
[C---:B01----:R-:W-:Y:S01]  /*4d10*/  IMAD R7, R10.reuse, 0x2, R37 ;  /* 0x000000020a077824 */ /* 0x043fe200078e0225 */
[----:B0-----:R-:W-:-:S06]  /*4d20*/  LEA R6, R10, R3, 0x2 ;  /* 0x000000030a067211 */ /* 0x001fcc00078e10ff */
        /* <DEDUP_REMOVED lines=10> */
.L_x_2827:
[----:B------:R-:W-:-:S04]  /*4dd0*/  IADD3 R9, R9, 0x40, RZ ;  /* 0x0000004009097810 */ /* 0x000fc80007ffe0ff */
[----:B------:R-:W-:-:S13]  /*4de0*/  ISETP.GT.AND P1, PT, R9, R16, PT ;  /* 0x000000100900720c */ /* 0x000fda0003f24270 */
[----:B------:R-:W-:Y:S05]  /*4df0*/  @!P1 BRA `(.L_x_2828) ;  /* 0xfffffffc00c09947 */ /* 0x000fea000383ffff */
.L_x_2826:
[----:B------:R-:W-:Y:S05]  /*4e00*/  BSYNC B0 ;  /* 0x0000000000007941 */ /* 0x000fea0003800000 */
.L_x_2825:
[----:B------:R-:W-:Y:S01]  /*4e10*/  LEA.HI R4, R16, R16, RZ, 0x1 ;  /* 0x0000001010047211 */ /* 0x000fe200078f08ff */
[----:B------:R-:W-:Y:S01]  /*4e20*/  ULDC.64 UR4, c[0x0][0x240] ;  /* 0x0000900000047ab9 */ /* 0x000fe20000000a00 */
[----:B------:R-:W-:Y:S02]  /*4e30*/  SHF.R.S32.HI R20, RZ, 0x5, R20 ;  /* 0x00000005ff147819 */ /* 0x000fe40000011414 */
[----:B01----:R-:W-:Y:S02]  /*4e40*/  CS2R R6, SRZ ;  /* 0x0000000000067805 */ /* 0x003fe4000001ff00 */
[----:B------:R-:W-:Y:S02]  /*4e50*/  LOP3.LUT R5, R4, 0xfffffffe, RZ, 0xc0, !PT ;  /* 0xfffffffe04057812 */ /* 0x000fe400078ec0ff */
[----:B------:R-:W-:Y:S01]  /*4e60*/  ISETP.NE.U32.AND P0, PT, RZ, UR4, PT ;  /* 0x00000004ff007c0c */ /* 0x000fe2000bf05070 */
[----:B------:R-:W-:Y:S01]  /*4e70*/  ULDC UR4, c[0x0][0x284] ;  /* 0x0000a10000047ab9 */ /* 0x000fe20000000800 */
[----:B------:R-:W-:Y:S01]  /*4e80*/  SHF.L.U32 R17, R17, 0x3, RZ ;  /* 0x0000000311117819 */ /* 0x000fe200000006ff */
[----:B------:R-:W-:Y:S01]  /*4e90*/  IMAD.IADD R11, R16, 0x1, -R5 ;  /* 0x00000001100b7824 */ /* 0x000fe200078e0a05 */
[----:B------:R-:W-:-:S04]  /*4ea0*/  ISETP.NE.AND.EX P0, PT, RZ, UR5, PT, P0 ;  /* 0x00000005ff007c0c */ /* 0x000fc8000bf05300 */
[----:B------:R-:W-:-:S13]  /*4eb0*/  ISETP.NE.OR P0, PT, R20, R11, !P0 ;  /* 0x0000000b1400720c */ /* 0x000fda0004705670 */
[----:B------:R-:W0:Y:S01]  /*4ec0*/  @!P0 S2R R4, SR_CTAID.X ;  /* 0x0000000000048919 */ /* 0x000e220000002500 */
[----:B------:R-:W1:Y:S01]  /*4ed0*/  @!P0 LDC.64 R8, c[0x0][0x240] ;  /* 0x00009000ff088b82 */ /* 0x000e620000000a00 */
[----:B------:R-:W-:Y:S01]  /*4ee0*/  MOV R38, UR4 ;  /* 0x0000000400267c02 */ /* 0x000fe20008000f00 */
[----:B------:R-:W-:-:S03]  /*4ef0*/  IMAD.IADD R41, R25, 0x1, R20 ;  /* 0x0000000119297824 */ /* 0x000fc600078e0214 */
[----:B------:R-:W-:-:S04]  /*4f00*/  VIMNMX R46, R16, R38, PT ;  /* 0x00000026102e7248 */ /* 0x000fc80003fe0100 */
[----:B------:R-:W-:Y:S01]  /*4f10*/  ISETP.GE.AND P1, PT, R41, R46, PT ;  /* 0x0000002e2900720c */ /* 0x000fe20003f26270 */
[--C-:B------:R-:W-:Y:S01]  /*4f20*/  IMAD R43, R0, R38, R17.reuse ;  /* 0x00000026002b7224 */ /* 0x100fe200078e0211 */
[----:B------:R-:W-:Y:S01]  /*4f30*/  BSSY B0, `(.L_x_2829) ;  /* 0x00000ae000007945 */ /* 0x000fe20003800000 */
[----:B------:R-:W-:Y:S02]  /*4f40*/  HFMA2.MMA R23, -RZ, RZ, 0, 0 ;  /* 0x00000000ff177435 */ /* 0x000fe400000001ff */
[----:B------:R-:W-:Y:S01]  /*4f50*/  HFMA2.MMA R36, -RZ, RZ, 0, 0 ;  /* 0x00000000ff247435 */ /* 0x000fe200000001ff */
[----:B-----5:R-:W-:Y:S01]  /*4f60*/  CS2R R26, SRZ ;  /* 0x00000000001a7805 */ /* 0x020fe2000001ff00 */
[----:B------:R-:W-:Y:S02]  /*4f70*/  IMAD.MOV.U32 R24, RZ, RZ, RZ ;  /* 0x000000ffff187224 */ /* 0x000fe400078e00ff */
[----:B0-----:R-:W-:-:S04]  /*4f80*/  @!P0 IMAD R5, R4, 0x100, R17 ;  /* 0x0000010004058824 */ /* 0x001fc800078e0211 */
[----:B-1----:R-:W-:Y:S01]  /*4f90*/  @!P0 IMAD.WIDE R8, R5, 0x2, R8 ;  /* 0x0000000205088825 */ /* 0x002fe200078e0208 */
[----:B------:R-:W-:Y:S02]  /*4fa0*/  CS2R R4, SRZ ;  /* 0x0000000000047805 */ /* 0x000fe4000001ff00 */
[----:B------:R-:W-:-:S04]  /*4fb0*/  MOV R21, RZ ;  /* 0x000000ff00157202 */ /* 0x000fc80000000f00 */
[----:B------:R0:W5:Y:S01]  /*4fc0*/  @!P0 LDG.E.128 R4, desc[UR36][R8.64] ;  /* 0x0000002408048981 */ /* 0x000162000c1e1d00 */
[----:B------:R-:W-:Y:S01]  /*4fd0*/  BAR.SYNC.DEFER_BLOCKING 0x0 ;  /* 0x0000000000007b1d */ /* 0x000fe20000010000 */
[----:B------:R-:W-:Y:S01]  /*4fe0*/  ISETP.NE.AND P0, PT, R20, R11, PT ;  /* 0x0000000b1400720c */ /* 0x000fe20003f05270 */
[----:B------:R-:W-:Y:S01]  /*4ff0*/  IMAD.MOV.U32 R0, RZ, RZ, RZ ;  /* 0x000000ffff007224 */ /* 0x000fe200078e00ff */
[----:B------:R-:W-:Y:S01]  /*5000*/  SHF.R.S32.HI R42, RZ, 0x1f, R43 ;  /* 0x0000001fff2a7819 */ /* 0x000fe2000001142b */
[----:B------:R-:W-:Y:S02]  /*5010*/  IMAD.MOV.U32 R39, RZ, RZ, RZ ;  /* 0x000000ffff277224 */ /* 0x000fe400078e00ff */
[----:B------:R-:W-:Y:S08]  /*5020*/  @P1 BRA `(.L_x_2830) ;  /* 0x0000000800781947 */ /* 0x000ff00003800000 */
[----:B------:R-:W-:Y:S01]  /*5030*/  IADD3 R0, -R25, -0x2, -R20 ;  /* 0xfffffffe19007810 */ /* 0x000fe20007ffe914 */
[----:B------:R-:W-:Y:S01]  /*5040*/  BSSY B1, `(.L_x_2831) ;  /* 0x0000036000017945 */ /* 0x000fe20003800000 */
[----:B0-----:R-:W-:Y:S01]  /*5050*/  LOP3.LUT R9, RZ, R46, RZ, 0x33, !PT ;  /* 0x0000002eff097212 */ /* 0x001fe200078e33ff */
[----:B------:R-:W-:Y:S01]  /*5060*/  IMAD.MOV.U32 R39, RZ, RZ, RZ ;  /* 0x000000ffff277224 */ /* 0x000fe200078e00ff */
[----:B------:R-:W-:Y:S01]  /*5070*/  MOV R47, R41 ;  /* 0x00000029002f7202 */ /* 0x000fe20000000f00 */
[----:B------:R-:W-:Y:S01]  /*5080*/  IMAD.MOV.U32 R36, RZ, RZ, RZ ;  /* 0x000000ffff247224 */ /* 0x000fe200078e00ff */
[----:B------:R-:W-:Y:S02]  /*5090*/  IADD3 R9, R0, -R9, RZ ;  /* 0x8000000900097210 */ /* 0x000fe40007ffe0ff */
[----:B------:R-:W-:Y:S01]  /*50a0*/  CS2R R26, SRZ ;  /* 0x00000000001a7805 */ /* 0x000fe2000001ff00 */
[----:B------:R-:W-:Y:S01]  /*50b0*/  IMAD.MOV.U32 R21, RZ, RZ, RZ ;  /* 0x000000ffff157224 */ /* 0x000fe200078e00ff */
[----:B------:R-:W-:Y:S01]  /*50c0*/  MOV R24, RZ ;  /* 0x000000ff00187202 */ /* 0x000fe20000000f00 */
[----:B------:R-:W-:Y:S01]  /*50d0*/  IMAD.MOV.U32 R23, RZ, RZ, RZ ;  /* 0x000000ffff177224 */ /* 0x000fe200078e00ff */
[----:B------:R-:W-:-:S02]  /*50e0*/  LEA.HI R0, R9, 0x1, RZ, 0x1f ;  /* 0x0000000109007811 */ /* 0x000fc400078ff8ff */
[----:B------:R-:W-:Y:S02]  /*50f0*/  ISETP.GE.U32.AND P1, PT, R9, 0x6, PT ;  /* 0x000000060900780c */ /* 0x000fe40003f26070 */
[----:B------:R-:W-:Y:S02]  /*5100*/  LOP3.LUT P2, R8, R0, 0x3, RZ, 0xc0, !PT ;  /* 0x0000000300087812 */ /* 0x000fe4000784c0ff */
[----:B------:R-:W-:-:S11]  /*5110*/  MOV R0, RZ ;  /* 0x000000ff00007202 */ /* 0x000fd60000000f00 */
[----:B------:R-:W-:Y:S05]  /*5120*/  @!P2 BRA `(.L_x_2832) ;  /* 0x00000000009ca947 */ /* 0x000fea0003800000 */
[----:B------:R-:W-:Y:S01]  /*5130*/  SHF.L.U32 R9, R41, 0x8, RZ ;  /* 0x0000000829097819 */ /* 0x000fe200000006ff */
[----:B------:R-:W-:Y:S01]  /*5140*/  ULDC.64 UR4, c[0x0][0x250] ;  /* 0x0000940000047ab9 */ /* 0x000fe20000000a00 */
[----:B------:R-:W-:Y:S01]  /*5150*/  IMAD.MOV.U32 R12, RZ, RZ, R8 ;  /* 0x000000ffff0c7224 */ /* 0x000fe200078e0008 */
[----:B------:R-:W-:Y:S01]  /*5160*/  LEA R8, R20, R40, 0x1 ;  /* 0x0000002814087211 */ /* 0x000fe200078e08ff */
[----:B------:R-:W-:Y:S01]  /*5170*/  IMAD.MOV.U32 R39, RZ, RZ, RZ ;  /* 0x000000ffff277224 */ /* 0x000fe200078e00ff */
[----:B--2---:R-:W-:Y:S02]  /*5180*/  IADD3 R35, P2, R43, R9, RZ ;  /* 0x000000092b237210 */ /* 0x004fe40007f5e0ff */
[----:B------:R-:W-:Y:S01]  /*5190*/  MOV R47, R41 ;  /* 0x00000029002f7202 */ /* 0x000fe20000000f00 */
[----:B------:R-:W-:Y:S01]  /*51a0*/  IMAD.IADD R13, R3, 0x1, R8 ;  /* 0x00000001030d7824 */ /* 0x000fe200078e0208 */
[----:B------:R-:W-:Y:S02]  /*51b0*/  LEA.HI.X.SX32 R10, R9, R42, 0x1, P2 ;  /* 0x0000002a090a7211 */ /* 0x000fe400010f0eff */
[----:B------:R-:W-:-:S04]  /*51c0*/  LEA R32, P2, R35, UR4, 0x1 ;  /* 0x0000000423207c11 */ /* 0x000fc8000f8408ff */
[----:B------:R-:W-:-:S09]  /*51d0*/  LEA.HI.X R35, R35, UR5, R10, 0x1, P2 ;  /* 0x0000000523237c11 */ /* 0x000fd200090f0c0a */
.L_x_2833:
[----:B------:R-:W-:Y:S01]  /*51e0*/  MOV R8, R32 ;  /* 0x0000002000087202 */ /* 0x000fe20000000f00 */
[----:B------:R-:W-:Y:S01]  /*51f0*/  IMAD.MOV.U32 R9, RZ, RZ, R35 ;  /* 0x000000ffff097224 */ /* 0x000fe200078e0023 */
[----:B------:R0:W1:Y:S05]  /*5200*/  LDS.U16 R14, [R13] ;  /* 0x000000000d0e7984 */ /* 0x00006a0000000400 */
[----:B------:R-:W2:Y:S01]  /*5210*/  LDG.E.128 R8, desc[UR36][R8.64] ;  /* 0x0000002408087981 */ /* 0x000ea2000c1e1d00 */
[----:B------:R-:W-:Y:S01]  /*5220*/  IADD3 R12, R12, -0x1, RZ ;  /* 0xffffffff0c0c7810 */ /* 0x000fe20007ffe0ff */
[----:B------:R-:W-:Y:S01]  /*5230*/  VIADD R47, R47, 0x2 ;  /* 0x000000022f2f7836 */ /* 0x000fe20000000000 */
[----:B------:R-:W-:-:S02]  /*5240*/  IADD3 R32, P3, R32, 0x400, RZ ;  /* 0x0000040020207810 */ /* 0x000fc40007f7e0ff */
[----:B------:R-:W-:Y:S02]  /*5250*/  ISETP.NE.AND P2, PT, R12, RZ, PT ;  /* 0x000000ff0c00720c */ /* 0x000fe40003f45270 */
[----:B0-----:R-:W-:Y:S01]  /*5260*/  IADD3 R13, R13, 0x4, RZ ;  /* 0x000000040d0d7810 */ /* 0x001fe20007ffe0ff */
[----:B------:R-:W-:Y:S02]  /*5270*/  IMAD.X R35, RZ, RZ, R35, P3 ;  /* 0x000000ffff237224 */ /* 0x000fe400018e0623 */
[----:B-1----:R-:W-:Y:S02]  /*5280*/  HADD2.F32 R14, -RZ, R14.H0_H0 ;  /* 0x2000000eff0e7230 */ /* 0x002fe40000004100 */
[--C-:B--2---:R-:W-:Y:S02]  /*5290*/  HADD2.F32 R30, -RZ, R10.reuse.H0_H0 ;  /* 0x2000000aff1e7230 */ /* 0x104fe40000004100 */
[----:B------:R-:W-:Y:S02]  /*52a0*/  HADD2.F32 R33, -RZ, R10.H1_H1 ;  /* 0x3000000aff217230 */ /* 0x000fe40000004100 */
[----:B------:R-:W-:-:S02]  /*52b0*/  HADD2.F32 R10, -RZ, R11.H0_H0 ;  /* 0x2000000bff0a7230 */ /* 0x000fc40000004100 */
[C---:B------:R-:W-:Y:S01]  /*52c0*/  FFMA.FTZ R21, R14.reuse, R30, R21 ;  /* 0x0000001e0e157223 */ /* 0x040fe20000010015 */
        /* <DEDUP_REMOVED lines=8> */
[----:B------:R-:W-:Y:S02]  /*5350*/  HADD2.F32 R11, -RZ, R11.H1_H1 ;  /* 0x3000000bff0b7230 */ /* 0x000fe40000004100 */
[C---:B------:R-:W-:Y:S01]  /*5360*/  FFMA.FTZ R0, R14.reuse, R31, R0 ;  /* 0x0000001f0e007223 */ /* 0x040fe20000010000 */
[C---:B------:R-:W-:Y:S02]  /*5370*/  FFMA.FTZ R27, R14.reuse, R28, R27 ;  /* 0x0000001c0e1b7223 */ /* 0x040fe4000001001b */
[----:B------:R-:W-:Y:S01]  /*5380*/  FFMA.FTZ R26, R14, R11, R26 ;  /* 0x0000000b0e1a7223 */ /* 0x000fe2000001001a */
[----:B------:R-:W-:Y:S06]  /*5390*/  @P2 BRA `(.L_x_2833) ;  /* 0xfffffffc00902947 */ /* 0x000fec000383ffff */
.L_x_2832:
[----:B------:R-:W-:Y:S05]  /*53a0*/  BSYNC B1 ;  /* 0x0000000000017941 */ /* 0x000fea0003800000 */
.L_x_2831:
[----:B------:R-:W-:Y:S05]  /*53b0*/  @!P1 BRA `(.L_x_2830) ;  /* 0x0000000400949947 */ /* 0x000fea0003800000 */
[----:B------:R-:W0:Y:S01]  /*53c0*/  LDC.64 R44, c[0x0][0x250] ;  /* 0x00009400ff2c7b82 */ /* 0x000e220000000a00 */
[C---:B------:R-:W-:Y:S01]  /*53d0*/  LEA R8, R47.reuse, R40, 0x1 ;  /* 0x000000282f087211 */ /* 0x040fe200078e08ff */
[----:B------:R-:W-:-:S03]  /*53e0*/  IMAD.SHL.U32 R49, R47, 0x100, RZ ;  /* 0x000001002f317824 */ /* 0x000fc600078e00ff */
[----:B------:R-:W-:Y:S02]  /*53f0*/  IADD3 R8, R8, 0x8, RZ ;  /* 0x0000000808087810 */ /* 0x000fe40007ffe0ff */
[----:B------:R-:W-:-:S03]  /*5400*/  IADD3 R51, P1, R43, R49, RZ ;  /* 0x000000312b337210 */ /* 0x000fc60007f3e0ff */
[----:B------:R-:W-:Y:S01]  /*5410*/  IMAD R8, R25, -0x2, R8 ;  /* 0xfffffffe19087824 */ /* 0x000fe200078e0208 */
[C---:B------:R-:W-:Y:S01]  /*5420*/  LEA.HI.X.SX32 R10, R49.reuse, R42, 0x1, P1 ;  /* 0x0000002a310a7211 */ /* 0x040fe200008f0eff */
[----:B------:R-:W-:-:S03]  /*5430*/  VIADD R49, R49, 0x600 ;  /* 0x0000060031317836 */ /* 0x000fc60000000000 */
[----:B------:R-:W-:Y:S02]  /*5440*/  IADD3 R50, R3, R8, RZ ;  /* 0x0000000803327210 */ /* 0x000fe40007ffe0ff */
[----:B0-----:R-:W-:-:S04]  /*5450*/  LEA R48, P2, R51, R44, 0x1 ;  /* 0x0000002c33307211 */ /* 0x001fc800078408ff */
[----:B------:R-:W-:-:S09]  /*5460*/  LEA.HI.X R51, R51, R45, R10, 0x1, P2 ;  /* 0x0000002d33337211 */ /* 0x000fd200010f0c0a */
.L_x_2834:
[----:B------:R-:W-:Y:S01]  /*5470*/  MOV R8, R48 ;  /* 0x0000003000087202 */ /* 0x000fe20000000f00 */
[----:B------:R-:W-:Y:S01]  /*5480*/  IMAD.MOV.U32 R9, RZ, RZ, R51 ;  /* 0x000000ffff097224 */ /* 0x000fe200078e0033 */
[----:B------:R-:W0:Y:S01]  /*5490*/  LDS.U16 R54, [R50+-0x8] ;  /* 0xfffff80032367984 */ /* 0x000e220000000400 */
[----:B------:R-:W-:-:S03]  /*54a0*/  VIADD R12, R49, 0xfffffc00 ;  /* 0xfffffc00310c7836 */ /* 0x000fc60000000000 */
[----:B------:R-:W1:Y:S04]  /*54b0*/  LDS.U16 R58, [R50+-0x4] ;  /* 0xfffffc00323a7984 */ /* 0x000e680000000400 */
[----:B------:R-:W3:Y:S01]  /*54c0*/  LDG.E.128 R8, desc[UR36][R8.64] ;  /* 0x0000002408087981 */ /* 0x000ee2000c1e1d00 */
[----:B------:R-:W-:-:S03]  /*54d0*/  IADD3 R13, P1, R43, R12, RZ ;  /* 0x0000000c2b0d7210 */ /* 0x000fc60007f3e0ff */
[----:B------:R-:W4:Y:S01]  /*54e0*/  LDS.U16 R60, [R50] ;  /* 0x00000000323c7984 */ /* 0x000f220000000400 */
[----:B------:R-:W-:Y:S02]  /*54f0*/  LEA.HI.X.SX32 R12, R12, R42, 0x1, P1 ;  /* 0x0000002a0c0c7211 */ /* 0x000fe400008f0eff */
[----:B------:R-:W-:-:S04]  /*5500*/  LEA R52, P1, R13, R44, 0x1 ;  /* 0x0000002c0d347211 */ /* 0x000fc800078208ff */
[----:B------:R-:W-:-:S05]  /*5510*/  LEA.HI.X R53, R13, R45, R12, 0x1, P1 ;  /* 0x0000002d0d357211 */ /* 0x000fca00008f0c0c */
[----:B------:R-:W3:Y:S04]  /*5520*/  LDG.E.128 R12, desc[UR36][R52.64] ;  /* 0x00000024340c7981 */ /* 0x000ee8000c1e1d00 */
[----:B------:R-:W3:Y:S04]  /*5530*/  LDG.E.128 R28, desc[UR36][R52.64+0x400] ;  /* 0x00040024341c7981 */ /* 0x000ee8000c1e1d00 */
[----:B--2---:R-:W2:Y:S01]  /*5540*/  LDG.E.128 R32, desc[UR36][R52.64+0x800] ;  /* 0x0008002434207981 */ /* 0x004ea2000c1e1d00 */
[----:B------:R-:W-:Y:S01]  /*5550*/  IADD3 R47, R47, 0x8, RZ ;  /* 0x000000082f2f7810 */ /* 0x000fe20007ffe0ff */
[----:B------:R-:W-:Y:S01]  /*5560*/  VIADD R49, R49, 0x800 ;  /* 0x0000080031317836 */ /* 0x000fe20000000000 */
[----:B------:R-:W-:-:S02]  /*5570*/  IADD3 R48, P2, R48, 0x1000, RZ ;  /* 0x0000100030307810 */ /* 0x000fc40007f5e0ff */
[----:B------:R-:W-:Y:S01]  /*5580*/  ISETP.GE.AND P1, PT, R47, R46, PT ;  /* 0x0000002e2f00720c */ /* 0x000fe20003f26270 */
[----:B0-----:R-:W-:Y:S02]  /*5590*/  HADD2.F32 R54, -RZ, R54.H0_H0 ;  /* 0x20000036ff367230 */ /* 0x001fe40000004100 */
[----:B------:R-:W-:Y:S02]  /*55a0*/  IMAD.X R51, RZ, RZ, R51, P2 ;  /* 0x000000ffff337224 */ /* 0x000fe400010e0633 */
[----:B-1----:R-:W-:Y:S02]  /*55b0*/  HADD2.F32 R58, -RZ, R58.H0_H0 ;  /* 0x2000003aff3a7230 */ /* 0x002fe40000004100 */
[----:B----4-:R-:W-:Y:S02]  /*55c0*/  HADD2.F32 R60, -RZ, R60.H0_H0 ;  /* 0x2000003cff3c7230 */ /* 0x010fe40000004100 */
[----:B---3--:R-:W-:Y:S02]  /*55d0*/  HADD2.F32 R59, -RZ, R9.H0_H0 ;  /* 0x20000009ff3b7230 */ /* 0x008fe40000004100 */
[----:B------:R-:W-:-:S02]  /*55e0*/  HADD2.F32 R55, -RZ, R8.H0_H0 ;  /* 0x20000008ff377230 */ /* 0x000fc40000004100 */
[----:B------:R-:W-:Y:S02]  /*55f0*/  HADD2.F32 R57, -RZ, R8.H1_H1 ;  /* 0x30000008ff397230 */ /* 0x000fe40000004100 */
[C---:B------:R-:W-:Y:S01]  /*5600*/  FFMA.FTZ R59, R54.reuse, R59, R0 ;  /* 0x0000003b363b7223 */ /* 0x040fe20000010000 */
[----:B------:R-:W-:Y:S01]  /*5610*/  HADD2.F32 R8, -RZ, R9.H1_H1 ;  /* 0x30000009ff087230 */ /* 0x000fe20000004100 */
[----:B------:R-:W0:Y:S01]  /*5620*/  LDS.U16 R0, [R50+0x4] ;  /* 0x0000040032007984 */ /* 0x000e220000000400 */
        /* <DEDUP_REMOVED lines=13> */
[----:B------:R-:W-:Y:S01]  /*5700*/  FFMA.FTZ R57, R54, R57, R36 ;  /* 0x0000003936397223 */ /* 0x000fe20000010024 */
        /* <DEDUP_REMOVED lines=12> */
[----:B------:R-:W-:Y:S02]  /*57d0*/  HADD2.F32 R13, -RZ, R28.H0_H0 ;  /* 0x2000001cff0d7230 */ /* 0x000fe40000004100 */
[----:B------:R-:W-:Y:S01]  /*57e0*/  FFMA.FTZ R12, R58, R12, R57 ;  /* 0x0000000c3a0c7223 */ /* 0x000fe20000010039 */
[----:B------:R-:W-:-:S02]  /*57f0*/  HADD2.F32 R27, -RZ, R29.H0_H0 ;  /* 0x2000001dff1b7230 */ /* 0x000fc40000004100 */
[----:B------:R-:W-:Y:S01]  /*5800*/  FFMA.FTZ R24, R58, R24, R59 ;  /* 0x000000183a187223 */ /* 0x000fe2000001003b */
[----:B------:R-:W-:Y:S02]  /*5810*/  HADD2.F32 R29, -RZ, R29.H1_H1 ;  /* 0x3000001dff1d7230 */ /* 0x000fe40000004100 */
[C---:B------:R-:W-:Y:S01]  /*5820*/  FFMA.FTZ R26, R60.reuse, R26, R11 ;  /* 0x0000001a3c1a7223 */ /* 0x040fe2000001000b */
[----:B------:R-:W-:Y:S02]  /*5830*/  HADD2.F32 R14, -RZ, R30.H0_H0 ;  /* 0x2000001eff0e7230 */ /* 0x000fe40000004100 */
[C---:B------:R-:W-:Y:S01]  /*5840*/  FFMA.FTZ R13, R60.reuse, R13, R21 ;  /* 0x0000000d3c0d7223 */ /* 0x040fe20000010015 */
[----:B------:R-:W-:Y:S02]  /*5850*/  HADD2.F32 R15, -RZ, R28.H1_H1 ;  /* 0x3000001cff0f7230 */ /* 0x000fe40000004100 */
[----:B------:R-:W-:Y:S01]  /*5860*/  FFMA.FTZ R8, R60, R29, R8 ;  /* 0x0000001d3c087223 */ /* 0x000fe20000010008 */
[----:B------:R-:W-:-:S02]  /*5870*/  HADD2.F32 R30, -RZ, R30.H1_H1 ;  /* 0x3000001eff1e7230 */ /* 0x000fc40000004100 */
[C---:B------:R-:W-:Y:S01]  /*5880*/  FFMA.FTZ R14, R60.reuse, R14, R23 ;  /* 0x0000000e3c0e7223 */ /* 0x040fe20000010017 */
[----:B------:R-:W-:Y:S02]  /*5890*/  HADD2.F32 R39, -RZ, R31.H0_H0 ;  /* 0x2000001fff277230 */ /* 0x000fe40000004100 */
[C---:B------:R-:W-:Y:S01]  /*58a0*/  FFMA.FTZ R12, R60.reuse, R15, R12 ;  /* 0x0000000f3c0c7223 */ /* 0x040fe2000001000c */
[----:B0-----:R-:W-:Y:S02]  /*58b0*/  HADD2.F32 R11, -RZ, R0.H0_H0 ;  /* 0x20000000ff0b7230 */ /* 0x001fe40000004100 */
[C---:B------:R-:W-:Y:S01]  /*58c0*/  FFMA.FTZ R24, R60.reuse, R27, R24 ;  /* 0x0000001b3c187223 */ /* 0x040fe20000010018 */
[----:B--2---:R-:W-:Y:S02]  /*58d0*/  HADD2.F32 R0, -RZ, R32.H0_H0 ;  /* 0x20000020ff007230 */ /* 0x004fe40000004100 */
        /* <DEDUP_REMOVED lines=15> */
[----:B------:R-:W-:Y:S01]  /*59d0*/  IADD3 R50, R50, 0x10, RZ ;  /* 0x0000001032327810 */ /* 0x000fe20007ffe0ff */
[C---:B------:R-:W-:Y:S01]  /*59e0*/  FFMA.FTZ R24, R11.reuse, R34, R9 ;  /* 0x000000220b187223 */ /* 0x040fe20000010009 */
[----:B------:R-:W-:Y:S01]  /*59f0*/  FFMA.FTZ R26, R11, R35, R26 ;  /* 0x000000230b1a7223 */ /* 0x000fe2000001001a */
[----:B------:R-:W-:Y:S06]  /*5a00*/  @!P1 BRA `(.L_x_2834) ;  /* 0xfffffff800989947 */ /* 0x000fec000383ffff */
.L_x_2830:
[----:B------:R-:W-:Y:S05]  /*5a10*/  BSYNC B0 ;  /* 0x0000000000007941 */ /* 0x000fea0003800000 */
.L_x_2829:
[----:B------:R-:W-:Y:S01]  /*5a20*/  ISETP.GE.AND P1, PT, R41, R16, PT ;  /* 0x000000102900720c */ /* 0x000fe20003f26270 */
[----:B------:R-:W-:Y:S01]  /*5a30*/  ULDC.64 UR6, c[0x0][0x250] ;  /* 0x0000940000067ab9 */ /* 0x000fe20000000a00 */
[----:B------:R-:W-:Y:S11]  /*5a40*/  BSSY B0, `(.L_x_2835) ;  /* 0x00000ae000007945 */ /* 0x000ff60003800000 */
[----:B------:R-:W-:Y:S05]  /*5a50*/  @P1 BRA `(.L_x_2836) ;  /* 0x0000000800b01947 */ /* 0x000fea0003800000 */
[----:B0-----:R-:W-:Y:S01]  /*5a60*/  LOP3.LUT R8, RZ, R20, RZ, 0x33, !PT ;  /* 0x00000014ff087212 */ /* 0x001fe200078e33ff */
[----:B------:R-:W-:Y:S03]  /*5a70*/  BSSY B1, `(.L_x_2837) ;  /* 0x0000039000017945 */ /* 0x000fe60003800000 */
[----:B--2---:R-:W-:-:S04]  /*5a80*/  IADD3 R32, -R25, R16, R8 ;  /* 0x0000001019207210 */ /* 0x004fc80007ffe108 */
        /* <DEDUP_REMOVED lines=34> */
[----:B------:R-:W-:-:S06]  /*5cb0*/  IMAD R12, R20, 0x2, R37 ;  /* 0x00000002140c7824 */ /* 0x000fcc00078e0225 */
        /* <DEDUP_REMOVED lines=18> */
.L_x_2840:
[----:B------:R-:W-:Y:S05]  /*5de0*/  BSYNC B2 ;  /* 0x0000000000027941 */ /* 0x000fea0003800000 */
.L_x_2839:
[----:B------:R-:W-:-:S07]  /*5df0*/  IADD3 R41, R41, 0x2, RZ ;  /* 0x0000000229297810 */ /* 0x000fce0007ffe0ff */
.L_x_2838:
[----:B------:R-:W-:Y:S05]  /*5e00*/  BSYNC B1 ;  /* 0x0000000000017941 */ /* 0x000fea0003800000 */
.L_x_2837:
[----:B------:R-:W-:-:S13]  /*5e10*/  LOP3.LUT P1, RZ, R32, 0xfffffffe, RZ, 0xc0, !PT ;  /* 0xfffffffe20ff7812 */ /* 0x000fda000782c0ff */
[----:B------:R-:W-:Y:S05]  /*5e20*/  @!P1 BRA `(.L_x_2836) ;  /* 0x0000000400bc9947 */ /* 0x000fea0003800000 */
[----:B------:R-:W0:Y:S01]  /*5e30*/  LDC R38, c[0x0][0x284] ;  /* 0x0000a100ff267b82 */ /* 0x000e220000000800 */
[----:B------:R-:W-:Y:S01]  /*5e40*/  IMAD R40, R41, 0x2, R40 ;  /* 0x0000000229287824 */ /* 0x000fe200078e0228 */
[----:B------:R-:W-:-:S03]  /*5e50*/  MOV R12, RZ ;  /* 0x000000ff000c7202 */ /* 0x000fc60000000f00 */
[----:B------:R-:W-:-:S04]  /*5e60*/  IMAD R40, R25, -0x2, R40 ;  /* 0xfffffffe19287824 */ /* 0x000fc800078e0228 */
[----:B------:R-:W-:-:S07]  /*5e70*/  IMAD.IADD R13, R3, 0x1, R40 ;  /* 0x00000001030d7824 */ /* 0x000fce00078e0228 */
.L_x_2845:
[C---:B0-----:R-:W-:Y:S01]  /*5e80*/  ISETP.GE.AND P2, PT, R41.reuse, R38, PT ;  /* 0x000000262900720c */ /* 0x041fe20003f46270 */
[----:B------:R-:W-:Y:S01]  /*5e90*/  BSSY B1, `(.L_x_2841) ;  /* 0x0000033000017945 */ /* 0x000fe20003800000 */
[----:B------:R-:W-:Y:S01]  /*5ea0*/  IADD3 R35, R41, 0x2, RZ ;  /* 0x0000000229237810 */ /* 0x000fe20007ffe0ff */
[----:B------:R-:W-:-:S03]  /*5eb0*/  IMAD.IADD R32, R13, 0x1, R12 ;  /* 0x000000010d207824 */ /* 0x000fc600078e020c */
[----:B------:R-:W-:-:S07]  /*5ec0*/  ISETP.GE.AND P1, PT, R35, R38, PT ;  /* 0x000000262300720c */ /* 0x000fce0003f26270 */
[----:B------:R-:W-:Y:S06]  /*5ed0*/  @!P2 BRA `(.L_x_2842) ;  /* 0x0000000000b8a947 */ /* 0x000fec0003800000 */
[----:B------:R-:W-:Y:S02]  /*5ee0*/  IABS R11, R38 ;  /* 0x00000026000b7213 */ /* 0x000fe40000000000 */
[----:B------:R-:W-:Y:S02]  /*5ef0*/  IABS R28, R41 ;  /* 0x00000029001c7213 */ /* 0x000fe40000000000 */
[----:B------:R-:W0:Y:S01]  /*5f00*/  I2F.RP R10, R11 ;  /* 0x0000000b000a7306 */ /* 0x000e220000209400 */
[----:B------:R-:W-:Y:S02]  /*5f10*/  ISETP.GE.AND P3, PT, R41, RZ, PT ;  /* 0x000000ff2900720c */ /* 0x000fe40003f66270 */
[----:B------:R-:W-:-:S05]  /*5f20*/  ISETP.NE.AND P4, PT, R38, RZ, PT ;  /* 0x000000ff2600720c */ /* 0x000fca0003f85270 */
[----:B0-----:R-:W0:Y:S02]  /*5f30*/  MUFU.RCP R10, R10 ;  /* 0x0000000a000a7308 */ /* 0x001e240000001000 */
[----:B0-----:R-:W-:-:S06]  /*5f40*/  IADD3 R14, R10, 0xffffffe, RZ ;  /* 0x0ffffffe0a0e7810 */ /* 0x001fcc0007ffe0ff */
[----:B------:R0:W1:Y:S02]  /*5f50*/  F2I.FTZ.U32.TRUNC.NTZ R9, R14 ;  /* 0x0000000e00097305 */ /* 0x000064000021f000 */
[----:B0-----:R-:W0:Y:S01]  /*5f60*/  LDS.U16 R14, [R32] ;  /* 0x00000000200e7984 */ /* 0x001e220000000400 */
[----:B-1----:R-:W-:-:S04]  /*5f70*/  IMAD.MOV R8, RZ, RZ, -R9 ;  /* 0x000000ffff087224 */ /* 0x002fc800078e0a09 */
        /* <DEDUP_REMOVED lines=36> */
.L_x_2842:
[----:B------:R-:W-:Y:S05]  /*61c0*/  BSYNC B1 ;  /* 0x0000000000017941 */ /* 0x000fea0003800000 */
.L_x_2841:
        /* <DEDUP_REMOVED lines=10> */
[----:B0-----:R-:W0:Y:S01]  /*6270*/  LDS.U16 R14, [R32+0x4] ;  /* 0x00000400200e7984 */ /* 0x001e220000000400 */
        /* <DEDUP_REMOVED lines=37> */
.L_x_2844:
[----:B------:R-:W-:Y:S05]  /*64d0*/  BSYNC B1 ;  /* 0x0000000000017941 */ /* 0x000fea0003800000 */
.L_x_2843:
[----:B------:R-:W-:Y:S01]  /*64e0*/  IADD3 R41, R41, 0x4, RZ ;  /* 0x0000000429297810 */ /* 0x000fe20007ffe0ff */
[----:B------:R-:W-:-:S03]  /*64f0*/  VIADD R12, R12, 0x8 ;  /* 0x000000080c0c7836 */ /* 0x000fc60000000000 */
[----:B------:R-:W-:-:S13]  /*6500*/  ISETP.GE.AND P1, PT, R41, R16, PT ;  /* 0x000000102900720c */ /* 0x000fda0003f26270 */
[----:B------:R-:W-:Y:S05]  /*6510*/  @!P1 BRA `(.L_x_2845) ;  /* 0xfffffff800589947 */ /* 0x000fea000383ffff */
.L_x_2836:
[----:B------:R-:W-:Y:S05]  /*6520*/  BSYNC B0 ;  /* 0x0000000000007941 */ /* 0x000fea0003800000 */
.L_x_2835:
[----:B------:R-:W-:Y:S04]  /*6530*/  BSSY B0, `(.L_x_2846) ;  /* 0x000005b000007945 */ /* 0x000fe80003800000 */
[----:B------:R-:W-:Y:S05]  /*6540*/  @P0 BRA `(.L_x_2847) ;  /* 0x0000000400640947 */ /* 0x000fea0003800000 */
[----:B------:R-:W-:Y:S01]  /*6550*/  ULDC.64 UR4, c[0x0][0x2f0] ;  /* 0x0000bc0000047ab9 */ /* 0x000fe20000000a00 */
[----:B------:R-:W1:Y:S01]  /*6560*/  LDC R12, c[0x0][0x308] ;  /* 0x0000c200ff0c7b82 */ /* 0x000e620000000800 */
[----:B------:R-:W-:-:S04]  /*6570*/  ISETP.NE.U32.AND P0, PT, RZ, UR4, PT ;  /* 0x00000004ff007c0c */ /* 0x000fc8000bf05070 */
[----:B------:R-:W-:Y:S01]  /*6580*/  ISETP.NE.AND.EX P0, PT, RZ, UR5, PT, P0 ;  /* 0x00000005ff007c0c */ /* 0x000fe2000bf05300 */
[----:B------:R-:W-:Y:S01]  /*6590*/  IMAD.IADD R31, R22, 0x1, R17 ;  /* 0x00000001161f7824 */ /* 0x000fe200078e0211 */
[----:B------:R-:W-:Y:S01]  /*65a0*/  IADD3 R16, -R25, R16, RZ ;  /* 0x0000001019107210 */ /* 0x000fe20007ffe1ff */
[----:B------:R-:W-:-:S10]  /*65b0*/  ULDC.64 UR4, c[0x0][0x250] ;  /* 0x0000940000047ab9 */ /* 0x000fd40000000a00 */
[----:B------:R-:W3:Y:S01]  /*65c0*/  @P0 S2R R11, SR_CTAID.X ;  /* 0x00000000000b0919 */ /* 0x000ee20000002500 */
[----:B------:R-:W3:Y:S01]  /*65d0*/  @P0 LDC R10, c[0x0][0x288] ;  /* 0x0000a200ff0a0b82 */ /* 0x000ee20000000800 */
[----:B-1----:R-:W-:-:S07]  /*65e0*/  ISETP.NE.AND P2, PT, R12, 0x2, PT ;  /* 0x000000020c00780c */ /* 0x002fce0003f45270 */
[----:B0-----:R-:W0:Y:S08]  /*65f0*/  @P0 LDC.64 R8, c[0x0][0x2e8] ;  /* 0x0000ba00ff080b82 */ /* 0x001e300000000a00 */
[----:B------:R-:W1:Y:S01]  /*6600*/  @P2 LDC.64 R12, c[0x0][0x238] ;  /* 0x00008e00ff0c2b82 */ /* 0x000e620000000a00 */
[----:B---3--:R-:W-:-:S05]  /*6610*/  @P0 IMAD R10, R2, R10, R11 ;  /* 0x0000000a020a0224 */ /* 0x008fca00078e020b */
[----:B------:R-:W-:-:S05]  /*6620*/  @P0 LEA R11, R10, R17, 0x8 ;  /* 0x000000110a0b0211 */ /* 0x000fca00078e40ff */
[----:B0-----:R-:W-:-:S04]  /*6630*/  @P0 IMAD.WIDE R8, R11, 0x2, R8 ;  /* 0x000000020b080825 */ /* 0x001fc800078e0208 */
[----:B-1----:R-:W-:Y:S02]  /*6640*/  @P2 IMAD.WIDE R12, R31, 0x2, R12 ;  /* 0x000000021f0c2825 */ /* 0x002fe400078e020c */
[----:B------:R-:W5:Y:S04]  /*6650*/  @P0 LDG.E.128 R8, desc[UR36][R8.64] ;  /* 0x0000002408080981 */ /* 0x000f68000c1e1d00 */
[----:B------:R-:W5:Y:S01]  /*6660*/  @P2 LDG.E.128 R12, desc[UR36][R12.64] ;  /* 0x000000240c0c2981 */ /* 0x000f62000c1e1d00 */
[----:B------:R-:W-:Y:S01]  /*6670*/  IMAD R37, R16, 0x2, R37 ;  /* 0x0000000210257824 */ /* 0x000fe200078e0225 */
[----:B------:R-:W-:Y:S01]  /*6680*/  SHF.L.U32 R18, R18, 0x8, RZ ;  /* 0x0000000812127819 */ /* 0x000fe200000006ff */
[----:B------:R-:W-:-:S04]  /*6690*/  IMAD R25, R19, R38, R17 ;  /* 0x0000002613197224 */ /* 0x000fc800078e0211 */
[----:B------:R-:W0:Y:S01]  /*66a0*/  LDS.U16 R37, [R37] ;  /* 0x0000000025257984 */ /* 0x000e220000000400 */
[----:B------:R-:W-:Y:S02]  /*66b0*/  SHF.R.S32.HI R29, RZ, 0x1f, R25 ;  /* 0x0000001fff1d7819 */ /* 0x000fe40000011419 */
[----:B------:R-:W-:-:S04]  /*66c0*/  IADD3 R25, P1, R18, R25, RZ ;  /* 0x0000001912197210 */ /* 0x000fc80007f3e0ff */
[----:B------:R-:W-:Y:S02]  /*66d0*/  LEA.HI.X.SX32 R18, R18, R29, 0x1, P1 ;  /* 0x0000001d12127211 */ /* 0x000fe400008f0eff */
[----:B------:R-:W-:-:S04]  /*66e0*/  LEA R28, P1, R25, UR4, 0x1 ;  /* 0x00000004191c7c11 */ /* 0x000fc8000f8208ff */
[----:B------:R-:W-:Y:S01]  /*66f0*/  LEA.HI.X R29, R25, UR5, R18, 0x1, P1 ;  /* 0x00000005191d7c11 */ /* 0x000fe200088f0c12 */
[----:B------:R-:W-:Y:S08]  /*6700*/  @P2 BRA `(.L_x_2848) ;  /* 0x00000000008c2947 */ /* 0x000ff00003800000 */
[----:B------:R-:W-:Y:S02]  /*6710*/  ULDC.64 UR4, c[0x0][0x238] ;  /* 0x00008e0000047ab9 */ /* 0x000fe40000000a00 */
[----:B-----5:R-:W-:-:S04]  /*6720*/  IADD3 R12, P1, R31, UR4, RZ ;  /* 0x000000041f0c7c10 */ /* 0x020fc8000ff3e0ff */
[----:B------:R-:W-:Y:S01]  /*6730*/  LEA.HI.X.SX32 R13, R31, UR5, 0x1, P1 ;  /* 0x000000051f0d7c11 */ /* 0x000fe200088f0eff */
[----:B------:R-:W1:Y:S04]  /*6740*/  LDC.64 R14, c[0x0][0x2f8] ;  /* 0x0000be00ff0e7b82 */ /* 0x000e680000000a00 */
[----:B--2---:R-:W2:Y:S04]  /*6750*/  LDG.E.64 R32, desc[UR36][R12.64] ;  /* 0x000000240c207981 */ /* 0x004ea8000c1e1b00 */
[----:B-1----:R1:W3:Y:S01]  /*6760*/  LDG.E R15, desc[UR36][R14.64+0x8] ;  /* 0x000008240e0f7981 */ /* 0x0022e2000c1e1900 */
[C---:B--2---:R-:W-:Y:S01]  /*6770*/  SHF.R.U64 R30, R32.reuse, 0x10, R33 ;  /* 0x00000010201e7819 */ /* 0x044fe20000001221 */
[----:B------:R-:W-:Y:S01]  /*6780*/  I2F.S8 R18, R33 ;  /* 0x0000002100127306 */ /* 0x000fe20000001400 */
[----:B------:R-:W-:-:S02]  /*6790*/  PRMT R2, R32, 0x9910, RZ ;  /* 0x0000991020027816 */ /* 0x000fc400000000ff */
[----:B-1----:R-:W-:Y:S02]  /*67a0*/  PRMT R14, R33, 0x9910, RZ ;  /* 0x00009910210e7816 */ /* 0x002fe400000000ff */
[----:B------:R-:W-:Y:S02]  /*67b0*/  PRMT R13, R30, 0x9910, RZ ;  /* 0x000099101e0d7816 */ /* 0x000fe400000000ff */
[--C-:B------:R-:W-:Y:S01]  /*67c0*/  SHF.R.S32.HI R25, RZ, 0x18, R33.reuse ;  /* 0x00000018ff197819 */ /* 0x100fe20000011421 */
[----:B------:R-:W3:Y:S01]  /*67d0*/  I2F.S8 R16, R32 ;  /* 0x0000002000107306 */ /* 0x000ee20000001400 */
[----:B------:R-:W-:Y:S02]  /*67e0*/  SHF.R.U32.HI R22, RZ, 0x10, R33 ;  /* 0x00000010ff167819 */ /* 0x000fe40000011621 */
[----:B------:R-:W-:Y:S02]  /*67f0*/  SHF.R.S32.HI R2, RZ, 0x8, R2 ;  /* 0x00000008ff027819 */ /* 0x000fe40000011402 */
[----:B------:R-:W-:-:S02]  /*6800*/  SHF.R.S32.HI R14, RZ, 0x8, R14 ;  /* 0x00000008ff0e7819 */ /* 0x000fc4000001140e */
[----:B------:R-:W-:Y:S01]  /*6810*/  SHF.R.S32.HI R13, RZ, 0x8, R13 ;  /* 0x00000008ff0d7819 */ /* 0x000fe2000001140d */
[----:B------:R-:W1:Y:S01]  /*6820*/  I2F.S16 R25, R25 ;  /* 0x0000001900197306 */ /* 0x000e620000101400 */
[----:B---3--:R-:W-:-:S07]  /*6830*/  FMUL.FTZ R16, R16, R15 ;  /* 0x0000000f10107220 */ /* 0x008fce0000410000 */
[----:B------:R-:W2:Y:S01]  /*6840*/  I2F.S8 R22, R22 ;  /* 0x0000001600167306 */ /* 0x000ea20000001400 */
[----:B-1----:R-:W-:-:S07]  /*6850*/  FMUL.FTZ R35, R25, R15 ;  /* 0x0000000f19237220 */ /* 0x002fce0000410000 */
[----:B------:R1:W3:Y:S01]  /*6860*/  I2F.S8 R12, R30 ;  /* 0x0000001e000c7306 */ /* 0x0002e20000001400 */
[----:B--2---:R-:W-:-:S07]  /*6870*/  FMUL.FTZ R22, R22, R15 ;  /* 0x0000000f16167220 */ /* 0x004fce0000410000 */
[----:B------:R-:W2:Y:S01]  /*6880*/  I2F.S16 R2, R2 ;  /* 0x0000000200027306 */ /* 0x000ea20000101400 */
[-C--:B-1----:R-:W-:Y:S01]  /*6890*/  FMUL.FTZ R30, R18, R15.reuse ;  /* 0x0000000f121e7220 */ /* 0x082fe20000410000 */
[----:B---3--:R-:W-:-:S06]  /*68a0*/  FMUL.FTZ R18, R12, R15 ;  /* 0x0000000f0c127220 */ /* 0x008fcc0000410000 */
[----:B------:R-:W1:Y:S01]  /*68b0*/  I2F.S16 R14, R14 ;  /* 0x0000000e000e7306 */ /* 0x000e620000101400 */
[----:B--2---:R-:W-:-:S07]  /*68c0*/  FMUL.FTZ R25, R2, R15 ;  /* 0x0000000f02197220 */ /* 0x004fce0000410000 */
[----:B------:R-:W2:Y:S01]  /*68d0*/  I2F.S16 R13, R13 ;  /* 0x0000000d000d7306 */ /* 0x000ea20000101400 */
[----:B------:R-:W-:Y:S01]  /*68e0*/  F2FP.F16.F32.PACK_AB R12, R25, R16 ;  /* 0x00000010190c723e */ /* 0x000fe200000000ff */
[----:B-1----:R-:W-:-:S05]  /*68f0*/  FMUL.FTZ R33, R14, R15 ;  /* 0x0000000f0e217220 */ /* 0x002fca0000410000 */
[----:B------:R-:W-:Y:S01]  /*6900*/  F2FP.F16.F32.PACK_AB R14, R33, R30 ;  /* 0x0000001e210e723e */ /* 0x000fe200000000ff */
[----:B--2---:R-:W-:Y:S01]  /*6910*/  FMUL.FTZ R31, R13, R15 ;  /* 0x0000000f0d1f7220 */ /* 0x004fe20000410000 */
[----:B------:R-:W-:-:S04]  /*6920*/  F2FP.F16.F32.PACK_AB R15, R35, R22 ;  /* 0x00000016230f723e */ /* 0x000fc800000000ff */
[----:B------:R-:W-:-:S07]  /*6930*/  F2FP.F16.F32.PACK_AB R13, R31, R18 ;  /* 0x000000121f0d723e */ /* 0x000fce00000000ff */
.L_x_2848:
[----:B-----5:R-:W-:Y:S01]  /*6940*/  HFMA2.MMA R4, R12, 1, 1, R4 ;  /* 0x3c003c000c047835 */ /* 0x020fe20000000004 */
[----:B------:R-:W-:Y:S01]  /*6950*/  HADD2 R5, R13, R5 ;  /* 0x000000050d057230 */ /* 0x000fe20000000000 */
[----:B------:R-:W-:Y:S01]  /*6960*/  HFMA2.MMA R6, R14, 1, 1, R6 ;  /* 0x3c003c000e067835 */ /* 0x000fe20000000006 */
[----:B------:R-:W-:Y:S02]  /*6970*/  HADD2 R7, R15, R7 ;  /* 0x000000070f077230 */ /* 0x000fe40000000000 */
[----:B0-----:R-:W-:Y:S02]  /*6980*/  HADD2.F32 R2, -RZ, R37.H0_H0 ;  /* 0x20000025ff027230 */ /* 0x001fe40000004100 */
        /* <DEDUP_REMOVED lines=21> */
.L_x_2847:
[----:B------:R-:W-:Y:S05]  /*6ae0*/  BSYNC B0 ;  /* 0x0000000000007941 */ /* 0x000fea0003800000 */
.L_x_2846:
[----:B-----5:R-:W1:Y:S01]  /*6af0*/  S2R R5, SR_TID.X ;  /* 0x0000000000057919 */ /* 0x020e620000002100 */
[----:B------:R-:W-:Y:S01]  /*6b00*/  LEA R20, R20, R17, 0x8 ;  /* 0x0000001114147211 */ /* 0x000fe200078e40ff */
[----:B------:R-:W-:Y:S01]  /*6b10*/  BSSY B0, `(.L_x_2849) ;  /* 0x000000e000007945 */ /* 0x000fe20003800000 */
[----:B------:R-:W-:Y:S03]  /*6b20*/  BAR.SYNC.DEFER_BLOCKING 0x0 ;  /* 0x0000000000007b1d */ /* 0x000fe60000010000 */
[----:B------:R-:W-:Y:S01]  /*6b30*/  IMAD R20, R20, 0x2, R3 ;  /* 0x0000000214147824 */ /* 0x000fe200078e0203 */
[C---:B-1----:R-:W-:Y:S01]  /*6b40*/  LOP3.LUT R2, R5.reuse, 0xffffffe0, RZ, 0xc0, !PT ;  /* 0xffffffe005027812 */ /* 0x042fe200078ec0ff */
[C---:B------:R-:W-:Y:S01]  /*6b50*/  VIADD R4, R5.reuse, 0x1f ;  /* 0x0000001f05047836 */ /* 0x040fe20000000000 */
[----:B------:R-:W-:Y:S02]  /*6b60*/  ISETP.GT.AND P2, PT, R5, 0x1f, PT ;  /* 0x0000001f0500780c */ /* 0x000fe40003f44270 */
[----:B------:R-:W-:-:S02]  /*6b70*/  ISETP.NE.AND P0, PT, R2, 0x20, PT ;  /* 0x000000200200780c */ /* 0x000fc40003f05270 */
[----:B------:R-:W-:-:S11]  /*6b80*/  ISETP.GT.U32.AND P1, PT, R4, 0x3e, PT ;  /* 0x0000003e0400780c */ /* 0x000fd60003f24070 */
[----:B------:R-:W-:Y:S05]  /*6b90*/  @P0 BRA `(.L_x_2850) ;  /* 0x0000000000140947 */ /* 0x000fea0003800000 */
[----:B------:R-:W-:Y:S02]  /*6ba0*/  F2FP.F16.F32.PACK_AB R4, R36, R39 ;  /* 0x000000272404723e */ /* 0x000fe400000000ff */
[----:B------:R-:W-:Y:S02]  /*6bb0*/  F2FP.F16.F32.PACK_AB R5, R27, R0 ;  /* 0x000000001b05723e */ /* 0x000fe400000000ff */
[----:B------:R-:W-:Y:S02]  /*6bc0*/  F2FP.F16.F32.PACK_AB R6, R24, R21 ;  /* 0x000000151806723e */ /* 0x000fe400000000ff */
[----:B------:R-:W-:-:S05]  /*6bd0*/  F2FP.F16.F32.PACK_AB R7, R26, R23 ;  /* 0x000000171a07723e */ /* 0x000fca00000000ff */
[----:B------:R1:W-:Y:S02]  /*6be0*/  STS.128 [R20+-0x200], R4 ;  /* 0xfffe000414007388 */ /* 0x0003e40000000c00 */
.L_x_2850:
[----:B------:R-:W-:Y:S05]  /*6bf0*/  BSYNC B0 ;  /* 0x0000000000007941 */ /* 0x000fea0003800000 */
.L_x_2849:
[----:B------:R-:W-:Y:S06]  /*6c00*/  BAR.SYNC.DEFER_BLOCKING 0x0 ;  /* 0x0000000000007b1d */ /* 0x000fec0000010000 */
[----:B------:R-:W-:Y:S04]  /*6c10*/  BSSY B0, `(.L_x_2851) ;  /* 0x0000013000007945 */ /* 0x000fe80003800000 */
[----:B------:R-:W-:Y:S05]  /*6c20*/  @P2 BRA `(.L_x_2852) ;  /* 0x0000000000442947 */ /* 0x000fea0003800000 */
[----:B-1----:R-:W1:Y:S02]  /*6c30*/  LDS.128 R4, [R20] ;  /* 0x0000000014047984 */ /* 0x002e640000000c00 */
[--C-:B-1----:R-:W-:Y:S02]  /*6c40*/  HADD2.F32 R2, -RZ, R4.reuse.H0_H0 ;  /* 0x20000004ff027230 */ /* 0x102fe40000004100 */
[----:B------:R-:W-:Y:S02]  /*6c50*/  HADD2.F32 R3, -RZ, R4.H1_H1 ;  /* 0x30000004ff037230 */ /* 0x000fe40000004100 */
[--C-:B0-----:R-:W-:Y:S02]  /*6c60*/  HADD2.F32 R9, -RZ, R5.reuse.H0_H0 ;  /* 0x20000005ff097230 */ /* 0x101fe40000004100 */
[----:B------:R-:W-:Y:S01]  /*6c70*/  FADD.FTZ R39, R39, R2 ;  /* 0x0000000227277221 */ /* 0x000fe20000010000 */
[----:B------:R-:W-:Y:S02]  /*6c80*/  HADD2.F32 R4, -RZ, R5.H1_H1 ;  /* 0x30000005ff047230 */ /* 0x000fe40000004100 */
[----:B------:R-:W-:Y:S01]  /*6c90*/  FADD.FTZ R36, R36, R3 ;  /* 0x0000000324247221 */ /* 0x000fe20000010000 */
[----:B------:R-:W-:-:S02]  /*6ca0*/  HADD2.F32 R8, -RZ, R6.H0_H0 ;  /* 0x20000006ff087230 */ /* 0x000fc40000004100 */
        /* <DEDUP_REMOVED lines=9> */
.L_x_2852:
[----:B------:R-:W-:Y:S05]  /*6d40*/  BSYNC B0 ;  /* 0x0000000000007941 */ /* 0x000fea0003800000 */
.L_x_2851:
[----:B------:R-:W-:Y:S06]  /*6d50*/  BAR.SYNC.DEFER_BLOCKING 0x0 ;  /* 0x0000000000007b1d */ /* 0x000fec0000010000 */
[----:B------:R-:W-:Y:S05]  /*6d60*/  @P1 EXIT ;  /* 0x000000000000194d */ /* 0x000fea0003800000 */
[----:B------:R-:W3:Y:S02]  /*6d70*/  LDC R2, c[0x0][0x308] ;  /* 0x0000c200ff027b82 */ /* 0x000ee40000000800 */
[----:B---3--:R-:W-:-:S13]  /*6d80*/  ISETP.NE.AND P0, PT, R2, 0x2, PT ;  /* 0x000000020200780c */ /* 0x008fda0003f05270 */
[----:B------:R-:W-:Y:S05]  /*6d90*/  @!P0 BRA `(.L_x_2853) ;  /* 0x0000000000308947 */ /* 0x000fea0003800000 */
[----:B------:R-:W3:Y:S01]  /*6da0*/  LDC.64 R2, c[0x0][0x210] ;  /* 0x00008400ff027b82 */ /* 0x000ee20000000a00 */
[----:B------:R-:W-:Y:S02]  /*6db0*/  IADD3 R17, R19, R17, RZ ;  /* 0x0000001113117210 */ /* 0x000fe40007ffe0ff */
        /* <DEDUP_REMOVED lines=10> */
.L_x_2853:
[----:B------:R-:W3:Y:S01]  /*6e60*/  LDC.64 R2, c[0x0][0x300] ;  /* 0x0000c000ff027b82 */ /* 0x000ee20000000a00 */
[----:B------:R-:W-:Y:S01]  /*6e70*/  IADD3 R17, R19, R17, RZ ;  /* 0x0000001113117210 */ /* 0x000fe20007ffe0ff */
        /* <DEDUP_REMOVED lines=13> */
[----:B------:R-:W1:Y:S01]  /*6f50*/  F2I.S8.NTZ R27, R27 ;  /* 0x0000001b001b7305 */ /* 0x000e620000202100 */
[----:B----4-:R-:W-:-:S07]  /*6f60*/  PRMT R3, R0, 0x8880, RZ ;  /* 0x0000888000037816 */ /* 0x010fce00000000ff */
[----:B------:R-:W3:Y:S01]  /*6f70*/  F2I.S8.NTZ R21, R21 ;  /* 0x0000001500157305 */ /* 0x000ee20000202100 */
[----:B------:R-:W-:Y:S02]  /*6f80*/  PRMT R0, R36, 0x7710, RZ ;  /* 0x0000771024007816 */ /* 0x000fe400000000ff */
[----:B------:R-:W-:Y:S02]  /*6f90*/  PRMT R3, R3, 0x7710, RZ ;  /* 0x0000771003037816 */ /* 0x000fe400000000ff */
[----:B0-----:R-:W-:Y:S02]  /*6fa0*/  LOP3.LUT R9, R0, 0xff, RZ, 0xc0, !PT ;  /* 0x000000ff00097812 */ /* 0x001fe400078ec0ff */
[----:B-1----:R-:W-:Y:S01]  /*6fb0*/  PRMT R4, R27, 0x8880, RZ ;  /* 0x000088801b047816 */ /* 0x002fe200000000ff */
[----:B------:R-:W0:Y:S01]  /*6fc0*/  F2I.S8.NTZ R39, R39 ;  /* 0x0000002700277305 */ /* 0x000e220000202100 */
[----:B------:R-:W-:Y:S02]  /*6fd0*/  LOP3.LUT R8, R3, 0xff, RZ, 0xc0, !PT ;  /* 0x000000ff03087812 */ /* 0x000fe400078ec0ff */
[----:B------:R-:W-:-:S02]  /*6fe0*/  PRMT R4, R4, 0x7710, RZ ;  /* 0x0000771004047816 */ /* 0x000fc400000000ff */
[----:B------:R-:W-:Y:S02]  /*6ff0*/  SHF.L.U64.HI R0, R9, 0x8, RZ ;  /* 0x0000000809007819 */ /* 0x000fe400000102ff */
[----:B------:R-:W-:Y:S01]  /*7000*/  LOP3.LUT R6, R4, 0xff, RZ, 0xc0, !PT ;  /* 0x000000ff04067812 */ /* 0x000fe200078ec0ff */
[----:B------:R-:W1:Y:S01]  /*7010*/  F2I.S8.NTZ R24, R24 ;  /* 0x0000001800187305 */ /* 0x000e620000202100 */
[----:B---3--:R-:W-:Y:S02]  /*7020*/  PRMT R3, R21, 0x8880, RZ ;  /* 0x0000888015037816 */ /* 0x008fe400000000ff */
[----:B------:R-:W-:Y:S02]  /*7030*/  SHF.L.U64.HI R7, R8, 0x10, RZ ;  /* 0x0000001008077819 */ /* 0x000fe400000102ff */
[----:B------:R-:W-:Y:S02]  /*7040*/  SHF.L.U64.HI R4, R6, 0x18, RZ ;  /* 0x0000001806047819 */ /* 0x000fe400000102ff */
[----:B0-----:R-:W-:Y:S01]  /*7050*/  PRMT R39, R39, 0x8880, RZ ;  /* 0x0000888027277816 */ /* 0x001fe200000000ff */
[----:B------:R-:W0:Y:S01]  /*7060*/  F2I.S8.NTZ R23, R23 ;  /* 0x0000001700177305 */ /* 0x000e220000202100 */
[----:B------:R-:W-:-:S02]  /*7070*/  PRMT R3, R3, 0x7710, RZ ;  /* 0x0000771003037816 */ /* 0x000fc400000000ff */
[----:B------:R-:W-:Y:S01]  /*7080*/  LOP3.LUT R4, R4, R7, R0, 0xfe, !PT ;  /* 0x0000000704047212 */ /* 0x000fe200078efe00 */
[----:B------:R-:W-:Y:S01]  /*7090*/  IMAD.U32 R7, R8, 0x10000, RZ ;  /* 0x0001000008077824 */ /* 0x000fe200078e00ff */
[----:B------:R-:W-:Y:S02]  /*70a0*/  PRMT R0, R39, 0x7710, RZ ;  /* 0x0000771027007816 */ /* 0x000fe400000000ff */
[----:B-1----:R-:W-:Y:S01]  /*70b0*/  PRMT R24, R24, 0x8880, RZ ;  /* 0x0000888018187816 */ /* 0x002fe200000000ff */
[----:B------:R1:W3:Y:S01]  /*70c0*/  F2I.S8.NTZ R5, R2 ;  /* 0x0000000200057305 */ /* 0x0002e20000202100 */
[----:B------:R-:W-:Y:S02]  /*70d0*/  LOP3.LUT R3, R3, 0xff, RZ, 0xc0, !PT ;  /* 0x000000ff03037812 */ /* 0x000fe400078ec0ff */
[----:B------:R-:W-:Y:S02]  /*70e0*/  PRMT R10, R0, 0x6540, R9 ;  /* 0x00006540000a7816 */ /* 0x000fe40000000009 */
[----:B------:R-:W-:-:S02]  /*70f0*/  LOP3.LUT R3, R3, 0xffffff00, R4, 0xf8, !PT ;  /* 0xffffff0003037812 */ /* 0x000fc400078ef804 */
[----:B0-----:R-:W-:Y:S02]  /*7100*/  PRMT R23, R23, 0x8880, RZ ;  /* 0x0000888017177816 */ /* 0x001fe400000000ff */
[----:B-1----:R-:W-:Y:S02]  /*7110*/  PRMT R2, R24, 0x7710, RZ ;  /* 0x0000771018027816 */ /* 0x002fe400000000ff */
[----:B------:R-:W-:Y:S02]  /*7120*/  PRMT R0, R23, 0x7710, RZ ;  /* 0x0000771017007816 */ /* 0x000fe400000000ff */
[----:B------:R-:W-:Y:S02]  /*7130*/  PRMT R2, R2, 0x7604, RZ ;  /* 0x0000760402027816 */ /* 0x000fe400000000ff */
[----:B------:R-:W-:Y:S02]  /*7140*/  PRMT R0, R0, 0x7054, RZ ;  /* 0x0000705400007816 */ /* 0x000fe400000000ff */
[----:B------:R-:W-:-:S02]  /*7150*/  LOP3.LUT R3, R2, 0xffff00ff, R3, 0xf8, !PT ;  /* 0xffff00ff02037812 */ /* 0x000fc400078ef803 */
[----:B---3--:R-:W-:Y:S02]  /*7160*/  PRMT R5, R5, 0x8880, RZ ;  /* 0x0000888005057816 */ /* 0x008fe400000000ff */
        /* <DEDUP_REMOVED lines=9> */
.L_x_2809:
[----:B------:R-:W-:Y:S01]  /*7200*/  IMAD.MOV.U32 R12, RZ, RZ, 0x10 ;  /* 0x00000010ff0c7424 */ /* 0x000fe200078e00ff */
[----:B------:R-:W-:Y:S01]  /*7210*/  MOV R11, 0x1f ;  /* 0x0000001f000b7802 */ /* 0x000fe20000000f00 */
[----:B------:R-:W-:-:S07]  /*7220*/  IMAD.MOV.U32 R15, RZ, RZ, -0x1 ;  /* 0xffffffffff0f7424 */ /* 0x000fce00078e00ff */
[----:B0----5:R-:W-:Y:S05]  /*7230*/  WARPSYNC.COLLECTIVE R15, `(.L_x_2854) ;  /* 0x000000000f087348 */ /* 0x021fea0003c00000 */
[----:B------:R1:W2:Y:S02]  /*7240*/  SHFL.BFLY P6, R14, R13, R12, R11 ;  /* 0x0c00000c0d0e7389 */ /* 0x0002a400000c000b */
[----:B012--5:R-:W-:Y:S01]  /*7250*/  ENDCOLLECTIVE ;  /* 0x000000000000791b */ /* 0x027fe20003800000 */
.L_x_2854:
[----:B------:R-:W-:Y:S02]  /*7260*/  IMAD.MOV.U32 R12, RZ, RZ, 0x8 ;  /* 0x00000008ff0c7424 */ /* 0x000fe400078e00ff */
[----:B------:R-:W-:-:S05]  /*7270*/  FADD.FTZ R0, R13, R14 ;  /* 0x0000000e0d007221 */ /* 0x000fca0000010000 */
[----:B------:R-:W-:-:S07]  /*7280*/  MOV R13, R0 ;  /* 0x00000000000d7202 */ /* 0x000fce0000000f00 */
[----:B------:R-:W-:Y:S05]  /*7290*/  WARPSYNC.COLLECTIVE R15, `(.L_x_2855) ;  /* 0x000000000f087348 */ /* 0x000fea0003c00000 */
[----:B------:R0:W1:Y:S02]  /*72a0*/  SHFL.BFLY P6, R14, R13, R12, R11 ;  /* 0x0c00000c0d0e7389 */ /* 0x00006400000c000b */
[----:B01----:R-:W-:Y:S01]  /*72b0*/  ENDCOLLECTIVE ;  /* 0x000000000000791b */ /* 0x003fe20003800000 */
.L_x_2855:
[----:B------:R-:W-:Y:S02]  /*72c0*/  IMAD.MOV.U32 R12, RZ, RZ, 0x4 ;  /* 0x00000004ff0c7424 */ /* 0x000fe400078e00ff */
[----:B------:R-:W-:-:S05]  /*72d0*/  FADD.FTZ R3, R0, R14 ;  /* 0x0000000e00037221 */ /* 0x000fca0000010000 */
[----:B------:R-:W-:-:S07]  /*72e0*/  MOV R13, R3 ;  /* 0x00000003000d7202 */ /* 0x000fce0000000f00 */
[----:B------:R-:W-:Y:S05]  /*72f0*/  WARPSYNC.COLLECTIVE R15, `(.L_x_2856) ;  /* 0x000000000f087348 */ /* 0x000fea0003c00000 */
[----:B------:R0:W1:Y:S02]  /*7300*/  SHFL.BFLY P6, R14, R13, R12, R11 ;  /* 0x0c00000c0d0e7389 */ /* 0x00006400000c000b */
[----:B01----:R-:W-:Y:S01]  /*7310*/  ENDCOLLECTIVE ;  /* 0x000000000000791b */ /* 0x003fe20003800000 */
.L_x_2856:
[----:B------:R-:W-:Y:S02]  /*7320*/  IMAD.MOV.U32 R12, RZ, RZ, 0x2 ;  /* 0x00000002ff0c7424 */ /* 0x000fe400078e00ff */
[----:B------:R-:W-:-:S05]  /*7330*/  FADD.FTZ R4, R3, R14 ;  /* 0x0000000e03047221 */ /* 0x000fca0000010000 */
[----:B------:R-:W-:-:S07]  /*7340*/  MOV R13, R4 ;  /* 0x00000004000d7202 */ /* 0x000fce0000000f00 */
[----:B------:R-:W-:Y:S05]  /*7350*/  WARPSYNC.COLLECTIVE R15, `(.L_x_2857) ;  /* 0x000000000f087348 */ /* 0x000fea0003c00000 */
[----:B------:R0:W1:Y:S02]  /*7360*/  SHFL.BFLY P6, R14, R13, R12, R11 ;  /* 0x0c00000c0d0e7389 */ /* 0x00006400000c000b */
[----:B01----:R-:W-:Y:S01]  /*7370*/  ENDCOLLECTIVE ;  /* 0x000000000000791b */ /* 0x003fe20003800000 */
.L_x_2857:
[----:B------:R-:W-:Y:S02]  /*7380*/  IMAD.MOV.U32 R12, RZ, RZ, 0x1 ;  /* 0x00000001ff0c7424 */ /* 0x000fe400078e00ff */
[----:B------:R-:W-:-:S05]  /*7390*/  FADD.FTZ R5, R4, R14 ;  /* 0x0000000e04057221 */ /* 0x000fca0000010000 */
[----:B------:R-:W-:-:S07]  /*73a0*/  MOV R13, R5 ;  /* 0x00000005000d7202 */ /* 0x000fce0000000f00 */
[----:B------:R-:W-:Y:S05]  /*73b0*/  WARPSYNC.COLLECTIVE R15, `(.L_x_2858) ;  /* 0x000000000f087348 */ /* 0x000fea0003c00000 */
[----:B------:R0:W1:Y:S02]  /*73c0*/  SHFL.BFLY P6, R14, R13, R12, R11 ;  /* 0x0c00000c0d0e7389 */ /* 0x00006400000c000b */
[----:B01----:R-:W-:Y:S01]  /*73d0*/  ENDCOLLECTIVE ;  /* 0x000000000000791b */ /* 0x003fe20003800000 */
.L_x_2858:
[----:B------:R-:W-:Y:S05]  /*73e0*/  BRA `(.L_x_2859) ;  /* 0xffffffb000907947 */ /* 0x000fea000383ffff */
.L_x_2813:
[----:B------:R-:W-:Y:S01]  /*73f0*/  BSSY B1, `(.L_x_2860) ;  /* 0x0000007000017945 */ /* 0x000fe20003800000 */
[----:B------:R-:W-:Y:S01]  /*7400*/  MOV R12, 0x2 ;  /* 0x00000002000c7802 */ /* 0x000fe20000000f00 */
[----:B------:R-:W-:Y:S01]  /*7410*/  IMAD.MOV.U32 R11, RZ, RZ, 0x1f ;  /* 0x0000001fff0b7424 */ /* 0x000fe200078e00ff */
[----:B------:R-:W-:-:S07]  /*7420*/  MOV R15, 0xffffffff ;  /* 0xffffffff000f7802 */ /* 0x000fce0000000f00 */
[----:B-----5:R-:W-:Y:S05]  /*7430*/  WARPSYNC.COLLECTIVE R15, `(.L_x_2861) ;  /* 0x000000000f087348 */ /* 0x020fea0003c00000 */
[----:B------:R0:W1:Y:S02]  /*7440*/  SHFL.BFLY P6, R14, R13, R12, R11 ;  /* 0x0c00000c0d0e7389 */ /* 0x00006400000c000b */
[----:B01---5:R-:W-:Y:S01]  /*7450*/  ENDCOLLECTIVE ;  /* 0x000000000000791b */ /* 0x023fe20003800000 */
.L_x_2861:
[----:B------:R-:W-:Y:S05]  /*7460*/  BSYNC B1 ;  /* 0x0000000000017941 */ /* 0x000fea0003800000 */
.L_x_2860:
[----:B------:R-:W-:Y:S01]  /*7470*/  HFMA2.MMA R11, -RZ, RZ, 0, 1.847743988037109375e-06 ;  /* 0x0000001fff0b7435 */ /* 0x000fe200000001ff */
[----:B------:R-:W-:Y:S01]  /*7480*/  FADD.FTZ R13, R13, R14 ;  /* 0x0000000e0d0d7221 */ /* 0x000fe20000010000 */
[----:B------:R-:W-:Y:S02]  /*7490*/  IMAD.MOV.U32 R12, RZ, RZ, 0x1 ;  /* 0x00000001ff0c7424 */ /* 0x000fe400078e00ff */
[----:B------:R-:W-:-:S07]  /*74a0*/  IMAD.MOV.U32 R15, RZ, RZ, -0x1 ;  /* 0xffffffffff0f7424 */ /* 0x000fce00078e00ff */
[----:B------:R-:W-:Y:S05]  /*74b0*/  WARPSYNC.COLLECTIVE R15, `(.L_x_2862) ;  /* 0x000000000f087348 */ /* 0x000fea0003c00000 */
[----:B------:R0:W1:Y:S02]  /*74c0*/  SHFL.BFLY P6, R14, R13, R12, R11 ;  /* 0x0c00000c0d0e7389 */ /* 0x00006400000c000b */
[----:B01----:R-:W-:Y:S01]  /*74d0*/  ENDCOLLECTIVE ;  /* 0x000000000000791b */ /* 0x003fe20003800000 */
.L_x_2862:
[----:B------:R-:W-:Y:S05]  /*74e0*/  BRA `(.L_x_2863) ;  /* 0xffffffcc00587947 */ /* 0x000fea000383ffff */
.L_x_2817:
[----:B------:R-:W-:Y:S01]  /*74f0*/  HFMA2.MMA R11, -RZ, RZ, 0, 1.847743988037109375e-06 ;  /* 0x0000001fff0b7435 */ /* 0x000fe200000001ff */
[----:B------:R-:W-:Y:S01]  /*7500*/  BSSY B0, `(.L_x_2864) ;  /* 0x0000007000007945 */ /* 0x000fe20003800000 */
[----:B0-----:R-:W-:Y:S01]  /*7510*/  MOV R13, R84 ;  /* 0x00000054000d7202 */ /* 0x001fe20000000f00 */
[----:B------:R-:W-:Y:S02]  /*7520*/  IMAD.MOV.U32 R12, RZ, RZ, 0x10 ;  /* 0x00000010ff0c7424 */ /* 0x000fe400078e00ff */
[----:B------:R-:W-:-:S07]  /*7530*/  IMAD.MOV.U32 R15, RZ, RZ, -0x1 ;  /* 0xffffffffff0f7424 */ /* 0x000fce00078e00ff */
[----:B-123-5:R-:W-:Y:S05]  /*7540*/  WARPSYNC.COLLECTIVE R15, `(.L_x_2865) ;  /* 0x000000000f087348 */ /* 0x02efea0003c00000 */
[----:B------:R0:W4:Y:S02]  /*7550*/  SHFL.BFLY P6, R14, R13, R12, R11 ;  /* 0x0c00000c0d0e7389 */ /* 0x00012400000c000b */
[----:B012345:R-:W-:Y:S01]  /*7560*/  ENDCOLLECTIVE ;  /* 0x000000000000791b */ /* 0x03ffe20003800000 */
.L_x_2865:
[----:B------:R-:W-:Y:S05]  /*7570*/  BSYNC B0 ;  /* 0x0000000000007941 */ /* 0x000fea0003800000 */
.L_x_2864:
[----:B------:R-:W-:Y:S01]  /*7580*/  FMNMX.FTZ R13, R14, R84, !PT ;  /* 0x000000540e0d7209 */ /* 0x000fe20007810000 */
[----:B------:R-:W-:Y:S01]  /*7590*/  IMAD.MOV.U32 R11, RZ, RZ, 0x1f ;  /* 0x0000001fff0b7424 */ /* 0x000fe200078e00ff */
[----:B------:R-:W-:Y:S02]  /*75a0*/  MOV R12, 0x8 ;  /* 0x00000008000c7802 */ /* 0x000fe40000000f00 */
[----:B------:R-:W-:-:S07]  /*75b0*/  MOV R15, 0xffffffff ;  /* 0xffffffff000f7802 */ /* 0x000fce0000000f00 */
[----:B------:R-:W-:Y:S05]  /*75c0*/  WARPSYNC.COLLECTIVE R15, `(.L_x_2866) ;  /* 0x000000000f087348 */ /* 0x000fea0003c00000 */
[----:B------:R0:W1:Y:S02]  /*75d0*/  SHFL.BFLY P6, R14, R13, R12, R11 ;  /* 0x0c00000c0d0e7389 */ /* 0x00006400000c000b */
[----:B01----:R-:W-:Y:S01]  /*75e0*/  ENDCOLLECTIVE ;  /* 0x000000000000791b */ /* 0x003fe20003800000 */
.L_x_2866:
[----:B------:R-:W-:Y:S01]  /*75f0*/  HFMA2.MMA R12, -RZ, RZ, 0, 2.384185791015625e-07 ;  /* 0x00000004ff0c7435 */ /* 0x000fe200000001ff */
[----:B------:R-:W-:-:S05]  /*7600*/  FMNMX.FTZ R3, R13, R14, !PT ;  /* 0x0000000e0d037209 */ /* 0x000fca0007810000 */
[----:B------:R-:W-:-:S07]  /*7610*/  IMAD.MOV.U32 R13, RZ, RZ, R3 ;  /* 0x000000ffff0d7224 */ /* 0x000fce00078e0003 */
[----:B------:R-:W-:Y:S05]  /*7620*/  WARPSYNC.COLLECTIVE R15, `(.L_x_2867) ;  /* 0x000000000f087348 */ /* 0x000fea0003c00000 */
[----:B------:R0:W1:Y:S02]  /*7630*/  SHFL.BFLY P6, R14, R13, R12, R11 ;  /* 0x0c00000c0d0e7389 */ /* 0x00006400000c000b */
[----:B01----:R-:W-:Y:S01]  /*7640*/  ENDCOLLECTIVE ;  /* 0x000000000000791b */ /* 0x003fe20003800000 */
.L_x_2867:
[----:B------:R-:W-:Y:S05]  /*7650*/  BRA `(.L_x_2868) ;  /* 0xffffffcc00c87947 */ /* 0x000fea000383ffff */
.L_x_2869:
        /* <DEDUP_REMOVED lines=10> */
.L_x_3309:


//--------------------- .text._ZN4mmha33masked_multihead_attention_kernelIfLi256ELi256ELi1ELi64ELi256ELb0ELb1EEEv26Multihead_attention_paramsIT_XT5_EE --------------------------
	.section	.text._ZN4mmha33masked_multihead_attention_kernelIfLi256ELi256ELi1ELi64ELi256ELb0ELb1EEEv26Multihead_attention_paramsIT_XT5_EE,"ax",@progbits
	.align	128
        .global         _ZN4mmha33masked_multihead_attention_kernelIfLi256ELi256ELi1ELi64ELi256ELb0ELb1EEEv26Multihead_attention_paramsIT_XT5_EE
        .type           _ZN4mmha33masked_multihead_attention_kernelIfLi256ELi256ELi1ELi64ELi256ELb0ELb1EEEv26Multihead_attention_paramsIT_XT5_EE,@function
        .size           _ZN4mmha33masked_multihead_attention_kernelIfLi256ELi256ELi1ELi64ELi256ELb0ELb1EEEv26Multihead_attention_paramsIT_XT5_EE,(.L_x_3310 - _ZN4mmha33masked_multihead_attention_kernelIfLi256ELi256ELi1ELi64ELi256ELb0ELb1EEEv26Multihead_attention_paramsIT_XT5_EE)
        .other          _ZN4mmha33masked_multihead_attention_kernelIfLi256ELi256ELi1ELi64ELi256ELb0ELb1EEEv26Multihead_attention_paramsIT_XT5_EE,@"STO_CUDA_ENTRY STV_DEFAULT"
_ZN4mmha33masked_multihead_attention_kernelIfLi256ELi256ELi1ELi64ELi256ELb0ELb1EEEv26Multihead_attention_paramsIT_XT5_EE:
.text._ZN4mmha33masked_multihead_attention_kernelIfLi256ELi256ELi1ELi64ELi256ELb0ELb1EEEv26Multihead_attention_paramsIT_XT5_EE:
        /* <DEDUP_REMOVED lines=15> */
.L_x_2870:
        /* <DEDUP_REMOVED lines=121> */
[----:B----4-:R-:W-:Y:S01]  /*0880*/  @!P0 FMUL.FTZ R17, R0, R3 ;  /* 0x0000000300118220 */ /* 0x010fe20000410000 */
[----:B-1----:R-:W-:Y:S06]  /*0890*/  BRA `(.L_x_2873) ;  /* 0x0000000000087947 */ /* 0x002fec0003800000 */
.L_x_2872:
[----:B------:R-:W-:Y:S02]  /*08a0*/  CS2R R16, SRZ ;  /* 0x0000000000107805 */ /* 0x000fe4000001ff00 */
[----:B------:R-:W-:-:S07]  /*08b0*/  CS2R R18, SRZ ;  /* 0x0000000000127805 */ /* 0x000fce000001ff00 */
.L_x_2873:
[----:B------:R-:W-:Y:S05]  /*08c0*/  BSYNC B0 ;  /* 0x0000000000007941 */ /* 0x000fea0003800000 */
.L_x_2871:
        /* <DEDUP_REMOVED lines=11> */
.L_x_2875:
[----:B------:R-:W-:Y:S02]  /*0980*/  ULDC.64 UR4, c[0x0][0x228] ;  /* 0x00008a0000047ab9 */ /* 0x000fe40000000a00 */
[----:B------:R-:W-:-:S04]  /*0990*/  IADD3 R2, P0, R9, UR4, RZ ;  /* 0x0000000409027c10 */ /* 0x000fc8000ff1e0ff */
[----:B------:R-:W-:Y:S01]  /*09a0*/  LEA.HI.X.SX32 R3, R9, UR5, 0x1, P0 ;  /* 0x0000000509037c11 */ /* 0x000fe200080f0eff */
[----:B------:R-:W0:Y:S04]  /*09b0*/  LDC.64 R4, c[0x0][0x2f8] ;  /* 0x0000be00ff047b82 */ /* 0x000e280000000a00 */
[----:B------:R-:W2:Y:S04]  /*09c0*/  LDG.E R2, desc[UR36][R2.64] ;  /* 0x0000002402027981 */ /* 0x000ea8000c1e1900 */
[----:B0-----:R-:W3:Y:S01]  /*09d0*/  LDG.E R5, desc[UR36][R4.64+0x4] ;  /* 0x0000042404057981 */ /* 0x001ee2000c1e1900 */
[----:B--2---:R-:W-:Y:S01]  /*09e0*/  PRMT R0, R2, 0x9910, RZ ;  /* 0x0000991002007816 */ /* 0x004fe200000000ff */
[----:B------:R-:W3:Y:S01]  /*09f0*/  I2F.S8 R8, R2 ;  /* 0x0000000200087306 */ /* 0x000ee20000001400 */
[----:B------:R-:W-:-:S02]  /*0a00*/  SHF.R.U32.HI R6, RZ, 0x10, R2 ;  /* 0x00000010ff067819 */ /* 0x000fc40000011602 */
[----:B------:R-:W-:Y:S02]  /*0a10*/  SHF.R.U32.HI R7, RZ, 0x18, R2 ;  /* 0x00000018ff077819 */ /* 0x000fe40000011602 */
[----:B------:R-:W-:-:S03]  /*0a20*/  SHF.R.S32.HI R0, RZ, 0x8, R0 ;  /* 0x00000008ff007819 */ /* 0x000fc60000011400 */
[----:B------:R-:W0:Y:S08]  /*0a30*/  I2F.S8 R6, R6 ;  /* 0x0000000600067306 */ /* 0x000e300000001400 */
[----:B------:R-:W1:Y:S01]  /*0a40*/  I2F.S8 R7, R7 ;  /* 0x0000000700077306 */ /* 0x000e620000001400 */
[-C--:B---3--:R-:W-:Y:S01]  /*0a50*/  FMUL.FTZ R24, R8, R5.reuse ;  /* 0x0000000508187220 */ /* 0x088fe20000410000 */
[----:B0-----:R-:W-:-:S06]  /*0a60*/  FMUL.FTZ R26, R6, R5 ;  /* 0x00000005061a7220 */ /* 0x001fcc0000410000 */
[----:B------:R-:W0:Y:S01]  /*0a70*/  I2F.S16 R0, R0 ;  /* 0x0000000000007306 */ /* 0x000e220000101400 */
[-C--:B-1----:R-:W-:Y:S01]  /*0a80*/  FMUL.FTZ R27, R7, R5.reuse ;  /* 0x00000005071b7220 */ /* 0x082fe20000410000 */
[----:B0-----:R-:W-:-:S07]  /*0a90*/  FMUL.FTZ R25, R0, R5 ;  /* 0x0000000500197220 */ /* 0x001fce0000410000 */
.L_x_2876:
[----:B------:R-:W-:Y:S05]  /*0aa0*/  BSYNC B0 ;  /* 0x0000000000007941 */ /* 0x000fea0003800000 */
.L_x_2874:
[----:B------:R-:W-:Y:S01]  /*0ab0*/  ULDC.64 UR4, c[0x0][0x220] ;  /* 0x0000880000047ab9 */ /* 0x000fe20000000a00 */
[----:B------:R-:W-:Y:S01]  /*0ac0*/  ULDC.64 UR10, c[0x0][0x230] ;  /* 0x00008c00000a7ab9 */ /* 0x000fe20000000a00 */
[----:B------:R-:W-:Y:S02]  /*0ad0*/  ISETP.EQ.U32.AND P1, PT, RZ, UR4, PT ;  /* 0x00000004ff007c0c */ /* 0x000fe4000bf22070 */
[----:B------:R-:W-:Y:S02]  /*0ae0*/  ISETP.GE.AND P0, PT, R22, 0x40, PT ;  /* 0x000000401600780c */ /* 0x000fe40003f06270 */
[----:B------:R-:W-:Y:S02]  /*0af0*/  CS2R R12, SRZ ;  /* 0x00000000000c7805 */ /* 0x000fe4000001ff00 */
[----:B------:R-:W-:Y:S02]  /*0b00*/  ISETP.EQ.U32.AND P3, PT, RZ, UR10, PT ;  /* 0x0000000aff007c0c */ /* 0x000fe4000bf62070 */
[----:B------:R-:W-:-:S02]  /*0b10*/  CS2R R14, SRZ ;  /* 0x00000000000e7805 */ /* 0x000fc4000001ff00 */
[----:B------:R-:W-:Y:S01]  /*0b20*/  ISETP.EQ.OR.EX P1, PT, RZ, UR5, P2, P1 ;  /* 0x00000005ff007c0c */ /* 0x000fe20009722710 */
[----:B------:R-:W-:Y:S01]  /*0b30*/  ULDC.64 UR4, c[0x0][0x2a8] ;  /* 0x0000aa0000047ab9 */ /* 0x000fe20000000a00 */
[----:B------:R-:W-:Y:S01]  /*0b40*/  ISETP.EQ.OR.EX P3, PT, RZ, UR11, P2, P3 ;  /* 0x0000000bff007c0c */ /* 0x000fe20009762730 */
[----:B------:R-:W-:Y:S01]  /*0b50*/  UISETP.NE.U32.AND UP0, UPT, UR4, URZ, UPT ;  /* 0x0000003f0400728c */ /* 0x000fe2000bf05070 */
[----:B------:R-:W-:Y:S02]  /*0b60*/  ISETP.EQ.U32.AND P2, PT, RZ, UR8, PT ;  /* 0x00000008ff007c0c */ /* 0x000fe4000bf42070 */
[----:B------:R-:W-:Y:S02]  /*0b70*/  CS2R R28, SRZ ;  /* 0x00000000001c7805 */ /* 0x000fe4000001ff00 */
[----:B------:R-:W-:Y:S01]  /*0b80*/  CS2R R30, SRZ ;  /* 0x00000000001e7805 */ /* 0x000fe2000001ff00 */
[----:B------:R-:W-:Y:S01]  /*0b90*/  UISETP.NE.AND.EX UP0, UPT, UR5, URZ, UPT, UP0 ;  /* 0x0000003f0500728c */ /* 0x000fe2000bf05300 */
[----:B------:R-:W-:Y:S01]  /*0ba0*/  ISETP.EQ.OR.EX P2, PT, RZ, UR9, P0, P2 ;  /* 0x00000009ff007c0c */ /* 0x000fe20008742720 */
[----:B------:R-:W1:Y:S04]  /*0bb0*/  LDC R10, c[0x0][0x290] ;  /* 0x0000a400ff0a7b82 */ /* 0x000e680000000800 */
[----:B------:R-:W-:-:S04]  /*0bc0*/  PLOP3.LUT P4, PT, PT, PT, UP0, 0x80, 0x0 ;  /* 0x000000000000781c */ /* 0x000fc80003f8f008 */
[----:B0-----:R-:W0:Y:S01]  /*0bd0*/  @!P1 LDC.64 R2, c[0x0][0x220] ;  /* 0x00008800ff029b82 */ /* 0x001e220000000a00 */
[----:B------:R-:W-:Y:S02]  /*0be0*/  @UP0 ULDC.64 UR4, c[0x0][0x2a8] ;  /* 0x0000aa0000040ab9 */ /* 0x000fe40000000a00 */
[----:B------:R-:W-:Y:S01]  /*0bf0*/  @UP0 UIMAD.WIDE UR4, UR45, 0x4, UR4 ;  /* 0x000000042d0408a5 */ /* 0x000fe2000f8e0204 */
[----:B------:R-:W-:-:S04]  /*0c00*/  VOTEU.ALL UP1, P2 ;  /* 0x00000000003f7886 */ /* 0x000fc80001020000 */
[----:B------:R-:W2:Y:S01]  /*0c10*/  @!P3 LDC.64 R4, c[0x0][0x230] ;  /* 0x00008c00ff04bb82 */ /* 0x000ea20000000a00 */
[----:B------:R-:W-:-:S07]  /*0c20*/  @!UP1 UIMAD UR6, UR38, UR6, UR46 ;  /* 0x00000006260692a4 */ /* 0x000fce000f8e022e */
[----:B------:R-:W3:Y:S01]  /*0c30*/  @!P2 LDC.64 R6, c[0x0][0x2e0] ;  /* 0x0000b800ff06ab82 */ /* 0x000ee20000000a00 */
[----:B------:R-:W-:Y:S01]  /*0c40*/  MOV R0, UR6 ;  /* 0x0000000600007c02 */ /* 0x000fe20008000f00 */
[----:B------:R-:W-:Y:S01]  /*0c50*/  IMAD.U32 R8, RZ, RZ, UR4 ;  /* 0x00000004ff087e24 */ /* 0x000fe2000f8e00ff */
[----:B------:R-:W-:Y:S01]  /*0c60*/  MOV R9, UR5 ;  /* 0x0000000500097c02 */ /* 0x000fe20008000f00 */
[----:B------:R-:W-:Y:S01]  /*0c70*/  ULDC.U8 UR4, c[0x0][0x294] ;  /* 0x0000a50000047ab9 */ /* 0x000fe20000000000 */
[----:B0-----:R-:W-:-:S03]  /*0c80*/  @!P1 IMAD.WIDE R2, R11, 0x4, R2 ;  /* 0x000000040b029825 */ /* 0x001fc600078e0202 */
[----:B------:R-:W4:Y:S04]  /*0c90*/  @P4 LDG.E R8, desc[UR36][R8.64] ;  /* 0x0000002408084981 */ /* 0x000f28000c1e1900 */
[----:B------:R-:W4:Y:S01]  /*0ca0*/  @!P1 LDG.E.128 R28, desc[UR36][R2.64] ;  /* 0x00000024021c9981 */ /* 0x000f22000c1e1d00 */
[----:B--2---:R-:W-:-:S04]  /*0cb0*/  @!P3 IMAD.WIDE R4, R11, 0x4, R4 ;  /* 0x000000040b04b825 */ /* 0x004fc800078e0204 */
[----:B------:R-:W-:Y:S01]  /*0cc0*/  @!P2 IMAD R11, R0, 0x100, R23 ;  /* 0x00000100000ba824 */ /* 0x000fe200078e0217 */
[----:B------:R-:W2:Y:S03]  /*0cd0*/  @!P3 LDG.E.128 R12, desc[UR36][R4.64] ;  /* 0x00000024040cb981 */ /* 0x000ea6000c1e1d00 */
[----:B---3--:R-:W-:-:S05]  /*0ce0*/  @!P2 IMAD.WIDE R6, R11, 0x4, R6 ;  /* 0x000000040b06a825 */ /* 0x008fca00078e0206 */
[----:B------:R-:W3:Y:S01]  /*0cf0*/  @!P2 LDG.E.128 R32, desc[UR36][R6.64] ;  /* 0x000000240620a981 */ /* 0x000ee2000c1e1d00 */
[----:B------:R-:W-:Y:S02]  /*0d00*/  ISETP.NE.AND P1, PT, RZ, UR4, PT ;  /* 0x00000004ff007c0c */ /* 0x000fe4000bf25270 */
[----:B-1----:R-:W-:Y:S01]  /*0d10*/  ISETP.GT.AND P3, PT, R10, RZ, PT ;  /* 0x000000ff0a00720c */ /* 0x002fe20003f64270 */
[----:B------:R-:W-:Y:S01]  /*0d20*/  UMOV UR39, URZ ;  /* 0x0000003f00277c82 */ /* 0x000fe20008000000 */
[----:B----4-:R-:W-:Y:S01]  /*0d30*/  @P4 R2UR UR39, R8 ;  /* 0x00000000082742ca */ /* 0x010fe200000e0000 */
[----:B-----5:R-:W-:Y:S01]  /*0d40*/  FADD.FTZ R16, R28, R16 ;  /* 0x000000101c107221 */ /* 0x020fe20000010000 */
[----:B------:R-:W-:Y:S01]  /*0d50*/  FADD.FTZ R17, R29, R17 ;  /* 0x000000111d117221 */ /* 0x000fe20000010000 */
[----:B------:R-:W-:Y:S01]  /*0d60*/  FADD.FTZ R18, R30, R18 ;  /* 0x000000121e127221 */ /* 0x000fe20000010000 */
[----:B------:R-:W-:Y:S01]  /*0d70*/  FADD.FTZ R19, R31, R19 ;  /* 0x000000131f137221 */ /* 0x000fe20000010000 */
[----:B--2---:R-:W-:Y:S01]  /*0d80*/  FADD.FTZ R24, R12, R24 ;  /* 0x000000180c187221 */ /* 0x004fe20000010000 */
[----:B------:R-:W-:Y:S01]  /*0d90*/  FADD.FTZ R25, R13, R25 ;  /* 0x000000190d197221 */ /* 0x000fe20000010000 */
[----:B------:R-:W-:Y:S01]  /*0da0*/  FADD.FTZ R26, R14, R26 ;  /* 0x0000001a0e1a7221 */ /* 0x000fe20000010000 */
[----:B------:R-:W-:Y:S01]  /*0db0*/  FADD.FTZ R27, R15, R27 ;  /* 0x0000001b0f1b7221 */ /* 0x000fe20000010000 */
[----:B---3--:R-:W-:Y:S01]  /*0dc0*/  @!P2 FMUL.FTZ R24, R24, R32 ;  /* 0x000000201818a220 */ /* 0x008fe20000410000 */
[----:B------:R-:W-:Y:S01]  /*0dd0*/  @!P2 FMUL.FTZ R25, R25, R33 ;  /* 0x000000211919a220 */ /* 0x000fe20000410000 */
[----:B------:R-:W-:Y:S01]  /*0de0*/  @!P2 FMUL.FTZ R26, R26, R34 ;  /* 0x000000221a1aa220 */ /* 0x000fe20000410000 */
[----:B------:R-:W-:Y:S01]  /*0df0*/  @!P2 FMUL.FTZ R27, R27, R35 ;  /* 0x000000231b1ba220 */ /* 0x000fe20000410000 */
        /* <DEDUP_REMOVED lines=53> */
.L_x_2879:
        /* <DEDUP_REMOVED lines=22> */
[C---:B------:R-:W-:Y:S01]  /*12b0*/  IMAD R15, R2.reuse, 0x4, R3 ;  /* 0x00000004020f7824 */ /* 0x040fe200078e0203 */
[----:B------:R-:W-:Y:S01]  /*12c0*/  LEA.HI R0, R2, R2, RZ, 0x1 ;  /* 0x0000000202007211 */ /* 0x000fe200078f08ff */
[----:B------:R-:W-:Y:S02]  /*12d0*/  BSSY B1, `(.L_x_2882) ;  /* 0x0000038000017945 */ /* 0x000fe40003800000 */
[----:B------:R-:W-:Y:S01]  /*12e0*/  IMAD R28, R28, 0x4, R15 ;  /* 0x000000041c1c7824 */ /* 0x000fe200078e020f */
[C---:B------:R-:W-:Y:S01]  /*12f0*/  LEA R21, R7.reuse, R15, 0x2 ;  /* 0x0000000f07157211 */ /* 0x040fe200078e10ff */
[----:B0-----:R0:W1:Y:S01]  /*1300*/  LDS R16, [R15] ;  /* 0x000000000f107984 */ /* 0x0010620000000800 */
[----:B------:R-:W-:Y:S01]  /*1310*/  SHF.L.U32 R0, R0, 0x1, RZ ;  /* 0x0000000100007819 */ /* 0x000fe200000006ff */
[----:B------:R-:W-:Y:S02]  /*1320*/  IMAD R20, R7, 0x4, R28 ;  /* 0x0000000407147824 */ /* 0x000fe400078e021c */
[----:B------:R0:W2:Y:S01]  /*1330*/  LDS R18, [R15+0x4] ;  /* 0x000004000f127984 */ /* 0x0000a20000000800 */
[----:B------:R-:W-:-:S03]  /*1340*/  LOP3.LUT R4, R0, 0xfffffffc, RZ, 0xc0, !PT ;  /* 0xfffffffc00047812 */ /* 0x000fc600078ec0ff */
[----:B------:R0:W3:Y:S01]  /*1350*/  LDS R17, [R28] ;  /* 0x000000001c117984 */ /* 0x0000e20000000800 */
[----:B------:R-:W-:-:S03]  /*1360*/  ISETP.GE.AND P0, PT, R4, R7, PT ;  /* 0x000000070400720c */ /* 0x000fc60003f06270 */
[----:B------:R0:W4:Y:S04]  /*1370*/  LDS R19, [R28+0x4] ;  /* 0x000004001c137984 */ /* 0x0001280000000800 */
[----:B------:R0:W0:Y:S04]  /*1380*/  LDS R24, [R21] ;  /* 0x0000000015187984 */ /* 0x0000280000000800 */
[----:B------:R0:W0:Y:S04]  /*1390*/  LDS R26, [R21+0x4] ;  /* 0x00000400151a7984 */ /* 0x0000280000000800 */
[----:B------:R0:W0:Y:S04]  /*13a0*/  LDS R25, [R20] ;  /* 0x0000000014197984 */ /* 0x0000280000000800 */
[----:B------:R0:W0:Y:S01]  /*13b0*/  LDS R27, [R20+0x4] ;  /* 0x00000400141b7984 */ /* 0x0000220000000800 */
[----:B------:R-:W-:Y:S05]  /*13c0*/  @P0 BRA `(.L_x_2883) ;  /* 0x0000000000a00947 */ /* 0x000fea0003800000 */
[----:B------:R-:W-:Y:S01]  /*13d0*/  I2FP.F32.S32 R0, R7 ;  /* 0x0000000700007245 */ /* 0x000fe20000201400 */
[----:B------:R-:W-:Y:S01]  /*13e0*/  ULDC UR4, c[0x0][0x29c] ;  /* 0x0000a70000047ab9 */ /* 0x000fe20000000800 */
[----:B------:R-:W-:Y:S01]  /*13f0*/  IADD3 R2, R4, 0x2, RZ ;  /* 0x0000000204027810 */ /* 0x000fe20007ffe0ff */
[----:B------:R-:W-:Y:S01]  /*1400*/  UIADD3 UR4, -UR39, UR4, URZ ;  /* 0x0000000427047290 */ /* 0x000fe2000fffe13f */
[----:B------:R5:W1:Y:S02]  /*1410*/  MUFU.RCP R5, R0 ;  /* 0x0000000000057308 */ /* 0x000a640000001000 */
[----:B------:R-:W-:-:S03]  /*1420*/  I2FP.F32.S32 R2, R2 ;  /* 0x0000000200027245 */ /* 0x000fc60000201400 */
[----:B-----5:R-:W-:Y:S02]  /*1430*/  I2FP.F32.S32 R0, UR4 ;  /* 0x0000000400007c45 */ /* 0x020fe40008201400 */
[----:B-1----:R-:W-:Y:S01]  /*1440*/  FMUL.FTZ R3, R2, R5 ;  /* 0x0000000502037220 */ /* 0x002fe20000410000 */
[----:B------:R-:W-:-:S03]  /*1450*/  I2FP.F32.S32 R2, R4 ;  /* 0x0000000400027245 */ /* 0x000fc60000201400 */
[----:B------:R-:W-:Y:S02]  /*1460*/  FMUL.FTZ R3, R3, 13.28771209716796875 ;  /* 0x41549a7803037820 */ /* 0x000fe40000410000 */
[----:B------:R-:W-:-:S04]  /*1470*/  FMUL.FTZ R2, R2, R5 ;  /* 0x0000000502027220 */ /* 0x000fc80000410000 */
[----:B------:R-:W1:Y:S01]  /*1480*/  MUFU.EX2 R3, -R3 ;  /* 0x8000000300037308 */ /* 0x000e620000000800 */
[----:B------:R-:W-:-:S07]  /*1490*/  FMUL.FTZ R2, R2, 13.28771209716796875 ;  /* 0x41549a7802027820 */ /* 0x000fce0000410000 */
[----:B------:R-:W5:Y:S01]  /*14a0*/  MUFU.EX2 R5, -R2 ;  /* 0x8000000200057308 */ /* 0x000f620000000800 */
[----:B-1----:R-:W-:-:S04]  /*14b0*/  FMUL.FTZ R4, R0, R3 ;  /* 0x0000000300047220 */ /* 0x002fc80000410000 */
[----:B------:R-:W-:Y:S01]  /*14c0*/  FMUL.RZ R11, R4, 0.15915493667125701904 ;  /* 0x3e22f983040b7820 */ /* 0x000fe2000040c000 */
[----:B-----5:R-:W-:-:S03]  /*14d0*/  FMUL.FTZ R0, R0, R5 ;  /* 0x0000000500007220 */ /* 0x020fc60000410000 */
[----:B------:R-:W4:Y:S01]  /*14e0*/  MUFU.SIN R4, R11 ;  /* 0x0000000b00047308 */ /* 0x000f220000000400 */
[----:B------:R-:W-:-:S07]  /*14f0*/  FMUL.RZ R9, R0, 0.15915493667125701904 ;  /* 0x3e22f98300097820 */ /* 0x000fce000040c000 */
[----:B------:R-:W1:Y:S08]  /*1500*/  MUFU.COS R6, R11 ;  /* 0x0000000b00067308 */ /* 0x000e700000000000 */
[----:B------:R-:W3:Y:S01]  /*1510*/  MUFU.SIN R3, R9 ;  /* 0x0000000900037308 */ /* 0x000ee20000000400 */
[-C--:B----4-:R-:W-:Y:S01]  /*1520*/  FMUL.FTZ R5, R19, R4.reuse ;  /* 0x0000000413057220 */ /* 0x090fe20000410000 */
[-C--:B0-----:R-:W-:Y:S01]  /*1530*/  FMUL.FTZ R7, R27, R4.reuse ;  /* 0x000000041b077220 */ /* 0x081fe20000410000 */
[-C--:B------:R-:W-:Y:S01]  /*1540*/  FMUL.FTZ R12, R26, R4.reuse ;  /* 0x000000041a0c7220 */ /* 0x080fe20000410000 */
[----:B--2---:R-:W-:-:S04]  /*1550*/  FMUL.FTZ R10, R18, R4 ;  /* 0x00000004120a7220 */ /* 0x004fc80000410000 */
[----:B------:R-:W0:Y:S01]  /*1560*/  MUFU.COS R0, R9 ;  /* 0x0000000900007308 */ /* 0x000e220000000000 */
[-C--:B-1----:R-:W-:Y:S01]  /*1570*/  FFMA.FTZ R8, R18, R6.reuse, -R5 ;  /* 0x0000000612087223 */ /* 0x082fe20000010805 */
[-C--:B------:R-:W-:Y:S01]  /*1580*/  FFMA.FTZ R26, R26, R6.reuse, -R7 ;  /* 0x000000061a1a7223 */ /* 0x080fe20000010807 */
[-C--:B------:R-:W-:Y:S01]  /*1590*/  FFMA.FTZ R19, R19, R6.reuse, R10 ;  /* 0x0000000613137223 */ /* 0x080fe2000001000a */
[----:B------:R-:W-:Y:S01]  /*15a0*/  FFMA.FTZ R27, R27, R6, R12 ;  /* 0x000000061b1b7223 */ /* 0x000fe2000001000c */
[----:B------:R-:W-:Y:S02]  /*15b0*/  IMAD.MOV.U32 R18, RZ, RZ, R8 ;  /* 0x000000ffff127224 */ /* 0x000fe400078e0008 */
[-C--:B---3--:R-:W-:Y:S01]  /*15c0*/  FMUL.FTZ R5, R17, R3.reuse ;  /* 0x0000000311057220 */ /* 0x088fe20000410000 */
        /* <DEDUP_REMOVED lines=8> */
.L_x_2883:
[----:B------:R-:W-:Y:S05]  /*1650*/  BSYNC B1 ;  /* 0x0000000000017941 */ /* 0x000fea0003800000 */
.L_x_2882:
[----:B0-----:R0:W-:Y:S04]  /*1660*/  STS [R21], R24 ;  /* 0x0000001815007388 */ /* 0x0011e80000000800 */
[----:B------:R0:W-:Y:S04]  /*1670*/  STS [R21+0x4], R26 ;  /* 0x0000041a15007388 */ /* 0x0001e80000000800 */
[----:B------:R0:W-:Y:S04]  /*1680*/  STS [R20], R25 ;  /* 0x0000001914007388 */ /* 0x0001e80000000800 */
[----:B------:R0:W-:Y:S04]  /*1690*/  STS [R20+0x4], R27 ;  /* 0x0000041b14007388 */ /* 0x0001e80000000800 */
[----:B-1----:R0:W-:Y:S04]  /*16a0*/  STS [R15], R16 ;  /* 0x000000100f007388 */ /* 0x0021e80000000800 */
[----:B--2---:R0:W-:Y:S04]  /*16b0*/  STS [R15+0x4], R18 ;  /* 0x000004120f007388 */ /* 0x0041e80000000800 */
[----:B---3--:R0:W-:Y:S04]  /*16c0*/  STS [R28], R17 ;  /* 0x000000111c007388 */ /* 0x0081e80000000800 */
[----:B----4-:R0:W-:Y:S02]  /*16d0*/  STS [R28+0x4], R19 ;  /* 0x000004131c007388 */ /* 0x0101e40000000800 */
.L_x_2881:
[----:B------:R-:W-:Y:S05]  /*16e0*/  BSYNC B0 ;  /* 0x0000000000007941 */ /* 0x000fea0003800000 */
.L_x_2880:
[----:B------:R-:W-:Y:S06]  /*16f0*/  BAR.SYNC.DEFER_BLOCKING 0x0 ;  /* 0x0000000000007b1d */ /* 0x000fec0000010000 */
[----:B0-----:R0:W1:Y:S04]  /*1700*/  @P6 LDS.128 R16, [R13] ;  /* 0x000000000d106984 */ /* 0x0010680000000c00 */
[----:B------:R0:W2:Y:S01]  /*1710*/  @P6 LDS.128 R24, [R14] ;  /* 0x000000000e186984 */ /* 0x0000a20000000c00 */
[----:B------:R-:W-:Y:S06]  /*1720*/  BAR.SYNC.DEFER_BLOCKING 0x0 ;  /* 0x0000000000007b1d */ /* 0x000fec0000010000 */
[----:B------:R-:W-:Y:S05]  /*1730*/  BRA `(.L_x_2878) ;  /* 0x0000000000b07947 */ /* 0x000fea0003800000 */
.L_x_2877:
[----:B------:R-:W-:Y:S01]  /*1740*/  ISETP.GE.AND P0, PT, R23, R10, PT ;  /* 0x0000000a1700720c */ /* 0x000fe20003f06270 */
[----:B------:R-:W-:-:S12]  /*1750*/  BSSY B0, `(.L_x_2878) ;  /* 0x000002a000007945 */ /* 0x000fd80003800000 */
[----:B------:R-:W-:Y:S05]  /*1760*/  @P0 BRA `(.L_x_2884) ;  /* 0x0000000000a00947 */ /* 0x000fea0003800000 */
[----:B------:R-:W-:Y:S01]  /*1770*/  I2FP.F32.S32 R10, R10 ;  /* 0x0000000a000a7245 */ /* 0x000fe20000201400 */
[----:B------:R-:W-:Y:S01]  /*1780*/  VIADD R0, R23, 0x2 ;  /* 0x0000000217007836 */ /* 0x000fe20000000000 */
[----:B------:R-:W-:Y:S02]  /*1790*/  ULDC UR4, c[0x0][0x29c] ;  /* 0x0000a70000047ab9 */ /* 0x000fe40000000800 */
[----:B------:R-:W0:Y:S01]  /*17a0*/  MUFU.RCP R5, R10 ;  /* 0x0000000a00057308 */ /* 0x000e220000001000 */
[----:B------:R-:W-:Y:S01]  /*17b0*/  UIADD3 UR4, -UR39, UR4, URZ ;  /* 0x0000000427047290 */ /* 0x000fe2000fffe13f */
[----:B------:R-:W-:-:S05]  /*17c0*/  I2FP.F32.S32 R0, R0 ;  /* 0x0000000000007245 */ /* 0x000fca0000201400 */
[----:B0-----:R-:W-:Y:S01]  /*17d0*/  FMUL.FTZ R2, R0, R5 ;  /* 0x0000000500027220 */ /* 0x001fe20000410000 */
[----:B------:R-:W-:-:S03]  /*17e0*/  I2FP.F32.S32 R0, R23 ;  /* 0x0000001700007245 */ /* 0x000fc60000201400 */
[----:B------:R-:W-:Y:S02]  /*17f0*/  FMUL.FTZ R3, R2, 13.28771209716796875 ;  /* 0x41549a7802037820 */ /* 0x000fe40000410000 */
[----:B------:R-:W-:Y:S01]  /*1800*/  FMUL.FTZ R0, R0, R5 ;  /* 0x0000000500007220 */ /* 0x000fe20000410000 */
[----:B------:R-:W-:Y:S01]  /*1810*/  I2FP.F32.S32 R5, UR4 ;  /* 0x0000000400057c45 */ /* 0x000fe20008201400 */
[----:B------:R-:W0:Y:S02]  /*1820*/  MUFU.EX2 R2, -R3 ;  /* 0x8000000300027308 */ /* 0x000e240000000800 */
[----:B------:R-:W-:-:S06]  /*1830*/  FMUL.FTZ R0, R0, 13.28771209716796875 ;  /* 0x41549a7800007820 */ /* 0x000fcc0000410000 */
        /* <DEDUP_REMOVED lines=25> */
[----:B------:R-:W-:Y:S01]  /*19d0*/  FFMA.FTZ R25, R25, R2, R4 ;  /* 0x0000000219197223 */ /* 0x000fe20000010004 */
[----:B------:R-:W-:-:S07]  /*19e0*/  IMAD.MOV.U32 R16, RZ, RZ, R5 ;  /* 0x000000ffff107224 */ /* 0x000fce00078e0005 */
.L_x_2884:
[----:B------:R-:W-:Y:S05]  /*19f0*/  BSYNC B0 ;  /* 0x0000000000007941 */ /* 0x000fea0003800000 */
.L_x_2878:
[----:B------:R-:W-:Y:S01]  /*1a00*/  ISETP.GT.AND P0, PT, R22, 0x3f, PT ;  /* 0x0000003f1600780c */ /* 0x000fe20003f04270 */
[----:B------:R-:W-:Y:S01]  /*1a10*/  BSSY B0, `(.L_x_2885) ;  /* 0x0000015000007945 */ /* 0x000fe20003800000 */
[----:B------:R-:W-:-:S11]  /*1a20*/  HFMA2.MMA R0, -RZ, RZ, 0, 0 ;  /* 0x00000000ff007435 */ /* 0x000fd600000001ff */
[----:B------:R-:W-:Y:S05]  /*1a30*/  @P0 BRA `(.L_x_2886) ;  /* 0x0000000000480947 */ /* 0x000fea0003800000 */
[----:B------:R-:W3:Y:S01]  /*1a40*/  S2UR UR5, SR_CgaCtaId ;  /* 0x00000000000579c3 */ /* 0x000ee20000008800 */
[----:B------:R-:W-:Y:S01]  /*1a50*/  USHF.L.U32 UR6, UR41, 0x2, URZ ;  /* 0x0000000229067899 */ /* 0x000fe2000800063f */
[----:B------:R-:W-:Y:S01]  /*1a60*/  VIADD R23, R23, UR44 ;  /* 0x0000002c17177c36 */ /* 0x000fe20008000000 */
[----:B------:R-:W-:Y:S01]  /*1a70*/  UMOV UR4, 0x400 ;  /* 0x0000040000047882 */ /* 0x000fe20000000000 */
[----:B-12---:R-:W-:Y:S01]  /*1a80*/  FMUL.FTZ R5, R25, R17 ;  /* 0x0000001119057220 */ /* 0x006fe20000410000 */
[----:B------:R-:W-:Y:S02]  /*1a90*/  UIADD3 UR4, UR4, 0x40, URZ ;  /* 0x0000004004047890 */ /* 0x000fe4000fffe03f */
[----:B------:R-:W-:Y:S01]  /*1aa0*/  MOV R0, UR6 ;  /* 0x0000000600007c02 */ /* 0x000fe20008000f00 */
[----:B------:R-:W1:Y:S01]  /*1ab0*/  LDC.64 R2, c[0x0][0x248] ;  /* 0x00009200ff027b82 */ /* 0x000e620000000a00 */
[----:B------:R-:W-:Y:S01]  /*1ac0*/  FFMA.FTZ R5, R24, R16, R5 ;  /* 0x0000001018057223 */ /* 0x000fe20000010005 */
[----:B---3--:R-:W-:-:S03]  /*1ad0*/  ULEA UR4, UR5, UR4, 0x18 ;  /* 0x0000000405047291 */ /* 0x008fc6000f8ec03f */
[----:B------:R-:W-:Y:S02]  /*1ae0*/  ULDC UR5, c[0x0][0x284] ;  /* 0x0000a10000057ab9 */ /* 0x000fe40000000800 */
[----:B------:R-:W-:Y:S01]  /*1af0*/  IMAD R23, R23, UR5, R0 ;  /* 0x0000000517177c24 */ /* 0x000fe2000f8e0200 */
[----:B------:R-:W-:Y:S01]  /*1b00*/  LEA R4, R22, UR4, 0x4 ;  /* 0x0000000416047c11 */ /* 0x000fe2000f8e20ff */
[----:B------:R-:W-:Y:S02]  /*1b10*/  FFMA.FTZ R0, R26, R18, R5 ;  /* 0x000000121a007223 */ /* 0x000fe40000010005 */
[----:B-1----:R-:W-:Y:S02]  /*1b20*/  IMAD.WIDE R2, R23, 0x4, R2 ;  /* 0x0000000417027825 */ /* 0x002fe400078e0202 */
[----:B------:R3:W-:Y:S02]  /*1b30*/  STS.128 [R4], R16 ;  /* 0x0000001004007388 */ /* 0x0007e40000000c00 */
[----:B------:R-:W-:-:S02]  /*1b40*/  FFMA.FTZ R0, R27, R19, R0 ;  /* 0x000000131b007223 */ /* 0x000fc40000010000 */
[----:B------:R3:W-:Y:S05]  /*1b50*/  STG.E.128 desc[UR36][R2.64], R24 ;  /* 0x0000001802007986 */ /* 0x0007ea000c101d24 */
.L_x_2886:
[----:B------:R-:W-:Y:S05]  /*1b60*/  BSYNC B0 ;  /* 0x0000000000007941 */ /* 0x000fea0003800000 */
.L_x_2885:
[----:B---3--:R-:W3:Y:S01]  /*1b70*/  SHFL.BFLY PT, R3, R0, 0x10, 0x1f ;  /* 0x0e001f0000037f89 */ /* 0x008ee200000e0000 */
[----:B------:R-:W-:Y:S01]  /*1b80*/  LOP3.LUT P0, R6, R22, 0x1f, RZ, 0xc0, !PT ;  /* 0x0000001f16067812 */ /* 0x000fe2000780c0ff */
[----:B------:R-:W4:Y:S01]  /*1b90*/  S2UR UR17, SR_CgaCtaId ;  /* 0x00000000001179c3 */ /* 0x000f220000008800 */
[----:B------:R-:W-:Y:S01]  /*1ba0*/  UMOV UR16, 0x400 ;  /* 0x0000040000107882 */ /* 0x000fe20000000000 */
[----:B------:R-:W-:Y:S01]  /*1bb0*/  UIADD3 UR7, -UR42, UR40, URZ ;  /* 0x000000282a077290 */ /* 0x000fe2000fffe13f */
[----:B------:R-:W-:Y:S01]  /*1bc0*/  ISETP.GT.U32.AND P1, PT, R6, 0x1, PT ;  /* 0x000000010600780c */ /* 0x000fe20003f24070 */
[----:B------:R-:W-:Y:S08]  /*1bd0*/  BSSY B0, `(.L_x_2887) ;  /* 0x0000037000007945 */ /* 0x000ff00003800000 */
[----:B------:R-:W-:-:S04]  /*1be0*/  VOTEU.ALL UP0, P0 ;  /* 0x00000000003f7886 */ /* 0x000fc80000000000 */
[----:B------:R-:W5:Y:S01]  /*1bf0*/  @!P1 S2R R9, SR_CgaCtaId ;  /* 0x0000000000099919 */ /* 0x000f620000008800 */
[----:B---3--:R-:W-:Y:S01]  /*1c00*/  FADD.FTZ R3, R3, R0 ;  /* 0x0000000003037221 */ /* 0x008fe20000010000 */
[----:B------:R-:W-:Y:S01]  /*1c10*/  @!P0 SHF.R.U32.HI R0, RZ, 0x3, R22 ;  /* 0x00000003ff008819 */ /* 0x000fe20000011616 */
[----:B----4-:R-:W-:-:S03]  /*1c20*/  @!UP0 ULEA UR4, UR17, UR16, 0x18 ;  /* 0x0000001011048291 */ /* 0x010fc6000f8ec03f */
[----:B------:R-:W3:Y:S01]  /*1c30*/  SHFL.BFLY PT, R2, R3, 0x8, 0x1f ;  /* 0x0d001f0003027f89 */ /* 0x000ee200000e0000 */
[----:B------:R-:W-:Y:S01]  /*1c40*/  @!P0 LOP3.LUT R0, R0, 0x1ffffffc, RZ, 0xc0, !PT ;  /* 0x1ffffffc00008812 */ /* 0x000fe200078ec0ff */
[----:B---3--:R-:W-:-:S05]  /*1c50*/  FADD.FTZ R2, R3, R2 ;  /* 0x0000000203027221 */ /* 0x008fca0000010000 */
[----:B------:R-:W3:Y:S02]  /*1c60*/  SHFL.BFLY PT, R5, R2, 0x4, 0x1f ;  /* 0x0c801f0002057f89 */ /* 0x000ee400000e0000 */
[----:B---3--:R-:W-:Y:S01]  /*1c70*/  FADD.FTZ R5, R2, R5 ;  /* 0x0000000502057221 */ /* 0x008fe20000010000 */
[----:B------:R-:W-:-:S04]  /*1c80*/  @!P1 MOV R2, 0x400 ;  /* 0x0000040000029802 */ /* 0x000fc80000000f00 */
[----:B------:R-:W3:Y:S01]  /*1c90*/  SHFL.BFLY PT, R4, R5, 0x2, 0x1f ;  /* 0x0c401f0005047f89 */ /* 0x000ee200000e0000 */
[----:B-----5:R-:W-:-:S05]  /*1ca0*/  @!P1 LEA R9, R9, R2, 0x18 ;  /* 0x0000000209099211 */ /* 0x020fca00078ec0ff */
[----:B------:R-:W-:Y:S02]  /*1cb0*/  @!P1 IMAD R6, R6, 0x4, R9 ;  /* 0x0000000406069824 */ /* 0x000fe400078e0209 */
[----:B---3--:R-:W-:-:S05]  /*1cc0*/  FADD.FTZ R4, R5, R4 ;  /* 0x0000000405047221 */ /* 0x008fca0000010000 */
[----:B------:R-:W3:Y:S02]  /*1cd0*/  SHFL.BFLY PT, R7, R4, 0x1, 0x1f ;  /* 0x0c201f0004077f89 */ /* 0x000ee400000e0000 */
[----:B---3--:R-:W-:-:S05]  /*1ce0*/  FADD.FTZ R7, R4, R7 ;  /* 0x0000000704077221 */ /* 0x008fca0000010000 */
[----:B------:R3:W-:Y:S01]  /*1cf0*/  @!P0 STS [R0+UR4+0x8], R7 ;  /* 0x0000080700008988 */ /* 0x0007e20008000804 */
[----:B------:R-:W-:Y:S01]  /*1d00*/  BAR.SYNC.DEFER_BLOCKING 0x0 ;  /* 0x0000000000007b1d */ /* 0x000fe20000010000 */
[----:B------:R-:W-:Y:S01]  /*1d10*/  ISETP.NE.AND P0, PT, R22, RZ, PT ;  /* 0x000000ff1600720c */ /* 0x000fe20003f05270 */
[----:B------:R-:W-:-:S04]  /*1d20*/  UIADD3 UR4, UR16, 0x440, URZ ;  /* 0x0000044010047890 */ /* 0x000fc8000fffe03f */
[----:B------:R-:W-:-:S06]  /*1d30*/  ULEA UR4, UR17, UR4, 0x18 ;  /* 0x0000000411047291 */ /* 0x000fcc000f8ec03f */
[----:B------:R-:W-:Y:S02]  /*1d40*/  IMAD.U32 R3, RZ, RZ, UR4 ;  /* 0x00000004ff037e24 */ /* 0x000fe4000f8e00ff */
[----:B---3--:R-:W-:-:S03]  /*1d50*/  @P0 MOV R0, 0xff7fffff ;  /* 0xff7fffff00000802 */ /* 0x008fc60000000f00 */
[----:B------:R-:W-:Y:S04]  /*1d60*/  STL [R1+0x60], R3 ;  /* 0x0000600301007387 */ /* 0x000fe80000100800 */
[----:B------:R-:W-:Y:S04]  /*1d70*/  @P0 STL [R1+0x64], R0 ;  /* 0x0000640001000387 */ /* 0x000fe80000100800 */
[----:B------:R-:W3:Y:S04]  /*1d80*/  @!P1 LDS R7, [R6+0x8] ;  /* 0x0000080006079984 */ /* 0x000ee80000000800 */
[----:B---3--:R-:W3:Y:S02]  /*1d90*/  SHFL.BFLY PT, R2, R7, 0x1, 0x1f ;  /* 0x0c201f0007027f89 */ /* 0x008ee400000e0000 */
[----:B---3--:R-:W-:-:S06]  /*1da0*/  FADD.FTZ R2, R2, R7 ;  /* 0x0000000702027221 */ /* 0x008fcc0000010000 */
[----:B------:R-:W3:Y:S01]  /*1db0*/  SHFL.IDX PT, R2, R2, RZ, 0x1f ;  /* 0x00001fff02027589 */ /* 0x000ee200000e0000 */
[----:B------:R-:W-:Y:S05]  /*1dc0*/  @P0 BRA `(.L_x_2888) ;  /* 0x00000000005c0947 */ /* 0x000fea0003800000 */
[----:B------:R-:W-:Y:S01]  /*1dd0*/  ULDC.64 UR4, c[0x0][0x2c8] ;  /* 0x0000b20000047ab9 */ /* 0x000fe20000000a00 */
[----:B------:R-:W-:Y:S02]  /*1de0*/  MOV R0, UR7 ;  /* 0x0000000700007c02 */ /* 0x000fe40008000f00 */
[----:B------:R-:W-:Y:S01]  /*1df0*/  ISETP.NE.U32.AND P0, PT, RZ, UR4, PT ;  /* 0x00000004ff007c0c */ /* 0x000fe2000bf05070 */
[----:B------:R-:W-:Y:S02]  /*1e00*/  ULDC UR4, c[0x0][0x2a0] ;  /* 0x0000a80000047ab9 */ /* 0x000fe40000000800 */
[----:B---3--:R-:W-:Y:S01]  /*1e10*/  FMUL.FTZ R2, R2, UR4 ;  /* 0x0000000402027c20 */ /* 0x008fe20008410000 */
[----:B------:R-:W-:Y:S01]  /*1e20*/  ISETP.NE.AND.EX P0, PT, RZ, UR5, PT, P0 ;  /* 0x00000005ff007c0c */ /* 0x000fe2000bf05300 */
[----:B------:R-:W-:-:S03]  /*1e30*/  IMAD R0, R0, 0x4, R3 ;  /* 0x0000000400007824 */ /* 0x000fc600078e0203 */
[----:B------:R3:W-:Y:S09]  /*1e40*/  STL [R1+0x64], R2 ;  /* 0x0000640201007387 */ /* 0x0007f20000100800 */
[----:B------:R-:W-:Y:S05]  /*1e50*/  @!P0 BRA `(.L_x_2889) ;  /* 0x0000000000308947 */ /* 0x000fea0003800000 */
[----:B------:R-:W-:Y:S01]  /*1e60*/  UIADD3 UR4, -UR39, UR40, URZ ;  /* 0x0000002827047290 */ /* 0x000fe2000fffe13f */
[----:B------:R-:W-:Y:S01]  /*1e70*/  MOV R4, R2 ;  /* 0x0000000200047202 */ /* 0x000fe20000000f00 */
[----:B------:R-:W-:Y:S02]  /*1e80*/  ULDC UR6, c[0x0][0x2d0] ;  /* 0x0000b40000067ab9 */ /* 0x000fe40000000800 */
[----:B------:R-:W-:-:S04]  /*1e90*/  UIMAD UR5, UR46, UR6, UR4 ;  /* 0x000000062e0572a4 */ /* 0x000fc8000f8e0204 */
[----:B------:R-:W-:-:S03]  /*1ea0*/  UIMAD UR6, UR5, UR6, UR4 ;  /* 0x00000006050672a4 */ /* 0x000fc6000f8e0204 */
[----:B------:R-:W-:Y:S02]  /*1eb0*/  ULDC.64 UR4, c[0x0][0x2c8] ;  /* 0x0000b20000047ab9 */ /* 0x000fe40000000a00 */
[----:B------:R-:W-:-:S06]  /*1ec0*/  UIMAD.WIDE UR4, UR6, 0x4, UR4 ;  /* 0x00000004060478a5 */ /* 0x000fcc000f8e0204 */
[----:B---3--:R-:W-:Y:S01]  /*1ed0*/  IMAD.U32 R2, RZ, RZ, UR4 ;  /* 0x00000004ff027e24 */ /* 0x008fe2000f8e00ff */
[----:B------:R-:W-:-:S05]  /*1ee0*/  MOV R3, UR5 ;  /* 0x0000000500037c02 */ /* 0x000fca0008000f00 */
[----:B------:R-:W3:Y:S02]  /*1ef0*/  LDG.E R2, desc[UR36][R2.64] ;  /* 0x0000002402027981 */ /* 0x000ee4000c1e1900 */
[----:B---3--:R-:W-:-:S05]  /*1f00*/  FADD.FTZ R4, R4, R2 ;  /* 0x0000000204047221 */ /* 0x008fca0000010000 */
[----:B------:R4:W-:Y:S02]  /*1f10*/  STL [R1+0x64], R4 ;  /* 0x0000640401007387 */ /* 0x0009e40000100800 */
.L_x_2889:
[----:B---3--:R-:W3:Y:S04]  /*1f20*/  LDL R2, [R1+0x64] ;  /* 0x0000640001027983 */ /* 0x008ee80000100800 */
[----:B---3--:R3:W-:Y:S02]  /*1f30*/  STS [R0], R2 ;  /* 0x0000000200007388 */ /* 0x0087e40000000800 */
.L_x_2888:
[----:B------:R-:W-:Y:S05]  /*1f40*/  BSYNC B0 ;  /* 0x0000000000007941 */ /* 0x000fea0003800000 */
.L_x_2887:
[----:B------:R-:W-:Y:S01]  /*1f50*/  UIADD3 UR4, UR7, 0x1f, URZ ;  /* 0x0000001f07047890 */ /* 0x000fe2000fffe03f */
[----:B---3--:R-:W-:Y:S01]  /*1f60*/  VIADD R2, R22, UR42 ;  /* 0x0000002a16027c36 */ /* 0x008fe20008000000 */
[----:B------:R-:W-:Y:S02]  /*1f70*/  BAR.SYNC.DEFER_BLOCKING 0x0 ;  /* 0x0000000000007b1d */ /* 0x000fe40000010000 */
        /* <DEDUP_REMOVED lines=16> */
[----:B------:R-:W-:Y:S01]  /*2080*/  MOV R0, UR5 ;  /* 0x0000000500007c02 */ /* 0x000fe20008000f00 */
[----:B------:R-:W-:-:S03]  /*2090*/  ULEA UR4, UR17, UR16, 0x18 ;  /* 0x0000001011047291 */ /* 0x000fc6000f8ec03f */
[----:B------:R-:W-:Y:S01]  /*20a0*/  IABS R3, R0 ;  /* 0x0000000000037213 */ /* 0x000fe20000000000 */
[----:B------:R-:W-:-:S04]  /*20b0*/  IMAD R0, R0, UR6, RZ ;  /* 0x0000000600007c24 */ /* 0x000fc8000f8e02ff */
[----:B------:R-:W-:Y:S01]  /*20c0*/  IMAD.MOV.U32 R6, RZ, RZ, R3 ;  /* 0x000000ffff067224 */ /* 0x000fe200078e0003 */
[----:B0-----:R-:W0:Y:S03]  /*20d0*/  LDS.128 R12, [UR4+0x40] ;  /* 0x00004004ff0c7984 */ /* 0x001e260008000c00 */
[----:B------:R-:W3:Y:S01]  /*20e0*/  I2F.RP R3, R6 ;  /* 0x0000000600037306 */ /* 0x000ee20000209400 */
[----:B------:R-:W5:Y:S07]  /*20f0*/  LDS.128 R8, [UR4+0x50] ;  /* 0x00005004ff087984 */ /* 0x000f6e0008000c00 */
[----:B---3--:R-:W4:Y:S02]  /*2100*/  MUFU.RCP R3, R3 ;  /* 0x0000000300037308 */ /* 0x008f240000001000 */
[----:B----4-:R-:W-:-:S06]  /*2110*/  IADD3 R4, R3, 0xffffffe, RZ ;  /* 0x0ffffffe03047810 */ /* 0x010fcc0007ffe0ff */
[----:B------:R3:W4:Y:S01]  /*2120*/  F2I.FTZ.U32.TRUNC.NTZ R5, R4 ;  /* 0x0000000400057305 */ /* 0x000722000021f000 */
[----:B0-----:R-:W-:Y:S04]  /*2130*/  STL.64 [R1+0x460], R12 ;  /* 0x0004600c01007387 */ /* 0x001fe80000100a00 */
[----:B------:R-:W-:Y:S01]  /*2140*/  STL.64 [R1+0x468], R14 ;  /* 0x0004680e01007387 */ /* 0x000fe20000100a00 */
[----:B---3--:R-:W-:-:S03]  /*2150*/  HFMA2.MMA R4, -RZ, RZ, 0, 0 ;  /* 0x00000000ff047435 */ /* 0x008fc600000001ff */
[----:B-----5:R-:W-:Y:S04]  /*2160*/  STL.64 [R1+0x450], R8 ;  /* 0x0004500801007387 */ /* 0x020fe80000100a00 */
[----:B------:R-:W-:Y:S01]  /*2170*/  STL.64 [R1+0x458], R10 ;  /* 0x0004580a01007387 */ /* 0x000fe20000100a00 */
[----:B----4-:R-:W-:-:S03]  /*2180*/  IMAD.MOV R7, RZ, RZ, -R5 ;  /* 0x000000ffff077224 */ /* 0x010fc600078e0a05 */
[----:B------:R-:W0:Y:S01]  /*2190*/  LDS.128 R8, [UR4+0x60] ;  /* 0x00006004ff087984 */ /* 0x000e220008000c00 */
[----:B------:R-:W-:-:S03]  /*21a0*/  IMAD R7, R7, R6, RZ ;  /* 0x0000000607077224 */ /* 0x000fc600078e02ff */
[----:B------:R-:W-:Y:S01]  /*21b0*/  LDS.128 R12, [UR4+0x80] ;  /* 0x00008004ff0c7984 */ /* 0x000fe20008000c00 */
[----:B------:R-:W-:-:S03]  /*21c0*/  IMAD.HI.U32 R3, R5, R7, R4 ;  /* 0x0000000705037227 */ /* 0x000fc600078e0004 */
[----:B------:R-:W3:Y:S04]  /*21d0*/  LDS.128 R4, [UR4+0x70] ;  /* 0x00007004ff047984 */ /* 0x000ee80008000c00 */
[----:B------:R4:W-:Y:S02]  /*21e0*/  STL [R1+0x470], R3 ;  /* 0x0004700301007387 */ /* 0x0009e40000100800 */
[----:B----4-:R-:W4:Y:S02]  /*21f0*/  LDC R3, c[0x0][0x2c0] ;  /* 0x0000b000ff037b82 */ /* 0x010f240000000800 */
[----:B0-----:R-:W-:Y:S04]  /*2200*/  STL.64 [R1+0x440], R8 ;  /* 0x0004400801007387 */ /* 0x001fe80000100a00 */
[----:B------:R-:W-:Y:S04]  /*2210*/  STL.64 [R1+0x448], R10 ;  /* 0x0004480a01007387 */ /* 0x000fe80000100a00 */
[----:B------:R-:W0:Y:S04]  /*2220*/  LDS.128 R8, [UR4+0x90] ;  /* 0x00009004ff087984 */ /* 0x000e280008000c00 */
[----:B---3--:R-:W-:Y:S04]  /*2230*/  STL.64 [R1+0x430], R4 ;  /* 0x0004300401007387 */ /* 0x008fe80000100a00 */
[----:B------:R-:W-:Y:S04]  /*2240*/  STL.64 [R1+0x438], R6 ;  /* 0x0004380601007387 */ /* 0x000fe80000100a00 */
[----:B------:R-:W3:Y:S04]  /*2250*/  LDS.128 R4, [UR4+0xa0] ;  /* 0x0000a004ff047984 */ /* 0x000ee80008000c00 */
[----:B------:R-:W-:Y:S04]  /*2260*/  STL.64 [R1+0x420], R12 ;  /* 0x0004200c01007387 */ /* 0x000fe80000100a00 */
[----:B------:R-:W-:Y:S04]  /*2270*/  STL.64 [R1+0x428], R14 ;  /* 0x0004280e01007387 */ /* 0x000fe80000100a00 */
[----:B------:R-:W5:Y:S04]  /*2280*/  LDS.128 R12, [UR4+0xb0] ;  /* 0x0000b004ff0c7984 */ /* 0x000f680008000c00 */
[----:B0-----:R-:W-:Y:S04]  /*2290*/  STL.64 [R1+0x410], R8 ;  /* 0x0004100801007387 */ /* 0x001fe80000100a00 */
[----:B------:R-:W-:Y:S04]  /*22a0*/  STL.64 [R1+0x418], R10 ;  /* 0x0004180a01007387 */ /* 0x000fe80000100a00 */
[----:B------:R-:W0:Y:S04]  /*22b0*/  LDS.128 R8, [UR4+0xc0] ;  /* 0x0000c004ff087984 */ /* 0x000e280008000c00 */
[----:B---3--:R-:W-:Y:S04]  /*22c0*/  STL.64 [R1+0x400], R4 ;  /* 0x0004000401007387 */ /* 0x008fe80000100a00 */
[----:B------:R-:W-:Y:S04]  /*22d0*/  STL.64 [R1+0x408], R6 ;  /* 0x0004080601007387 */ /* 0x000fe80000100a00 */
[----:B------:R-:W3:Y:S04]  /*22e0*/  LDS.128 R4, [UR4+0xd0] ;  /* 0x0000d004ff047984 */ /* 0x000ee80008000c00 */
[----:B-----5:R-:W-:Y:S04]  /*22f0*/  STL.64 [R1+0x3f0], R12 ;  /* 0x0003f00c01007387 */ /* 0x020fe80000100a00 */
        /* <DEDUP_REMOVED lines=160> */
[----:B------:R-:W3:Y:S01]  /*2d00*/  LDS.128 R4, [UR4+0x430] ;  /* 0x00043004ff047984 */ /* 0x000ee20008000c00 */
[----:B------:R-:W-:-:S03]  /*2d10*/  ULDC UR4, c[0x0][0x298] ;  /* 0x0000a60000047ab9 */ /* 0x000fc60000000800 */
[----:B-----5:R-:W-:Y:S04]  /*2d20*/  STL.64 [R1+0x90], R12 ;  /* 0x0000900c01007387 */ /* 0x020fe80000100a00 */
[----:B------:R-:W-:Y:S04]  /*2d30*/  STL.64 [R1+0x98], R14 ;  /* 0x0000980e01007387 */ /* 0x000fe80000100a00 */
[----:B0-----:R-:W-:Y:S04]  /*2d40*/  STL.64 [R1+0x80], R8 ;  /* 0x0000800801007387 */ /* 0x001fe80000100a00 */
[----:B------:R-:W-:Y:S04]  /*2d50*/  STL.64 [R1+0x88], R10 ;  /* 0x0000880a01007387 */ /* 0x000fe80000100a00 */
[----:B---3--:R4:W-:Y:S04]  /*2d60*/  STL.64 [R1+0x70], R4 ;  /* 0x0000700401007387 */ /* 0x0089e80000100a00 */
[----:B------:R0:W-:Y:S01]  /*2d70*/  STL.64 [R1+0x78], R6 ;  /* 0x0000780601007387 */ /* 0x0001e20000100a00 */
[----:B----4-:R-:W-:Y:S01]  /*2d80*/  VIADD R4, R3, UR4 ;  /* 0x0000000403047c36 */ /* 0x010fe20008000000 */
[----:B------:R-:W-:-:S07]  /*2d90*/  SHF.R.S32.HI R3, RZ, 0x1f, R0 ;  /* 0x0000001fff037819 */ /* 0x000fce0000011400 */
.L_x_2894:
[----:B------:R-:W3:Y:S01]  /*2da0*/  LDL R5, [R1+0x470] ;  /* 0x0004700001057983 */ /* 0x000ee20000100800 */
[----:B------:R-:W4:Y:S01]  /*2db0*/  LDC R252, c[0x0][0x284] ;  /* 0x0000a100fffc7b82 */ /* 0x000f220000000800 */
[----:B0-----:R-:W-:Y:S02]  /*2dc0*/  IABS R4, R2 ;  /* 0x0000000200047213 */ /* 0x001fe40000000000 */
[----:B0-----:R-:W-:Y:S01]  /*2dd0*/  MOV R7, UR5 ;  /* 0x0000000500077c02 */ /* 0x001fe20008000f00 */
[----:B-----5:R-:W-:Y:S01]  /*2de0*/  STL.64 [R1+0x490], R230 ;  /* 0x000490e601007387 */ /* 0x020fe20000100a00 */
[----:B------:R-:W-:Y:S02]  /*2df0*/  ISETP.GE.AND P1, PT, R2, RZ, PT ;  /* 0x000000ff0200720c */ /* 0x000fe40003f26270 */
[----:B------:R-:W-:Y:S01]  /*2e00*/  IABS R7, R7 ;  /* 0x0000000700077213 */ /* 0x000fe20000000000 */
[----:B------:R0:W-:Y:S04]  /*2e10*/  STL.64 [R1+0x488], R228 ;  /* 0x000488e401007387 */ /* 0x0001e80000100a00 */
[----:B------:R-:W-:Y:S04]  /*2e20*/  STL.64 [R1+0x480], R234 ;  /* 0x000480ea01007387 */ /* 0x000fe80000100a00 */
[----:B------:R1:W-:Y:S04]  /*2e30*/  STL.64 [R1+0x478], R232 ;  /* 0x000478e801007387 */ /* 0x0003e80000100a00 */
[----:B0-----:R-:W2:Y:S01]  /*2e40*/  LDL.64 R228, [R1+0x50] ;  /* 0x0000500001e47983 */ /* 0x001ea20000100a00 */
[----:B----4-:R-:W-:-:S03]  /*2e50*/  IABS R6, R252 ;  /* 0x000000fc00067213 */ /* 0x010fc60000000000 */
[----:B------:R-:W2:Y:S04]  /*2e60*/  LDL.64 R230, [R1+0x58] ;  /* 0x0000580001e67983 */ /* 0x000ea80000100a00 */
[----:B-1----:R-:W4:Y:S04]  /*2e70*/  LDL.64 R232, [R1+0x40] ;  /* 0x0000400001e87983 */ /* 0x002f280000100a00 */
[----:B------:R-:W4:Y:S01]  /*2e80*/  LDL.64 R234, [R1+0x48] ;  /* 0x0000480001ea7983 */ /* 0x000f220000100a00 */
[----:B---3--:R-:W-:-:S04]  /*2e90*/  IMAD.HI.U32 R5, R5, R4, RZ ;  /* 0x0000000405057227 */ /* 0x008fc800078e00ff */
[----:B------:R-:W-:-:S04]  /*2ea0*/  IMAD.MOV R5, RZ, RZ, -R5 ;  /* 0x000000ffff057224 */ /* 0x000fc800078e0a05 */
[----:B------:R-:W-:-:S05]  /*2eb0*/  IMAD R4, R6, R5, R4 ;  /* 0x0000000506047224 */ /* 0x000fca00078e0204 */
[----:B------:R-:W-:-:S13]  /*2ec0*/  ISETP.GT.U32.AND P0, PT, R7, R4, PT ;  /* 0x000000040700720c */ /* 0x000fda0003f04070 */
[----:B------:R-:W-:-:S04]  /*2ed0*/  @!P0 IADD3 R4, R4, -R6, RZ ;  /* 0x8000000604048210 */ /* 0x000fc80007ffe0ff */
[----:B------:R-:W-:Y:S01]  /*2ee0*/  ISETP.GT.U32.AND P0, PT, R7, R4, PT ;  /* 0x000000040700720c */ /* 0x000fe20003f04070 */
[----:B------:R-:W-:-:S12]  /*2ef0*/  IMAD R7, R252, UR45, RZ ;  /* 0x0000002dfc077c24 */ /* 0x000fd8000f8e02ff */
[----:B------:R-:W-:Y:S01]  /*2f00*/  @!P0 IMAD.IADD R4, R4, 0x1, -R6 ;  /* 0x0000000104048824 */ /* 0x000fe200078e0a06 */
[----:B------:R-:W-:-:S04]  /*2f10*/  ISETP.NE.AND P0, PT, R252, RZ, PT ;  /* 0x000000fffc00720c */ /* 0x000fc80003f05270 */
[----:B------:R-:W-:Y:S02]  /*2f20*/  @!P1 IADD3 R4, -R4, RZ, RZ ;  /* 0x000000ff04049210 */ /* 0x000fe40007ffe1ff */
[----:B------:R-:W-:-:S07]  /*2f30*/  ISETP.GE.AND P1, PT, R2, UR40, PT ;  /* 0x0000002802007c0c */ /* 0x000fce000bf26270 */
[----:B------:R-:W-:-:S04]  /*2f40*/  @!P0 LOP3.LUT R4, RZ, R252, RZ, 0x33, !PT ;  /* 0x000000fcff048212 */ /* 0x000fc800078e33ff */
[----:B------:R-:W-:Y:S02]  /*2f50*/  SHF.R.S32.HI R6, RZ, 0x1f, R4 ;  /* 0x0000001fff067819 */ /* 0x000fe40000011404 */
[----:B------:R-:W-:Y:S01]  /*2f60*/  IADD3 R5, P0, R4, R7, RZ ;  /* 0x0000000704057210 */ /* 0x000fe20007f1e0ff */
[----:B------:R-:W0:Y:S03]  /*2f70*/  @!P1 LDC R249, c[0x0][0x288] ;  /* 0x0000a200fff99b82 */ /* 0x000e260000000800 */
[----:B------:R-:W-:Y:S02]  /*2f80*/  LEA.HI.X.SX32 R6, R7, R6, 0x1, P0 ;  /* 0x0000000607067211 */ /* 0x000fe400000f0eff */
[----:B------:R-:W-:-:S03]  /*2f90*/  LEA R236, P0, R5, UR12, 0x2 ;  /* 0x0000000c05ec7c11 */ /* 0x000fc6000f8010ff */
[----:B------:R-:W1:Y:S01]  /*2fa0*/  @!P1 LDC R7, c[0x0][0x288] ;  /* 0x0000a200ff079b82 */ /* 0x000e620000000800 */
[----:B------:R-:W-:-:S05]  /*2fb0*/  LEA.HI.X R237, R5, UR13, R6, 0x2, P0 ;  /* 0x0000000d05ed7c11 */ /* 0x000fca00080f1406 */
[----:B------:R-:W1:Y:S04]  /*2fc0*/  @!P1 LDG.E R6, desc[UR36][R236.64] ;  /* 0x00000024ec069981 */ /* 0x000e68000c1e1900 */
[----:B------:R-:W0:Y:S01]  /*2fd0*/  @!P1 LDG.E R239, desc[UR36][R236.64] ;  /* 0x00000024ecef9981 */ /* 0x000e22000c1e1900 */
[----:B------:R-:W-:-:S03]  /*2fe0*/  @!P1 SHF.L.U32 R241, R4, 0x2, RZ ;  /* 0x0000000204f19819 */ /* 0x000fc600000006ff */
[----:B------:R-:W3:Y:S04]  /*2ff0*/  @!P1 LDG.E R238, desc[UR36][R236.64] ;  /* 0x00000024ecee9981 */ /* 0x000ee8000c1e1900 */
[----:B------:R-:W3:Y:S04]  /*3000*/  @!P1 LDG.E R248, desc[UR36][R236.64] ;  /* 0x00000024ecf89981 */ /* 0x000ee8000c1e1900 */
[----:B------:R-:W3:Y:S04]  /*3010*/  @!P1 LDG.E R5, desc[UR36][R236.64] ;  /* 0x00000024ec059981 */ /* 0x000ee8000c1e1900 */
[----:B------:R-:W3:Y:S01]  /*3020*/  @!P1 LDG.E R251, desc[UR36][R236.64] ;  /* 0x00000024ecfb9981 */ /* 0x000ee2000c1e1900 */
[----:B-1----:R-:W-:-:S02]  /*3030*/  @!P1 IMAD R240, R6, R7, RZ ;  /* 0x0000000706f09224 */ /* 0x002fc400078e02ff */
[----:B------:R-:W1:Y:S02]  /*3040*/  @!P1 LDC.64 R6, c[0x0][0x248] ;  /* 0x00009200ff069b82 */ /* 0x000e640000000a00 */
[----:B------:R-:W-:-:S04]  /*3050*/  @!P1 IMAD.SHL.U32 R240, R240, 0x100, RZ ;  /* 0x00000100f0f09824 */ /* 0x000fc800078e00ff */
[----:B------:R-:W-:-:S05]  /*3060*/  @!P1 IMAD R241, R240, R252, R241 ;  /* 0x000000fcf0f19224 */ /* 0x000fca00078e02f1 */
[----:B------:R-:W-:-:S04]  /*3070*/  @!P1 IADD3 R240, P0, R0, R241, RZ ;  /* 0x000000f100f09210 */ /* 0x000fc80007f1e0ff */
[----:B------:R-:W-:Y:S02]  /*3080*/  @!P1 LEA.HI.X.SX32 R241, R241, R3, 0x1, P0 ;  /* 0x00000003f1f19211 */ /* 0x000fe400000f0eff */
[----:B-1----:R-:W-:-:S04]  /*3090*/  @!P1 LEA R242, P0, R240, R6, 0x2 ;  /* 0x00000006f0f29211 */ /* 0x002fc800078010ff */
[----:B------:R-:W-:Y:S02]  /*30a0*/  @!P1 LEA.HI.X R243, R240, R7, R241, 0x2, P0 ;  /* 0x00000007f0f39211 */ /* 0x000fe400000f14f1 */
[----:B------:R-:W1:Y:S03]  /*30b0*/  @!P1 LDC.64 R6, c[0x0][0x248] ;  /* 0x00009200ff069b82 */ /* 0x000e660000000a00 */
[----:B--2---:R2:W3:Y:S01]  /*30c0*/  @!P1 LDG.E.128 R228, desc[UR36][R242.64] ;  /* 0x00000024f2e49981 */ /* 0x0044e2000c1e1d00 */
[----:B0-----:R-:W-:Y:S02]  /*30d0*/  @!P1 IMAD R240, R239, R249, RZ ;  /* 0x000000f9eff09224 */ /* 0x001fe400078e02ff */
[----:B------:R-:W-:-:S03]  /*30e0*/  IMAD.IADD R239, R4, 0x1, R252 ;  /* 0x0000000104ef7824 */ /* 0x000fc600078e02fc */
[----:B------:R-:W-:Y:S01]  /*30f0*/  @!P1 SHF.L.U32 R240, R240, 0x8, RZ ;  /* 0x00000008f0f09819 */ /* 0x000fe200000006ff */
[----:B------:R-:W-:Y:S01]  /*3100*/  @!P1 IMAD.SHL.U32 R241, R239, 0x4, RZ ;  /* 0x00000004eff19824 */ /* 0x000fe200078e00ff */
[----:B--2---:R-:W3:Y:S03]  /*3110*/  @!P1 LDC R242, c[0x0][0x288] ;  /* 0x0000a200fff29b82 */ /* 0x004ee60000000800 */
[----:B------:R-:W-:-:S05]  /*3120*/  @!P1 IMAD R240, R240, R252, R241 ;  /* 0x000000fcf0f09224 */ /* 0x000fca00078e02f1 */
[----:B------:R-:W-:-:S04]  /*3130*/  @!P1 IADD3 R241, P0, R0, R240, RZ ;  /* 0x000000f000f19210 */ /* 0x000fc80007f1e0ff */
[----:B------:R-:W-:Y:S02]  /*3140*/  @!P1 LEA.HI.X.SX32 R249, R240, R3, 0x1, P0 ;  /* 0x00000003f0f99211 */ /* 0x000fe400000f0eff */
[C---:B-1----:R-:W-:Y:S02]  /*3150*/  @!P1 LEA R240, P0, R241.reuse, R6, 0x2 ;  /* 0x00000006f1f09211 */ /* 0x042fe400078010ff */
[----:B------:R-:W0:Y:S02]  /*3160*/  @!P1 LDC R6, c[0x0][0x288] ;  /* 0x0000a200ff069b82 */ /* 0x000e240000000800 */
[----:B------:R-:W-:-:S05]  /*3170*/  @!P1 LEA.HI.X R241, R241, R7, R249, 0x2, P0 ;  /* 0x00000007f1f19211 */ /* 0x000fca00000f14f9 */
[----:B----4-:R1:W2:Y:S01]  /*3180*/  @!P1 LDG.E.128 R232, desc[UR36][R240.64] ;  /* 0x00000024f0e89981 */ /* 0x0102a2000c1e1d00 */
[----:B------:R-:W-:-:S04]  /*3190*/  IADD3 R249, R239, R252, RZ ;  /* 0x000000fceff97210 */ /* 0x000fc80007ffe0ff */
[----:B------:R-:W-:Y:S01]  /*31a0*/  @!P1 SHF.L.U32 R7, R249, 0x2, RZ ;  /* 0x00000002f9079819 */ /* 0x000fe200000006ff */
[----:B---3--:R-:W-:Y:S02]  /*31b0*/  @!P1 IMAD R242, R5, R242, RZ ;  /* 0x000000f205f29224 */ /* 0x008fe400078e02ff */
[----:B0-----:R-:W-:Y:S01]  /*31c0*/  @!P1 IMAD R6, R238, R6, RZ ;  /* 0x00000006ee069224 */ /* 0x001fe200078e02ff */
[----:B-1----:R-:W0:Y:S03]  /*31d0*/  @!P1 LDC.64 R240, c[0x0][0x248] ;  /* 0x00009200fff09b82 */ /* 0x002e260000000a00 */
[----:B------:R-:W-:-:S04]  /*31e0*/  @!P1 IMAD.SHL.U32 R6, R6, 0x100, RZ ;  /* 0x0000010006069824 */ /* 0x000fc800078e00ff */
[----:B------:R-:W-:Y:S02]  /*31f0*/  @!P1 IMAD R238, R6, R252, R7 ;  /* 0x000000fc06ee9224 */ /* 0x000fe400078e0207 */
[----:B------:R-:W1:Y:S03]  /*3200*/  @!P1 LDC.64 R6, c[0x0][0x248] ;  /* 0x00009200ff069b82 */ /* 0x000e660000000a00 */
[----:B------:R-:W-:-:S04]  /*3210*/  @!P1 IADD3 R239, P0, R0, R238, RZ ;  /* 0x000000ee00ef9210 */ /* 0x000fc80007f1e0ff */
[----:B------:R-:W-:Y:S02]  /*3220*/  @!P1 LEA.HI.X.SX32 R250, R238, R3, 0x1, P0 ;  /* 0x00000003eefa9211 */ /* 0x000fe400000f0eff */
[C---:B-1----:R-:W-:Y:S02]  /*3230*/  @!P1 LEA R238, P0, R239.reuse, R6, 0x2 ;  /* 0x00000006efee9211 */ /* 0x042fe400078010ff */
[----:B------:R-:W1:Y:S02]  /*3240*/  @!P1 LDC R6, c[0x0][0x288] ;  /* 0x0000a200ff069b82 */ /* 0x000e640000000800 */
[----:B------:R-:W-:Y:S01]  /*3250*/  @!P1 LEA.HI.X R239, R239, R7, R250, 0x2, P0 ;  /* 0x00000007efef9211 */ /* 0x000fe200000f14fa */
[----:B-1----:R-:W-:Y:S02]  /*3260*/  @!P1 IMAD R6, R248, R6, RZ ;  /* 0x00000006f8069224 */ /* 0x002fe400078e02ff */
[----:B------:R-:W-:-:S03]  /*3270*/  IMAD.IADD R248, R249, 0x1, R252 ;  /* 0x00000001f9f87824 */ /* 0x000fc600078e02fc */
[----:B------:R-:W-:Y:S01]  /*3280*/  @!P1 SHF.L.U32 R6, R6, 0x8, RZ ;  /* 0x0000000806069819 */ /* 0x000fe200000006ff */
[----:B------:R-:W-:-:S04]  /*3290*/  @!P1 IMAD.SHL.U32 R7, R248, 0x4, RZ ;  /* 0x00000004f8079824 */ /* 0x000fc800078e00ff */
[-C--:B------:R-:W-:Y:S02]  /*32a0*/  @!P1 IMAD R250, R6, R252.reuse, R7 ;  /* 0x000000fc06fa9224 */ /* 0x080fe400078e0207 */
[----:B------:R-:W1:Y:S01]  /*32b0*/  @!P1 LDC.64 R6, c[0x0][0x248] ;  /* 0x00009200ff069b82 */ /* 0x000e620000000a00 */
[----:B------:R-:W-:Y:S02]  /*32c0*/  IADD3 R5, R248, R252, RZ ;  /* 0x000000fcf8057210 */ /* 0x000fe40007ffe0ff */
[----:B------:R-:W-:Y:S01]  /*32d0*/  @!P1 IADD3 R249, P0, R0, R250, RZ ;  /* 0x000000fa00f99210 */ /* 0x000fe20007f1e0ff */
[----:B------:R-:W-:Y:S01]  /*32e0*/  @!P1 IMAD.SHL.U32 R242, R242, 0x100, RZ ;  /* 0x00000100f2f29824 */ /* 0x000fe200078e00ff */
[----:B------:R-:W-:Y:S02]  /*32f0*/  @!P1 SHF.L.U32 R243, R5, 0x2, RZ ;  /* 0x0000000205f39819 */ /* 0x000fe400000006ff */
[----:B------:R-:W-:Y:S02]  /*3300*/  @!P1 LEA.HI.X.SX32 R250, R250, R3, 0x1, P0 ;  /* 0x00000003fafa9211 */ /* 0x000fe400000f0eff */
[----:B-1----:R-:W-:-:S04]  /*3310*/  @!P1 LEA R6, P0, R249, R6, 0x2 ;  /* 0x00000006f9069211 */ /* 0x002fc800078010ff */
[----:B------:R-:W-:Y:S01]  /*3320*/  @!P1 LEA.HI.X R7, R249, R7, R250, 0x2, P0 ;  /* 0x00000007f9079211 */ /* 0x000fe200000f14fa */
[----:B------:R-:W-:Y:S01]  /*3330*/  @!P1 IMAD R249, R242, R252, R243 ;  /* 0x000000fcf2f99224 */ /* 0x000fe200078e02f3 */
[----:B------:R-:W3:Y:S01]  /*3340*/  @!P1 LDG.E R250, desc[UR36][R236.64] ;  /* 0x00000024ecfa9981 */ /* 0x000ee2000c1e1900 */
[----:B------:R-:W1:Y:S03]  /*3350*/  @!P1 LDC.64 R242, c[0x0][0x248] ;  /* 0x00009200fff29b82 */ /* 0x000e660000000a00 */
[----:B------:R4:W-:Y:S04]  /*3360*/  @!P1 STL.64 [R1+0x50], R228 ;  /* 0x000050e401009387 */ /* 0x0009e80000100a00 */
[----:B------:R0:W-:Y:S04]  /*3370*/  @!P1 STL.64 [R1+0x58], R230 ;  /* 0x000058e601009387 */ /* 0x0001e80000100a00 */
[----:B----4-:R-:W4:Y:S04]  /*3380*/  LDL.64 R228, [R1+0x30] ;  /* 0x0000300001e47983 */ /* 0x010f280000100a00 */
[----:B0-----:R-:W4:Y:S01]  /*3390*/  LDL.64 R230, [R1+0x38] ;  /* 0x0000380001e67983 */ /* 0x001f220000100a00 */
[----:B------:R-:W-:-:S04]  /*33a0*/  @!P1 IADD3 R248, P0, R0, R249, RZ ;  /* 0x000000f900f89210 */ /* 0x000fc80007f1e0ff */
[----:B------:R-:W-:Y:S02]  /*33b0*/  @!P1 LEA.HI.X.SX32 R249, R249, R3, 0x1, P0 ;  /* 0x00000003f9f99211 */ /* 0x000fe400000f0eff */
[----:B-1----:R-:W-:-:S04]  /*33c0*/  @!P1 LEA R242, P0, R248, R242, 0x2 ;  /* 0x000000f2f8f29211 */ /* 0x002fc800078010ff */
[----:B------:R-:W-:Y:S02]  /*33d0*/  @!P1 LEA.HI.X R243, R248, R243, R249, 0x2, P0 ;  /* 0x000000f3f8f39211 */ /* 0x000fe400000f14f9 */
[----:B------:R-:W0:Y:S01]  /*33e0*/  @!P1 LDC R248, c[0x0][0x288] ;  /* 0x0000a200fff89b82 */ /* 0x000e220000000800 */
[----:B------:R-:W-:Y:S02]  /*33f0*/  IMAD.IADD R5, R5, 0x1, R252 ;  /* 0x0000000105057824 */ /* 0x000fe400078e02fc */
[----:B0-----:R-:W-:Y:S02]  /*3400*/  @!P1 IMAD R251, R251, R248, RZ ;  /* 0x000000f8fbfb9224 */ /* 0x001fe400078e02ff */
[----:B------:R-:W-:-:S03]  /*3410*/  @!P1 IMAD.SHL.U32 R248, R5, 0x4, RZ ;  /* 0x0000000405f89824 */ /* 0x000fc600078e00ff */
[----:B------:R-:W-:-:S05]  /*3420*/  @!P1 SHF.L.U32 R251, R251, 0x8, RZ ;  /* 0x00000008fbfb9819 */ /* 0x000fca00000006ff */
[----:B------:R-:W-:-:S05]  /*3430*/  @!P1 IMAD R251, R251, R252, R248 ;  /* 0x000000fcfbfb9224 */ /* 0x000fca00078e02f8 */
[----:B------:R-:W-:-:S04]  /*3440*/  @!P1 IADD3 R248, P0, R0, R251, RZ ;  /* 0x000000fb00f89210 */ /* 0x000fc80007f1e0ff */
[----:B------:R-:W-:Y:S02]  /*3450*/  @!P1 LEA.HI.X.SX32 R249, R251, R3, 0x1, P0 ;  /* 0x00000003fbf99211 */ /* 0x000fe400000f0eff */
[----:B------:R-:W-:-:S04]  /*3460*/  @!P1 LEA R240, P0, R248, R240, 0x2 ;  /* 0x000000f0f8f09211 */ /* 0x000fc800078010ff */
[----:B------:R-:W-:Y:S02]  /*3470*/  @!P1 LEA.HI.X R241, R248, R241, R249, 0x2, P0 ;  /* 0x000000f1f8f19211 */ /* 0x000fe400000f14f9 */
[----:B------:R-:W3:Y:S04]  /*3480*/  @!P1 LDG.E R249, desc[UR36][R236.64] ;  /* 0x00000024ecf99981 */ /* 0x000ee8000c1e1900 */
[----:B--2---:R0:W-:Y:S04]  /*3490*/  @!P1 STL.64 [R1+0x40], R232 ;  /* 0x000040e801009387 */ /* 0x0041e80000100a00 */
[----:B------:R1:W-:Y:S04]  /*34a0*/  @!P1 STL.64 [R1+0x48], R234 ;  /* 0x000048ea01009387 */ /* 0x0003e80000100a00 */
[----:B------:R-:W2:Y:S04]  /*34b0*/  @!P1 LDG.E R248, desc[UR36][R236.64] ;  /* 0x00000024ecf89981 */ /* 0x000ea8000c1e1900 */
[----:B0-----:R-:W2:Y:S04]  /*34c0*/  LDL.64 R232, [R1+0x20] ;  /* 0x0000200001e87983 */ /* 0x001ea80000100a00 */
[----:B-1----:R-:W2:Y:S04]  /*34d0*/  LDL.64 R234, [R1+0x28] ;  /* 0x0000280001ea7983 */ /* 0x002ea80000100a00 */
[----:B----4-:R0:W4:Y:S02]  /*34e0*/  @!P1 LDG.E.128 R228, desc[UR36][R238.64] ;  /* 0x00000024eee49981 */ /* 0x010124000c1e1d00 */
[----:B0-----:R-:W3:Y:S01]  /*34f0*/  @!P1 LDC R238, c[0x0][0x288] ;  /* 0x0000a200ffee9b82 */ /* 0x001ee20000000800 */
[----:B------:R-:W-:-:S05]  /*3500*/  IADD3 R5, R5, R252, RZ ;  /* 0x000000fc05057210 */ /* 0x000fca0007ffe0ff */
[----:B------:R-:W-:Y:S02]  /*3510*/  @!P1 IMAD.SHL.U32 R5, R5, 0x4, RZ ;  /* 0x0000000405059824 */ /* 0x000fe400078e00ff */
[----:B---3--:R-:W-:Y:S02]  /*3520*/  @!P1 IMAD R249, R249, R238, RZ ;  /* 0x000000eef9f99224 */ /* 0x008fe400078e02ff */
[----:B------:R-:W0:Y:S03]  /*3530*/  @!P1 LDC.64 R238, c[0x0][0x248] ;  /* 0x00009200ffee9b82 */ /* 0x000e260000000a00 */
[----:B------:R-:W-:-:S05]  /*3540*/  @!P1 SHF.L.U32 R249, R249, 0x8, RZ ;  /* 0x00000008f9f99819 */ /* 0x000fca00000006ff */
[----:B------:R-:W-:-:S05]  /*3550*/  @!P1 IMAD R249, R249, R252, R5 ;  /* 0x000000fcf9f99224 */ /* 0x000fca00078e0205 */
[----:B------:R-:W-:-:S04]  /*3560*/  @!P1 IADD3 R5, P0, R0, R249, RZ ;  /* 0x000000f900059210 */ /* 0x000fc80007f1e0ff */
[----:B------:R-:W-:Y:S01]  /*3570*/  @!P1 LEA.HI.X.SX32 R249, R249, R3, 0x1, P0 ;  /* 0x00000003f9f99211 */ /* 0x000fe200000f0eff */
[----:B--2---:R1:W2:Y:S01]  /*3580*/  @!P1 LDG.E.128 R232, desc[UR36][R6.64] ;  /* 0x0000002406e89981 */ /* 0x0042a2000c1e1d00 */
[----:B0-----:R-:W-:-:S04]  /*3590*/  @!P1 LEA R238, P0, R5, R238, 0x2 ;  /* 0x000000ee05ee9211 */ /* 0x001fc800078010ff */
[----:B------:R-:W-:Y:S01]  /*35a0*/  @!P1 LEA.HI.X R239, R5, R239, R249, 0x2, P0 ;  /* 0x000000ef05ef9211 */ /* 0x000fe200000f14f9 */
[----:B-1----:R-:W0:Y:S04]  /*35b0*/  @!P1 LDC.64 R6, c[0x0][0x248] ;  /* 0x00009200ff069b82 */ /* 0x002e280000000a00 */
[----:B------:R1:W5:Y:S04]  /*35c0*/  @!P1 LDG.E.128 R244, desc[UR36][R238.64] ;  /* 0x00000024eef49981 */ /* 0x000368000c1e1d00 */
[----:B------:R-:W3:Y:S08]  /*35d0*/  @!P1 LDC R5, c[0x0][0x288] ;  /* 0x0000a200ff059b82 */ /* 0x000ef00000000800 */
[----:B-1----:R-:W1:Y:S01]  /*35e0*/  @!P1 LDC.64 R238, c[0x0][0x248] ;  /* 0x00009200ffee9b82 */ /* 0x002e620000000a00 */
[----:B---3--:R-:W-:-:S02]  /*35f0*/  @!P1 IMAD R248, R248, R5, RZ ;  /* 0x00000005f8f89224 */ /* 0x008fc400078e02ff */
[----:B------:R-:W-:Y:S02]  /*3600*/  IMAD R5, R252, 0x7, R4 ;  /* 0x00000007fc057824 */ /* 0x000fe400078e0204 */
[----:B------:R-:W-:-:S03]  /*3610*/  @!P1 IMAD.SHL.U32 R248, R248, 0x100, RZ ;  /* 0x00000100f8f89824 */ /* 0x000fc600078e00ff */
[----:B------:R-:W-:-:S05]  /*3620*/  @!P1 SHF.L.U32 R249, R5, 0x2, RZ ;  /* 0x0000000205f99819 */ /* 0x000fca00000006ff */
[----:B------:R-:W-:-:S05]  /*3630*/  @!P1 IMAD R249, R248, R252, R249 ;  /* 0x000000fcf8f99224 */ /* 0x000fca00078e02f9 */
[----:B------:R-:W-:-:S04]  /*3640*/  @!P1 IADD3 R248, P0, R0, R249, RZ ;  /* 0x000000f900f89210 */ /* 0x000fc80007f1e0ff */
[----:B------:R-:W-:Y:S02]  /*3650*/  @!P1 LEA.HI.X.SX32 R249, R249, R3, 0x1, P0 ;  /* 0x00000003f9f99211 */ /* 0x000fe400000f0eff */
[----:B0-----:R-:W-:-:S04]  /*3660*/  @!P1 LEA R6, P0, R248, R6, 0x2 ;  /* 0x00000006f8069211 */ /* 0x001fc800078010ff */
[----:B------:R-:W-:Y:S02]  /*3670*/  @!P1 LEA.HI.X R7, R248, R7, R249, 0x2, P0 ;  /* 0x00000007f8079211 */ /* 0x000fe400000f14f9 */
[----:B------:R-:W3:Y:S01]  /*3680*/  @!P1 LDG.E R248, desc[UR36][R236.64] ;  /* 0x00000024ecf89981 */ /* 0x000ee2000c1e1900 */
[----:B------:R-:W3:Y:S03]  /*3690*/  @!P1 LDC R249, c[0x0][0x288] ;  /* 0x0000a200fff99b82 */ /* 0x000ee60000000800 */
[----:B----4-:R0:W-:Y:S04]  /*36a0*/  @!P1 STL.64 [R1+0x30], R228 ;  /* 0x000030e401009387 */ /* 0x0101e80000100a00 */
[----:B------:R4:W-:Y:S01]  /*36b0*/  @!P1 STL.64 [R1+0x38], R230 ;  /* 0x000038e601009387 */ /* 0x0009e20000100a00 */
[----:B------:R-:W-:-:S03]  /*36c0*/  IMAD.IADD R5, R5, 0x1, R252 ;  /* 0x0000000105057824 */ /* 0x000fc600078e02fc */
[----:B------:R1:W5:Y:S04]  /*36d0*/  @!P1 LDG.E.128 R204, desc[UR36][R6.64] ;  /* 0x0000002406cc9981 */ /* 0x000368000c1e1d00 */
[----:B0-----:R-:W3:Y:S04]  /*36e0*/  LDL.64 R228, [R1+0x10] ;  /* 0x0000100001e47983 */ /* 0x001ee80000100a00 */
[----:B----4-:R-:W4:Y:S01]  /*36f0*/  LDL.64 R230, [R1+0x18] ;  /* 0x0000180001e67983 */ /* 0x010f220000100a00 */
[----:B-1----:R-:W0:Y:S03]  /*3700*/  @!P1 LDC R6, c[0x0][0x288] ;  /* 0x0000a200ff069b82 */ /* 0x002e260000000800 */
[----:B--2---:R1:W-:Y:S04]  /*3710*/  @!P1 STL.64 [R1+0x20], R232 ;  /* 0x000020e801009387 */ /* 0x0043e80000100a00 */
[----:B------:R2:W-:Y:S04]  /*3720*/  @!P1 STL.64 [R1+0x28], R234 ;  /* 0x000028ea01009387 */ /* 0x0005e80000100a00 */
[----:B-1----:R-:W4:Y:S04]  /*3730*/  LDL.64 R232, [R1] ;  /* 0x0000000001e87983 */ /* 0x002f280000100a00 */
[----:B--2---:R-:W2:Y:S01]  /*3740*/  LDL.64 R234, [R1+0x8] ;  /* 0x0000080001ea7983 */ /* 0x004ea20000100a00 */
[----:B---3--:R-:W-:-:S02]  /*3750*/  @!P1 IMAD R248, R248, R249, RZ ;  /* 0x000000f9f8f89224 */ /* 0x008fc400078e02ff */
[----:B------:R-:W-:-:S03]  /*3760*/  @!P1 IMAD.SHL.U32 R249, R5, 0x4, RZ ;  /* 0x0000000405f99824 */ /* 0x000fc600078e00ff */
[----:B------:R-:W-:-:S05]  /*3770*/  @!P1 SHF.L.U32 R248, R248, 0x8, RZ ;  /* 0x00000008f8f89819 */ /* 0x000fca00000006ff */
[----:B------:R-:W-:-:S05]  /*3780*/  @!P1 IMAD R249, R248, R252, R249 ;  /* 0x000000fcf8f99224 */ /* 0x000fca00078e02f9 */
[----:B------:R-:W-:-:S04]  /*3790*/  @!P1 IADD3 R248, P0, R0, R249, RZ ;  /* 0x000000f900f89210 */ /* 0x000fc80007f1e0ff */
[----:B------:R-:W-:Y:S01]  /*37a0*/  @!P1 LEA.HI.X.SX32 R249, R249, R3, 0x1, P0 ;  /* 0x00000003f9f99211 */ /* 0x000fe200000f0eff */
[----:B----4-:R1:W3:Y:S02]  /*37b0*/  @!P1 LDG.E.128 R228, desc[UR36][R242.64] ;  /* 0x00000024f2e49981 */ /* 0x0102e4000c1e1d00 */
[----:B-1----:R-:W1:Y:S02]  /*37c0*/  @!P1 LDC.64 R242, c[0x0][0x248] ;  /* 0x00009200fff29b82 */ /* 0x002e640000000a00 */
[----:B-1----:R-:W-:-:S04]  /*37d0*/  @!P1 LEA R242, P0, R248, R242, 0x2 ;  /* 0x000000f2f8f29211 */ /* 0x002fc800078010ff */
[----:B------:R-:W-:Y:S02]  /*37e0*/  @!P1 LEA.HI.X R243, R248, R243, R249, 0x2, P0 ;  /* 0x000000f3f8f39211 */ /* 0x000fe400000f14f9 */
[----:B------:R-:W4:Y:S01]  /*37f0*/  @!P1 LDG.E R248, desc[UR36][R236.64] ;  /* 0x00000024ecf89981 */ /* 0x000f22000c1e1900 */
[----:B------:R-:W4:Y:S01]  /*3800*/  @!P1 LDC R249, c[0x0][0x288] ;  /* 0x0000a200fff99b82 */ /* 0x000f220000000800 */
[----:B------:R-:W-:Y:S02]  /*3810*/  IMAD.IADD R5, R5, 0x1, R252 ;  /* 0x0000000105057824 */ /* 0x000fe400078e02fc */
[----:B------:R1:W5:Y:S05]  /*3820*/  @!P1 LDG.E.128 R200, desc[UR36][R242.64] ;  /* 0x00000024f2c89981 */ /* 0x00036a000c1e1d00 */
[----:B-1----:R-:W1:Y:S01]  /*3830*/  @!P1 LDC.64 R242, c[0x0][0x248] ;  /* 0x00009200fff29b82 */ /* 0x002e620000000a00 */
[----:B--2---:R2:W3:Y:S07]  /*3840*/  @!P1 LDG.E.128 R232, desc[UR36][R240.64] ;  /* 0x00000024f0e89981 */ /* 0x0044ee000c1e1d00 */
[----:B--2---:R-:W2:Y:S01]  /*3850*/  @!P1 LDC.64 R240, c[0x0][0x248] ;  /* 0x00009200fff09b82 */ /* 0x004ea20000000a00 */
[----:B----4-:R-:W-:-:S02]  /*3860*/  @!P1 IMAD R248, R248, R249, RZ ;  /* 0x000000f9f8f89224 */ /* 0x010fc400078e02ff */
[----:B------:R-:W-:-:S03]  /*3870*/  @!P1 IMAD.SHL.U32 R249, R5, 0x4, RZ ;  /* 0x0000000405f99824 */ /* 0x000fc600078e00ff */
[----:B------:R-:W-:-:S05]  /*3880*/  @!P1 SHF.L.U32 R248, R248, 0x8, RZ ;  /* 0x00000008f8f89819 */ /* 0x000fca00000006ff */
[----:B------:R-:W-:-:S05]  /*3890*/  @!P1 IMAD R249, R248, R252, R249 ;  /* 0x000000fcf8f99224 */ /* 0x000fca00078e02f9 */
[----:B------:R-:W-:-:S04]  /*38a0*/  @!P1 IADD3 R248, P0, R0, R249, RZ ;  /* 0x000000f900f89210 */ /* 0x000fc80007f1e0ff */
[----:B------:R-:W-:Y:S02]  /*38b0*/  @!P1 LEA.HI.X.SX32 R249, R249, R3, 0x1, P0 ;  /* 0x00000003f9f99211 */ /* 0x000fe400000f0eff */
[----:B--2---:R-:W-:-:S04]  /*38c0*/  @!P1 LEA R240, P0, R248, R240, 0x2 ;  /* 0x000000f0f8f09211 */ /* 0x004fc800078010ff */
[----:B------:R-:W-:Y:S02]  /*38d0*/  @!P1 LEA.HI.X R241, R248, R241, R249, 0x2, P0 ;  /* 0x000000f1f8f19211 */ /* 0x000fe400000f14f9 */
[----:B------:R-:W2:Y:S01]  /*38e0*/  @!P1 LDG.E R248, desc[UR36][R236.64] ;  /* 0x00000024ecf89981 */ /* 0x000ea2000c1e1900 */
[----:B------:R-:W2:Y:S01]  /*38f0*/  @!P1 LDC R249, c[0x0][0x288] ;  /* 0x0000a200fff99b82 */ /* 0x000ea20000000800 */
[----:B------:R-:W-:Y:S02]  /*3900*/  IADD3 R5, R5, R252, RZ ;  /* 0x000000fc05057210 */ /* 0x000fe40007ffe0ff */
[----:B------:R4:W5:Y:S05]  /*3910*/  @!P1 LDG.E.128 R196, desc[UR36][R240.64] ;  /* 0x00000024f0c49981 */ /* 0x00096a000c1e1d00 */
[----:B----4-:R-:W4:Y:S01]  /*3920*/  @!P1 LDC.64 R240, c[0x0][0x248] ;  /* 0x00009200fff09b82 */ /* 0x010f220000000a00 */
[----:B--2---:R-:W-:Y:S01]  /*3930*/  @!P1 IMAD R248, R248, R249, RZ ;  /* 0x000000f9f8f89224 */ /* 0x004fe200078e02ff */
[----:B------:R-:W-:-:S03]  /*3940*/  @!P1 SHF.L.U32 R249, R5, 0x2, RZ ;  /* 0x0000000205f99819 */ /* 0x000fc600000006ff */
[----:B------:R-:W-:-:S04]  /*3950*/  @!P1 IMAD.SHL.U32 R248, R248, 0x100, RZ ;  /* 0x00000100f8f89824 */ /* 0x000fc800078e00ff */
[----:B------:R-:W-:-:S05]  /*3960*/  @!P1 IMAD R249, R248, R252, R249 ;  /* 0x000000fcf8f99224 */ /* 0x000fca00078e02f9 */
[----:B------:R-:W-:-:S04]  /*3970*/  @!P1 IADD3 R248, P0, R0, R249, RZ ;  /* 0x000000f900f89210 */ /* 0x000fc80007f1e0ff */
[----:B------:R-:W-:Y:S02]  /*3980*/  @!P1 LEA.HI.X.SX32 R249, R249, R3, 0x1, P0 ;  /* 0x00000003f9f99211 */ /* 0x000fe400000f0eff */
[----:B------:R-:W-:-:S04]  /*3990*/  @!P1 LEA R238, P0, R248, R238, 0x2 ;  /* 0x000000eef8ee9211 */ /* 0x000fc800078010ff */
[----:B------:R-:W-:Y:S02]  /*39a0*/  @!P1 LEA.HI.X R239, R248, R239, R249, 0x2, P0 ;  /* 0x000000eff8ef9211 */ /* 0x000fe400000f14f9 */
[----:B------:R-:W0:Y:S04]  /*39b0*/  @!P1 LDG.E R249, desc[UR36][R236.64] ;  /* 0x00000024ecf99981 */ /* 0x000e28000c1e1900 */
[----:B------:R-:W2:Y:S01]  /*39c0*/  @!P1 LDG.E R248, desc[UR36][R236.64] ;  /* 0x00000024ecf89981 */ /* 0x000ea2000c1e1900 */
[----:B------:R-:W-:-:S03]  /*39d0*/  IMAD.IADD R5, R5, 0x1, R252 ;  /* 0x0000000105057824 */ /* 0x000fc600078e02fc */
[----:B------:R1:W5:Y:S02]  /*39e0*/  @!P1 LDG.E.128 R192, desc[UR36][R238.64] ;  /* 0x00000024eec09981 */ /* 0x000364000c1e1d00 */
[----:B------:R-:W-:Y:S01]  /*39f0*/  @!P1 SHF.L.U32 R5, R5, 0x2, RZ ;  /* 0x0000000205059819 */ /* 0x000fe200000006ff */
[----:B-1----:R-:W1:Y:S01]  /*3a00*/  @!P1 LDC.64 R238, c[0x0][0x248] ;  /* 0x00009200ffee9b82 */ /* 0x002e620000000a00 */
[----:B0-----:R-:W-:-:S07]  /*3a10*/  @!P1 IMAD R249, R249, R6, RZ ;  /* 0x00000006f9f99224 */ /* 0x001fce00078e02ff */
[----:B------:R-:W0:Y:S01]  /*3a20*/  @!P1 LDC.64 R6, c[0x0][0x248] ;  /* 0x00009200ff069b82 */ /* 0x000e220000000a00 */
[----:B------:R-:W-:-:S04]  /*3a30*/  @!P1 IMAD.SHL.U32 R249, R249, 0x100, RZ ;  /* 0x00000100f9f99824 */ /* 0x000fc800078e00ff */
[----:B------:R-:W-:-:S05]  /*3a40*/  @!P1 IMAD R249, R249, R252, R5 ;  /* 0x000000fcf9f99224 */ /* 0x000fca00078e0205 */
[----:B------:R-:W-:-:S04]  /*3a50*/  @!P1 IADD3 R5, P0, R0, R249, RZ ;  /* 0x000000f900059210 */ /* 0x000fc80007f1e0ff */
[----:B------:R-:W-:Y:S02]  /*3a60*/  @!P1 LEA.HI.X.SX32 R249, R249, R3, 0x1, P0 ;  /* 0x00000003f9f99211 */ /* 0x000fe400000f0eff */
[----:B0-----:R-:W-:-:S04]  /*3a70*/  @!P1 LEA R6, P0, R5, R6, 0x2 ;  /* 0x0000000605069211 */ /* 0x001fc800078010ff */
[----:B------:R-:W-:Y:S02]  /*3a80*/  @!P1 LEA.HI.X R7, R5, R7, R249, 0x2, P0 ;  /* 0x0000000705079211 */ /* 0x000fe400000f14f9 */
[----:B------:R-:W2:Y:S03]  /*3a90*/  @!P1 LDC R5, c[0x0][0x288] ;  /* 0x0000a200ff059b82 */ /* 0x000ea60000000800 */
[----:B------:R0:W5:Y:S05]  /*3aa0*/  @!P1 LDG.E.128 R188, desc[UR36][R6.64] ;  /* 0x0000002406bc9981 */ /* 0x00016a000c1e1d00 */
[----:B0-----:R-:W0:Y:S01]  /*3ab0*/  @!P1 LDC.64 R6, c[0x0][0x248] ;  /* 0x00009200ff069b82 */ /* 0x001e220000000a00 */
[----:B--2---:R-:W-:-:S02]  /*3ac0*/  @!P1 IMAD R248, R248, R5, RZ ;  /* 0x00000005f8f89224 */ /* 0x004fc400078e02ff */
[----:B------:R-:W-:-:S03]  /*3ad0*/  IMAD R5, R252, 0xc, R4 ;  /* 0x0000000cfc057824 */ /* 0x000fc600078e0204 */
[----:B------:R-:W-:Y:S01]  /*3ae0*/  @!P1 SHF.L.U32 R248, R248, 0x8, RZ ;  /* 0x00000008f8f89819 */ /* 0x000fe200000006ff */
[----:B------:R-:W-:-:S04]  /*3af0*/  @!P1 IMAD.SHL.U32 R249, R5, 0x4, RZ ;  /* 0x0000000405f99824 */ /* 0x000fc800078e00ff */
[----:B------:R-:W-:-:S05]  /*3b00*/  @!P1 IMAD R249, R248, R252, R249 ;  /* 0x000000fcf8f99224 */ /* 0x000fca00078e02f9 */
[----:B------:R-:W-:-:S04]  /*3b10*/  @!P1 IADD3 R248, P0, R0, R249, RZ ;  /* 0x000000f900f89210 */ /* 0x000fc80007f1e0ff */
[----:B------:R-:W-:Y:S02]  /*3b20*/  @!P1 LEA.HI.X.SX32 R249, R249, R3, 0x1, P0 ;  /* 0x00000003f9f99211 */ /* 0x000fe400000f0eff */
[----:B------:R-:W-:-:S04]  /*3b30*/  @!P1 LEA R242, P0, R248, R242, 0x2 ;  /* 0x000000f2f8f29211 */ /* 0x000fc800078010ff */
[----:B------:R-:W-:Y:S02]  /*3b40*/  @!P1 LEA.HI.X R243, R248, R243, R249, 0x2, P0 ;  /* 0x000000f3f8f39211 */ /* 0x000fe400000f14f9 */
[----:B------:R-:W2:Y:S01]  /*3b50*/  @!P1 LDG.E R248, desc[UR36][R236.64] ;  /* 0x00000024ecf89981 */ /* 0x000ea2000c1e1900 */
[----:B------:R-:W2:Y:S01]  /*3b60*/  @!P1 LDC R249, c[0x0][0x288] ;  /* 0x0000a200fff99b82 */ /* 0x000ea20000000800 */
[----:B------:R-:W-:Y:S02]  /*3b70*/  IADD3 R5, R5, R252, RZ ;  /* 0x000000fc05057210 */ /* 0x000fe40007ffe0ff */
[----:B------:R3:W5:Y:S05]  /*3b80*/  @!P1 LDG.E.128 R184, desc[UR36][R242.64] ;  /* 0x00000024f2b89981 */ /* 0x00076a000c1e1d00 */
[----:B---3--:R-:W3:Y:S01]  /*3b90*/  @!P1 LDC R242, c[0x0][0x288] ;  /* 0x0000a200fff29b82 */ /* 0x008ee20000000800 */
[----:B--2---:R-:W-:Y:S01]  /*3ba0*/  @!P1 IMAD R248, R248, R249, RZ ;  /* 0x000000f9f8f89224 */ /* 0x004fe200078e02ff */
[----:B------:R-:W-:-:S03]  /*3bb0*/  @!P1 SHF.L.U32 R249, R5, 0x2, RZ ;  /* 0x0000000205f99819 */ /* 0x000fc600000006ff */
[----:B------:R-:W-:-:S04]  /*3bc0*/  @!P1 IMAD.SHL.U32 R248, R248, 0x100, RZ ;  /* 0x00000100f8f89824 */ /* 0x000fc800078e00ff */
[----:B------:R-:W-:-:S05]  /*3bd0*/  @!P1 IMAD R249, R248, R252, R249 ;  /* 0x000000fcf8f99224 */ /* 0x000fca00078e02f9 */
[----:B------:R-:W-:-:S04]  /*3be0*/  @!P1 IADD3 R248, P0, R0, R249, RZ ;  /* 0x000000f900f89210 */ /* 0x000fc80007f1e0ff */
[----:B------:R-:W-:Y:S02]  /*3bf0*/  @!P1 LEA.HI.X.SX32 R249, R249, R3, 0x1, P0 ;  /* 0x00000003f9f99211 */ /* 0x000fe400000f0eff */
[----:B----4-:R-:W-:-:S04]  /*3c00*/  @!P1 LEA R240, P0, R248, R240, 0x2 ;  /* 0x000000f0f8f09211 */ /* 0x010fc800078010ff */
[----:B------:R-:W-:Y:S02]  /*3c10*/  @!P1 LEA.HI.X R241, R248, R241, R249, 0x2, P0 ;  /* 0x000000f1f8f19211 */ /* 0x000fe400000f14f9 */
[----:B------:R-:W2:Y:S01]  /*3c20*/  @!P1 LDG.E R248, desc[UR36][R236.64] ;  /* 0x00000024ecf89981 */ /* 0x000ea2000c1e1900 */
[----:B------:R-:W2:Y:S01]  /*3c30*/  @!P1 LDC R249, c[0x0][0x288] ;  /* 0x0000a200fff99b82 */ /* 0x000ea20000000800 */
[----:B------:R-:W-:Y:S02]  /*3c40*/  IMAD.IADD R5, R5, 0x1, R252 ;  /* 0x0000000105057824 */ /* 0x000fe400078e02fc */
[----:B------:R4:W5:Y:S05]  /*3c50*/  @!P1 LDG.E.128 R180, desc[UR36][R240.64] ;  /* 0x00000024f0b49981 */ /* 0x00096a000c1e1d00 */
[----:B----4-:R-:W4:Y:S01]  /*3c60*/  @!P1 LDC.64 R240, c[0x0][0x248] ;  /* 0x00009200fff09b82 */ /* 0x010f220000000a00 */
[----:B--2---:R-:W-:-:S02]  /*3c70*/  @!P1 IMAD R248, R248, R249, RZ ;  /* 0x000000f9f8f89224 */ /* 0x004fc400078e02ff */
[----:B------:R-:W-:-:S03]  /*3c80*/  @!P1 IMAD.SHL.U32 R249, R5, 0x4, RZ ;  /* 0x0000000405f99824 */ /* 0x000fc600078e00ff */
[----:B------:R-:W-:-:S05]  /*3c90*/  @!P1 SHF.L.U32 R248, R248, 0x8, RZ ;  /* 0x00000008f8f89819 */ /* 0x000fca00000006ff */
[----:B------:R-:W-:-:S05]  /*3ca0*/  @!P1 IMAD R249, R248, R252, R249 ;  /* 0x000000fcf8f99224 */ /* 0x000fca00078e02f9 */
[----:B------:R-:W-:-:S04]  /*3cb0*/  @!P1 IADD3 R248, P0, R0, R249, RZ ;  /* 0x000000f900f89210 */ /* 0x000fc80007f1e0ff */
[----:B------:R-:W-:Y:S02]  /*3cc0*/  @!P1 LEA.HI.X.SX32 R249, R249, R3, 0x1, P0 ;  /* 0x00000003f9f99211 */ /* 0x000fe400000f0eff */
[----:B-1----:R-:W-:-:S04]  /*3cd0*/  @!P1 LEA R238, P0, R248, R238, 0x2 ;  /* 0x000000eef8ee9211 */ /* 0x002fc800078010ff */
[----:B------:R-:W-:Y:S02]  /*3ce0*/  @!P1 LEA.HI.X R239, R248, R239, R249, 0x2, P0 ;  /* 0x000000eff8ef9211 */ /* 0x000fe400000f14f9 */
[----:B------:R-:W2:Y:S01]  /*3cf0*/  @!P1 LDG.E R248, desc[UR36][R236.64] ;  /* 0x00000024ecf89981 */ /* 0x000ea2000c1e1900 */
[----:B------:R-:W2:Y:S01]  /*3d00*/  @!P1 LDC R249, c[0x0][0x288] ;  /* 0x0000a200fff99b82 */ /* 0x000ea20000000800 */
[----:B------:R-:W-:Y:S02]  /*3d10*/  IADD3 R5, R5, R252, RZ ;  /* 0x000000fc05057210 */ /* 0x000fe40007ffe0ff */
[----:B------:R1:W5:Y:S05]  /*3d20*/  @!P1 LDG.E.128 R176, desc[UR36][R238.64] ;  /* 0x00000024eeb09981 */ /* 0x00036a000c1e1d00 */
[----:B-1----:R-:W1:Y:S01]  /*3d30*/  @!P1 LDC.64 R238, c[0x0][0x248] ;  /* 0x00009200ffee9b82 */ /* 0x002e620000000a00 */
[----:B--2---:R-:W-:Y:S01]  /*3d40*/  @!P1 IMAD R248, R248, R249, RZ ;  /* 0x000000f9f8f89224 */ /* 0x004fe200078e02ff */
[----:B------:R-:W-:-:S03]  /*3d50*/  @!P1 SHF.L.U32 R249, R5, 0x2, RZ ;  /* 0x0000000205f99819 */ /* 0x000fc600000006ff */
[----:B------:R-:W-:-:S04]  /*3d60*/  @!P1 IMAD.SHL.U32 R248, R248, 0x100, RZ ;  /* 0x00000100f8f89824 */ /* 0x000fc800078e00ff */
[----:B------:R-:W-:-:S05]  /*3d70*/  @!P1 IMAD R249, R248, R252, R249 ;  /* 0x000000fcf8f99224 */ /* 0x000fca00078e02f9 */
[----:B------:R-:W-:-:S04]  /*3d80*/  @!P1 IADD3 R248, P0, R0, R249, RZ ;  /* 0x000000f900f89210 */ /* 0x000fc80007f1e0ff */
[----:B------:R-:W-:Y:S02]  /*3d90*/  @!P1 LEA.HI.X.SX32 R249, R249, R3, 0x1, P0 ;  /* 0x00000003f9f99211 */ /* 0x000fe400000f0eff */
[----:B0-----:R-:W-:-:S04]  /*3da0*/  @!P1 LEA R6, P0, R248, R6, 0x2 ;  /* 0x00000006f8069211 */ /* 0x001fc800078010ff */
[----:B------:R-:W-:Y:S02]  /*3db0*/  @!P1 LEA.HI.X R7, R248, R7, R249, 0x2, P0 ;  /* 0x00000007f8079211 */ /* 0x000fe400000f14f9 */
[----:B------:R-:W3:Y:S04]  /*3dc0*/  @!P1 LDG.E R249, desc[UR36][R236.64] ;  /* 0x00000024ecf99981 */ /* 0x000ee8000c1e1900 */
[----:B------:R-:W2:Y:S01]  /*3dd0*/  @!P1 LDG.E R248, desc[UR36][R236.64] ;  /* 0x00000024ecf89981 */ /* 0x000ea2000c1e1900 */
[----:B------:R-:W-:-:S03]  /*3de0*/  IMAD.IADD R5, R5, 0x1, R252 ;  /* 0x0000000105057824 */ /* 0x000fc600078e02fc */
[----:B------:R0:W5:Y:S02]  /*3df0*/  @!P1 LDG.E.128 R172, desc[UR36][R6.64] ;  /* 0x0000002406ac9981 */ /* 0x000164000c1e1d00 */
[----:B------:R-:W-:Y:S01]  /*3e00*/  @!P1 SHF.L.U32 R5, R5, 0x2, RZ ;  /* 0x0000000205059819 */ /* 0x000fe200000006ff */
[----:B0-----:R-:W0:Y:S01]  /*3e10*/  @!P1 LDC.64 R6, c[0x0][0x248] ;  /* 0x00009200ff069b82 */ /* 0x001e220000000a00 */
[----:B---3--:R-:W-:-:S07]  /*3e20*/  @!P1 IMAD R249, R249, R242, RZ ;  /* 0x000000f2f9f99224 */ /* 0x008fce00078e02ff */
[----:B------:R-:W3:Y:S01]  /*3e30*/  @!P1 LDC.64 R242, c[0x0][0x248] ;  /* 0x00009200fff29b82 */ /* 0x000ee20000000a00 */
[----:B------:R-:W-:-:S04]  /*3e40*/  @!P1 IMAD.SHL.U32 R249, R249, 0x100, RZ ;  /* 0x00000100f9f99824 */ /* 0x000fc800078e00ff */
[----:B------:R-:W-:-:S05]  /*3e50*/  @!P1 IMAD R249, R249, R252, R5 ;  /* 0x000000fcf9f99224 */ /* 0x000fca00078e0205 */
[----:B------:R-:W-:-:S04]  /*3e60*/  @!P1 IADD3 R5, P0, R0, R249, RZ ;  /* 0x000000f900059210 */ /* 0x000fc80007f1e0ff */
[----:B------:R-:W-:Y:S02]  /*3e70*/  @!P1 LEA.HI.X.SX32 R249, R249, R3, 0x1, P0 ;  /* 0x00000003f9f99211 */ /* 0x000fe400000f0eff */
[----:B---3--:R-:W-:-:S04]  /*3e80*/  @!P1 LEA R242, P0, R5, R242, 0x2 ;  /* 0x000000f205f29211 */ /* 0x008fc800078010ff */
[----:B------:R-:W-:Y:S02]  /*3e90*/  @!P1 LEA.HI.X R243, R5, R243, R249, 0x2, P0 ;  /* 0x000000f305f39211 */ /* 0x000fe400000f14f9 */
[----:B------:R-:W2:Y:S03]  /*3ea0*/  @!P1 LDC R5, c[0x0][0x288] ;  /* 0x0000a200ff059b82 */ /* 0x000ea60000000800 */
[----:B------:R3:W5:Y:S05]  /*3eb0*/  @!P1 LDG.E.128 R168, desc[UR36][R242.64] ;  /* 0x00000024f2a89981 */ /* 0x00076a000c1e1d00 */
[----:B---3--:R-:W3:Y:S01]  /*3ec0*/  @!P1 LDC.64 R242, c[0x0][0x248] ;  /* 0x00009200fff29b82 */ /* 0x008ee20000000a00 */
[----:B--2---:R-:W-:-:S02]  /*3ed0*/  @!P1 IMAD R248, R248, R5, RZ ;  /* 0x00000005f8f89224 */ /* 0x004fc400078e02ff */
[----:B------:R-:W-:-:S03]  /*3ee0*/  IMAD R5, R252, 0x11, R4 ;  /* 0x00000011fc057824 */ /* 0x000fc600078e0204 */
[----:B------:R-:W-:Y:S01]  /*3ef0*/  @!P1 SHF.L.U32 R248, R248, 0x8, RZ ;  /* 0x00000008f8f89819 */ /* 0x000fe200000006ff */
        /* <DEDUP_REMOVED lines=8> */
[----:B------:R-:W-:Y:S02]  /*3f80*/  IADD3 R5, R5, R252, RZ ;  /* 0x000000fc05057210 */ /* 0x000fe40007ffe0ff */
[----:B------:R4:W5:Y:S05]  /*3f90*/  @!P1 LDG.E.128 R164, desc[UR36][R240.64] ;  /* 0x00000024f0a49981 */ /* 0x00096a000c1e1d00 */
[----:B----4-:R-:W4:Y:S01]  /*3fa0*/  @!P1 LDC R240, c[0x0][0x288] ;  /* 0x0000a200fff09b82 */ /* 0x010f220000000800 */
[----:B--2---:R-:W-:Y:S01]  /*3fb0*/  @!P1 IMAD R248, R248, R249, RZ ;  /* 0x000000f9f8f89224 */ /* 0x004fe200078e02ff */
[----:B------:R-:W-:-:S03]  /*3fc0*/  @!P1 SHF.L.U32 R249, R5, 0x2, RZ ;  /* 0x0000000205f99819 */ /* 0x000fc600000006ff */
[----:B------:R-:W-:-:S04]  /*3fd0*/  @!P1 IMAD.SHL.U32 R248, R248, 0x100, RZ ;  /* 0x00000100f8f89824 */ /* 0x000fc800078e00ff */
[----:B------:R-:W-:-:S05]  /*3fe0*/  @!P1 IMAD R249, R248, R252, R249 ;  /* 0x000000fcf8f99224 */ /* 0x000fca00078e02f9 */
[----:B------:R-:W-:-:S04]  /*3ff0*/  @!P1 IADD3 R248, P0, R0, R249, RZ ;  /* 0x000000f900f89210 */ /* 0x000fc80007f1e0ff */
[----:B------:R-:W-:Y:S02]  /*4000*/  @!P1 LEA.HI.X.SX32 R249, R249, R3, 0x1, P0 ;  /* 0x00000003f9f99211 */ /* 0x000fe400000f0eff */
[----:B-1----:R-:W-:-:S04]  /*4010*/  @!P1 LEA R238, P0, R248, R238, 0x2 ;  /* 0x000000eef8ee9211 */ /* 0x002fc800078010ff */
[----:B------:R-:W-:Y:S02]  /*4020*/  @!P1 LEA.HI.X R239, R248, R239, R249, 0x2, P0 ;  /* 0x000000eff8ef9211 */ /* 0x000fe400000f14f9 */
[----:B------:R-:W2:Y:S01]  /*4030*/  @!P1 LDG.E R248, desc[UR36][R236.64] ;  /* 0x00000024ecf89981 */ /* 0x000ea2000c1e1900 */
[----:B------:R-:W2:Y:S01]  /*4040*/  @!P1 LDC R249, c[0x0][0x288] ;  /* 0x0000a200fff99b82 */ /* 0x000ea20000000800 */
[----:B------:R-:W-:Y:S02]  /*4050*/  IMAD.IADD R5, R5, 0x1, R252 ;  /* 0x0000000105057824 */ /* 0x000fe400078e02fc */
[----:B------:R1:W5:Y:S05]  /*4060*/  @!P1 LDG.E.128 R160, desc[UR36][R238.64] ;  /* 0x00000024eea09981 */ /* 0x00036a000c1e1d00 */
[----:B-1----:R-:W1:Y:S01]  /*4070*/  @!P1 LDC.64 R238, c[0x0][0x248] ;  /* 0x00009200ffee9b82 */ /* 0x002e620000000a00 */
[----:B--2---:R-:W-:-:S02]  /*4080*/  @!P1 IMAD R248, R248, R249, RZ ;  /* 0x000000f9f8f89224 */ /* 0x004fc400078e02ff */
[----:B------:R-:W-:-:S03]  /*4090*/  @!P1 IMAD.SHL.U32 R249, R5, 0x4, RZ ;  /* 0x0000000405f99824 */ /* 0x000fc600078e00ff */
[----:B------:R-:W-:-:S05]  /*40a0*/  @!P1 SHF.L.U32 R248, R248, 0x8, RZ ;  /* 0x00000008f8f89819 */ /* 0x000fca00000006ff */
[----:B------:R-:W-:-:S05]  /*40b0*/  @!P1 IMAD R249, R248, R252, R249 ;  /* 0x000000fcf8f99224 */ /* 0x000fca00078e02f9 */
[----:B------:R-:W-:-:S04]  /*40c0*/  @!P1 IADD3 R248, P0, R0, R249, RZ ;  /* 0x000000f900f89210 */ /* 0x000fc80007f1e0ff */
[----:B------:R-:W-:Y:S02]  /*40d0*/  @!P1 LEA.HI.X.SX32 R249, R249, R3, 0x1, P0 ;  /* 0x00000003f9f99211 */ /* 0x000fe400000f0eff */
[----:B0-----:R-:W-:-:S04]  /*40e0*/  @!P1 LEA R6, P0, R248, R6, 0x2 ;  /* 0x00000006f8069211 */ /* 0x001fc800078010ff */
[----:B------:R-:W-:Y:S02]  /*40f0*/  @!P1 LEA.HI.X R7, R248, R7, R249, 0x2, P0 ;  /* 0x00000007f8079211 */ /* 0x000fe400000f14f9 */
[----:B------:R-:W2:Y:S01]  /*4100*/  @!P1 LDG.E R248, desc[UR36][R236.64] ;  /* 0x00000024ecf89981 */ /* 0x000ea2000c1e1900 */
[----:B------:R-:W2:Y:S01]  /*4110*/  @!P1 LDC R249, c[0x0][0x288] ;  /* 0x0000a200fff99b82 */ /* 0x000ea20000000800 */
[----:B------:R-:W-:Y:S02]  /*4120*/  IADD3 R5, R5, R252, RZ ;  /* 0x000000fc05057210 */ /* 0x000fe40007ffe0ff */
[----:B------:R0:W5:Y:S05]  /*4130*/  @!P1 LDG.E.128 R156, desc[UR36][R6.64] ;  /* 0x00000024069c9981 */ /* 0x00016a000c1e1d00 */
[----:B0-----:R-:W0:Y:S01]  /*4140*/  @!P1 LDC.64 R6, c[0x0][0x248] ;  /* 0x00009200ff069b82 */ /* 0x001e220000000a00 */
[----:B--2---:R-:W-:Y:S01]  /*4150*/  @!P1 IMAD R248, R248, R249, RZ ;  /* 0x000000f9f8f89224 */ /* 0x004fe200078e02ff */
[----:B------:R-:W-:-:S03]  /*4160*/  @!P1 SHF.L.U32 R249, R5, 0x2, RZ ;  /* 0x0000000205f99819 */ /* 0x000fc600000006ff */
[----:B------:R-:W-:-:S04]  /*4170*/  @!P1 IMAD.SHL.U32 R248, R248, 0x100, RZ ;  /* 0x00000100f8f89824 */ /* 0x000fc800078e00ff */
[----:B------:R-:W-:-:S05]  /*4180*/  @!P1 IMAD R249, R248, R252, R249 ;  /* 0x000000fcf8f99224 */ /* 0x000fca00078e02f9 */
[----:B------:R-:W-:-:S04]  /*4190*/  @!P1 IADD3 R248, P0, R0, R249, RZ ;  /* 0x000000f900f89210 */ /* 0x000fc80007f1e0ff */
[----:B------:R-:W-:Y:S02]  /*41a0*/  @!P1 LEA.HI.X.SX32 R249, R249, R3, 0x1, P0 ;  /* 0x00000003f9f99211 */ /* 0x000fe400000f0eff */
[----:B---3--:R-:W-:-:S04]  /*41b0*/  @!P1 LEA R242, P0, R248, R242, 0x2 ;  /* 0x000000f2f8f29211 */ /* 0x008fc800078010ff */
[----:B------:R-:W-:Y:S02]  /*41c0*/  @!P1 LEA.HI.X R243, R248, R243, R249, 0x2, P0 ;  /* 0x000000f3f8f39211 */ /* 0x000fe400000f14f9 */
[----:B------:R-:W4:Y:S04]  /*41d0*/  @!P1 LDG.E R249, desc[UR36][R236.64] ;  /* 0x00000024ecf99981 */ /* 0x000f28000c1e1900 */
[----:B------:R-:W2:Y:S01]  /*41e0*/  @!P1 LDG.E R248, desc[UR36][R236.64] ;  /* 0x00000024ecf89981 */ /* 0x000ea2000c1e1900 */
[----:B------:R-:W-:-:S03]  /*41f0*/  IMAD.IADD R5, R5, 0x1, R252 ;  /* 0x0000000105057824 */ /* 0x000fc600078e02fc */
[----:B------:R3:W5:Y:S02]  /*4200*/  @!P1 LDG.E.128 R152, desc[UR36][R242.64] ;  /* 0x00000024f2989981 */ /* 0x000764000c1e1d00 */
[----:B------:R-:W-:Y:S01]  /*4210*/  @!P1 SHF.L.U32 R5, R5, 0x2, RZ ;  /* 0x0000000205059819 */ /* 0x000fe200000006ff */
[----:B---3--:R-:W3:Y:S01]  /*4220*/  @!P1 LDC.64 R242, c[0x0][0x248] ;  /* 0x00009200fff29b82 */ /* 0x008ee20000000a00 */
[----:B----4-:R-:W-:-:S07]  /*4230*/  @!P1 IMAD R249, R249, R240, RZ ;  /* 0x000000f0f9f99224 */ /* 0x010fce00078e02ff */
[----:B------:R-:W4:Y:S01]  /*4240*/  @!P1 LDC.64 R240, c[0x0][0x248] ;  /* 0x00009200fff09b82 */ /* 0x000f220000000a00 */
[----:B------:R-:W-:-:S04]  /*4250*/  @!P1 IMAD.SHL.U32 R249, R249, 0x100, RZ ;  /* 0x00000100f9f99824 */ /* 0x000fc800078e00ff */
[----:B------:R-:W-:-:S05]  /*4260*/  @!P1 IMAD R249, R249, R252, R5 ;  /* 0x000000fcf9f99224 */ /* 0x000fca00078e0205 */
[----:B------:R-:W-:-:S04]  /*4270*/  @!P1 IADD3 R5, P0, R0, R249, RZ ;  /* 0x000000f900059210 */ /* 0x000fc80007f1e0ff */
[----:B------:R-:W-:Y:S02]  /*4280*/  @!P1 LEA.HI.X.SX32 R249, R249, R3, 0x1, P0 ;  /* 0x00000003f9f99211 */ /* 0x000fe400000f0eff */
[----:B----4-:R-:W-:-:S04]  /*4290*/  @!P1 LEA R240, P0, R5, R240, 0x2 ;  /* 0x000000f005f09211 */ /* 0x010fc800078010ff */
[----:B------:R-:W-:Y:S02]  /*42a0*/  @!P1 LEA.HI.X R241, R5, R241, R249, 0x2, P0 ;  /* 0x000000f105f19211 */ /* 0x000fe400000f14f9 */
[----:B------:R-:W2:Y:S03]  /*42b0*/  @!P1 LDC R5, c[0x0][0x288] ;  /* 0x0000a200ff059b82 */ /* 0x000ea60000000800 */
[----:B------:R4:W5:Y:S05]  /*42c0*/  @!P1 LDG.E.128 R148, desc[UR36][R240.64] ;  /* 0x00000024f0949981 */ /* 0x00096a000c1e1d00 */
[----:B----4-:R-:W4:Y:S01]  /*42d0*/  @!P1 LDC.64 R240, c[0x0][0x248] ;  /* 0x00009200fff09b82 */ /* 0x010f220000000a00 */
[----:B--2---:R-:W-:-:S02]  /*42e0*/  @!P1 IMAD R248, R248, R5, RZ ;  /* 0x00000005f8f89224 */ /* 0x004fc400078e02ff */
[----:B------:R-:W-:-:S03]  /*42f0*/  IMAD R5, R252, 0x16, R4 ;  /* 0x00000016fc057824 */ /* 0x000fc600078e0204 */
[----:B------:R-:W-:Y:S01]  /*4300*/  @!P1 SHF.L.U32 R248, R248, 0x8, RZ ;  /* 0x00000008f8f89819 */ /* 0x000fe200000006ff */
        /* <DEDUP_REMOVED lines=10> */
[----:B-1----:R-:W1:Y:S01]  /*43b0*/  @!P1 LDC R238, c[0x0][0x288] ;  /* 0x0000a200ffee9b82 */ /* 0x002e620000000800 */
        /* <DEDUP_REMOVED lines=8> */
[----:B------:R-:W2:Y:S01]  /*4440*/  @!P1 LDG.E R248, desc[UR36][R236.64] ;  /* 0x00000024ecf89981 */ /* 0x000ea2000c1e1900 */
[----:B------:R-:W2:Y:S01]  /*4450*/  @!P1 LDC R249, c[0x0][0x288] ;  /* 0x0000a200fff99b82 */ /* 0x000ea20000000800 */
[----:B------:R-:W-:Y:S02]  /*4460*/  IMAD.IADD R5, R5, 0x1, R252 ;  /* 0x0000000105057824 */ /* 0x000fe400078e02fc */
[----:B------:R0:W5:Y:S05]  /*4470*/  @!P1 LDG.E.128 R140, desc[UR36][R6.64] ;  /* 0x00000024068c9981 */ /* 0x00016a000c1e1d00 */
[----:B0-----:R-:W0:Y:S01]  /*4480*/  @!P1 LDC.64 R6, c[0x0][0x248] ;  /* 0x00009200ff069b82 */ /* 0x001e220000000a00 */
[----:B--2---:R-:W-:-:S02]  /*4490*/  @!P1 IMAD R248, R248, R249, RZ ;  /* 0x000000f9f8f89224 */ /* 0x004fc400078e02ff */
[----:B------:R-:W-:-:S03]  /*44a0*/  @!P1 IMAD.SHL.U32 R249, R5, 0x4, RZ ;  /* 0x0000000405f99824 */ /* 0x000fc600078e00ff */
[----:B------:R-:W-:-:S05]  /*44b0*/  @!P1 SHF.L.U32 R248, R248, 0x8, RZ ;  /* 0x00000008f8f89819 */ /* 0x000fca00000006ff */
[----:B------:R-:W-:-:S05]  /*44c0*/  @!P1 IMAD R249, R248, R252, R249 ;  /* 0x000000fcf8f99224 */ /* 0x000fca00078e02f9 */
[----:B------:R-:W-:-:S04]  /*44d0*/  @!P1 IADD3 R248, P0, R0, R249, RZ ;  /* 0x000000f900f89210 */ /* 0x000fc80007f1e0ff */
[----:B------:R-:W-:Y:S02]  /*44e0*/  @!P1 LEA.HI.X.SX32 R249, R249, R3, 0x1, P0 ;  /* 0x00000003f9f99211 */ /* 0x000fe400000f0eff */
[----:B---3--:R-:W-:-:S04]  /*44f0*/  @!P1 LEA R242, P0, R248, R242, 0x2 ;  /* 0x000000f2f8f29211 */ /* 0x008fc800078010ff */
[----:B------:R-:W-:Y:S02]  /*4500*/  @!P1 LEA.HI.X R243, R248, R243, R249, 0x2, P0 ;  /* 0x000000f3f8f39211 */ /* 0x000fe400000f14f9 */
[----:B------:R-:W2:Y:S01]  /*4510*/  @!P1 LDG.E R248, desc[UR36][R236.64] ;  /* 0x00000024ecf89981 */ /* 0x000ea2000c1e1900 */
[----:B------:R-:W2:Y:S01]  /*4520*/  @!P1 LDC R249, c[0x0][0x288] ;  /* 0x0000a200fff99b82 */ /* 0x000ea20000000800 */
[----:B------:R-:W-:Y:S02]  /*4530*/  IADD3 R5, R5, R252, RZ ;  /* 0x000000fc05057210 */ /* 0x000fe40007ffe0ff */
[----:B------:R3:W5:Y:S05]  /*4540*/  @!P1 LDG.E.128 R136, desc[UR36][R242.64] ;  /* 0x00000024f2889981 */ /* 0x00076a000c1e1d00 */
[----:B---3--:R-:W3:Y:S01]  /*4550*/  @!P1 LDC.64 R242, c[0x0][0x248] ;  /* 0x00009200fff29b82 */ /* 0x008ee20000000a00 */
        /* <DEDUP_REMOVED lines=8> */
[----:B------:R-:W1:Y:S04]  /*45e0*/  @!P1 LDG.E R249, desc[UR36][R236.64] ;  /* 0x00000024ecf99981 */ /* 0x000e68000c1e1900 */
[----:B------:R-:W2:Y:S01]  /*45f0*/  @!P1 LDG.E R248, desc[UR36][R236.64] ;  /* 0x00000024ecf89981 */ /* 0x000ea2000c1e1900 */
[----:B------:R-:W-:-:S03]  /*4600*/  IMAD.IADD R5, R5, 0x1, R252 ;  /* 0x0000000105057824 */ /* 0x000fc600078e02fc */
[----:B------:R4:W5:Y:S02]  /*4610*/  @!P1 LDG.E.128 R132, desc[UR36][R240.64] ;  /* 0x00000024f0849981 */ /* 0x000964000c1e1d00 */
[----:B------:R-:W-:Y:S01]  /*4620*/  @!P1 SHF.L.U32 R5, R5, 0x2, RZ ;  /* 0x0000000205059819 */ /* 0x000fe200000006ff */
[----:B----4-:R-:W4:Y:S01]  /*4630*/  @!P1 LDC.64 R240, c[0x0][0x248] ;  /* 0x00009200fff09b82 */ /* 0x010f220000000a00 */
[----:B-1----:R-:W-:-:S07]  /*4640*/  @!P1 IMAD R249, R249, R238, RZ ;  /* 0x000000eef9f99224 */ /* 0x002fce00078e02ff */
[----:B------:R-:W1:Y:S01]  /*4650*/  @!P1 LDC.64 R238, c[0x0][0x248] ;  /* 0x00009200ffee9b82 */ /* 0x000e620000000a00 */
[----:B------:R-:W-:-:S04]  /*4660*/  @!P1 IMAD.SHL.U32 R249, R249, 0x100, RZ ;  /* 0x00000100f9f99824 */ /* 0x000fc800078e00ff */
[----:B------:R-:W-:-:S05]  /*4670*/  @!P1 IMAD R249, R249, R252, R5 ;  /* 0x000000fcf9f99224 */ /* 0x000fca00078e0205 */
[----:B------:R-:W-:-:S04]  /*4680*/  @!P1 IADD3 R5, P0, R0, R249, RZ ;  /* 0x000000f900059210 */ /* 0x000fc80007f1e0ff */
[----:B------:R-:W-:Y:S02]  /*4690*/  @!P1 LEA.HI.X.SX32 R249, R249, R3, 0x1, P0 ;  /* 0x00000003f9f99211 */ /* 0x000fe400000f0eff */
[----:B-1----:R-:W-:-:S04]  /*46a0*/  @!P1 LEA R238, P0, R5, R238, 0x2 ;  /* 0x000000ee05ee9211 */ /* 0x002fc800078010ff */
[----:B------:R-:W-:Y:S02]  /*46b0*/  @!P1 LEA.HI.X R239, R5, R239, R249, 0x2, P0 ;  /* 0x000000ef05ef9211 */ /* 0x000fe400000f14f9 */
[----:B------:R-:W2:Y:S03]  /*46c0*/  @!P1 LDC R5, c[0x0][0x288] ;  /* 0x0000a200ff059b82 */ /* 0x000ea60000000800 */
[----:B------:R1:W5:Y:S05]  /*46d0*/  @!P1 LDG.E.128 R128, desc[UR36][R238.64] ;  /* 0x00000024ee809981 */ /* 0x00036a000c1e1d00 */
[----:B-1----:R-:W1:Y:S01]  /*46e0*/  @!P1 LDC.64 R238, c[0x0][0x248] ;  /* 0x00009200ffee9b82 */ /* 0x002e620000000a00 */
[----:B--2---:R-:W-:-:S02]  /*46f0*/  @!P1 IMAD R248, R248, R5, RZ ;  /* 0x00000005f8f89224 */ /* 0x004fc400078e02ff */
[----:B------:R-:W-:-:S03]  /*4700*/  IMAD R5, R252, 0x1b, R4 ;  /* 0x0000001bfc057824 */ /* 0x000fc600078e0204 */
[----:B------:R-:W-:Y:S01]  /*4710*/  @!P1 SHF.L.U32 R248, R248, 0x8, RZ ;  /* 0x00000008f8f89819 */ /* 0x000fe200000006ff */
        /* <DEDUP_REMOVED lines=10> */
[----:B0-----:R-:W0:Y:S01]  /*47c0*/  @!P1 LDC R6, c[0x0][0x288] ;  /* 0x0000a200ff069b82 */ /* 0x001e220000000800 */
        /* <DEDUP_REMOVED lines=8> */
[----:B------:R-:W2:Y:S01]  /*4850*/  @!P1 LDG.E R248, desc[UR36][R236.64] ;  /* 0x00000024ecf89981 */ /* 0x000ea2000c1e1900 */
[----:B------:R-:W2:Y:S01]  /*4860*/  @!P1 LDC R249, c[0x0][0x288] ;  /* 0x0000a200fff99b82 */ /* 0x000ea20000000800 */
[----:B------:R-:W-:Y:S02]  /*4870*/  IMAD.IADD R5, R5, 0x1, R252 ;  /* 0x0000000105057824 */ /* 0x000fe400078e02fc */
[----:B------:R3:W5:Y:S05]  /*4880*/  @!P1 LDG.E.128 R120, desc[UR36][R242.64] ;  /* 0x00000024f2789981 */ /* 0x00076a000c1e1d00 */
[----:B---3--:R-:W3:Y:S01]  /*4890*/  @!P1 LDC.64 R242, c[0x0][0x248] ;  /* 0x00009200fff29b82 */ /* 0x008ee20000000a00 */
[----:B--2---:R-:W-:-:S02]  /*48a0*/  @!P1 IMAD R248, R248, R249, RZ ;  /* 0x000000f9f8f89224 */ /* 0x004fc400078e02ff */
[----:B------:R-:W-:-:S03]  /*48b0*/  @!P1 IMAD.SHL.U32 R249, R5, 0x4, RZ ;  /* 0x0000000405f99824 */ /* 0x000fc600078e00ff */
[----:B------:R-:W-:-:S05]  /*48c0*/  @!P1 SHF.L.U32 R248, R248, 0x8, RZ ;  /* 0x00000008f8f89819 */ /* 0x000fca00000006ff */
        /* <DEDUP_REMOVED lines=35> */
[----:B--2---:R-:W-:Y:S01]  /*4b00*/  @!P1 IMAD R248, R248, R5, RZ ;  /* 0x00000005f8f89224 */ /* 0x004fe200078e02ff */
[----:B------:R-:W-:-:S03]  /*4b10*/  LEA R5, R252, R4, 0x5 ;  /* 0x00000004fc057211 */ /* 0x000fc600078e28ff */
[----:B------:R-:W-:Y:S01]  /*4b20*/  @!P1 IMAD.SHL.U32 R248, R248, 0x100, RZ ;  /* 0x00000100f8f89824 */ /* 0x000fe200078e00ff */
        /* <DEDUP_REMOVED lines=10> */
[----:B---3--:R-:W3:Y:S01]  /*4bd0*/  @!P1 LDC R242, c[0x0][0x288] ;  /* 0x0000a200fff29b82 */ /* 0x008ee20000000800 */
        /* <DEDUP_REMOVED lines=34> */
[----:B------:R-:W3:Y:S04]  /*4e00*/  @!P1 LDG.E R249, desc[UR36][R236.64] ;  /* 0x00000024ecf99981 */ /* 0x000ee8000c1e1900 */
[----:B------:R-:W2:Y:S01]  /*4e10*/  @!P1 LDG.E R248, desc[UR36][R236.64] ;  /* 0x00000024ecf89981 */ /* 0x000ea2000c1e1900 */
[----:B------:R-:W-:-:S03]  /*4e20*/  IADD3 R5, R5, R252, RZ ;  /* 0x000000fc05057210 */ /* 0x000fc60007ffe0ff */
[----:B------:R0:W5:Y:S02]  /*4e30*/  @!P1 LDG.E.128 R92, desc[UR36][R6.64] ;  /* 0x00000024065c9981 */ /* 0x000164000c1e1d00 */
[----:B------:R-:W-:Y:S01]  /*4e40*/  @!P1 IMAD.SHL.U32 R5, R5, 0x4, RZ ;  /* 0x0000000405059824 */ /* 0x000fe200078e00ff */
[----:B0-----:R-:W0:Y:S01]  /*4e50*/  @!P1 LDC.64 R6, c[0x0][0x248] ;  /* 0x00009200ff069b82 */ /* 0x001e220000000a00 */
[----:B---3--:R-:W-:-:S07]  /*4e60*/  @!P1 IMAD R249, R249, R242, RZ ;  /* 0x000000f2f9f99224 */ /* 0x008fce00078e02ff */
[----:B------:R-:W3:Y:S01]  /*4e70*/  @!P1 LDC.64 R242, c[0x0][0x248] ;  /* 0x00009200fff29b82 */ /* 0x000ee20000000a00 */
[----:B------:R-:W-:-:S05]  /*4e80*/  @!P1 SHF.L.U32 R249, R249, 0x8, RZ ;  /* 0x00000008f9f99819 */ /* 0x000fca00000006ff */
        /* <DEDUP_REMOVED lines=9> */
[----:B------:R-:W-:Y:S02]  /*4f20*/  IMAD R5, R252, 0x25, R4 ;  /* 0x00000025fc057824 */ /* 0x000fe400078e0204 */
        /* <DEDUP_REMOVED lines=11> */
[----:B----4-:R-:W4:Y:S01]  /*4fe0*/  @!P1 LDC R240, c[0x0][0x288] ;  /* 0x0000a200fff09b82 */ /* 0x010f220000000800 */
        /* <DEDUP_REMOVED lines=34> */
[----:B------:R-:W4:Y:S04]  /*5210*/  @!P1 LDG.E R249, desc[UR36][R236.64] ;  /* 0x00000024ecf99981 */ /* 0x000f28000c1e1900 */
[----:B------:R-:W2:Y:S01]  /*5220*/  @!P1 LDG.E R248, desc[UR36][R236.64] ;  /* 0x00000024ecf89981 */ /* 0x000ea2000c1e1900 */
[----:B------:R-:W-:-:S03]  /*5230*/  IADD3 R5, R5, R252, RZ ;  /* 0x000000fc05057210 */ /* 0x000fc60007ffe0ff */
[----:B------:R3:W5:Y:S02]  /*5240*/  @!P1 LDG.E.128 R72, desc[UR36][R242.64] ;  /* 0x00000024f2489981 */ /* 0x000764000c1e1d00 */
[----:B------:R-:W-:Y:S01]  /*5250*/  @!P1 IMAD.SHL.U32 R5, R5, 0x4, RZ ;  /* 0x0000000405059824 */ /* 0x000fe200078e00ff */
[----:B---3--:R-:W3:Y:S01]  /*5260*/  @!P1 LDC.64 R242, c[0x0][0x248] ;  /* 0x00009200fff29b82 */ /* 0x008ee20000000a00 */
[----:B----4-:R-:W-:-:S07]  /*5270*/  @!P1 IMAD R249, R249, R240, RZ ;  /* 0x000000f0f9f99224 */ /* 0x010fce00078e02ff */
[----:B------:R-:W4:Y:S01]  /*5280*/  @!P1 LDC.64 R240, c[0x0][0x248] ;  /* 0x00009200fff09b82 */ /* 0x000f220000000a00 */
[----:B------:R-:W-:-:S05]  /*5290*/  @!P1 SHF.L.U32 R249, R249, 0x8, RZ ;  /* 0x00000008f9f99819 */ /* 0x000fca00000006ff */
        /* <DEDUP_REMOVED lines=9> */
[----:B------:R-:W-:Y:S02]  /*5330*/  IMAD R5, R252, 0x2a, R4 ;  /* 0x0000002afc057824 */ /* 0x000fe400078e0204 */
        /* <DEDUP_REMOVED lines=11> */
[----:B-1----:R-:W1:Y:S01]  /*53f0*/  @!P1 LDC R238, c[0x0][0x288] ;  /* 0x0000a200ffee9b82 */ /* 0x002e620000000800 */
        /* <DEDUP_REMOVED lines=34> */
[----:B------:R-:W1:Y:S04]  /*5620*/  @!P1 LDG.E R249, desc[UR36][R236.64] ;  /* 0x00000024ecf99981 */ /* 0x000e68000c1e1900 */
[----:B------:R-:W2:Y:S01]  /*5630*/  @!P1 LDG.E R248, desc[UR36][R236.64] ;  /* 0x00000024ecf89981 */ /* 0x000ea2000c1e1900 */
[----:B------:R-:W-:-:S03]  /*5640*/  IADD3 R5, R5, R252, RZ ;  /* 0x000000fc05057210 */ /* 0x000fc60007ffe0ff */
[----:B------:R4:W5:Y:S02]  /*5650*/  @!P1 LDG.E.128 R52, desc[UR36][R240.64] ;  /* 0x00000024f0349981 */ /* 0x000964000c1e1d00 */
[----:B------:R-:W-:Y:S01]  /*5660*/  @!P1 IMAD.SHL.U32 R5, R5, 0x4, RZ ;  /* 0x0000000405059824 */ /* 0x000fe200078e00ff */
[----:B----4-:R-:W4:Y:S01]  /*5670*/  @!P1 LDC.64 R240, c[0x0][0x248] ;  /* 0x00009200fff09b82 */ /* 0x010f220000000a00 */
[----:B-1----:R-:W-:-:S07]  /*5680*/  @!P1 IMAD R249, R249, R238, RZ ;  /* 0x000000eef9f99224 */ /* 0x002fce00078e02ff */
[----:B------:R-:W1:Y:S01]  /*5690*/  @!P1 LDC.64 R238, c[0x0][0x248] ;  /* 0x00009200ffee9b82 */ /* 0x000e620000000a00 */
[----:B------:R-:W-:-:S05]  /*56a0*/  @!P1 SHF.L.U32 R249, R249, 0x8, RZ ;  /* 0x00000008f9f99819 */ /* 0x000fca00000006ff */
        /* <DEDUP_REMOVED lines=21> */
[----:B0-----:R-:W0:Y:S01]  /*5800*/  @!P1 LDC R6, c[0x0][0x288] ;  /* 0x0000a200ff069b82 */ /* 0x001e220000000800 */
        /* <DEDUP_REMOVED lines=34> */
[----:B------:R-:W0:Y:S04]  /*5a30*/  @!P1 LDG.E R249, desc[UR36][R236.64] ;  /* 0x00000024ecf99981 */ /* 0x000e28000c1e1900 */
[----:B------:R-:W2:Y:S01]  /*5a40*/  @!P1 LDG.E R248, desc[UR36][R236.64] ;  /* 0x00000024ecf89981 */ /* 0x000ea2000c1e1900 */
[----:B------:R-:W-:-:S03]  /*5a50*/  IADD3 R5, R5, R252, RZ ;  /* 0x000000fc05057210 */ /* 0x000fc60007ffe0ff */
[----:B------:R1:W5:Y:S02]  /*5a60*/  @!P1 LDG.E.128 R32, desc[UR36][R238.64] ;  /* 0x00000024ee209981 */ /* 0x000364000c1e1d00 */
[----:B------:R-:W-:Y:S01]  /*5a70*/  @!P1 IMAD.SHL.U32 R5, R5, 0x4, RZ ;  /* 0x0000000405059824 */ /* 0x000fe200078e00ff */
[----:B-1----:R-:W1:Y:S01]  /*5a80*/  @!P1 LDC.64 R238, c[0x0][0x248] ;  /* 0x00009200ffee9b82 */ /* 0x002e620000000a00 */
[----:B0-----:R-:W-:-:S07]  /*5a90*/  @!P1 IMAD R249, R249, R6, RZ ;  /* 0x00000006f9f99224 */ /* 0x001fce00078e02ff */
[----:B------:R-:W0:Y:S01]  /*5aa0*/  @!P1 LDC.64 R6, c[0x0][0x248] ;  /* 0x00009200ff069b82 */ /* 0x000e220000000a00 */
[----:B------:R-:W-:-:S05]  /*5ab0*/  @!P1 SHF.L.U32 R249, R249, 0x8, RZ ;  /* 0x00000008f9f99819 */ /* 0x000fca00000006ff */
        /* <DEDUP_REMOVED lines=9> */
[----:B------:R-:W-:Y:S02]  /*5b50*/  IMAD R5, R252, 0x34, R4 ;  /* 0x00000034fc057824 */ /* 0x000fe400078e0204 */
        /* <DEDUP_REMOVED lines=75> */
[----:B------:R-:W-:Y:S01]  /*6010*/  @!P1 STL.64 [R1+0x10], R228 ;  /* 0x000010e401009387 */ /* 0x000fe20000100a00 */
[----:B------:R-:W-:-:S03]  /*6020*/  MOV R251, R235 ;  /* 0x000000eb00fb7202 */ /* 0x000fc60000000f00 */
[----:B------:R4:W5:Y:S01]  /*6030*/  @!P1 LDG.E.128 R208, desc[UR36][R240.64] ;  /* 0x00000024f0d09981 */ /* 0x000962000c1e1d00 */
[----:B--2---:R-:W-:Y:S02]  /*6040*/  @!P1 IMAD R248, R248, R249, RZ ;  /* 0x000000f9f8f89224 */ /* 0x004fe400078e02ff */
        /* <DEDUP_REMOVED lines=10> */
[----:B------:R1:W-:Y:S01]  /*60f0*/  @!P1 STL.64 [R1+0x18], R230 ;  /* 0x000018e601009387 */ /* 0x0003e20000100a00 */
[----:B------:R-:W-:-:S03]  /*6100*/  IMAD R4, R252, 0x3e, R4 ;  /* 0x0000003efc047824 */ /* 0x000fc600078e0204 */
[----:B------:R0:W5:Y:S04]  /*6110*/  @!P1 LDG.E.128 R212, desc[UR36][R238.64] ;  /* 0x00000024eed49981 */ /* 0x000168000c1e1d00 */
[----:B-1----:R-:W3:Y:S01]  /*6120*/  LDL.LU.64 R230, [R1+0x490] ;  /* 0x0004900001e67983 */ /* 0x002ee20000300a00 */
[----:B--2---:R-:W-:Y:S01]  /*6130*/  @!P1 IMAD R248, R248, R249, RZ ;  /* 0x000000f9f8f89224 */ /* 0x004fe200078e02ff */
[----:B------:R-:W-:Y:S02]  /*6140*/  @!P1 SHF.L.U32 R249, R5, 0x2, RZ ;  /* 0x0000000205f99819 */ /* 0x000fe400000006ff */
[----:B------:R-:W2:Y:S01]  /*6150*/  LDL.LU.64 R228, [R1+0x488] ;  /* 0x0004880001e47983 */ /* 0x000ea20000300a00 */
[----:B----4-:R-:W-:Y:S01]  /*6160*/  @!P1 SHF.L.U32 R241, R4, 0x2, RZ ;  /* 0x0000000204f19819 */ /* 0x010fe200000006ff */
[----:B------:R-:W-:Y:S01]  /*6170*/  @!P1 IMAD.SHL.U32 R248, R248, 0x100, RZ ;  /* 0x00000100f8f89824 */ /* 0x000fe200078e00ff */
[----:B0-----:R-:W0:Y:S03]  /*6180*/  @!P1 LDC.64 R238, c[0x0][0x248] ;  /* 0x00009200ffee9b82 */ /* 0x001e260000000a00 */
[----:B------:R-:W-:-:S05]  /*6190*/  @!P1 IMAD R249, R248, R252, R249 ;  /* 0x000000fcf8f99224 */ /* 0x000fca00078e02f9 */
[----:B------:R-:W-:-:S04]  /*61a0*/  @!P1 IADD3 R248, P0, R0, R249, RZ ;  /* 0x000000f900f89210 */ /* 0x000fc80007f1e0ff */
[----:B------:R-:W-:Y:S02]  /*61b0*/  @!P1 LEA.HI.X.SX32 R249, R249, R3, 0x1, P0 ;  /* 0x00000003f9f99211 */ /* 0x000fe400000f0eff */
[----:B------:R-:W-:-:S04]  /*61c0*/  @!P1 LEA R6, P0, R248, R6, 0x2 ;  /* 0x00000006f8069211 */ /* 0x000fc800078010ff */
[----:B------:R-:W-:Y:S02]  /*61d0*/  @!P1 LEA.HI.X R7, R248, R7, R249, 0x2, P0 ;  /* 0x00000007f8079211 */ /* 0x000fe400000f14f9 */
[----:B------:R-:W4:Y:S01]  /*61e0*/  @!P1 LDG.E R248, desc[UR36][R236.64] ;  /* 0x00000024ecf89981 */ /* 0x000f22000c1e1900 */
[----:B------:R-:W4:Y:S01]  /*61f0*/  @!P1 LDC R249, c[0x0][0x288] ;  /* 0x0000a200fff99b82 */ /* 0x000f220000000800 */
[----:B------:R-:W-:Y:S02]  /*6200*/  IMAD.IADD R5, R5, 0x1, R252 ;  /* 0x0000000105057824 */ /* 0x000fe400078e02fc */
[----:B------:R-:W-:Y:S04]  /*6210*/  @!P1 STL.64 [R1], R232 ;  /* 0x000000e801009387 */ /* 0x000fe80000100a00 */
[----:B------:R1:W-:Y:S04]  /*6220*/  @!P1 STL.64 [R1+0x8], R234 ;  /* 0x000008ea01009387 */ /* 0x0003e80000100a00 */
[----:B------:R-:W5:Y:S04]  /*6230*/  @!P1 LDG.E.128 R216, desc[UR36][R6.64] ;  /* 0x0000002406d89981 */ /* 0x000f68000c1e1d00 */
[----:B-1----:R-:W2:Y:S04]  /*6240*/  LDL.LU.64 R234, [R1+0x480] ;  /* 0x0004800001ea7983 */ /* 0x002ea80000300a00 */
[----:B------:R-:W2:Y:S01]  /*6250*/  LDL.LU.64 R232, [R1+0x478] ;  /* 0x0004780001e87983 */ /* 0x000ea20000300a00 */
[----:B----4-:R-:W-:-:S02]  /*6260*/  @!P1 IMAD R248, R248, R249, RZ ;  /* 0x000000f9f8f89224 */ /* 0x010fc400078e02ff */
[----:B------:R-:W-:-:S03]  /*6270*/  @!P1 IMAD.SHL.U32 R249, R5, 0x4, RZ ;  /* 0x0000000405f99824 */ /* 0x000fc600078e00ff */
[----:B------:R-:W-:-:S05]  /*6280*/  @!P1 SHF.L.U32 R248, R248, 0x8, RZ ;  /* 0x00000008f8f89819 */ /* 0x000fca00000006ff */
[----:B------:R-:W-:-:S05]  /*6290*/  @!P1 IMAD R249, R248, R252, R249 ;  /* 0x000000fcf8f99224 */ /* 0x000fca00078e02f9 */
[----:B------:R-:W-:-:S04]  /*62a0*/  @!P1 IADD3 R248, P0, R0, R249, RZ ;  /* 0x000000f900f89210 */ /* 0x000fc80007f1e0ff */
[----:B------:R-:W-:Y:S02]  /*62b0*/  @!P1 LEA.HI.X.SX32 R249, R249, R3, 0x1, P0 ;  /* 0x00000003f9f99211 */ /* 0x000fe400000f0eff */
[----:B---3--:R-:W-:-:S04]  /*62c0*/  @!P1 LEA R242, P0, R248, R242, 0x2 ;  /* 0x000000f2f8f29211 */ /* 0x008fc800078010ff */
[----:B------:R-:W-:Y:S02]  /*62d0*/  @!P1 LEA.HI.X R243, R248, R243, R249, 0x2, P0 ;  /* 0x000000f3f8f39211 */ /* 0x000fe400000f14f9 */
[----:B------:R-:W3:Y:S04]  /*62e0*/  @!P1 LDG.E R248, desc[UR36][R236.64] ;  /* 0x00000024ecf89981 */ /* 0x000ee8000c1e1900 */
[----:B------:R1:W4:Y:S01]  /*62f0*/  @!P1 LDG.E R249, desc[UR36][R236.64] ;  /* 0x00000024ecf99981 */ /* 0x000322000c1e1900 */
[----:B------:R-:W-:-:S03]  /*6300*/  IADD3 R5, R5, R252, RZ ;  /* 0x000000fc05057210 */ /* 0x000fc60007ffe0ff */
[----:B------:R-:W5:Y:S01]  /*6310*/  @!P1 LDG.E.128 R220, desc[UR36][R242.64] ;  /* 0x00000024f2dc9981 */ /* 0x000f62000c1e1d00 */
[----:B-1----:R-:W1:Y:S01]  /*6320*/  @!P1 LDC R236, c[0x0][0x288] ;  /* 0x0000a200ffec9b82 */ /* 0x002e620000000800 */
[----:B------:R-:W-:Y:S02]  /*6330*/  @!P1 IMAD.SHL.U32 R5, R5, 0x4, RZ ;  /* 0x0000000405059824 */ /* 0x000fe400078e00ff */
[----:B-1----:R-:W-:-:S05]  /*6340*/  @!P1 IMAD R240, R250, R236, RZ ;  /* 0x000000ecfaf09224 */ /* 0x002fca00078e02ff */
[----:B------:R-:W1:Y:S01]  /*6350*/  @!P1 LDC.64 R236, c[0x0][0x248] ;  /* 0x00009200ffec9b82 */ /* 0x000e620000000a00 */
[----:B------:R-:W-:-:S05]  /*6360*/  @!P1 SHF.L.U32 R240, R240, 0x8, RZ ;  /* 0x00000008f0f09819 */ /* 0x000fca00000006ff */
[----:B------:R-:W-:-:S05]  /*6370*/  @!P1 IMAD R240, R240, R252, R5 ;  /* 0x000000fcf0f09224 */ /* 0x000fca00078e0205 */
[----:B------:R-:W-:-:S04]  /*6380*/  @!P1 IADD3 R5, P0, R0, R240, RZ ;  /* 0x000000f000059210 */ /* 0x000fc80007f1e0ff */
[----:B------:R-:W-:Y:S02]  /*6390*/  @!P1 LEA.HI.X.SX32 R240, R240, R3, 0x1, P0 ;  /* 0x00000003f0f09211 */ /* 0x000fe400000f0eff */
[----:B-1----:R-:W-:-:S04]  /*63a0*/  @!P1 LEA R236, P0, R5, R236, 0x2 ;  /* 0x000000ec05ec9211 */ /* 0x002fc800078010ff */
[----:B------:R-:W-:Y:S02]  /*63b0*/  @!P1 LEA.HI.X R237, R5, R237, R240, 0x2, P0 ;  /* 0x000000ed05ed9211 */ /* 0x000fe400000f14f0 */
[----:B------:R-:W3:Y:S08]  /*63c0*/  @!P1 LDC R5, c[0x0][0x288] ;  /* 0x0000a200ff059b82 */ /* 0x000ef00000000800 */
[----:B------:R-:W4:Y:S01]  /*63d0*/  @!P1 LDC R240, c[0x0][0x288] ;  /* 0x0000a200fff09b82 */ /* 0x000f220000000800 */
[----:B------:R-:W-:Y:S01]  /*63e0*/  ISETP.NE.U32.AND P0, PT, RZ, UR10, PT ;  /* 0x0000000aff007c0c */ /* 0x000fe2000bf05070 */
[----:B------:R-:W-:Y:S01]  /*63f0*/  IMAD R250, R252, UR45, RZ ;  /* 0x0000002dfcfa7c24 */ /* 0x000fe2000f8e02ff */
[----:B------:R-:W5:Y:S02]  /*6400*/  @!P1 LDG.E.128 R224, desc[UR36][R236.64] ;  /* 0x00000024ece09981 */ /* 0x000f64000c1e1d00 */
[----:B------:R-:W-:Y:S01]  /*6410*/  ISETP.NE.AND.EX P0, PT, RZ, UR11, PT, P0 ;  /* 0x0000000bff007c0c */ /* 0x000fe2000bf05300 */
[----:B---3--:R-:W-:-:S02]  /*6420*/  @!P1 IMAD R5, R248, R5, RZ ;  /* 0x00000005f8059224 */ /* 0x008fc400078e02ff */
[----:B------:R-:W-:Y:S02]  /*6430*/  IMAD.IADD R248, R4, 0x1, R252 ;  /* 0x0000000104f87824 */ /* 0x000fe400078e02fc */
[----:B----4-:R-:W-:Y:S01]  /*6440*/  @!P1 IMAD R240, R249, R240, RZ ;  /* 0x000000f0f9f09224 */ /* 0x010fe200078e02ff */
[----:B------:R-:W-:Y:S01]  /*6450*/  @!P1 SHF.L.U32 R5, R5, 0x8, RZ ;  /* 0x0000000805059819 */ /* 0x000fe200000006ff */
[----:B------:R-:W-:Y:S02]  /*6460*/  @!P1 IMAD.SHL.U32 R4, R248, 0x4, RZ ;  /* 0x00000004f8049824 */ /* 0x000fe400078e00ff */
[----:B------:R-:W-:Y:S02]  /*6470*/  @!P1 IMAD.SHL.U32 R240, R240, 0x100, RZ ;  /* 0x00000100f0f09824 */ /* 0x000fe400078e00ff */
[-C--:B------:R-:W-:Y:S02]  /*6480*/  @!P1 IMAD R249, R5, R252.reuse, R241 ;  /* 0x000000fc05f99224 */ /* 0x080fe400078e02f1 */
[----:B------:R-:W-:Y:S01]  /*6490*/  @P0 SHF.R.S32.HI R5, RZ, 0x1f, R2 ;  /* 0x0000001fff050819 */ /* 0x000fe20000011402 */
[----:B------:R-:W-:Y:S01]  /*64a0*/  @!P1 IMAD R248, R240, R252, R4 ;  /* 0x000000fcf0f89224 */ /* 0x000fe200078e0204 */
[----:B------:R-:W-:-:S02]  /*64b0*/  @P0 SHF.R.S32.HI R4, RZ, 0x1f, R250 ;  /* 0x0000001fff040819 */ /* 0x000fc400000114fa */
[----:B------:R-:W-:-:S04]  /*64c0*/  @P0 IADD3 R240, P2, P3, R2, UR10, R250 ;  /* 0x0000000a02f00c10 */ /* 0x000fc8000fb5e0fa */
[----:B------:R-:W-:Y:S02]  /*64d0*/  @P0 IADD3.X R241, R5, UR11, R4, P2, P3 ;  /* 0x0000000b05f10c10 */ /* 0x000fe400097e6404 */
[----:B------:R-:W1:Y:S03]  /*64e0*/  @!P1 LDC.64 R4, c[0x0][0x248] ;  /* 0x00009200ff049b82 */ /* 0x000e660000000a00 */
[----:B------:R3:W4:Y:S02]  /*64f0*/  @P0 LDG.E.U8 R240, desc[UR36][R240.64] ;  /* 0x00000024f0f00981 */ /* 0x000724000c1e1100 */
[----:B---3--:R-:W-:-:S04]  /*6500*/  @!P1 IADD3 R241, P2, R0, R249, RZ ;  /* 0x000000f900f19210 */ /* 0x008fc80007f5e0ff */
[----:B------:R-:W-:Y:S02]  /*6510*/  @!P1 LEA.HI.X.SX32 R249, R249, R3, 0x1, P2 ;  /* 0x00000003f9f99211 */ /* 0x000fe400010f0eff */
[----:B0-----:R-:W-:-:S04]  /*6520*/  @!P1 LEA R238, P2, R241, R238, 0x2 ;  /* 0x000000eef1ee9211 */ /* 0x001fc800078410ff */
[----:B------:R-:W-:Y:S02]  /*6530*/  @!P1 LEA.HI.X R239, R241, R239, R249, 0x2, P2 ;  /* 0x000000eff1ef9211 */ /* 0x000fe400010f14f9 */
[----:B------:R-:W-:-:S03]  /*6540*/  @!P1 IADD3 R241, P2, R0, R248, RZ ;  /* 0x000000f800f19210 */ /* 0x000fc60007f5e0ff */
[----:B--2---:R0:W5:Y:S01]  /*6550*/  @!P1 LDG.E.128 R228, desc[UR36][R238.64] ;  /* 0x00000024eee49981 */ /* 0x004162000c1e1d00 */
[----:B------:R-:W-:Y:S02]  /*6560*/  @!P1 LEA.HI.X.SX32 R248, R248, R3, 0x1, P2 ;  /* 0x00000003f8f89211 */ /* 0x000fe400010f0eff */
[----:B-1----:R-:W-:-:S04]  /*6570*/  @!P1 LEA R4, P2, R241, R4, 0x2 ;  /* 0x00000004f1049211 */ /* 0x002fc800078410ff */
[----:B------:R-:W-:-:S05]  /*6580*/  @!P1 LEA.HI.X R5, R241, R5, R248, 0x2, P2 ;  /* 0x00000005f1059211 */ /* 0x000fca00010f14f8 */
[----:B------:R0:W5:Y:S01]  /*6590*/  @!P1 LDG.E.128 R232, desc[UR36][R4.64] ;  /* 0x0000002404e89981 */ /* 0x000162000c1e1d00 */
[----:B------:R-:W-:Y:S01]  /*65a0*/  BSSY B1, `(.L_x_2892) ;  /* 0x0000264000017945 */ /* 0x000fe20003800000 */
[----:B----4-:R-:W-:-:S03]  /*65b0*/  ISETP.NE.AND P0, PT, R240, RZ, P0 ;  /* 0x000000fff000720c */ /* 0x010fc60000705270 */
[----:B0-----:R-:W-:Y:S10]  /*65c0*/  @P1 BRA `(.L_x_2893) ;  /* 0x0000002400841947 */ /* 0x001ff40003800000 */
[----:B------:R-:W2:Y:S04]  /*65d0*/  LDL R4, [R1+0x44] ;  /* 0x0000440001047983 */ /* 0x000ea80000100800 */
[----:B------:R-:W2:Y:S04]  /*65e0*/  LDL R6, [R1+0x454] ;  /* 0x0004540001067983 */ /* 0x000ea80000100800 */
[----:B------:R-:W3:Y:S04]  /*65f0*/  LDL R236, [R1+0x54] ;  /* 0x0000540001ec7983 */ /* 0x000ee80000100800 */
[----:B------:R-:W3:Y:S04]  /*6600*/  LDL R237, [R1+0x464] ;  /* 0x0004640001ed7983 */ /* 0x000ee80000100800 */
        /* <DEDUP_REMOVED lines=10> */
[----:B------:R-:W4:Y:S04]  /*66b0*/  LDL R252, [R1] ;  /* 0x0000000001fc7983 */ /* 0x000f280000100800 */
[----:B------:R-:W4:Y:S01]  /*66c0*/  LDL R250, [R1+0x4] ;  /* 0x0000040001fa7983 */ /* 0x000f220000100800 */
[----:B------:R-:W-:Y:S01]  /*66d0*/  UISETP.NE.U32.AND UP0, UPT, UR20, URZ, UPT ;  /* 0x0000003f1400728c */ /* 0x000fe2000bf05070 */
[----:B------:R-:W-:-:S02]  /*66e0*/  ULDC UR22, c[0x0][0x298] ;  /* 0x0000a60000167ab9 */ /* 0x000fc40000000800 */
[----:B-----5:R-:W-:Y:S04]  /*66f0*/  STL [R1+0x4b4], R23 ;  /* 0x0004b41701007387 */ /* 0x020fe80000100800 */
        /* <DEDUP_REMOVED lines=14> */
[----:B------:R1:W-:Y:S04]  /*67e0*/  STL [R1+0x478], R0 ;  /* 0x0004780001007387 */ /* 0x0003e80000100800 */
[----:B0-----:R-:W4:Y:S04]  /*67f0*/  LDL R235, [R1+0x420] ;  /* 0x0004200001eb7983 */ /* 0x001f280000100800 */
[----:B-1----:R-:W4:Y:S04]  /*6800*/  LDL R3, [R1+0x440] ;  /* 0x0004400001037983 */ /* 0x002f280000100800 */
        /* <DEDUP_REMOVED lines=14> */
[----:B--2---:R-:W-:-:S03]  /*68f0*/  FMUL.FTZ R6, R6, R4 ;  /* 0x0000000406067220 */ /* 0x004fc60000410000 */
[----:B------:R-:W2:Y:S01]  /*6900*/  LDL R4, [R1+0x3b0] ;  /* 0x0003b00001047983 */ /* 0x000ea20000100800 */
[----:B---3--:R-:W-:-:S03]  /*6910*/  FFMA.FTZ R6, R237, R236, R6 ;  /* 0x000000eced067223 */ /* 0x008fc60000010006 */
[----:B------:R-:W3:Y:S04]  /*6920*/  LDL R237, [R1+0x430] ;  /* 0x0004300001ed7983 */ /* 0x000ee80000100800 */
[----:B------:R-:W2:Y:S01]  /*6930*/  LDL R236, [R1+0x434] ;  /* 0x0004340001ec7983 */ /* 0x000ea20000100800 */
[----:B----4-:R-:W-:-:S03]  /*6940*/  FMUL.FTZ R5, R5, R240 ;  /* 0x000000f005057220 */ /* 0x010fc60000410000 */
[----:B------:R-:W4:Y:S01]  /*6950*/  LDL R240, [R1+0x324] ;  /* 0x0003240001f07983 */ /* 0x000f220000100800 */
[----:B------:R-:W-:-:S03]  /*6960*/  FFMA.FTZ R5, R239, R238, R5 ;  /* 0x000000eeef057223 */ /* 0x000fc60000010005 */
[----:B------:R-:W4:Y:S04]  /*6970*/  LDL R238, [R1+0x314] ;  /* 0x0003140001ee7983 */ /* 0x000f280000100800 */
[----:B------:R-:W4:Y:S01]  /*6980*/  LDL R239, [R1+0x310] ;  /* 0x0003100001ef7983 */ /* 0x000f220000100800 */
[----:B------:R-:W-:-:S03]  /*6990*/  FFMA.FTZ R5, R3, R242, R5 ;  /* 0x000000f203057223 */ /* 0x000fc60000010005 */
[----:B------:R-:W4:Y:S01]  /*69a0*/  LDL R3, [R1+0x3b4] ;  /* 0x0003b40001037983 */ /* 0x000f220000100800 */
[----:B------:R-:W-:-:S03]  /*69b0*/  FFMA.FTZ R6, R0, R7, R6 ;  /* 0x0000000700067223 */ /* 0x000fc60000010006 */
[----:B------:R-:W4:Y:S04]  /*69c0*/  LDL R7, [R1+0x3c4] ;  /* 0x0003c40001077983 */ /* 0x000f280000100800 */
[----:B------:R-:W4:Y:S04]  /*69d0*/  LDL R0, [R1+0x3a4] ;  /* 0x0003a40001007983 */ /* 0x000f280000100800 */
[----:B------:R-:W4:Y:S01]  /*69e0*/  LDL R242, [R1+0x334] ;  /* 0x0003340001f27983 */ /* 0x000f220000100800 */
[----:B---3--:R-:W-:-:S03]  /*69f0*/  FFMA.FTZ R5, R237, R243, R5 ;  /* 0x000000f3ed057223 */ /* 0x008fc60000010005 */
[----:B------:R-:W3:Y:S01]  /*6a00*/  LDL R243, [R1+0x330] ;  /* 0x0003300001f37983 */ /* 0x000ee20000100800 */
[----:B------:R-:W-:Y:S01]  /*6a10*/  FFMA.FTZ R5, R235, R248, R5 ;  /* 0x000000f8eb057223 */ /* 0x000fe20000010005 */
[----:B--2---:R-:W-:Y:S02]  /*6a20*/  FFMA.FTZ R6, R236, R241, R6 ;  /* 0x000000f1ec067223 */ /* 0x004fe40000010006 */
[----:B------:R-:W2:Y:S01]  /*6a30*/  LDL R248, [R1+0x344] ;  /* 0x0003440001f87983 */ /* 0x000ea20000100800 */
[----:B------:R-:W-:Y:S01]  /*6a40*/  FFMA.FTZ R5, R231, R252, R5 ;  /* 0x000000fce7057223 */ /* 0x000fe20000010005 */
[----:B------:R-:W-:Y:S02]  /*6a50*/  FFMA.FTZ R6, R234, R249, R6 ;  /* 0x000000f9ea067223 */ /* 0x000fe40000010006 */
[----:B------:R-:W3:Y:S01]  /*6a60*/  LDL R252, [R1+0x350] ;  /* 0x0003500001fc7983 */ /* 0x000ee20000100800 */
        /* <DEDUP_REMOVED lines=15> */
[----:B------:R-:W-:-:S03]  /*6b60*/  FFMA.FTZ R5, R4, R188, R5 ;  /* 0x000000bc04057223 */ /* 0x000fc60000010005 */
[----:B------:R-:W2:Y:S01]  /*6b70*/  LDL R11, [R1+0x364] ;  /* 0x00036400010b7983 */ /* 0x000ea20000100800 */
[----:B------:R-:W-:-:S03]  /*6b80*/  FFMA.FTZ R5, R2, R184, R5 ;  /* 0x000000b802057223 */ /* 0x000fc60000010005 */
[----:B------:R-:W3:Y:S04]  /*6b90*/  LDL R2, [R1+0x394] ;  /* 0x0003940001027983 */ /* 0x000ee80000100800 */
[----:B------:R-:W2:Y:S04]  /*6ba0*/  LDL R15, [R1+0x360] ;  /* 0x00036000010f7983 */ /* 0x000ea80000100800 */
        /* <DEDUP_REMOVED lines=18> */
[----:B---3--:R-:W-:-:S03]  /*6cd0*/  FFMA.FTZ R6, R2, R181, R6 ;  /* 0x000000b502067223 */ /* 0x008fc60000010006 */
[----:B------:R-:W3:Y:S01]  /*6ce0*/  LDL R2, [R1+0x2a4] ;  /* 0x0002a40001027983 */ /* 0x000ee20000100800 */
[----:B------:R-:W-:-:S04]  /*6cf0*/  FFMA.FTZ R6, R230, R177, R6 ;  /* 0x000000b1e6067223 */ /* 0x000fc80000010006 */
[----:B--2---:R-:W-:-:S04]  /*6d00*/  FFMA.FTZ R6, R234, R173, R6 ;  /* 0x000000adea067223 */ /* 0x004fc80000010006 */
[----:B------:R-:W-:-:S04]  /*6d10*/  FFMA.FTZ R6, R11, R169, R6 ;  /* 0x000000a90b067223 */ /* 0x000fc80000010006 */
[----:B------:R-:W-:-:S04]  /*6d20*/  FFMA.FTZ R6, R250, R165, R6 ;  /* 0x000000a5fa067223 */ /* 0x000fc80000010006 */
[----:B------:R-:W-:-:S04]  /*6d30*/  FFMA.FTZ R6, R248, R161, R6 ;  /* 0x000000a1f8067223 */ /* 0x000fc80000010006 */
[----:B------:R-:W-:-:S04]  /*6d40*/  FFMA.FTZ R6, R242, R157, R6 ;  /* 0x0000009df2067223 */ /* 0x000fc80000010006 */
[----:B------:R-:W-:-:S04]  /*6d50*/  FFMA.FTZ R6, R240, R153, R6 ;  /* 0x00000099f0067223 */ /* 0x000fc80000010006 */
[----:B------:R-:W-:Y:S01]  /*6d60*/  FFMA.FTZ R6, R238, R149, R6 ;  /* 0x00000095ee067223 */ /* 0x000fe20000010006 */
[----:B----4-:R-:W-:Y:S02]  /*6d70*/  FFMA.FTZ R5, R3, R180, R5 ;  /* 0x000000b403057223 */ /* 0x010fe40000010005 */
[----:B------:R-:W2:Y:S02]  /*6d80*/  LDL R3, [R1+0x2a0] ;  /* 0x0002a00001037983 */ /* 0x000ea40000100800 */
[----:B------:R-:W-:Y:S02]  /*6d90*/  FFMA.FTZ R5, R23, R176, R5 ;  /* 0x000000b017057223 */ /* 0x000fe40000010005 */
[----:B------:R-:W4:Y:S02]  /*6da0*/  LDL.LU R23, [R1+0x4b4] ;  /* 0x0004b40001177983 */ /* 0x000f240000300800 */
[----:B------:R-:W-:Y:S02]  /*6db0*/  FFMA.FTZ R5, R19, R172, R5 ;  /* 0x000000ac13057223 */ /* 0x000fe40000010005 */
[----:B------:R-:W4:Y:S02]  /*6dc0*/  LDL.LU R230, [R1+0x4b0] ;  /* 0x0004b00001e67983 */ /* 0x000f240000300800 */
[----:B------:R-:W-:-:S02]  /*6dd0*/  FFMA.FTZ R5, R15, R168, R5 ;  /* 0x000000a80f057223 */ /* 0x000fc40000010005 */
[----:B------:R-:W4:Y:S02]  /*6de0*/  LDL.LU R19, [R1+0x4ac] ;  /* 0x0004ac0001137983 */ /* 0x000f240000300800 */
[----:B------:R-:W-:Y:S02]  /*6df0*/  FFMA.FTZ R5, R252, R164, R5 ;  /* 0x000000a4fc057223 */ /* 0x000fe40000010005 */
[----:B------:R-:W4:Y:S02]  /*6e00*/  LDL.LU R234, [R1+0x4a8] ;  /* 0x0004a80001ea7983 */ /* 0x000f240000300800 */
[----:B------:R-:W-:Y:S02]  /*6e10*/  FFMA.FTZ R5, R249, R160, R5 ;  /* 0x000000a0f9057223 */ /* 0x000fe40000010005 */
[----:B------:R-:W4:Y:S02]  /*6e20*/  LDL.LU R15, [R1+0x4a4] ;  /* 0x0004a400010f7983 */ /* 0x000f240000300800 */
[----:B------:R-:W-:-:S02]  /*6e30*/  FFMA.FTZ R5, R243, R156, R5 ;  /* 0x0000009cf3057223 */ /* 0x000fc40000010005 */
[----:B------:R-:W4:Y:S04]  /*6e40*/  LDL.LU R11, [R1+0x4a0] ;  /* 0x0004a000010b7983 */ /* 0x000f280000300800 */
        /* <DEDUP_REMOVED lines=15> */
[----:B------:R-:W-:Y:S01]  /*6f40*/  FFMA.FTZ R6, R7, R129, R6 ;  /* 0x0000008107067223 */ /* 0x000fe20000010006 */
[----:B------:R-:W-:Y:S02]  /*6f50*/  FFMA.FTZ R5, R219, R132, R5 ;  /* 0x00000084db057223 */ /* 0x000fe40000010005 */
[----:B------:R-:W4:Y:S01]  /*6f60*/  LDL R219, [R1+0x274] ;  /* 0x0002740001db7983 */ /* 0x000f220000100800 */
[----:B------:R-:W-:Y:S01]  /*6f70*/  FFMA.FTZ R6, R0, R125, R6 ;  /* 0x0000007d00067223 */ /* 0x000fe20000010006 */
[----:B------:R-:W-:Y:S02]  /*6f80*/  FFMA.FTZ R5, R211, R128, R5 ;  /* 0x00000080d3057223 */ /* 0x000fe40000010005 */
[----:B------:R-:W4:Y:S04]  /*6f90*/  LDL R211, [R1+0x280] ;  /* 0x0002800001d37983 */ /* 0x000f280000100800 */
[----:B------:R-:W4:Y:S04]  /*6fa0*/  LDL R215, [R1+0x270] ;  /* 0x0002700001d77983 */ /* 0x000f280000100800 */
        /* <DEDUP_REMOVED lines=14> */
[----:B---3--:R-:W-:-:S03]  /*7090*/  FFMA.FTZ R6, R2, R121, R6 ;  /* 0x0000007902067223 */ /* 0x008fc60000010006 */
        /* <DEDUP_REMOVED lines=8> */
[----:B------:R-:W2:Y:S01]  /*7120*/  LDL.LU R211, [R1+0x49c] ;  /* 0x00049c0001d37983 */ /* 0x000ea20000300800 */
[----:B------:R-:W-:-:S04]  /*7130*/  FFMA.FTZ R5, R215, R108, R5 ;  /* 0x0000006cd7057223 */ /* 0x000fc80000010005 */
[----:B------:R-:W-:-:S04]  /*7140*/  FFMA.FTZ R5, R223, R104, R5 ;  /* 0x00000068df057223 */ /* 0x000fc80000010005 */
[----:B------:R-:W-:-:S04]  /*7150*/  FFMA.FTZ R5, R252, R100, R5 ;  /* 0x00000064fc057223 */ /* 0x000fc80000010005 */
[----:B------:R-:W-:-:S04]  /*7160*/  FFMA.FTZ R5, R249, R96, R5 ;  /* 0x00000060f9057223 */ /* 0x000fc80000010005 */
[----:B------:R-:W-:-:S04]  /*7170*/  FFMA.FTZ R5, R243, R92, R5 ;  /* 0x0000005cf3057223 */ /* 0x000fc80000010005 */
[----:B------:R-:W-:-:S04]  /*7180*/  FFMA.FTZ R5, R241, R88, R5 ;  /* 0x00000058f1057223 */ /* 0x000fc80000010005 */
[----:B------:R-:W-:Y:S01]  /*7190*/  FFMA.FTZ R5, R231, R84, R5 ;  /* 0x00000054e7057223 */ /* 0x000fe20000010005 */
[----:B---3--:R-:W-:Y:S02]  /*71a0*/  FFMA.FTZ R6, R2, R113, R6 ;  /* 0x0000007102067223 */ /* 0x008fe40000010006 */
[----:B------:R-:W3:Y:S02]  /*71b0*/  LDL.LU R2, [R1+0x498] ;  /* 0x0004980001027983 */ /* 0x000ee40000300800 */
[----:B------:R-:W-:Y:S02]  /*71c0*/  FFMA.FTZ R6, R219, R109, R6 ;  /* 0x0000006ddb067223 */ /* 0x000fe40000010006 */
[----:B------:R-:W3:Y:S02]  /*71d0*/  LDL.LU R215, [R1+0x494] ;  /* 0x0004940001d77983 */ /* 0x000ee40000300800 */
[----:B------:R-:W-:Y:S02]  /*71e0*/  FFMA.FTZ R6, R227, R105, R6 ;  /* 0x00000069e3067223 */ /* 0x000fe40000010006 */
[----:B------:R-:W3:Y:S02]  /*71f0*/  LDL.LU R219, [R1+0x490] ;  /* 0x0004900001db7983 */ /* 0x000ee40000300800 */
[----:B------:R-:W-:-:S02]  /*7200*/  FFMA.FTZ R6, R250, R101, R6 ;  /* 0x00000065fa067223 */ /* 0x000fc40000010006 */
[----:B------:R-:W3:Y:S02]  /*7210*/  LDL.LU R223, [R1+0x48c] ;  /* 0x00048c0001df7983 */ /* 0x000ee40000300800 */
[----:B------:R-:W-:Y:S02]  /*7220*/  FFMA.FTZ R6, R248, R97, R6 ;  /* 0x00000061f8067223 */ /* 0x000fe40000010006 */
[----:B------:R-:W3:Y:S02]  /*7230*/  LDL.LU R227, [R1+0x488] ;  /* 0x0004880001e37983 */ /* 0x000ee40000300800 */
        /* <DEDUP_REMOVED lines=20> */
[----:B------:R-:W-:-:S03]  /*7380*/  FFMA.FTZ R5, R7, R72, R5 ;  /* 0x0000004807057223 */ /* 0x000fc60000010005 */
[----:B------:R-:W2:Y:S01]  /*7390*/  LDL R7, [R1+0x170] ;  /* 0x0001700001077983 */ /* 0x000ea20000100800 */
[----:B------:R-:W-:-:S03]  /*73a0*/  FFMA.FTZ R6, R0, R73, R6 ;  /* 0x0000004900067223 */ /* 0x000fc60000010006 */
[----:B------:R-:W2:Y:S01]  /*73b0*/  LDL R0, [R1+0x174] ;  /* 0x0001740001007983 */ /* 0x000ea20000100800 */
[----:B------:R-:W-:Y:S01]  /*73c0*/  FFMA.FTZ R6, R3, R69, R6 ;  /* 0x0000004503067223 */ /* 0x000fe20000010006 */
[----:B------:R-:W-:Y:S02]  /*73d0*/  FFMA.FTZ R5, R235, R68, R5 ;  /* 0x00000044eb057223 */ /* 0x000fe40000010005 */
[----:B------:R-:W2:Y:S04]  /*73e0*/  LDL R236, [R1+0x144] ;  /* 0x0001440001ec7983 */ /* 0x000ea80000100800 */
[----:B------:R-:W2:Y:S04]  /*73f0*/  LDL R3, [R1+0x134] ;  /* 0x0001340001037983 */ /* 0x000ea80000100800 */
[----:B------:R-:W2:Y:S01]  /*7400*/  LDL R235, [R1+0x130] ;  /* 0x0001300001eb7983 */ /* 0x000ea20000100800 */
[----:B---3--:R-:W-:-:S03]  /*7410*/  FFMA.FTZ R5, R231, R64, R5 ;  /* 0x00000040e7057223 */ /* 0x008fc60000010005 */
        /* <DEDUP_REMOVED lines=29> */
[----:B------:R-:W-:-:S03]  /*75f0*/  FFMA.FTZ R6, R236, R33, R6 ;  /* 0x00000021ec067223 */ /* 0x000fc60000010006 */
[----:B------:R-:W4:Y:S01]  /*7600*/  LDL R236, [R1+0xe4] ;  /* 0x0000e40001ec7983 */ /* 0x000f220000100800 */
[----:B--2---:R-:W-:Y:S01]  /*7610*/  FFMA.FTZ R5, R239, R36, R5 ;  /* 0x00000024ef057223 */ /* 0x004fe20000010005 */
[----:B------:R-:W-:Y:S02]  /*7620*/  FFMA.FTZ R6, R3, R29, R6 ;  /* 0x0000001d03067223 */ /* 0x000fe40000010006 */
[----:B------:R-:W2:Y:S04]  /*7630*/  LDL R239, [R1+0xe0] ;  /* 0x0000e00001ef7983 */ /* 0x000ea80000100800 */
[----:B------:R-:W4:Y:S01]  /*7640*/  LDL R3, [R1+0x104] ;  /* 0x0001040001037983 */ /* 0x000f220000100800 */
[----:B------:R-:W-:Y:S01]  /*7650*/  FFMA.FTZ R5, R237, R32, R5 ;  /* 0x00000020ed057223 */ /* 0x000fe20000010005 */
[----:B---3--:R-:W-:-:S02]  /*7660*/  FFMA.FTZ R6, R4, R25, R6 ;  /* 0x0000001904067223 */ /* 0x008fc40000010006 */
        /* <DEDUP_REMOVED lines=10> */
[----:B------:R-:W3:Y:S02]  /*7710*/  LDL R0, [R1+0x448] ;  /* 0x0004480001007983 */ /* 0x000ee40000100800 */
[----:B------:R-:W-:-:S02]  /*7720*/  FFMA.FTZ R5, R242, R12, R5 ;  /* 0x0000000cf2057223 */ /* 0x000fc40000010005 */
[----:B------:R-:W3:Y:S04]  /*7730*/  LDL R242, [R1+0x90] ;  /* 0x0000900001f27983 */ /* 0x000ee80000100800 */
[----:B------:R-:W3:Y:S01]  /*7740*/  LDL R243, [R1+0x80] ;  /* 0x0000800001f37983 */ /* 0x000ee20000100800 */
[----:B----4-:R-:W-:Y:S01]  /*7750*/  FFMA.FTZ R6, R3, R17, R6 ;  /* 0x0000001103067223 */ /* 0x010fe20000010006 */
[----:B--2---:R-:W-:Y:S02]  /*7760*/  FFMA.FTZ R5, R239, R8, R5 ;  /* 0x00000008ef057223 */ /* 0x004fe40000010005 */
[----:B------:R-:W2:Y:S01]  /*7770*/  LDL R3, [R1+0x18] ;  /* 0x0000180001037983 */ /* 0x000ea20000100800 */
[----:B------:R-:W-:Y:S01]  /*7780*/  FFMA.FTZ R6, R241, R13, R6 ;  /* 0x0000000df1067223 */ /* 0x000fe20000010006 */
[----:B------:R-:W-:-:S02]  /*7790*/  FFMA.FTZ R5, R238, R208, R5 ;  /* 0x000000d0ee057223 */ /* 0x000fc40000010005 */
[----:B------:R-:W4:Y:S01]  /*77a0*/  LDL R239, [R1+0xb0] ;  /* 0x0000b00001ef7983 */ /* 0x000f220000100800 */
[----:B------:R-:W-:Y:S01]  /*77b0*/  FFMA.FTZ R6, R236, R9, R6 ;  /* 0x00000009ec067223 */ /* 0x000fe20000010006 */
[----:B---3--:R-:W-:Y:S02]  /*77c0*/  FMUL.FTZ R4, R4, R249 ;  /* 0x000000f904047220 */ /* 0x008fe40000410000 */
[----:B------:R-:W3:Y:S01]  /*77d0*/  LDL R236, [R1+0xb4] ;  /* 0x0000b40001ec7983 */ /* 0x000ee20000100800 */
[----:B------:R-:W-:Y:S01]  /*77e0*/  FFMA.FTZ R6, R237, R209, R6 ;  /* 0x000000d1ed067223 */ /* 0x000fe20000010006 */
[----:B------:R-:W-:Y:S02]  /*77f0*/  FFMA.FTZ R5, R231, R212, R5 ;  /* 0x000000d4e7057223 */ /* 0x000fe40000010005 */
[----:B------:R-:W2:Y:S01]  /*7800*/  LDL R238, [R1+0x438] ;  /* 0x0004380001ee7983 */ /* 0x000ea20000100800 */
[----:B------:R-:W-:-:S03]  /*7810*/  FFMA.FTZ R4, R235, R252, R4 ;  /* 0x000000fceb047223 */ /* 0x000fc60000010004 */
[----:B------:R-:W2:Y:S01]  /*7820*/  LDL R231, [R1+0xa0] ;  /* 0x0000a00001e77983 */ /* 0x000ea20000100800 */
[----:B------:R-:W-:-:S03]  /*7830*/  FFMA.FTZ R6, R7, R213, R6 ;  /* 0x000000d507067223 */ /* 0x000fc60000010006 */
[----:B------:R-:W2:Y:S04]  /*7840*/  LDL R235, [R1+0xa4] ;  /* 0x0000a40001eb7983 */ /* 0x000ea80000100800 */
        /* <DEDUP_REMOVED lines=14> */
[----:B------:R-:W-:-:S03]  /*7930*/  FFMA.FTZ R5, R231, R220, R5 ;  /* 0x000000dce7057223 */ /* 0x000fc60000010005 */
[----:B------:R-:W2:Y:S01]  /*7940*/  LDL R238, [R1+0x74] ;  /* 0x0000740001ee7983 */ /* 0x000ea20000100800 */
[----:B------:R-:W-:-:S03]  /*7950*/  FFMA.FTZ R6, R235, R221, R6 ;  /* 0x000000ddeb067223 */ /* 0x000fc60000010006 */
[----:B------:R-:W2:Y:S01]  /*7960*/  LDL.LU R231, [R1+0x484] ;  /* 0x0004840001e77983 */ /* 0x000ea20000300800 */
[----:B------:R-:W-:-:S03]  /*7970*/  FFMA.FTZ R4, R7, R3, R4 ;  /* 0x0000000307047223 */ /* 0x000fc60000010004 */
[----:B------:R-:W2:Y:S04]  /*7980*/  LDL.LU R235, [R1+0x480] ;  /* 0x0004800001eb7983 */ /* 0x000ea80000300800 */
[----:B------:R-:W5:Y:S04]  /*7990*/  LDL.LU R3, [R1+0x47c] ;  /* 0x00047c0001037983 */ /* 0x000f680000300800 */
[----:B------:R-:W2:Y:S01]  /*79a0*/  LDL R7, [R1+0x3f8] ;  /* 0x0003f80001077983 */ /* 0x000ea20000100800 */
[----:B------:R-:W-:Y:S01]  /*79b0*/  FFMA.FTZ R5, R242, R224, R5 ;  /* 0x000000e0f2057223 */ /* 0x000fe20000010005 */
[----:B------:R-:W-:Y:S01]  /*79c0*/  FFMA.FTZ R6, R237, R225, R6 ;  /* 0x000000e1ed067223 */ /* 0x000fe20000010006 */
[----:B------:R-:W-:Y:S01]  /*79d0*/  FFMA.FTZ R4, R0, R248, R4 ;  /* 0x000000f800047223 */ /* 0x000fe20000010004 */
[----:B------:R-:W2:Y:S01]  /*79e0*/  LDL R242, [R1+0x3d8] ;  /* 0x0003d80001f27983 */ /* 0x000ea20000100800 */
[----:B------:R-:W-:-:S03]  /*79f0*/  FFMA.FTZ R5, R243, R228, R5 ;  /* 0x000000e4f3057223 */ /* 0x000fc60000010005 */
        /* <DEDUP_REMOVED lines=12> */
[----:B------:R-:W-:Y:S01]  /*7ac0*/  FFMA.FTZ R4, R7, R206, R4 ;  /* 0x000000ce07047223 */ /* 0x000fe20000010004 */
[----:B------:R-:W-:Y:S02]  /*7ad0*/  FADD.FTZ R7, R5, R6 ;  /* 0x0000000605077221 */ /* 0x000fe40000010000 */
[----:B------:R-:W4:Y:S04]  /*7ae0*/  LDL R5, [R1+0x4c] ;  /* 0x00004c0001057983 */ /* 0x000f280000100800 */
[----:B------:R-:W4:Y:S01]  /*7af0*/  LDL R6, [R1+0x45c] ;  /* 0x00045c0001067983 */ /* 0x000f220000100800 */
[----:B------:R-:W-:-:S03]  /*7b00*/  FFMA.FTZ R4, R0, R202, R4 ;  /* 0x000000ca00047223 */ /* 0x000fc60000010004 */
[----:B------:R-:W5:Y:S01]  /*7b10*/  LDL.LU R0, [R1+0x478] ;  /* 0x0004780001007983 */ /* 0x000f620000300800 */
[----:B----4-:R-:W-:Y:S01]  /*7b20*/  FMUL.FTZ R5, R6, R5 ;  /* 0x0000000506057220 */ /* 0x010fe20000410000 */
[----:B------:R-:W-:Y:S02]  /*7b30*/  FFMA.FTZ R6, R242, R198, R4 ;  /* 0x000000c6f2067223 */ /* 0x000fe40000010004 */
[----:B------:R-:W4:Y:S01]  /*7b40*/  LDL R242, [R1+0x398] ;  /* 0x0003980001f27983 */ /* 0x000f220000100800 */
[----:B------:R-:W-:-:S03]  /*7b50*/  FFMA.FTZ R5, R237, R241, R5 ;  /* 0x000000f1ed057223 */ /* 0x000fc60000010005 */
[----:B------:R-:W4:Y:S01]  /*7b60*/  LDL R241, [R1+0x41c] ;  /* 0x00041c0001f17983 */ /* 0x000f220000100800 */
[----:B------:R-:W-:-:S03]  /*7b70*/  FFMA.FTZ R6, R239, R194, R6 ;  /* 0x000000c2ef067223 */ /* 0x000fc60000010006 */
[----:B------:R-:W4:Y:S04]  /*7b80*/  LDL R237, [R1+0x388] ;  /* 0x0003880001ed7983 */ /* 0x000f280000100800 */
[----:B------:R-:W4:Y:S01]  /*7b90*/  LDL R239, [R1+0x40c] ;  /* 0x00040c0001ef7983 */ /* 0x000f220000100800 */
[----:B---3--:R-:W-:-:S03]  /*7ba0*/  FFMA.FTZ R5, R236, R249, R5 ;  /* 0x000000f9ec057223 */ /* 0x008fc60000010005 */
[----:B------:R-:W3:Y:S01]  /*7bb0*/  LDL R236, [R1+0x378] ;  /* 0x0003780001ec7983 */ /* 0x000ee20000100800 */
[----:B------:R-:W-:-:S03]  /*7bc0*/  FFMA.FTZ R6, R248, R190, R6 ;  /* 0x000000bef8067223 */ /* 0x000fc60000010006 */
[----:B------:R-:W3:Y:S01]  /*7bd0*/  LDL R249, [R1+0x3fc] ;  /* 0x0003fc0001f97983 */ /* 0x000ee20000100800 */
[----:B--2---:R-:W-:-:S03]  /*7be0*/  FFMA.FTZ R6, R238, R186, R6 ;  /* 0x000000baee067223 */ /* 0x004fc60000010006 */
        /* <DEDUP_REMOVED lines=29> */
[----:B----4-:R-:W-:-:S03]  /*7dc0*/  FFMA.FTZ R5, R237, R195, R5 ;  /* 0x000000c3ed057223 */ /* 0x010fc60000010005 */
[----:B------:R-:W4:Y:S01]  /*7dd0*/  LDL R237, [R1+0x2f8] ;  /* 0x0002f80001ed7983 */ /* 0x000f220000100800 */
[----:B------:R-:W-:-:S03]  /*7de0*/  FFMA.FTZ R6, R239, R158, R6 ;  /* 0x0000009eef067223 */ /* 0x000fc60000010006 */
[----:B------:R-:W4:Y:S01]  /*7df0*/  LDL R239, [R1+0x37c] ;  /* 0x00037c0001ef7983 */ /* 0x000f220000100800 */
[----:B------:R-:W-:Y:S01]  /*7e00*/  FFMA.FTZ R5, R242, R191, R5 ;  /* 0x000000bff2057223 */ /* 0x000fe20000010005 */
[----:B------:R-:W-:Y:S02]  /*7e10*/  FFMA.FTZ R6, R241, R154, R6 ;  /* 0x0000009af1067223 */ /* 0x000fe40000010006 */
[----:B------:R-:W4:Y:S01]  /*7e20*/  LDL R242, [R1+0x35c] ;  /* 0x00035c0001f27983 */ /* 0x000f220000100800 */
[----:B---3--:R-:W-:-:S03]  /*7e30*/  FFMA.FTZ R5, R236, R187, R5 ;  /* 0x000000bbec057223 */ /* 0x008fc60000010005 */
[----:B------:R-:W3:Y:S01]  /*7e40*/  LDL R236, [R1+0x36c] ;  /* 0x00036c0001ec7983 */ /* 0x000ee20000100800 */
[----:B--2---:R-:W-:-:S03]  /*7e50*/  FFMA.FTZ R6, R238, R150, R6 ;  /* 0x00000096ee067223 */ /* 0x004fc60000010006 */
[----:B------:R-:W2:Y:S04]  /*7e60*/  LDL R241, [R1+0x2c8] ;  /* 0x0002c80001f17983 */ /* 0x000ea80000100800 */
        /* <DEDUP_REMOVED lines=11> */
[----:B---3--:R-:W-:-:S03]  /*7f20*/  FFMA.FTZ R5, R236, R171, R5 ;  /* 0x000000abec057223 */ /* 0x008fc60000010005 */
[----:B------:R-:W3:Y:S01]  /*7f30*/  LDL R236, [R1+0x31c] ;  /* 0x00031c0001ec7983 */ /* 0x000ee20000100800 */
[----:B------:R-:W-:Y:S01]  /*7f40*/  FFMA.FTZ R6, R249, R138, R6 ;  /* 0x0000008af9067223 */ /* 0x000fe20000010006 */
[----:B------:R-:W-:Y:S02]  /*7f50*/  FFMA.FTZ R5, R242, R167, R5 ;  /* 0x000000a7f2057223 */ /* 0x000fe40000010005 */
[----:B------:R-:W3:Y:S01]  /*7f60*/  LDL R242, [R1+0x288] ;  /* 0x0002880001f27983 */ /* 0x000ee20000100800 */
[----:B------:R-:W-:Y:S01]  /*7f70*/  FFMA.FTZ R6, R248, R134, R6 ;  /* 0x00000086f8067223 */ /* 0x000fe20000010006 */
[----:B--2---:R-:W-:Y:S02]  /*7f80*/  FFMA.FTZ R5, R238, R163, R5 ;  /* 0x000000a3ee057223 */ /* 0x004fe40000010005 */
        /* <DEDUP_REMOVED lines=39> */
[----:B--2---:R-:W-:-:S03]  /*8200*/  FFMA.FTZ R5, R238, R127, R5 ;  /* 0x0000007fee057223 */ /* 0x004fc60000010005 */
[----:B------:R-:W2:Y:S01]  /*8210*/  LDL R238, [R1+0x1e8] ;  /* 0x0001e80001ee7983 */ /* 0x000ea20000100800 */
[----:B------:R-:W-:Y:S01]  /*8220*/  FFMA.FTZ R5, R242, R123, R5 ;  /* 0x0000007bf2057223 */ /* 0x000fe20000010005 */
[----:B------:R-:W-:Y:S02]  /*8230*/  FFMA.FTZ R6, R4, R90, R6 ;  /* 0x0000005a04067223 */ /* 0x000fe40000010006 */
[----:B------:R-:W2:Y:S02]  /*8240*/  LDL R4, [R1+0x26c] ;  /* 0x00026c0001047983 */ /* 0x000ea40000100800 */
[----:B------:R-:W-:Y:S02]  /*8250*/  FFMA.FTZ R6, R241, R86, R6 ;  /* 0x00000056f1067223 */ /* 0x000fe40000010006 */
[----:B------:R-:W2:Y:S04]  /*8260*/  LDL R241, [R1+0x1b8] ;  /* 0x0001b80001f17983 */ /* 0x000ea80000100800 */
[----:B------:R-:W2:Y:S01]  /*8270*/  LDL R242, [R1+0x24c] ;  /* 0x00024c0001f27983 */ /* 0x000ea20000100800 */
[----:B----4-:R-:W-:-:S03]  /*8280*/  FFMA.FTZ R5, R237, R119, R5 ;  /* 0x00000077ed057223 */ /* 0x010fc60000010005 */
[----:B------:R-:W4:Y:S01]  /*8290*/  LDL R237, [R1+0x25c] ;  /* 0x00025c0001ed7983 */ /* 0x000f220000100800 */
[----:B------:R-:W-:Y:S01]  /*82a0*/  FFMA.FTZ R5, R243, R115, R5 ;  /* 0x00000073f3057223 */ /* 0x000fe20000010005 */
[----:B------:R-:W-:Y:S02]  /*82b0*/  FFMA.FTZ R6, R239, R82, R6 ;  /* 0x00000052ef067223 */ /* 0x000fe40000010006 */
[----:B------:R-:W4:Y:S01]  /*82c0*/  LDL R243, [R1+0x198] ;  /* 0x0001980001f37983 */ /* 0x000f220000100800 */
[----:B---3--:R-:W-:-:S03]  /*82d0*/  FFMA.FTZ R5, R236, R111, R5 ;  /* 0x0000006fec057223 */ /* 0x008fc60000010005 */
[----:B------:R-:W3:Y:S04]  /*82e0*/  LDL R236, [R1+0x1a8] ;  /* 0x0001a80001ec7983 */ /* 0x000ee80000100800 */
        /* <DEDUP_REMOVED lines=9> */
[----:B------:R-:W2:Y:S02]  /*8380*/  LDL R249, [R1+0x1dc] ;  /* 0x0001dc0001f97983 */ /* 0x000ea40000100800 */
[----:B------:R-:W-:-:S02]  /*8390*/  FFMA.FTZ R6, R241, R62, R6 ;  /* 0x0000003ef1067223 */ /* 0x000fc40000010006 */
[----:B------:R-:W2:Y:S04]  /*83a0*/  LDL R248, [R1+0x1cc] ;  /* 0x0001cc0001f87983 */ /* 0x000ea80000100800 */
[----:B------:R-:W2:Y:S01]  /*83b0*/  LDL R241, [R1+0x1fc] ;  /* 0x0001fc0001f17983 */ /* 0x000ea20000100800 */
[----:B----4-:R-:W-:-:S03]  /*83c0*/  FFMA.FTZ R5, R237, R103, R5 ;  /* 0x00000067ed057223 */ /* 0x010fc60000010005 */
        /* <DEDUP_REMOVED lines=13> */
[----:B------:R-:W2:Y:S04]  /*84a0*/  LDL R240, [R1+0x1bc] ;  /* 0x0001bc0001f07983 */ /* 0x000ea80000100800 */
[----:B------:R-:W2:Y:S01]  /*84b0*/  LDL R4, [R1+0x148] ;  /* 0x0001480001047983 */ /* 0x000ea20000100800 */
[----:B----4-:R-:W-:-:S03]  /*84c0*/  FFMA.FTZ R5, R237, R83, R5 ;  /* 0x00000053ed057223 */ /* 0x010fc60000010005 */
        /* <DEDUP_REMOVED lines=29> */
[----:B------:R-:W-:Y:S01]  /*86a0*/  FFMA.FTZ R6, R241, R18, R6 ;  /* 0x00000012f1067223 */ /* 0x000fe20000010006 */
[----:B--2---:R-:W-:Y:S02]  /*86b0*/  FFMA.FTZ R5, R238, R51, R5 ;  /* 0x00000033ee057223 */ /* 0x004fe40000010005 */
[----:B------:R-:W2:Y:S04]  /*86c0*/  LDL R241, [R1+0x13c] ;  /* 0x00013c0001f17983 */ /* 0x000ea80000100800 */
[----:B------:R-:W2:Y:S01]  /*86d0*/  LDL R238, [R1+0xa8] ;  /* 0x0000a80001ee7983 */ /* 0x000ea20000100800 */
[----:B------:R-:W-:Y:S01]  /*86e0*/  FFMA.FTZ R5, R249, R47, R5 ;  /* 0x0000002ff9057223 */ /* 0x000fe20000010005 */
[----:B------:R-:W-:-:S02]  /*86f0*/  FFMA.FTZ R6, R4, R14, R6 ;  /* 0x0000000e04067223 */ /* 0x000fc40000010006 */
[----:B------:R-:W2:Y:S02]  /*8700*/  LDL R4, [R1+0x12c] ;  /* 0x00012c0001047983 */ /* 0x000ea40000100800 */
[----:B------:R-:W-:Y:S02]  /*8710*/  FFMA.FTZ R6, R240, R10, R6 ;  /* 0x0000000af0067223 */ /* 0x000fe40000010006 */
[----:B------:R-:W2:Y:S01]  /*8720*/  LDL R240, [R1+0x11c] ;  /* 0x00011c0001f07983 */ /* 0x000ea20000100800 */
[----:B----4-:R-:W-:-:S03]  /*8730*/  FFMA.FTZ R5, R237, R43, R5 ;  /* 0x0000002bed057223 */ /* 0x010fc60000010005 */
[----:B------:R-:W4:Y:S01]  /*8740*/  LDL R237, [R1+0x98] ;  /* 0x0000980001ed7983 */ /* 0x000f220000100800 */
[----:B---3--:R-:W-:-:S03]  /*8750*/  FFMA.FTZ R5, R236, R39, R5 ;  /* 0x00000027ec057223 */ /* 0x008fc60000010005 */
[----:B------:R-:W3:Y:S01]  /*8760*/  LDL R236, [R1+0x88] ;  /* 0x0000880001ec7983 */ /* 0x000ee20000100800 */
[----:B------:R-:W-:-:S03]  /*8770*/  FFMA.FTZ R6, R239, R210, R6 ;  /* 0x000000d2ef067223 */ /* 0x000fc60000010006 */
        /* <DEDUP_REMOVED lines=8> */
[----:B------:R-:W2:Y:S01]  /*8800*/  LDL R238, [R1+0xfc] ;  /* 0x0000fc0001ee7983 */ /* 0x000ea20000100800 */
[----:B------:R-:W-:-:S03]  /*8810*/  FFMA.FTZ R5, R4, R27, R5 ;  /* 0x0000001b04057223 */ /* 0x000fc60000010005 */
[----:B------:R-:W2:Y:S04]  /*8820*/  LDL R4, [R1+0xec] ;  /* 0x0000ec0001047983 */ /* 0x000ea80000100800 */
[----:B------:R-:W2:Y:S04]  /*8830*/  LDL R242, [R1+0xac] ;  /* 0x0000ac0001f27983 */ /* 0x000ea80000100800 */
[----:B------:R-:W2:Y:S01]  /*8840*/  LDL R241, [R1+0x9c] ;  /* 0x00009c0001f17983 */ /* 0x000ea20000100800 */
[----:B------:R-:W-:-:S03]  /*8850*/  FFMA.FTZ R5, R240, R23, R5 ;  /* 0x00000017f0057223 */ /* 0x000fc60000010005 */
[----:B------:R-:W2:Y:S01]  /*8860*/  LDL R240, [R1+0x8c] ;  /* 0x00008c0001f07983 */ /* 0x000ea20000100800 */
[----:B----4-:R-:W-:-:S03]  /*8870*/  FFMA.FTZ R6, R237, R226, R6 ;  /* 0x000000e2ed067223 */ /* 0x010fc60000010006 */
[----:B------:R-:W4:Y:S01]  /*8880*/  LDL R237, [R1+0xdc] ;  /* 0x0000dc0001ed7983 */ /* 0x000f220000100800 */
[----:B---3--:R-:W-:-:S03]  /*8890*/  FFMA.FTZ R6, R236, R230, R6 ;  /* 0x000000e6ec067223 */ /* 0x008fc60000010006 */
[----:B------:R-:W3:Y:S01]  /*88a0*/  LDL R236, [R1+0xcc] ;  /* 0x0000cc0001ec7983 */ /* 0x000ee20000100800 */
[----:B------:R-:W-:-:S03]  /*88b0*/  FFMA.FTZ R5, R239, R19, R5 ;  /* 0x00000013ef057223 */ /* 0x000fc60000010005 */
[----:B------:R-:W3:Y:S01]  /*88c0*/  LDL R239, [R1+0x7c] ;  /* 0x00007c0001ef7983 */ /* 0x000ee20000100800 */
[----:B------:R-:W-:-:S06]  /*88d0*/  UISETP.NE.AND.EX UP1, UPT, UR21, URZ, UPT, UP0 ;  /* 0x0000003f1500728c */ /* 0x000fcc000bf25300 */
[----:B------:R-:W-:Y:S01]  /*88e0*/  PLOP3.LUT P1, PT, PT, PT, UP1, 0x80, 0x0 ;  /* 0x000000000000781c */ /* 0x000fe20003f2f018 */
[----:B--2---:R-:W-:-:S04]  /*88f0*/  FFMA.FTZ R5, R238, R15, R5 ;  /* 0x0000000fee057223 */ /* 0x004fc80000010005 */
[----:B------:R-:W-:Y:S01]  /*8900*/  @UP1 ULDC UR8, c[0x0][0x2d0] ;  /* 0x0000b40000081ab9 */ /* 0x000fe20000000800 */
[----:B------:R-:W-:Y:S01]  /*8910*/  FFMA.FTZ R6, R248, R234, R6 ;  /* 0x000000eaf8067223 */ /* 0x000fe20000010006 */
[----:B------:R-:W-:Y:S01]  /*8920*/  @UP1 UIMAD UR4, UR46, UR8, UR40 ;  /* 0x000000082e0412a4 */ /* 0x000fe2000f8e0228 */
[----:B------:R-:W-:Y:S01]  /*8930*/  FFMA.FTZ R5, R4, R11, R5 ;  /* 0x0000000b04057223 */ /* 0x000fe20000010005 */
[----:B------:R-:W-:Y:S01]  /*8940*/  UISETP.NE.U32.AND UP0, UPT, UR14, URZ, UPT ;  /* 0x0000003f0e00728c */ /* 0x000fe2000bf05070 */
[----:B------:R-:W2:Y:S03]  /*8950*/  LDL R238, [R1+0x60] ;  /* 0x0000600001ee7983 */ /* 0x000ea60000100800 */
[----:B------:R-:W-:Y:S01]  /*8960*/  MOV R4, UR4 ;  /* 0x0000000400047c02 */ /* 0x000fe20008000f00 */
[----:B------:R-:W-:-:S04]  /*8970*/  FADD.FTZ R6, R6, R7 ;  /* 0x0000000706067221 */ /* 0x000fc80000010000 */
[----:B------:R-:W-:Y:S01]  /*8980*/  @P1 IMAD R4, R4, UR8, R2 ;  /* 0x0000000804041c24 */ /* 0x000fe2000f8e0202 */
[----:B------:R-:W-:Y:S01]  /*8990*/  @UP1 ULDC.64 UR8, c[0x0][0x2c8] ;  /* 0x0000b20000081ab9 */ /* 0x000fe20000000a00 */
[----:B------:R-:W-:-:S06]  /*89a0*/  UISETP.NE.AND.EX UP0, UPT, UR15, URZ, UPT, UP0 ;  /* 0x0000003f0f00728c */ /* 0x000fcc000bf05300 */
[----:B------:R-:W-:Y:S01]  /*89b0*/  PLOP3.LUT P2, PT, PT, PT, UP0, 0x80, 0x0 ;  /* 0x000000000000781c */ /* 0x000fe20003f4f008 */
[----:B----4-:R-:W-:Y:S02]  /*89c0*/  FFMA.FTZ R5, R237, R211, R5 ;  /* 0x000000d3ed057223 */ /* 0x010fe40000010005 */
[----:B------:R-:W4:Y:S02]  /*89d0*/  LDL R237, [R1+0x64] ;  /* 0x0000640001ed7983 */ /* 0x000f240000100800 */
[----:B---3--:R-:W-:Y:S01]  /*89e0*/  FFMA.FTZ R5, R236, R215, R5 ;  /* 0x000000d7ec057223 */ /* 0x008fe20000010005 */
[----:B------:R-:W-:-:S03]  /*89f0*/  IMAD.MOV.U32 R236, RZ, RZ, 0x4 ;  /* 0x00000004ffec7424 */ /* 0x000fc600078e00ff */
[----:B------:R-:W-:Y:S01]  /*8a00*/  FFMA.FTZ R7, R243, R219, R5 ;  /* 0x000000dbf3077223 */ /* 0x000fe20000010005 */
[----:B------:R-:W-:Y:S01]  /*8a10*/  @P1 IMAD.WIDE R4, R4, R236, UR8 ;  /* 0x0000000804041e25 */ /* 0x000fe2000f8e02ec */
[----:B------:R-:W-:-:S03]  /*8a20*/  @UP0 ULDC.64 UR8, c[0x0][0x2d8] ;  /* 0x0000b60000080ab9 */ /* 0x000fc60000000a00 */
[----:B------:R-:W-:Y:S02]  /*8a30*/  FFMA.FTZ R236, R242, R223, R7 ;  /* 0x000000dff2ec7223 */ /* 0x000fe40000010007 */
[----:B------:R0:W3:Y:S01]  /*8a40*/  @P1 LDG.E R7, desc[UR36][R4.64] ;  /* 0x0000002404071981 */ /* 0x0000e2000c1e1900 */
[----:B------:R-:W-:Y:S01]  /*8a50*/  @UP0 UIMAD.WIDE UR8, UR46, 0x4, UR8 ;  /* 0x000000042e0808a5 */ /* 0x000fe2000f8e0208 */
[----:B0-----:R-:W-:-:S04]  /*8a60*/  FFMA.FTZ R4, R241, R227, R236 ;  /* 0x000000e3f1047223 */ /* 0x001fc800000100ec */
[----:B------:R-:W-:-:S04]  /*8a70*/  FFMA.FTZ R4, R240, R231, R4 ;  /* 0x000000e7f0047223 */ /* 0x000fc80000010004 */
[----:B------:R-:W-:Y:S01]  /*8a80*/  FFMA.FTZ R4, R239, R235, R4 ;  /* 0x000000ebef047223 */ /* 0x000fe20000010004 */
[----:B------:R-:W-:Y:S01]  /*8a90*/  IMAD.U32 R5, RZ, RZ, UR9 ;  /* 0x00000009ff057e24 */ /* 0x000fe2000f8e00ff */
[----:B------:R-:W0:Y:S02]  /*8aa0*/  LDC R239, c[0x0][0x2c0] ;  /* 0x0000b000ffef7b82 */ /* 0x000e240000000800 */
[----:B------:R-:W-:Y:S01]  /*8ab0*/  FADD.FTZ R6, R4, R6 ;  /* 0x0000000604067221 */ /* 0x000fe20000010000 */
[----:B------:R-:W-:-:S06]  /*8ac0*/  MOV R4, UR8 ;  /* 0x0000000800047c02 */ /* 0x000fcc0008000f00 */
[----:B------:R1:W2:Y:S01]  /*8ad0*/  @P2 LDG.E R4, desc[UR36][R4.64] ;  /* 0x0000002404042981 */ /* 0x0002a2000c1e1900 */
[----:B------:R-:W-:Y:S01]  /*8ae0*/  FMUL.FTZ R6, R6, UR18 ;  /* 0x0000001206067c20 */ /* 0x000fe20008410000 */
[----:B------:R-:W-:Y:S01]  /*8af0*/  UIADD3 UR4, UR40, 0x1, -UR19 ;  /* 0x0000000128047890 */ /* 0x000fe2000fffe813 */
[----:B0-----:R-:W-:-:S03]  /*8b00*/  IADD3 R239, R239, UR22, RZ ;  /* 0x00000016efef7c10 */ /* 0x001fc6000fffe0ff */
[----:B------:R-:W-:-:S04]  /*8b10*/  UISETP.LT.AND UP0, UPT, URZ, UR4, UPT ;  /* 0x000000043f00728c */ /* 0x000fc8000bf01270 */
[----:B------:R-:W-:Y:S01]  /*8b20*/  USEL UR4, URZ, UR4, !UP0 ;  /* 0x000000043f047287 */ /* 0x000fe2000c000000 */
[----:B---3--:R-:W-:Y:S01]  /*8b30*/  @P1 FADD.FTZ R6, R6, R7 ;  /* 0x0000000706061221 */ /* 0x008fe20000010000 */
[----:B------:R-:W-:-:S04]  /*8b40*/  @P2 ISETP.GE.AND P1, PT, R2, R239, PT ;  /* 0x000000ef0200220c */ /* 0x000fc80003f26270 */
[----:B-1----:R-:W-:-:S04]  /*8b50*/  @P2 SEL R5, RZ, UR39, P1 ;  /* 0x00000027ff052c07 */ /* 0x002fc80008800000 */
[----:B------:R-:W-:-:S04]  /*8b60*/  @P2 IADD3 R5, R5, -UR40, R2 ;  /* 0x8000002805052c10 */ /* 0x000fc8000fffe002 */
[----:B------:R-:W-:-:S05]  /*8b70*/  @P2 I2FP.F32.S32 R5, R5 ;  /* 0x0000000500052245 */ /* 0x000fca0000201400 */
[----:B--2---:R-:W-:Y:S01]  /*8b80*/  @P2 FFMA.FTZ R6, R5, R4, R6 ;  /* 0x0000000405062223 */ /* 0x004fe20000010006 */
[----:B------:R-:W-:-:S04]  /*8b90*/  VIADD R4, R2, -UR4 ;  /* 0x8000000402047c36 */ /* 0x000fc80008000000 */
[----:B----4-:R-:W-:Y:S02]  /*8ba0*/  @!P0 FMNMX.FTZ R237, R237, R6, !PT ;  /* 0x00000006eded8209 */ /* 0x010fe40007810000 */
[----:B------:R-:W-:-:S03]  /*8bb0*/  LEA R4, R4, R238, 0x2 ;  /* 0x000000ee04047211 */ /* 0x000fc600078e10ff */
[----:B------:R0:W-:Y:S04]  /*8bc0*/  @!P0 STL [R1+0x64], R237 ;  /* 0x000064ed01008387 */ /* 0x0001e80000100800 */
[----:B------:R0:W-:Y:S02]  /*8bd0*/  STS [R4], R6 ;  /* 0x0000000604007388 */ /* 0x0001e40000000800 */
.L_x_2893:
[----:B------:R-:W-:Y:S05]  /*8be0*/  BSYNC B1 ;  /* 0x0000000000017941 */ /* 0x000fea0003800000 */
.L_x_2892:
[----:B------:R-:W-:-:S05]  /*8bf0*/  VIADD R2, R2, 0x100 ;  /* 0x0000010002027836 */ /* 0x000fca0000000000 */
[----:B------:R-:W-:-:S13]  /*8c00*/  ISETP.GE.AND P0, PT, R2, UR7, PT ;  /* 0x0000000702007c0c */ /* 0x000fda000bf06270 */
[----:B------:R-:W-:Y:S05]  /*8c10*/  @!P0 BRA `(.L_x_2894) ;  /* 0xffffffa000608947 */ /* 0x000fea000383ffff */
.L_x_2891:
[----:B------:R-:W-:Y:S05]  /*8c20*/  BSYNC B0 ;  /* 0x0000000000007941 */ /* 0x000fea0003800000 */
.L_x_2890:
[----:B0---4-:R-:W3:Y:S01]  /*8c30*/  LDL.LU R4, [R1+0x64] ;  /* 0x0000640001047983 */ /* 0x011ee20000300800 */
[----:B------:R-:W-:Y:S01]  /*8c40*/  ULDC UR4, c[0x0][0x284] ;  /* 0x0000a10000047ab9 */ /* 0x000fe20000000800 */
[----:B------:R-:W-:Y:S01]  /*8c50*/  ULDC UR7, c[0x0][0x284] ;  /* 0x0000a10000077ab9 */ /* 0x000fe20000000800 */
[----:B------:R-:W-:Y:S01]  /*8c60*/  UIADD3 UR4, UR40, 0x1, -UR4 ;  /* 0x0000000128047890 */ /* 0x000fe2000fffe804 */
[----:B-----5:R-:W0:Y:S01]  /*8c70*/  S2R R11, SR_TID.X ;  /* 0x00000000000b7919 */ /* 0x020e220000002100 */
[----:B------:R-:W-:Y:S01]  /*8c80*/  ULDC.64 UR8, c[0x0][0x2b0] ;  /* 0x0000ac0000087ab9 */ /* 0x000fe20000000a00 */
[----:B------:R-:W-:Y:S01]  /*8c90*/  BSSY B0, `(.L_x_2895) ;  /* 0x0000048000007945 */ /* 0x000fe20003800000 */
[----:B---3--:R-:W3:Y:S02]  /*8ca0*/  SHFL.BFLY PT, R0, R4, 0x10, 0x1f ;  /* 0x0e001f0004007f89 */ /* 0x008ee400000e0000 */
[----:B---3--:R-:W-:Y:S02]  /*8cb0*/  FMNMX.FTZ R0, R0, R4, !PT ;  /* 0x0000000400007209 */ /* 0x008fe40007810000 */
        /* <DEDUP_REMOVED lines=9> */
[----:B------:R-:W-:Y:S02]  /*8d50*/  @!P0 SHF.R.S32.HI R6, RZ, 0x5, R6 ;  /* 0x00000005ff068819 */ /* 0x000fe40000011406 */
[----:B------:R-:W-:Y:S01]  /*8d60*/  @!P1 MOV R9, 0x400 ;  /* 0x0000040000099802 */ /* 0x000fe20000000f00 */
[----:B------:R-:W3:Y:S01]  /*8d70*/  SHFL.BFLY PT, R2, R3, 0x4, 0x1f ;  /* 0x0c801f0003027f89 */ /* 0x000ee200000e0000 */
[----:B------:R-:W4:Y:S01]  /*8d80*/  @!P1 S2R R10, SR_CgaCtaId ;  /* 0x00000000000a9919 */ /* 0x000f220000008800 */
[----:B---3--:R-:W-:Y:S02]  /*8d90*/  FMNMX.FTZ R2, R3, R2, !PT ;  /* 0x0000000203027209 */ /* 0x008fe40007810000 */
[----:B------:R-:W-:-:S03]  /*8da0*/  @!P0 MOV R3, 0x400 ;  /* 0x0000040000038802 */ /* 0x000fc60000000f00 */
[----:B------:R-:W3:Y:S01]  /*8db0*/  SHFL.BFLY PT, R5, R2, 0x2, 0x1f ;  /* 0x0c401f0002057f89 */ /* 0x000ee200000e0000 */
[----:B0-----:R-:W-:-:S05]  /*8dc0*/  @!P0 LEA R3, R8, R3, 0x18 ;  /* 0x0000000308038211 */ /* 0x001fca00078ec0ff */
[----:B------:R-:W-:Y:S01]  /*8dd0*/  @!P0 IMAD R6, R6, 0x4, R3 ;  /* 0x0000000406068824 */ /* 0x000fe200078e0203 */
[----:B----4-:R-:W-:-:S04]  /*8de0*/  @!P1 LEA R10, R10, R9, 0x18 ;  /* 0x000000090a0a9211 */ /* 0x010fc800078ec0ff */
[----:B------:R-:W-:Y:S02]  /*8df0*/  @!P1 LEA R7, R7, R10, 0x2 ;  /* 0x0000000a07079211 */ /* 0x000fe400078e10ff */
[----:B---3--:R-:W-:Y:S01]  /*8e00*/  FMNMX.FTZ R5, R2, R5, !PT ;  /* 0x0000000502057209 */ /* 0x008fe20007810000 */
[----:B------:R-:W-:-:S04]  /*8e10*/  IMAD.MOV.U32 R2, RZ, RZ, -0x800001 ;  /* 0xff7fffffff027424 */ /* 0x000fc800078e00ff */
[----:B------:R-:W0:Y:S02]  /*8e20*/  SHFL.BFLY PT, R0, R5, 0x1, 0x1f ;  /* 0x0c201f0005007f89 */ /* 0x000e2400000e0000 */
[----:B0-----:R-:W-:-:S05]  /*8e30*/  FMNMX.FTZ R9, R5, R0, !PT ;  /* 0x0000000005097209 */ /* 0x001fca0007810000 */
[----:B------:R0:W-:Y:S01]  /*8e40*/  @!P0 STS [R6], R9 ;  /* 0x0000000906008388 */ /* 0x0001e20000000800 */
[----:B------:R-:W-:Y:S01]  /*8e50*/  BAR.SYNC.DEFER_BLOCKING 0x0 ;  /* 0x0000000000007b1d */ /* 0x000fe20000010000 */
[----:B0-----:R-:W-:-:S05]  /*8e60*/  IMAD.MOV.U32 R6, RZ, RZ, RZ ;  /* 0x000000ffff067224 */ /* 0x001fca00078e00ff */
[----:B------:R-:W0:Y:S04]  /*8e70*/  @!P1 LDS R2, [R7] ;  /* 0x0000000007029984 */ /* 0x000e280000000800 */
[----:B0-----:R-:W0:Y:S02]  /*8e80*/  SHFL.BFLY PT, R3, R2, 0x4, 0x1f ;  /* 0x0c801f0002037f89 */ /* 0x001e2400000e0000 */
[----:B0-----:R-:W-:-:S05]  /*8e90*/  FMNMX.FTZ R3, R3, R2, !PT ;  /* 0x0000000203037209 */ /* 0x001fca0007810000 */
[----:B------:R-:W0:Y:S02]  /*8ea0*/  SHFL.BFLY PT, R0, R3, 0x2, 0x1f ;  /* 0x0c401f0003007f89 */ /* 0x000e2400000e0000 */
[----:B0-----:R-:W-:-:S05]  /*8eb0*/  FMNMX.FTZ R5, R3, R0, !PT ;  /* 0x0000000003057209 */ /* 0x001fca0007810000 */
[----:B------:R-:W0:Y:S02]  /*8ec0*/  SHFL.BFLY PT, R0, R5, 0x1, 0x1f ;  /* 0x0c201f0005007f89 */ /* 0x000e2400000e0000 */
[----:B0-----:R-:W-:Y:S02]  /*8ed0*/  FMNMX.FTZ R8, R5, R0, !PT ;  /* 0x0000000005087209 */ /* 0x001fe40007810000 */
[----:B------:R-:W-:-:S03]  /*8ee0*/  VIMNMX R0, RZ, UR4, !PT ;  /* 0x00000004ff007c48 */ /* 0x000fc6000ffe0100 */
[----:B------:R0:W3:Y:S01]  /*8ef0*/  SHFL.IDX PT, R9, R8, RZ, 0x1f ;  /* 0x00001fff08097589 */ /* 0x0000e200000e0000 */
[----:B------:R-:W-:-:S04]  /*8f00*/  IADD3 R5, R0, R11, RZ ;  /* 0x0000000b00057210 */ /* 0x000fc80007ffe0ff */
[----:B------:R-:W-:-:S13]  /*8f10*/  ISETP.GT.AND P1, PT, R5, UR40, PT ;  /* 0x0000002805007c0c */ /* 0x000fda000bf24270 */
[----:B0-----:R-:W-:Y:S05]  /*8f20*/  @P1 BRA `(.L_x_2896) ;  /* 0x0000000000781947 */ /* 0x001fea0003800000 */
[----:B------:R-:W-:Y:S01]  /*8f30*/  ULDC.64 UR4, c[0x0][0x2b0] ;  /* 0x0000ac0000047ab9 */ /* 0x000fe20000000a00 */
[----:B------:R-:W-:Y:S02]  /*8f40*/  MOV R6, RZ ;  /* 0x000000ff00067202 */ /* 0x000fe40000000f00 */
[----:B------:R-:W-:-:S04]  /*8f50*/  ISETP.NE.U32.AND P0, PT, RZ, UR4, PT ;  /* 0x00000004ff007c0c */ /* 0x000fc8000bf05070 */
[----:B------:R-:W-:-:S13]  /*8f60*/  ISETP.NE.AND.EX P0, PT, RZ, UR5, PT, P0 ;  /* 0x00000005ff007c0c */ /* 0x000fda000bf05300 */
.L_x_2900:
[----:B------:R-:W4:Y:S01]  /*8f70*/  LDL R3, [R1+0x60] ;  /* 0x0000600001037983 */ /* 0x000f220000100800 */
[----:B0-----:R-:W-:Y:S01]  /*8f80*/  IMAD.IADD R2, R5, 0x1, -R0 ;  /* 0x0000000105027824 */ /* 0x001fe200078e0a00 */
[----:B------:R-:W-:Y:S04]  /*8f90*/  BSSY B1, `(.L_x_2897) ;  /* 0x0000012000017945 */ /* 0x000fe80003800000 */
[----:B----4-:R-:W-:Y:S01]  /*8fa0*/  LEA R8, R2, R3, 0x2 ;  /* 0x0000000302087211 */ /* 0x010fe200078e10ff */
        /* <DEDUP_REMOVED lines=10> */
[----:B------:R-:W-:Y:S01]  /*9050*/  @P2 IMAD.MOV.U32 R7, RZ, RZ, RZ ;  /* 0x000000ffff072224 */ /* 0x000fe200078e00ff */
[----:B------:R-:W-:Y:S06]  /*9060*/  @P2 BRA `(.L_x_2899) ;  /* 0x0000000000102947 */ /* 0x000fec0003800000 */
.L_x_2898:
[----:B------:R-:W3:Y:S02]  /*9070*/  LDS R2, [R8] ;  /* 0x0000000008027984 */ /* 0x000ee40000000800 */
[----:B---3--:R-:W-:-:S04]  /*9080*/  FADD.FTZ R2, -R9, R2 ;  /* 0x0000000209027221 */ /* 0x008fc80000010100 */
[----:B------:R-:W-:-:S04]  /*9090*/  FMUL.FTZ R2, R2, 1.4426950216293334961 ;  /* 0x3fb8aa3b02027820 */ /* 0x000fc80000410000 */
[----:B------:R0:W4:Y:S03]  /*90a0*/  MUFU.EX2 R7, R2 ;  /* 0x0000000200077308 */ /* 0x0001260000000800 */
.L_x_2899:
[----:B------:R-:W-:Y:S05]  /*90b0*/  BSYNC B1 ;  /* 0x0000000000017941 */ /* 0x000fea0003800000 */
.L_x_2897:
[----:B----4-:R4:W-:Y:S01]  /*90c0*/  STS [R8], R7 ;  /* 0x0000000708007388 */ /* 0x0109e20000000800 */
[----:B------:R-:W-:Y:S01]  /*90d0*/  IADD3 R5, R5, 0x100, RZ ;  /* 0x0000010005057810 */ /* 0x000fe20007ffe0ff */
[----:B------:R-:W-:-:S03]  /*90e0*/  FADD.FTZ R6, R7, R6 ;  /* 0x0000000607067221 */ /* 0x000fc60000010000 */
[----:B------:R-:W-:-:S13]  /*90f0*/  ISETP.GT.AND P2, PT, R5, UR40, PT ;  /* 0x0000002805007c0c */ /* 0x000fda000bf44270 */
[----:B----4-:R-:W-:Y:S05]  /*9100*/  @!P2 BRA `(.L_x_2900) ;  /* 0xfffffffc0098a947 */ /* 0x010fea000383ffff */
.L_x_2896:
[----:B------:R-:W-:Y:S05]  /*9110*/  BSYNC B0 ;  /* 0x0000000000007941 */ /* 0x000fea0003800000 */
.L_x_2895:
[----:B------:R-:W4:Y:S01]  /*9120*/  SHFL.BFLY PT, R3, R6, 0x10, 0x1f ;  /* 0x0e001f0006037f89 */ /* 0x000f2200000e0000 */
[----:B------:R-:W-:Y:S01]  /*9130*/  ULDC.U8 UR4, c[0x0][0x31c] ;  /* 0x0000c70000047ab9 */ /* 0x000fe20000000000 */
[----:B------:R-:W-:Y:S01]  /*9140*/  ULDC UR7, c[0x0][0x288] ;  /* 0x0000a20000077ab9 */ /* 0x000fe20000000800 */
[----:B------:R-:W-:Y:S01]  /*9150*/  UMOV UR5, URZ ;  /* 0x0000003f00057c82 */ /* 0x000fe20008000000 */
[----:B---3--:R-:W3:Y:S01]  /*9160*/  S2R R9, SR_TID.X ;  /* 0x0000000000097919 */ /* 0x008ee20000002100 */
[----:B------:R-:W-:Y:S01]  /*9170*/  UIMAD UR7, UR45, UR7, UR46 ;  /* 0x000000072d0772a4 */ /* 0x000fe2000f8e022e */
[----:B----4-:R-:W-:-:S05]  /*9180*/  FADD.FTZ R3, R3, R6 ;  /* 0x0000000603037221 */ /* 0x010fca0000010000 */
[----:B0-----:R-:W0:Y:S01]  /*9190*/  SHFL.BFLY PT, R2, R3, 0x8, 0x1f ;  /* 0x0d001f0003027f89 */ /* 0x001e2200000e0000 */
[C---:B---3--:R-:W-:Y:S02]  /*91a0*/  LOP3.LUT R7, R9.reuse, 0x1f, RZ, 0xc0, !PT ;  /* 0x0000001f09077812 */ /* 0x048fe400078ec0ff */
[----:B------:R-:W-:Y:S02]  /*91b0*/  LOP3.LUT P0, RZ, R9, 0x1f, RZ, 0xc0, !PT ;  /* 0x0000001f09ff7812 */ /* 0x000fe4000780c0ff */
[----:B------:R-:W-:-:S11]  /*91c0*/  ISETP.GT.U32.AND P2, PT, R7, 0x7, PT ;  /* 0x000000070700780c */ /* 0x000fd60003f44070 */
[----:B------:R-:W3:Y:S01]  /*91d0*/  @!P0 S2R R7, SR_CgaCtaId ;  /* 0x0000000000078919 */ /* 0x000ee20000008800 */
[----:B------:R-:W-:Y:S01]  /*91e0*/  @!P0 MOV R6, 0x400 ;  /* 0x0000040000068802 */ /* 0x000fe20000000f00 */
[----:B0-----:R-:W-:Y:S01]  /*91f0*/  FADD.FTZ R2, R3, R2 ;  /* 0x0000000203027221 */ /* 0x001fe20000010000 */
[----:B------:R-:W-:Y:S01]  /*9200*/  @!P2 MOV R10, 0x400 ;  /* 0x00000400000aa802 */ /* 0x000fe20000000f00 */
[----:B------:R-:W0:Y:S03]  /*9210*/  @!P2 S2R R11, SR_CgaCtaId ;  /* 0x00000000000ba919 */ /* 0x000e260000008800 */
[----:B------:R-:W4:Y:S02]  /*9220*/  SHFL.BFLY PT, R5, R2, 0x4, 0x1f ;  /* 0x0c801f0002057f89 */ /* 0x000f2400000e0000 */
[----:B----4-:R-:W-:Y:S01]  /*9230*/  FADD.FTZ R5, R2, R5 ;  /* 0x0000000502057221 */ /* 0x010fe20000010000 */
[----:B------:R-:W-:-:S02]  /*9240*/  @!P0 SHF.R.U32.HI R2, RZ, 0x3, R9 ;  /* 0x00000003ff028819 */ /* 0x000fc40000011609 */
[----:B---3--:R-:W-:Y:S01]  /*9250*/  @!P0 LEA R6, R7, R6, 0x18 ;  /* 0x0000000607068211 */ /* 0x008fe200078ec0ff */
[----:B------:R-:W-:Y:S01]  /*9260*/  @!P2 IMAD.SHL.U32 R7, R9, 0x4, RZ ;  /* 0x000000040907a824 */ /* 0x000fe200078e00ff */
[----:B------:R-:W3:Y:S01]  /*9270*/  SHFL.BFLY PT, R8, R5, 0x2, 0x1f ;  /* 0x0c401f0005087f89 */ /* 0x000ee200000e0000 */
[----:B0-----:R-:W-:Y:S01]  /*9280*/  @!P2 LEA R11, R11, R10, 0x18 ;  /* 0x0000000a0b0ba211 */ /* 0x001fe200078ec0ff */
[----:B---3--:R-:W-:Y:S01]  /*9290*/  FADD.FTZ R8, R5, R8 ;  /* 0x0000000805087221 */ /* 0x008fe20000010000 */
[----:B------:R-:W-:Y:S02]  /*92a0*/  @!P0 LOP3.LUT R5, R2, 0x1ffffffc, RZ, 0xc0, !PT ;  /* 0x1ffffffc02058812 */ /* 0x000fe400078ec0ff */
[----:B------:R-:W-:Y:S02]  /*92b0*/  @!P2 LOP3.LUT R2, R7, 0x7c, RZ, 0xc0, !PT ;  /* 0x0000007c0702a812 */ /* 0x000fe400078ec0ff */
[----:B------:R-:W0:Y:S01]  /*92c0*/  SHFL.BFLY PT, R3, R8, 0x1, 0x1f ;  /* 0x0c201f0008037f89 */ /* 0x000e2200000e0000 */
[----:B------:R-:W-:-:S02]  /*92d0*/  @!P0 IADD3 R10, R5, R6, RZ ;  /* 0x00000006050a8210 */ /* 0x000fc40007ffe0ff */
[----:B------:R-:W-:Y:S02]  /*92e0*/  @!P2 IMAD.IADD R2, R11, 0x1, R2 ;  /* 0x000000010b02a824 */ /* 0x000fe400078e0202 */
[----:B0-----:R-:W-:-:S05]  /*92f0*/  FADD.FTZ R3, R8, R3 ;  /* 0x0000000308037221 */ /* 0x001fca0000010000 */
[----:B------:R-:W-:Y:S01]  /*9300*/  @!P0 STS [R10+0x20], R3 ;  /* 0x000020030a008388 */ /* 0x000fe20000000800 */
[----:B------:R-:W-:Y:S01]  /*9310*/  BAR.SYNC.DEFER_BLOCKING 0x0 ;  /* 0x0000000000007b1d */ /* 0x000fe20000010000 */
[----:B------:R-:W-:-:S05]  /*9320*/  ISETP.NE.AND P0, PT, RZ, UR4, PT ;  /* 0x00000004ff007c0c */ /* 0x000fca000bf05270 */
[----:B------:R-:W-:Y:S01]  /*9330*/  UMOV UR4, URZ ;  /* 0x0000003f00047c82 */ /* 0x000fe20008000000 */
[----:B------:R-:W0:Y:S04]  /*9340*/  @!P2 LDS R3, [R2+0x20] ;  /* 0x000020000203a984 */ /* 0x000e280000000800 */
[----:B0-----:R-:W0:Y:S02]  /*9350*/  SHFL.BFLY PT, R6, R3, 0x4, 0x1f ;  /* 0x0c801f0003067f89 */ /* 0x001e2400000e0000 */
[----:B0-----:R-:W-:-:S05]  /*9360*/  FADD.FTZ R6, R6, R3 ;  /* 0x0000000306067221 */ /* 0x001fca0000010000 */
[----:B------:R-:W0:Y:S02]  /*9370*/  SHFL.BFLY PT, R5, R6, 0x2, 0x1f ;  /* 0x0c401f0006057f89 */ /* 0x000e2400000e0000 */
[----:B0-----:R-:W-:-:S05]  /*9380*/  FADD.FTZ R5, R6, R5 ;  /* 0x0000000506057221 */ /* 0x001fca0000010000 */
[----:B------:R-:W0:Y:S02]  /*9390*/  SHFL.BFLY PT, R8, R5, 0x1, 0x1f ;  /* 0x0c201f0005087f89 */ /* 0x000e2400000e0000 */
[----:B0-----:R-:W-:-:S06]  /*93a0*/  FADD.FTZ R8, R5, R8 ;  /* 0x0000000805087221 */ /* 0x001fcc0000010000 */
[----:B------:R-:W0:Y:S01]  /*93b0*/  SHFL.IDX PT, R8, R8, RZ, 0x1f ;  /* 0x00001fff08087589 */ /* 0x000e2200000e0000 */
[----:B------:R-:W-:Y:S05]  /*93c0*/  @!P0 BRA `(.L_x_2901) ;  /* 0x0000000000188947 */ /* 0x000fea0003800000 */
[----:B------:R-:W-:Y:S01]  /*93d0*/  ULDC UR4, c[0x0][0x318] ;  /* 0x0000c60000047ab9 */ /* 0x000fe20000000800 */
[----:B------:R-:W-:Y:S02]  /*93e0*/  ULDC UR5, c[0x0][0x29c] ;  /* 0x0000a70000057ab9 */ /* 0x000fe40000000800 */
[----:B------:R-:W-:-:S03]  /*93f0*/  UIMAD UR4, UR7, UR4, UR5 ;  /* 0x00000004070472a4 */ /* 0x000fc6000f8e0205 */
[----:B------:R-:W-:Y:S02]  /*9400*/  ULDC UR5, c[0x0][0x284] ;  /* 0x0000a10000057ab9 */ /* 0x000fe40000000800 */
[----:B------:R-:W-:-:S04]  /*9410*/  UIMAD UR4, UR4, UR5, URZ ;  /* 0x00000005040472a4 */ /* 0x000fc8000f8e023f */
[----:B------:R-:W-:-:S12]  /*9420*/  USHF.R.S32.HI UR5, URZ, 0x1f, UR4 ;  /* 0x0000001f3f057899 */ /* 0x000fd80008011404 */
.L_x_2901:
[----:B------:R-:W-:Y:S01]  /*9430*/  ULDC.64 UR8, c[0x0][0x310] ;  /* 0x0000c40000087ab9 */ /* 0x000fe20000000a00 */
[----:B------:R-:W-:Y:S04]  /*9440*/  BSSY B0, `(.L_x_2902) ;  /* 0x0000014000007945 */ /* 0x000fe80003800000 */
[----:B------:R-:W-:Y:S05]  /*9450*/  @P1 BRA `(.L_x_2903) ;  /* 0x0000000000481947 */ /* 0x000fea0003800000 */
[----:B0-----:R-:W-:Y:S01]  /*9460*/  FADD.FTZ R2, R8, 9.9999999747524270788e-07 ;  /* 0x358637bd08027421 */ /* 0x001fe20000010000 */
[----:B------:R-:W-:-:S03]  /*9470*/  IADD3 R5, R0, R9, RZ ;  /* 0x0000000900057210 */ /* 0x000fc60007ffe0ff */
[----:B------:R0:W3:Y:S04]  /*9480*/  MUFU.RCP R7, R2 ;  /* 0x0000000200077308 */ /* 0x0000e80000001000 */
.L_x_2905:
[----:B0--3--:R-:W4:Y:S01]  /*9490*/  LDL R3, [R1+0x60] ;  /* 0x0000600001037983 */ /* 0x009f220000100800 */
[----:B0-----:R-:W-:-:S05]  /*94a0*/  IMAD.IADD R2, R5, 0x1, -R0 ;  /* 0x0000000105027824 */ /* 0x001fca00078e0a00 */
[----:B----4-:R-:W-:-:S05]  /*94b0*/  LEA R3, R2, R3, 0x2 ;  /* 0x0000000302037211 */ /* 0x010fca00078e10ff */
[----:B------:R-:W3:Y:S02]  /*94c0*/  LDS R2, [R3] ;  /* 0x0000000003027984 */ /* 0x000ee40000000800 */
[----:B---3--:R-:W-:-:S05]  /*94d0*/  FMUL.FTZ R8, R2, R7 ;  /* 0x0000000702087220 */ /* 0x008fca0000410000 */
[----:B------:R0:W-:Y:S01]  /*94e0*/  STS [R3], R8 ;  /* 0x0000000803007388 */ /* 0x0001e20000000800 */
[----:B------:R-:W-:Y:S05]  /*94f0*/  @!P0 BRA `(.L_x_2904) ;  /* 0x0000000000148947 */ /* 0x000fea0003800000 */
[----:B0-----:R-:W-:-:S04]  /*9500*/  IADD3 R3, P1, R5, UR4, RZ ;  /* 0x0000000405037c10 */ /* 0x001fc8000ff3e0ff */
[----:B------:R-:W-:Y:S02]  /*9510*/  LEA.HI.X.SX32 R6, R5, UR5, 0x1, P1 ;  /* 0x0000000505067c11 */ /* 0x000fe400088f0eff */
[----:B------:R-:W-:-:S04]  /*9520*/  LEA R2, P1, R3, UR8, 0x2 ;  /* 0x0000000803027c11 */ /* 0x000fc8000f8210ff */
[----:B------:R-:W-:-:S05]  /*9530*/  LEA.HI.X R3, R3, UR9, R6, 0x2, P1 ;  /* 0x0000000903037c11 */ /* 0x000fca00088f1406 */
[----:B------:R3:W-:Y:S04]  /*9540*/  STG.E desc[UR36][R2.64], R8 ;  /* 0x0000000802007986 */ /* 0x0007e8000c101924 */
.L_x_2904:
[----:B------:R-:W-:-:S05]  /*9550*/  VIADD R5, R5, 0x100 ;  /* 0x0000010005057836 */ /* 0x000fca0000000000 */
[----:B------:R-:W-:-:S13]  /*9560*/  ISETP.GT.AND P1, PT, R5, UR40, PT ;  /* 0x0000002805007c0c */ /* 0x000fda000bf24270 */
[----:B------:R-:W-:Y:S05]  /*9570*/  @!P1 BRA `(.L_x_2905) ;  /* 0xfffffffc00c49947 */ /* 0x000fea000383ffff */
.L_x_2903:
[----:B------:R-:W-:Y:S05]  /*9580*/  BSYNC B0 ;  /* 0x0000000000007941 */ /* 0x000fea0003800000 */
.L_x_2902:
[----:B------:R-:W4:Y:S01]  /*9590*/  S2R R5, SR_TID.X ;  /* 0x0000000000057919 */ /* 0x000f220000002100 */
[----:B------:R-:W-:Y:S01]  /*95a0*/  USHF.R.S32.HI UR4, URZ, 0x1f, UR40 ;  /* 0x0000001f3f047899 */ /* 0x000fe20008011428 */
[----:B------:R-:W-:Y:S01]  /*95b0*/  CS2R R6, SRZ ;  /* 0x0000000000067805 */ /* 0x000fe2000001ff00 */
[----:B------:R-:W-:Y:S01]  /*95c0*/  ULDC.64 UR8, c[0x0][0x240] ;  /* 0x0000900000087ab9 */ /* 0x000fe20000000a00 */
[----:B------:R-:W-:Y:S01]  /*95d0*/  ULDC UR14, c[0x0][0x288] ;  /* 0x0000a200000e7ab9 */ /* 0x000fe20000000800 */
[----:B------:R-:W-:Y:S01]  /*95e0*/  ULEA.HI UR4, UR4, UR40, URZ, 0x2 ;  /* 0x0000002804047291 */ /* 0x000fe2000f8f103f */
[----:B------:R-:W-:Y:S01]  /*95f0*/  ISETP.NE.U32.AND P0, PT, RZ, UR8, PT ;  /* 0x00000008ff007c0c */ /* 0x000fe2000bf05070 */
[----:B------:R-:W-:Y:S01]  /*9600*/  ULDC.64 UR12, c[0x0][0x258] ;  /* 0x00009600000c7ab9 */ /* 0x000fe20000000a00 */
[----:B------:R-:W-:Y:S01]  /*9610*/  ULDC.64 UR10, c[0x0][0x250] ;  /* 0x00009400000a7ab9 */ /* 0x000fe20000000a00 */
[----:B------:R-:W-:Y:S01]  /*9620*/  ULOP3.LUT UR4, UR4, 0xfffffffc, URZ, 0xc0, !UPT ;  /* 0xfffffffc04047892 */ /* 0x000fe2000f8ec03f */
[----:B------:R-:W-:Y:S01]  /*9630*/  ISETP.NE.AND.EX P0, PT, RZ, UR9, PT, P0 ;  /* 0x00000009ff007c0c */ /* 0x000fe2000bf05300 */
[----:B------:R-:W-:Y:S01]  /*9640*/  ULDC UR9, c[0x0][0x284] ;  /* 0x0000a10000097ab9 */ /* 0x000fe20000000800 */
[----:B------:R-:W-:Y:S01]  /*9650*/  ULDC.64 UR18, c[0x0][0x250] ;  /* 0x0000940000127ab9 */ /* 0x000fe20000000a00 */
[----:B------:R-:W-:Y:S01]  /*9660*/  UIADD3 UR4, -UR4, UR40, URZ ;  /* 0x0000002804047290 */ /* 0x000fe2000fffe13f */
[----:B----4-:R-:W-:-:S04]  /*9670*/  LEA.HI R4, R4, R5, RZ, 0x6 ;  /* 0x0000000504047211 */ /* 0x010fc800078f30ff */
[----:B0--3--:R-:W-:Y:S02]  /*9680*/  SHF.R.S32.HI R3, RZ, 0x6, R4 ;  /* 0x00000006ff037819 */ /* 0x009fe40000011404 */
[----:B------:R-:W-:Y:S02]  /*9690*/  LOP3.LUT R4, R4, 0x3fffffc0, RZ, 0xc0, !PT ;  /* 0x3fffffc004047812 */ /* 0x000fe400078ec0ff */
[----:B------:R-:W-:Y:S01]  /*96a0*/  ISETP.NE.OR P0, PT, R3, UR4, !P0 ;  /* 0x0000000403007c0c */ /* 0x000fe2000c705670 */
[----:B------:R-:W-:Y:S01]  /*96b0*/  UISETP.LT.AND UP0, UPT, UR40, UR9, UPT ;  /* 0x000000092800728c */ /* 0x000fe2000bf01270 */
[----:B------:R-:W-:Y:S01]  /*96c0*/  IADD3 R2, -R4, R5, RZ ;  /* 0x0000000504027210 */ /* 0x000fe20007ffe1ff */
[----:B------:R-:W-:-:S10]  /*96d0*/  IMAD.IADD R14, R0, 0x1, R3 ;  /* 0x00000001000e7824 */ /* 0x000fd400078e0203 */
[----:B------:R-:W0:Y:S01]  /*96e0*/  @!P0 LDC.64 R8, c[0x0][0x240] ;  /* 0x00009000ff088b82 */ /* 0x000e220000000a00 */
[----:B------:R-:W-:Y:S01]  /*96f0*/  USEL UR5, UR40, UR9, UP0 ;  /* 0x0000000928057287 */ /* 0x000fe20008000000 */
[----:B------:R-:W-:Y:S01]  /*9700*/  SHF.L.U32 R2, R2, 0x2, RZ ;  /* 0x0000000202027819 */ /* 0x000fe200000006ff */
[----:B------:R-:W-:-:S04]  /*9710*/  IMAD.U32 R5, RZ, RZ, UR46 ;  /* 0x0000002eff057e24 */ /* 0x000fc8000f8e00ff */
[--C-:B------:R-:W-:Y:S01]  /*9720*/  @!P0 IMAD R5, R5, 0x100, R2.reuse ;  /* 0x0000010005058824 */ /* 0x100fe200078e0202 */
[----:B------:R-:W-:Y:S02]  /*9730*/  ISETP.GE.AND P1, PT, R14, UR5, PT ;  /* 0x000000050e007c0c */ /* 0x000fe4000bf26270 */
[----:B--2---:R-:W-:Y:S01]  /*9740*/  MOV R25, UR9 ;  /* 0x0000000900197c02 */ /* 0x004fe20008000f00 */
[----:B------:R-:W-:Y:S01]  /*9750*/  UIMAD UR8, UR7, UR9, URZ ;  /* 0x00000009070872a4 */ /* 0x000fe2000f8e023f */
[----:B------:R-:W-:Y:S03]  /*9760*/  BSSY B0, `(.L_x_2906) ;  /* 0x0000081000007945 */ /* 0x000fe60003800000 */
[----:B------:R-:W-:Y:S02]  /*9770*/  IMAD R13, R25, UR6, R2 ;  /* 0x00000006190d7c24 */ /* 0x000fe4000f8e0202 */
[----:B0-----:R-:W-:Y:S01]  /*9780*/  @!P0 IMAD.WIDE R8, R5, 0x4, R8 ;  /* 0x0000000405088825 */ /* 0x001fe200078e0208 */
[----:B------:R-:W-:-:S02]  /*9790*/  CS2R R4, SRZ ;  /* 0x0000000000047805 */ /* 0x000fc4000001ff00 */
[----:B------:R-:W-:Y:S02]  /*97a0*/  CS2R R10, SRZ ;  /* 0x00000000000a7805 */ /* 0x000fe4000001ff00 */
[----:B------:R-:W-:Y:S02]  /*97b0*/  SHF.R.S32.HI R12, RZ, 0x1f, R13 ;  /* 0x0000001fff0c7819 */ /* 0x000fe4000001140d */
[----:B------:R0:W5:Y:S01]  /*97c0*/  @!P0 LDG.E.128 R4, desc[UR36][R8.64] ;  /* 0x0000002408048981 */ /* 0x000162000c1e1d00 */
[----:B------:R-:W-:Y:S01]  /*97d0*/  BAR.SYNC.DEFER_BLOCKING 0x0 ;  /* 0x0000000000007b1d */ /* 0x000fe20000010000 */
[----:B------:R-:W-:Y:S02]  /*97e0*/  ISETP.NE.AND P0, PT, R3, UR4, PT ;  /* 0x0000000403007c0c */ /* 0x000fe4000bf05270 */
[----:B0-----:R-:W-:-:S03]  /*97f0*/  CS2R R8, SRZ ;  /* 0x0000000000087805 */ /* 0x001fc6000001ff00 */
[----:B------:R-:W-:Y:S08]  /*9800*/  @P1 BRA `(.L_x_2907) ;  /* 0x0000000400d81947 */ /* 0x000ff00003800000 */
[----:B------:R-:W-:Y:S01]  /*9810*/  ULOP3.LUT UR4, URZ, UR5, URZ, 0x33, !UPT ;  /* 0x000000053f047292 */ /* 0x000fe2000f8e333f */
[----:B------:R-:W-:Y:S01]  /*9820*/  IADD3 R8, -R0, -0x2, -R3 ;  /* 0xfffffffe00087810 */ /* 0x000fe20007ffe903 */
[----:B------:R-:W-:Y:S01]  /*9830*/  BSSY B1, `(.L_x_2908) ;  /* 0x0000026000017945 */ /* 0x000fe20003800000 */
[----:B------:R-:W-:Y:S01]  /*9840*/  IMAD.MOV.U32 R27, RZ, RZ, R14 ;  /* 0x000000ffff1b7224 */ /* 0x000fe200078e000e */
[----:B------:R-:W-:Y:S02]  /*9850*/  CS2R R10, SRZ ;  /* 0x00000000000a7805 */ /* 0x000fe4000001ff00 */
[----:B------:R-:W-:-:S04]  /*9860*/  IADD3 R9, R8, -UR4, RZ ;  /* 0x8000000408097c10 */ /* 0x000fc8000fffe0ff */
[C---:B------:R-:W-:Y:S02]  /*9870*/  LEA.HI R8, R9.reuse, 0x1, RZ, 0x1e ;  /* 0x0000000109087811 */ /* 0x040fe400078ff0ff */
[----:B------:R-:W-:Y:S02]  /*9880*/  ISETP.GE.U32.AND P1, PT, R9, 0xc, PT ;  /* 0x0000000c0900780c */ /* 0x000fe40003f26070 */
[----:B------:R-:W-:Y:S02]  /*9890*/  LOP3.LUT P2, R15, R8, 0x3, RZ, 0xc0, !PT ;  /* 0x00000003080f7812 */ /* 0x000fe4000784c0ff */
[----:B------:R-:W-:-:S11]  /*98a0*/  CS2R R8, SRZ ;  /* 0x0000000000087805 */ /* 0x000fd6000001ff00 */
[----:B------:R-:W-:Y:S05]  /*98b0*/  @!P2 BRA `(.L_x_2909) ;  /* 0x000000000074a947 */ /* 0x000fea0003800000 */
[----:B------:R-:W-:Y:S01]  /*98c0*/  IMAD R25, R25, UR45, RZ ;  /* 0x0000002d19197c24 */ /* 0x000fe2000f8e02ff */
[----:B------:R-:W-:Y:S01]  /*98d0*/  MOV R27, R14 ;  /* 0x0000000e001b7202 */ /* 0x000fe20000000f00 */
[----:B------:R-:W-:-:S07]  /*98e0*/  IMAD.MOV.U32 R8, RZ, RZ, RZ ;  /* 0x000000ffff087224 */ /* 0x000fce00078e00ff */
.L_x_2910:
[----:B-1----:R-:W-:Y:S01]  /*98f0*/  SHF.R.S32.HI R16, RZ, 0x1f, R27 ;  /* 0x0000001fff107819 */ /* 0x002fe2000001141b */
[----:B------:R-:W2:Y:S01]  /*9900*/  LDL R26, [R1+0x60] ;  /* 0x00006000011a7983 */ /* 0x000ea20000100800 */
[----:B------:R-:W-:-:S04]  /*9910*/  IADD3 R17, P2, R25, R27, RZ ;  /* 0x0000001b19117210 */ /* 0x000fc80007f5e0ff */
[----:B------:R-:W-:Y:S02]  /*9920*/  LEA.HI.X.SX32 R18, R25, R16, 0x1, P2 ;  /* 0x0000001019127211 */ /* 0x000fe400010f0eff */
[----:B------:R-:W-:-:S04]  /*9930*/  LEA R16, P2, R17, UR12, 0x2 ;  /* 0x0000000c11107c11 */ /* 0x000fc8000f8410ff */
[----:B------:R-:W-:-:S05]  /*9940*/  LEA.HI.X R17, R17, UR13, R18, 0x2, P2 ;  /* 0x0000000d11117c11 */ /* 0x000fca00090f1412 */
[----:B------:R-:W3:Y:S01]  /*9950*/  LDG.E R16, desc[UR36][R16.64] ;  /* 0x0000002410107981 */ /* 0x000ee2000c1e1900 */
[----:B------:R-:W-:Y:S02]  /*9960*/  IMAD.IADD R24, R27, 0x1, -R0 ;  /* 0x000000011b187824 */ /* 0x000fe400078e0a00 */
[----:B---3--:R-:W-:-:S04]  /*9970*/  IMAD R18, R16, UR14, RZ ;  /* 0x0000000e10127c24 */ /* 0x008fc8000f8e02ff */
[----:B------:R-:W-:-:S05]  /*9980*/  IMAD R18, R18, UR9, R27 ;  /* 0x0000000912127c24 */ /* 0x000fca000f8e021b */
[----:B------:R-:W-:-:S04]  /*9990*/  SHF.L.U32 R18, R18, 0x8, RZ ;  /* 0x0000000812127819 */ /* 0x000fc800000006ff */
[----:B------:R-:W-:-:S04]  /*99a0*/  IADD3 R19, P2, R13, R18, RZ ;  /* 0x000000120d137210 */ /* 0x000fc80007f5e0ff */
[----:B------:R-:W-:Y:S02]  /*99b0*/  LEA.HI.X.SX32 R20, R18, R12, 0x1, P2 ;  /* 0x0000000c12147211 */ /* 0x000fe400010f0eff */
[----:B------:R-:W-:-:S04]  /*99c0*/  LEA R18, P2, R19, UR10, 0x2 ;  /* 0x0000000a13127c11 */ /* 0x000fc8000f8410ff */
[----:B------:R-:W-:-:S05]  /*99d0*/  LEA.HI.X R19, R19, UR11, R20, 0x2, P2 ;  /* 0x0000000b13137c11 */ /* 0x000fca00090f1414 */
[----:B------:R-:W3:Y:S01]  /*99e0*/  LDG.E.128 R20, desc[UR36][R18.64] ;  /* 0x0000002412147981 */ /* 0x000ee2000c1e1d00 */
[----:B--2---:R-:W-:Y:S01]  /*99f0*/  LEA R24, R24, R26, 0x2 ;  /* 0x0000001a18187211 */ /* 0x004fe200078e10ff */
[----:B------:R-:W-:Y:S01]  /*9a00*/  VIADD R15, R15, 0xffffffff ;  /* 0xffffffff0f0f7836 */ /* 0x000fe20000000000 */
[----:B------:R-:W-:-:S04]  /*9a10*/  IADD3 R27, R27, 0x4, RZ ;  /* 0x000000041b1b7810 */ /* 0x000fc80007ffe0ff */
[----:B------:R-:W3:Y:S01]  /*9a20*/  LDS R24, [R24] ;  /* 0x0000000018187984 */ /* 0x000ee20000000800 */
[----:B------:R-:W-:Y:S01]  /*9a30*/  ISETP.NE.AND P2, PT, R15, RZ, PT ;  /* 0x000000ff0f00720c */ /* 0x000fe20003f45270 */
[-C--:B---3--:R-:W-:Y:S01]  /*9a40*/  FFMA.FTZ R8, R20, R24.reuse, R8 ;  /* 0x0000001814087223 */ /* 0x088fe20000010008 */
[-C--:B------:R-:W-:Y:S01]  /*9a50*/  FFMA.FTZ R9, R21, R24.reuse, R9 ;  /* 0x0000001815097223 */ /* 0x080fe20000010009 */
[-C--:B------:R-:W-:Y:S01]  /*9a60*/  FFMA.FTZ R10, R22, R24.reuse, R10 ;  /* 0x00000018160a7223 */ /* 0x080fe2000001000a */
[----:B------:R-:W-:-:S09]  /*9a70*/  FFMA.FTZ R11, R23, R24, R11 ;  /* 0x00000018170b7223 */ /* 0x000fd2000001000b */
[----:B------:R-:W-:Y:S05]  /*9a80*/  @P2 BRA `(.L_x_2910) ;  /* 0xfffffffc00982947 */ /* 0x000fea000383ffff */
.L_x_2909:
[----:B------:R-:W-:Y:S05]  /*9a90*/  BSYNC B1 ;  /* 0x0000000000017941 */ /* 0x000fea0003800000 */
.L_x_2908:
[----:B------:R-:W-:Y:S05]  /*9aa0*/  @!P1 BRA `(.L_x_2907) ;  /* 0x0000000400309947 */ /* 0x000fea0003800000 */
[----:B------:R-:W2:Y:S01]  /*9ab0*/  LDL R20, [R1+0x60] ;  /* 0x0000600001147983 */ /* 0x000ea20000100800 */
[----:B-1----:R-:W0:Y:S01]  /*9ac0*/  LDC R18, c[0x0][0x288] ;  /* 0x0000a200ff127b82 */ /* 0x002e220000000800 */
[----:B------:R-:W-:Y:S01]  /*9ad0*/  UIMAD UR4, UR45, UR9, URZ ;  /* 0x000000092d0472a4 */ /* 0x000fe2000f8e023f */
[----:B------:R-:W-:Y:S01]  /*9ae0*/  SHF.R.S32.HI R16, RZ, 0x1f, R27 ;  /* 0x0000001fff107819 */ /* 0x000fe2000001141b */
[----:B------:R-:W-:Y:S01]  /*9af0*/  ULDC.64 UR16, c[0x0][0x258] ;  /* 0x0000960000107ab9 */ /* 0x000fe20000000a00 */
[C---:B------:R-:W-:Y:S02]  /*9b00*/  LEA R15, R27.reuse, 0x20, 0x2 ;  /* 0x000000201b0f7811 */ /* 0x040fe400078e10ff */
[C---:B------:R-:W-:Y:S01]  /*9b10*/  SHF.L.U32 R26, R27.reuse, 0x8, RZ ;  /* 0x000000081b1a7819 */ /* 0x040fe200000006ff */
[----:B------:R-:W-:Y:S01]  /*9b20*/  IMAD.U32 R17, RZ, RZ, UR4 ;  /* 0x00000004ff117e24 */ /* 0x000fe2000f8e00ff */
[----:B------:R-:W-:-:S04]  /*9b30*/  IADD3 R50, P1, R27, UR4, RZ ;  /* 0x000000041b327c10 */ /* 0x000fc8000ff3e0ff */
[----:B------:R-:W-:Y:S01]  /*9b40*/  LEA.HI.X.SX32 R17, R17, R16, 0x1, P1 ;  /* 0x0000001011117211 */ /* 0x000fe200008f0eff */
[----:B------:R-:W-:Y:S01]  /*9b50*/  IMAD R16, R0, -0x4, R15 ;  /* 0xfffffffc00107824 */ /* 0x000fe200078e020f */
[----:B------:R-:W-:-:S04]  /*9b60*/  LEA R19, P1, R50, UR16, 0x2 ;  /* 0x0000001032137c11 */ /* 0x000fc8000f8210ff */
[----:B------:R-:W-:Y:S01]  /*9b70*/  LEA.HI.X R50, R50, UR17, R17, 0x2, P1 ;  /* 0x0000001132327c11 */ /* 0x000fe200088f1411 */
[----:B0-----:R-:W-:-:S05]  /*9b80*/  IMAD R15, R18, UR9, RZ ;  /* 0x00000009120f7c24 */ /* 0x001fca000f8e02ff */
[----:B------:R-:W-:Y:S01]  /*9b90*/  SHF.L.U32 R15, R15, 0x8, RZ ;  /* 0x000000080f0f7819 */ /* 0x000fe200000006ff */
[----:B--2---:R-:W-:-:S07]  /*9ba0*/  IMAD.IADD R28, R20, 0x1, R16 ;  /* 0x00000001141c7824 */ /* 0x004fce00078e0210 */
.L_x_2911:
[----:B------:R-:W-:Y:S01]  /*9bb0*/  IMAD.MOV.U32 R16, RZ, RZ, R19 ;  /* 0x000000ffff107224 */ /* 0x000fe200078e0013 */
[----:B------:R-:W-:Y:S01]  /*9bc0*/  MOV R17, R50 ;  /* 0x0000003200117202 */ /* 0x000fe20000000f00 */
[----:B------:R-:W0:Y:S04]  /*9bd0*/  LDS R29, [R28+-0x20] ;  /* 0xffffe0001c1d7984 */ /* 0x000e280000000800 */
[----:B------:R-:W2:Y:S04]  /*9be0*/  LDG.E R18, desc[UR36][R16.64] ;  /* 0x0000002410127981 */ /* 0x000ea8000c1e1900 */
[----:B------:R-:W3:Y:S04]  /*9bf0*/  LDG.E R19, desc[UR36][R16.64+0x10] ;  /* 0x0000102410137981 */ /* 0x000ee8000c1e1900 */
[----:B------:R-:W4:Y:S04]  /*9c00*/  LDG.E R20, desc[UR36][R16.64+0x20] ;  /* 0x0000202410147981 */ /* 0x000f28000c1e1900 */
[----:B------:R-:W4:Y:S04]  /*9c10*/  LDG.E R22, desc[UR36][R16.64+0x30] ;  /* 0x0000302410167981 */ /* 0x000f28000c1e1900 */
[----:B------:R-:W-:Y:S04]  /*9c20*/  LDS R31, [R28] ;  /* 0x000000001c1f7984 */ /* 0x000fe80000000800 */
[----:B------:R-:W-:Y:S01]  /*9c30*/  LDS R48, [R28+0x10] ;  /* 0x000010001c307984 */ /* 0x000fe20000000800 */
[----:B--2---:R-:W-:-:S02]  /*9c40*/  IMAD R18, R15, R18, R26 ;  /* 0x000000120f127224 */ /* 0x004fc400078e021a */
[----:B---3--:R-:W-:-:S03]  /*9c50*/  IMAD R19, R15, R19, R26 ;  /* 0x000000130f137224 */ /* 0x008fc600078e021a */
[----:B------:R-:W-:Y:S01]  /*9c60*/  IADD3 R23, P1, R13, R18, RZ ;  /* 0x000000120d177210 */ /* 0x000fe20007f3e0ff */
[----:B----4-:R-:W-:-:S03]  /*9c70*/  IMAD R21, R15, R20, R26 ;  /* 0x000000140f157224 */ /* 0x010fc600078e021a */
[----:B------:R-:W-:Y:S01]  /*9c80*/  LEA.HI.X.SX32 R24, R18, R12, 0x1, P1 ;  /* 0x0000000c12187211 */ /* 0x000fe200008f0eff */
[----:B------:R-:W-:Y:S01]  /*9c90*/  VIADD R20, R19, 0x400 ;  /* 0x0000040013147836 */ /* 0x000fe20000000000 */
[----:B------:R-:W-:Y:S01]  /*9ca0*/  LEA R18, P1, R23, UR18, 0x2 ;  /* 0x0000001217127c11 */ /* 0x000fe2000f8210ff */
[----:B------:R-:W-:Y:S01]  /*9cb0*/  IMAD R22, R15, R22, R26 ;  /* 0x000000160f167224 */ /* 0x000fe200078e021a */
[----:B------:R-:W-:Y:S02]  /*9cc0*/  IADD3 R21, R21, 0x800, RZ ;  /* 0x0000080015157810 */ /* 0x000fe40007ffe0ff */
[----:B------:R-:W-:Y:S02]  /*9cd0*/  IADD3 R25, P2, R13, R20, RZ ;  /* 0x000000140d197210 */ /* 0x000fe40007f5e0ff */
[----:B------:R-:W-:Y:S01]  /*9ce0*/  LEA.HI.X R19, R23, UR19, R24, 0x2, P1 ;  /* 0x0000001317137c11 */ /* 0x000fe200088f1418 */
[----:B------:R-:W-:Y:S01]  /*9cf0*/  VIADD R24, R22, 0xc00 ;  /* 0x00000c0016187836 */ /* 0x000fe20000000000 */
[----:B------:R-:W-:-:S02]  /*9d00*/  IADD3 R23, P3, R13, R21, RZ ;  /* 0x000000150d177210 */ /* 0x000fc40007f7e0ff */
[-C--:B------:R-:W-:Y:S02]  /*9d10*/  LEA.HI.X.SX32 R32, R20, R12.reuse, 0x1, P2 ;  /* 0x0000000c14207211 */ /* 0x080fe400010f0eff */
[----:B------:R-:W-:Y:S02]  /*9d20*/  LEA R20, P1, R25, UR18, 0x2 ;  /* 0x0000001219147c11 */ /* 0x000fe4000f8210ff */
[----:B------:R-:W-:Y:S02]  /*9d30*/  LEA.HI.X.SX32 R30, R21, R12, 0x1, P3 ;  /* 0x0000000c151e7211 */ /* 0x000fe400018f0eff */
[----:B------:R-:W-:Y:S02]  /*9d40*/  LEA R22, P2, R23, UR18, 0x2 ;  /* 0x0000001217167c11 */ /* 0x000fe4000f8410ff */
[----:B------:R-:W-:Y:S02]  /*9d50*/  LEA.HI.X R21, R25, UR19, R32, 0x2, P1 ;  /* 0x0000001319157c11 */ /* 0x000fe400088f1420 */
[----:B------:R-:W-:Y:S01]  /*9d60*/  IADD3 R25, P1, R13, R24, RZ ;  /* 0x000000180d197210 */ /* 0x000fe20007f3e0ff */
[----:B------:R1:W0:Y:S01]  /*9d70*/  LDG.E.128 R32, desc[UR36][R18.64] ;  /* 0x0000002412207981 */ /* 0x000222000c1e1d00 */
[----:B------:R-:W-:-:S02]  /*9d80*/  LEA.HI.X R23, R23, UR19, R30, 0x2, P2 ;  /* 0x0000001317177c11 */ /* 0x000fc400090f141e */
[----:B------:R-:W-:Y:S01]  /*9d90*/  LEA.HI.X.SX32 R30, R24, R12, 0x1, P1 ;  /* 0x0000000c181e7211 */ /* 0x000fe200008f0eff */
[----:B------:R-:W2:Y:S01]  /*9da0*/  LDG.E.128 R36, desc[UR36][R20.64] ;  /* 0x0000002414247981 */ /* 0x000ea2000c1e1d00 */
[----:B------:R-:W-:-:S03]  /*9db0*/  LEA R24, P1, R25, UR18, 0x2 ;  /* 0x0000001219187c11 */ /* 0x000fc6000f8210ff */
[----:B------:R-:W3:Y:S01]  /*9dc0*/  LDG.E.128 R40, desc[UR36][R22.64] ;  /* 0x0000002416287981 */ /* 0x000ee2000c1e1d00 */
[----:B------:R-:W-:-:S03]  /*9dd0*/  LEA.HI.X R25, R25, UR19, R30, 0x2, P1 ;  /* 0x0000001319197c11 */ /* 0x000fc600088f141e */
[----:B------:R4:W2:Y:S04]  /*9de0*/  LDS R30, [R28+-0x10] ;  /* 0xfffff0001c1e7984 */ /* 0x0008a80000000800 */
[----:B------:R-:W3:Y:S01]  /*9df0*/  LDG.E.128 R44, desc[UR36][R24.64] ;  /* 0x00000024182c7981 */ /* 0x000ee2000c1e1d00 */
[----:B-1----:R-:W-:Y:S01]  /*9e00*/  IADD3 R19, P1, R16, 0x40, RZ ;  /* 0x0000004010137810 */ /* 0x002fe20007f3e0ff */
[----:B------:R-:W-:-:S03]  /*9e10*/  VIADD R27, R27, 0x10 ;  /* 0x000000101b1b7836 */ /* 0x000fc60000000000 */
[----:B------:R-:W-:Y:S02]  /*9e20*/  IADD3.X R50, RZ, R17, RZ, P1, !PT ;  /* 0x00000011ff327210 */ /* 0x000fe40000ffe4ff */
[----:B------:R-:W-:Y:S01]  /*9e30*/  ISETP.GE.AND P1, PT, R27, UR5, PT ;  /* 0x000000051b007c0c */ /* 0x000fe2000bf26270 */
[----:B------:R-:W-:Y:S01]  /*9e40*/  VIADD R26, R26, 0x1000 ;  /* 0x000010001a1a7836 */ /* 0x000fe20000000000 */
[----:B----4-:R-:W-:Y:S01]  /*9e50*/  IADD3 R28, R28, 0x40, RZ ;  /* 0x000000401c1c7810 */ /* 0x010fe20007ffe0ff */
[-C--:B0-----:R-:W-:Y:S01]  /*9e60*/  FFMA.FTZ R17, R32, R29.reuse, R8 ;  /* 0x0000001d20117223 */ /* 0x081fe20000010008 */
[-C--:B------:R-:W-:Y:S01]  /*9e70*/  FFMA.FTZ R8, R33, R29.reuse, R9 ;  /* 0x0000001d21087223 */ /* 0x080fe20000010009 */
[-C--:B------:R-:W-:Y:S01]  /*9e80*/  FFMA.FTZ R9, R34, R29.reuse, R10 ;  /* 0x0000001d22097223 */ /* 0x080fe2000001000a */
[----:B------:R-:W-:Y:S01]  /*9e90*/  FFMA.FTZ R10, R35, R29, R11 ;  /* 0x0000001d230a7223 */ /* 0x000fe2000001000b */
[-C--:B--2---:R-:W-:Y:S01]  /*9ea0*/  FFMA.FTZ R17, R36, R30.reuse, R17 ;  /* 0x0000001e24117223 */ /* 0x084fe20000010011 */
[-C--:B------:R-:W-:Y:S01]  /*9eb0*/  FFMA.FTZ R8, R37, R30.reuse, R8 ;  /* 0x0000001e25087223 */ /* 0x080fe20000010008 */
[-C--:B------:R-:W-:Y:S01]  /*9ec0*/  FFMA.FTZ R9, R38, R30.reuse, R9 ;  /* 0x0000001e26097223 */ /* 0x080fe20000010009 */
[----:B------:R-:W-:Y:S01]  /*9ed0*/  FFMA.FTZ R10, R39, R30, R10 ;  /* 0x0000001e270a7223 */ /* 0x000fe2000001000a */
[-C--:B---3--:R-:W-:Y:S01]  /*9ee0*/  FFMA.FTZ R17, R40, R31.reuse, R17 ;  /* 0x0000001f28117223 */ /* 0x088fe20000010011 */
[-C--:B------:R-:W-:Y:S01]  /*9ef0*/  FFMA.FTZ R16, R41, R31.reuse, R8 ;  /* 0x0000001f29107223 */ /* 0x080fe20000010008 */
[-C--:B------:R-:W-:Y:S01]  /*9f00*/  FFMA.FTZ R11, R42, R31.reuse, R9 ;  /* 0x0000001f2a0b7223 */ /* 0x080fe20000010009 */
[----:B------:R-:W-:-:S03]  /*9f10*/  FFMA.FTZ R18, R43, R31, R10 ;  /* 0x0000001f2b127223 */ /* 0x000fc6000001000a */
[-C--:B------:R-:W-:Y:S01]  /*9f20*/  FFMA.FTZ R10, R46, R48.reuse, R11 ;  /* 0x000000302e0a7223 */ /* 0x080fe2000001000b */
[-C--:B------:R-:W-:Y:S01]  /*9f30*/  FFMA.FTZ R8, R44, R48.reuse, R17 ;  /* 0x000000302c087223 */ /* 0x080fe20000010011 */
[-C--:B------:R-:W-:Y:S01]  /*9f40*/  FFMA.FTZ R9, R45, R48.reuse, R16 ;  /* 0x000000302d097223 */ /* 0x080fe20000010010 */
[----:B------:R-:W-:Y:S01]  /*9f50*/  FFMA.FTZ R11, R47, R48, R18 ;  /* 0x000000302f0b7223 */ /* 0x000fe20000010012 */
[----:B------:R-:W-:Y:S06]  /*9f60*/  @!P1 BRA `(.L_x_2911) ;  /* 0xfffffffc00109947 */ /* 0x000fec000383ffff */
.L_x_2907:
[----:B------:R-:W-:Y:S05]  /*9f70*/  BSYNC B0 ;  /* 0x0000000000007941 */ /* 0x000fea0003800000 */
.L_x_2906:
[----:B------:R-:W-:Y:S01]  /*9f80*/  ISETP.GE.AND P1, PT, R14, UR40, PT ;  /* 0x000000280e007c0c */ /* 0x000fe2000bf26270 */
[----:B------:R-:W-:Y:S01]  /*9f90*/  ULDC UR9, c[0x0][0x288] ;  /* 0x0000a20000097ab9 */ /* 0x000fe20000000800 */
[----:B------:R-:W-:Y:S01]  /*9fa0*/  ULDC UR6, c[0x0][0x288] ;  /* 0x0000a20000067ab9 */ /* 0x000fe20000000800 */
[----:B------:R-:W-:Y:S01]  /*9fb0*/  ULDC.64 UR4, c[0x0][0x258] ;  /* 0x0000960000047ab9 */ /* 0x000fe20000000a00 */
[----:B------:R-:W-:Y:S01]  /*9fc0*/  ULDC.64 UR12, c[0x0][0x258] ;  /* 0x00009600000c7ab9 */ /* 0x000fe20000000a00 */
[----:B------:R-:W-:Y:S01]  /*9fd0*/  ULDC.64 UR10, c[0x0][0x250] ;  /* 0x00009400000a7ab9 */ /* 0x000fe20000000a00 */
[----:B------:R-:W-:Y:S01]  /*9fe0*/  ULDC.64 UR14, c[0x0][0x250] ;  /* 0x00009400000e7ab9 */ /* 0x000fe20000000a00 */
[----:B------:R-:W-:Y:S06]  /*9ff0*/  BSSY B0, `(.L_x_2912) ;  /* 0x000010a000007945 */ /* 0x000fec0003800000 */
[----:B------:R-:W-:Y:S05]  /*a000*/  @P1 BRA `(.L_x_2913) ;  /* 0x0000001000201947 */ /* 0x000fea0003800000 */
[----:B------:R-:W-:Y:S01]  /*a010*/  LOP3.LUT R15, RZ, R3, RZ, 0x33, !PT ;  /* 0x00000003ff0f7212 */ /* 0x000fe200078e33ff */
[----:B------:R-:W-:Y:S03]  /*a020*/  BSSY B1, `(.L_x_2914) ;  /* 0x000003c000017945 */ /* 0x000fe60003800000 */
[----:B------:R-:W-:-:S04]  /*a030*/  IADD3 R23, -R0, UR40, R15 ;  /* 0x0000002800177c10 */ /* 0x000fc8000fffe10f */
[----:B------:R-:W-:-:S04]  /*a040*/  LEA.HI R15, R23, 0x1, RZ, 0x1e ;  /* 0x00000001170f7811 */ /* 0x000fc800078ff0ff */
[----:B------:R-:W-:-:S13]  /*a050*/  LOP3.LUT P1, R15, R15, 0x3, RZ, 0xc0, !PT ;  /* 0x000000030f0f7812 */ /* 0x000fda000782c0ff */
[----:B------:R-:W-:Y:S05]  /*a060*/  @!P1 BRA `(.L_x_2915) ;  /* 0x0000000000dc9947 */ /* 0x000fea0003800000 */
[----:B-1----:R-:W2:Y:S02]  /*a070*/  LDL R16, [R1+0x60] ;  /* 0x0000600001107983 */ /* 0x002ea40000100800 */
[----:B--2---:R-:W-:-:S07]  /*a080*/  LEA R20, R3, R16, 0x2 ;  /* 0x0000001003147211 */ /* 0x004fce00078e10ff */
.L_x_2918:
[----:B------:R-:W0:Y:S01]  /*a090*/  LDC R21, c[0x0][0x284] ;  /* 0x0000a100ff157b82 */ /* 0x000e220000000800 */
[----:B------:R-:W-:Y:S01]  /*a0a0*/  VIADD R15, R15, 0xffffffff ;  /* 0xffffffff0f0f7836 */ /* 0x000fe20000000000 */
[----:B------:R-:W-:Y:S04]  /*a0b0*/  BSSY B2, `(.L_x_2916) ;  /* 0x000002f000027945 */ /* 0x000fe80003800000 */
[----:B------:R-:W-:Y:S02]  /*a0c0*/  ISETP.NE.AND P1, PT, R15, RZ, PT ;  /* 0x000000ff0f00720c */ /* 0x000fe40003f25270 */
        /* <DEDUP_REMOVED lines=21> */
[----:B------:R-:W-:Y:S01]  /*a220*/  @!P2 IADD3 R16, R16, -R19, RZ ;  /* 0x800000131010a210 */ /* 0x000fe20007ffe0ff */
[----:B------:R-:W-:-:S04]  /*a230*/  IMAD R19, R21, UR45, RZ ;  /* 0x0000002d15137c24 */ /* 0x000fc8000f8e02ff */
[----:B------:R-:W-:-:S05]  /*a240*/  IMAD.MOV.U32 R18, RZ, RZ, R16 ;  /* 0x000000ffff127224 */ /* 0x000fca00078e0010 */
        /* <DEDUP_REMOVED lines=15> */
[----:B------:R-:W0:Y:S04]  /*a340*/  LDS R21, [R20] ;  /* 0x0000000014157984 */ /* 0x000e280000000800 */
[----:B------:R-:W0:Y:S02]  /*a350*/  LDG.E.128 R24, desc[UR36][R18.64] ;  /* 0x0000002412187981 */ /* 0x000e24000c1e1d00 */
[-C--:B0-----:R-:W-:Y:S01]  /*a360*/  FFMA.FTZ R8, R24, R21.reuse, R8 ;  /* 0x0000001518087223 */ /* 0x081fe20000010008 */
[-C--:B------:R-:W-:Y:S01]  /*a370*/  FFMA.FTZ R9, R25, R21.reuse, R9 ;  /* 0x0000001519097223 */ /* 0x080fe20000010009 */
[-C--:B------:R-:W-:Y:S01]  /*a380*/  FFMA.FTZ R10, R26, R21.reuse, R10 ;  /* 0x000000151a0a7223 */ /* 0x080fe2000001000a */
[----:B------:R-:W-:-:S07]  /*a390*/  FFMA.FTZ R11, R27, R21, R11 ;  /* 0x000000151b0b7223 */ /* 0x000fce000001000b */
.L_x_2917:
[----:B------:R-:W-:Y:S05]  /*a3a0*/  BSYNC B2 ;  /* 0x0000000000027941 */ /* 0x000fea0003800000 */
.L_x_2916:
[----:B------:R-:W-:Y:S01]  /*a3b0*/  VIADD R14, R14, 0x4 ;  /* 0x000000040e0e7836 */ /* 0x000fe20000000000 */
[----:B------:R-:W-:Y:S01]  /*a3c0*/  IADD3 R20, R20, 0x10, RZ ;  /* 0x0000001014147810 */ /* 0x000fe20007ffe0ff */
[----:B------:R-:W-:Y:S06]  /*a3d0*/  @P1 BRA `(.L_x_2918) ;  /* 0xfffffffc002c1947 */ /* 0x000fec000383ffff */
.L_x_2915:
[----:B------:R-:W-:Y:S05]  /*a3e0*/  BSYNC B1 ;  /* 0x0000000000017941 */ /* 0x000fea0003800000 */
.L_x_2914:
[----:B------:R-:W-:-:S13]  /*a3f0*/  ISETP.GE.U32.AND P1, PT, R23, 0xc, PT ;  /* 0x0000000c1700780c */ /* 0x000fda0003f26070 */
[----:B------:R-:W-:Y:S05]  /*a400*/  @!P1 BRA `(.L_x_2913) ;  /* 0x0000000c00209947 */ /* 0x000fea0003800000 */
[----:B-1----:R-:W2:Y:S01]  /*a410*/  LDL R16, [R1+0x60] ;  /* 0x0000600001107983 */ /* 0x002ea20000100800 */
[----:B------:R-:W0:Y:S01]  /*a420*/  LDC R28, c[0x0][0x284] ;  /* 0x0000a100ff1c7b82 */ /* 0x000e220000000800 */
[----:B------:R-:W-:-:S05]  /*a430*/  LEA R15, R14, 0x20, 0x2 ;  /* 0x000000200e0f7811 */ /* 0x000fca00078e10ff */
[----:B------:R-:W-:-:S05]  /*a440*/  IMAD R15, R0, -0x4, R15 ;  /* 0xfffffffc000f7824 */ /* 0x000fca00078e020f */
[----:B0-2---:R-:W-:-:S07]  /*a450*/  IADD3 R15, R16, R15, RZ ;  /* 0x0000000f100f7210 */ /* 0x005fce0007ffe0ff */
.L_x_2927:
[CC--:B------:R-:W-:Y:S01]  /*a460*/  ISETP.GE.AND P4, PT, R14.reuse, R28.reuse, PT ;  /* 0x0000001c0e00720c */ /* 0x0c0fe20003f86270 */
[C---:B------:R-:W-:Y:S01]  /*a470*/  VIADD R25, R14.reuse, 0x4 ;  /* 0x000000040e197836 */ /* 0x040fe20000000000 */
[C---:B------:R-:W-:Y:S01]  /*a480*/  IADD3 R26, R14.reuse, 0x8, RZ ;  /* 0x000000080e1a7810 */ /* 0x040fe20007ffe0ff */
[----:B------:R-:W-:Y:S01]  /*a490*/  BSSY B1, `(.L_x_2919) ;  /* 0x0000031000017945 */ /* 0x000fe20003800000 */
[----:B------:R-:W-:Y:S02]  /*a4a0*/  IADD3 R27, R14, 0xc, RZ ;  /* 0x0000000c0e1b7810 */ /* 0x000fe40007ffe0ff */
[-C--:B------:R-:W-:Y:S02]  /*a4b0*/  ISETP.GE.AND P1, PT, R25, R28.reuse, PT ;  /* 0x0000001c1900720c */ /* 0x080fe40003f26270 */
[-C--:B------:R-:W-:Y:S02]  /*a4c0*/  ISETP.GE.AND P2, PT, R26, R28.reuse, PT ;  /* 0x0000001c1a00720c */ /* 0x080fe40003f46270 */
[----:B------:R-:W-:-:S03]  /*a4d0*/  ISETP.GE.AND P3, PT, R27, R28, PT ;  /* 0x0000001c1b00720c */ /* 0x000fc60003f66270 */
[----:B------:R-:W-:Y:S10]  /*a4e0*/  @!P4 BRA `(.L_x_2920) ;  /* 0x0000000000acc947 */ /* 0x000ff40003800000 */
[----:B------:R-:W-:Y:S01]  /*a4f0*/  IABS R19, R28 ;  /* 0x0000001c00137213 */ /* 0x000fe20000000000 */
[----:B------:R-:W0:Y:S01]  /*a500*/  LDS R24, [R15+-0x20] ;  /* 0xffffe0000f187984 */ /* 0x000e220000000800 */
        /* <DEDUP_REMOVED lines=20> */
[----:B------:R-:W-:-:S04]  /*a650*/  MOV R18, R16 ;  /* 0x0000001000127202 */ /* 0x000fc80000000f00 */
        /* <DEDUP_REMOVED lines=14> */
[----:B------:R-:W-:-:S05]  /*a740*/  LEA.HI.X R19, R20, UR15, R19, 0x2, P4 ;  /* 0x0000000f14137c11 */ /* 0x000fca000a0f1413 */
[----:B------:R-:W0:Y:S02]  /*a750*/  LDG.E.128 R20, desc[UR36][R18.64] ;  /* 0x0000002412147981 */ /* 0x000e24000c1e1d00 */
[-C--:B0-----:R-:W-:Y:S01]  /*a760*/  FFMA.FTZ R8, R20, R24.reuse, R8 ;  /* 0x0000001814087223 */ /* 0x081fe20000010008 */
[-C--:B------:R-:W-:Y:S01]  /*a770*/  FFMA.FTZ R9, R21, R24.reuse, R9 ;  /* 0x0000001815097223 */ /* 0x080fe20000010009 */
[-C--:B------:R-:W-:Y:S01]  /*a780*/  FFMA.FTZ R10, R22, R24.reuse, R10 ;  /* 0x00000018160a7223 */ /* 0x080fe2000001000a */
[----:B------:R-:W-:-:S07]  /*a790*/  FFMA.FTZ R11, R23, R24, R11 ;  /* 0x00000018170b7223 */ /* 0x000fce000001000b */
.L_x_2920:
[----:B------:R-:W-:Y:S05]  /*a7a0*/  BSYNC B1 ;  /* 0x0000000000017941 */ /* 0x000fea0003800000 */
.L_x_2919:
[----:B------:R-:W-:Y:S04]  /*a7b0*/  BSSY B1, `(.L_x_2921) ;  /* 0x000002d000017945 */ /* 0x000fe80003800000 */
[----:B------:R-:W-:Y:S05]  /*a7c0*/  @!P1 BRA `(.L_x_2922) ;  /* 0x0000000000ac9947 */ /* 0x000fea0003800000 */
[----:B------:R-:W-:Y:S01]  /*a7d0*/  IABS R19, R28 ;  /* 0x0000001c00137213 */ /* 0x000fe20000000000 */
[----:B------:R-:W0:Y:S01]  /*a7e0*/  LDS R24, [R15+-0x10] ;  /* 0xfffff0000f187984 */ /* 0x000e220000000800 */
[----:B------:R-:W-:Y:S02]  /*a7f0*/  IABS R22, R25 ;  /* 0x0000001900167213 */ /* 0x000fe40000000000 */
[----:B------:R-:W1:Y:S01]  /*a800*/  I2F.RP R18, R19 ;  /* 0x0000001300127306 */ /* 0x000e620000209400 */
[----:B------:R-:W-:Y:S02]  /*a810*/  ISETP.GE.AND P4, PT, R25, RZ, PT ;  /* 0x000000ff1900720c */ /* 0x000fe40003f86270 */
[----:B------:R-:W-:-:S05]  /*a820*/  ISETP.NE.AND P5, PT, R28, RZ, PT ;  /* 0x000000ff1c00720c */ /* 0x000fca0003fa5270 */
[----:B-1----:R-:W1:Y:S02]  /*a830*/  MUFU.RCP R18, R18 ;  /* 0x0000001200127308 */ /* 0x002e640000001000 */
        /* <DEDUP_REMOVED lines=14> */
[----:B------:R-:W-:-:S03]  /*a920*/  IMAD R19, R28, UR45, RZ ;  /* 0x0000002d1c137c24 */ /* 0x000fc6000f8e02ff */
        /* <DEDUP_REMOVED lines=21> */
.L_x_2922:
[----:B------:R-:W-:Y:S05]  /*aa80*/  BSYNC B1 ;  /* 0x0000000000017941 */ /* 0x000fea0003800000 */
.L_x_2921:
[----:B------:R-:W-:Y:S04]  /*aa90*/  BSSY B1, `(.L_x_2923) ;  /* 0x000002d000017945 */ /* 0x000fe80003800000 */
[----:B------:R-:W-:Y:S05]  /*aaa0*/  @!P2 BRA `(.L_x_2924) ;  /* 0x0000000000aca947 */ /* 0x000fea0003800000 */
[----:B------:R-:W-:Y:S01]  /*aab0*/  IABS R19, R28 ;  /* 0x0000001c00137213 */ /* 0x000fe20000000000 */
[----:B------:R-:W0:Y:S01]  /*aac0*/  LDS R24, [R15] ;  /* 0x000000000f187984 */ /* 0x000e220000000800 */
[----:B------:R-:W-:Y:S02]  /*aad0*/  IABS R22, R26 ;  /* 0x0000001a00167213 */ /* 0x000fe40000000000 */
[----:B------:R-:W1:Y:S01]  /*aae0*/  I2F.RP R18, R19 ;  /* 0x0000001300127306 */ /* 0x000e620000209400 */
[----:B------:R-:W-:Y:S02]  /*aaf0*/  ISETP.GE.AND P2, PT, R26, RZ, PT ;  /* 0x000000ff1a00720c */ /* 0x000fe40003f46270 */
[----:B------:R-:W-:-:S05]  /*ab00*/  ISETP.NE.AND P4, PT, R28, RZ, PT ;  /* 0x000000ff1c00720c */ /* 0x000fca0003f85270 */
[----:B-1----:R-:W1:Y:S02]  /*ab10*/  MUFU.RCP R18, R18 ;  /* 0x0000001200127308 */ /* 0x002e640000001000 */
[----:B-1----:R-:W-:-:S06]  /*ab20*/  IADD3 R20, R18, 0xffffffe, RZ ;  /* 0x0ffffffe12147810 */ /* 0x002fcc0007ffe0ff */
[----:B------:R-:W1:Y:S02]  /*ab30*/  F2I.FTZ.U32.TRUNC.NTZ R17, R20 ;  /* 0x0000001400117305 */ /* 0x000e64000021f000 */
[----:B-1----:R-:W-:-:S04]  /*ab40*/  IMAD.MOV R16, RZ, RZ, -R17 ;  /* 0x000000ffff107224 */ /* 0x002fc800078e0a11 */
        /* <DEDUP_REMOVED lines=33> */
.L_x_2924:
[----:B------:R-:W-:Y:S05]  /*ad60*/  BSYNC B1 ;  /* 0x0000000000017941 */ /* 0x000fea0003800000 */
.L_x_2923:
[----:B------:R-:W-:Y:S04]  /*ad70*/  BSSY B1, `(.L_x_2925) ;  /* 0x000002d000017945 */ /* 0x000fe80003800000 */
[----:B------:R-:W-:Y:S05]  /*ad80*/  @!P3 BRA `(.L_x_2926) ;  /* 0x0000000000acb947 */ /* 0x000fea0003800000 */
[----:B------:R-:W-:Y:S01]  /*ad90*/  IABS R19, R28 ;  /* 0x0000001c00137213 */ /* 0x000fe20000000000 */
[----:B------:R-:W0:Y:S01]  /*ada0*/  LDS R24, [R15+0x10] ;  /* 0x000010000f187984 */ /* 0x000e220000000800 */
        /* <DEDUP_REMOVED lines=41> */
.L_x_2926:
[----:B------:R-:W-:Y:S05]  /*b040*/  BSYNC B1 ;  /* 0x0000000000017941 */ /* 0x000fea0003800000 */
.L_x_2925:
[----:B------:R-:W-:Y:S02]  /*b050*/  IADD3 R14, R14, 0x10, RZ ;  /* 0x000000100e0e7810 */ /* 0x000fe40007ffe0ff */
[----:B------:R-:W-:Y:S02]  /*b060*/  IADD3 R15, R15, 0x40, RZ ;  /* 0x000000400f0f7810 */ /* 0x000fe40007ffe0ff */
[----:B------:R-:W-:-:S13]  /*b070*/  ISETP.GE.AND P1, PT, R14, UR40, PT ;  /* 0x000000280e007c0c */ /* 0x000fda000bf26270 */
[----:B------:R-:W-:Y:S05]  /*b080*/  @!P1 BRA `(.L_x_2927) ;  /* 0xfffffff000f49947 */ /* 0x000fea000383ffff */
.L_x_2913:
[----:B------:R-:W-:Y:S05]  /*b090*/  BSYNC B0 ;  /* 0x0000000000007941 */ /* 0x000fea0003800000 */
.L_x_2912:
[----:B------:R0:W5:Y:S01]  /*b0a0*/  LDL R31, [R1+0x60] ;  /* 0x00006000011f7983 */ /* 0x0001620000100800 */
[----:B------:R-:W-:Y:S01]  /*b0b0*/  USHF.L.U32 UR7, UR7, 0x8, URZ ;  /* 0x0000000807077899 */ /* 0x000fe2000800063f */
[----:B------:R-:W-:Y:S01]  /*b0c0*/  BSSY B0, `(.L_x_2928) ;  /* 0x0000051000007945 */ /* 0x000fe20003800000 */
[----:B------:R-:W-:Y:S01]  /*b0d0*/  IMAD R28, R3, 0x100, R2 ;  /* 0x00000100031c7824 */ /* 0x000fe200078e0202 */
[----:B------:R-:W2:Y:S02]  /*b0e0*/  S2R R30, SR_TID.X ;  /* 0x00000000001e7919 */ /* 0x000ea40000002100 */
[C---:B--2---:R-:W-:Y:S02]  /*b0f0*/  LOP3.LUT R12, R30.reuse, 0xffffff80, RZ, 0xc0, !PT ;  /* 0xffffff801e0c7812 */ /* 0x044fe400078ec0ff */
[----:B------:R-:W-:Y:S02]  /*b100*/  ISETP.GT.AND P1, PT, R30, 0x7f, PT ;  /* 0x0000007f1e00780c */ /* 0x000fe40003f24270 */
[----:B------:R-:W-:Y:S01]  /*b110*/  ISETP.NE.AND P2, PT, R12, 0x80, PT ;  /* 0x000000800c00780c */ /* 0x000fe20003f45270 */
[----:B0-----:R-:W-:-:S12]  /*b120*/  @P0 BRA `(.L_x_2929) ;  /* 0x0000000400280947 */ /* 0x001fd80003800000 */
[----:B------:R-:W0:Y:S01]  /*b130*/  LDC R3, c[0x0][0x308] ;  /* 0x0000c200ff037b82 */ /* 0x000e220000000800 */
[----:B------:R-:W-:Y:S01]  /*b140*/  USHF.L.U32 UR4, UR46, 0x8, URZ ;  /* 0x000000082e047899 */ /* 0x000fe2000800063f */
[----:B------:R-:W-:-:S03]  /*b150*/  ULDC UR5, c[0x0][0x278] ;  /* 0x00009e0000057ab9 */ /* 0x000fc60000000800 */
[----:B------:R-:W-:Y:S02]  /*b160*/  UIMAD UR4, UR45, UR5, UR4 ;  /* 0x000000052d0472a4 */ /* 0x000fe4000f8e0204 */
[----:B------:R-:W-:-:S04]  /*b170*/  UISETP.NE.AND UP0, UPT, UR5, URZ, UPT ;  /* 0x0000003f0500728c */ /* 0x000fc8000bf05270 */
[----:B------:R-:W-:Y:S01]  /*b180*/  USEL UR4, UR7, UR4, !UP0 ;  /* 0x0000000407047287 */ /* 0x000fe2000c000000 */
[----:B0-----:R-:W-:-:S05]  /*b190*/  ISETP.NE.AND P3, PT, R3, 0x2, PT ;  /* 0x000000020300780c */ /* 0x001fca0003f65270 */
[----:B------:R-:W-:Y:S01]  /*b1a0*/  IADD3 R3, R2, UR4, RZ ;  /* 0x0000000402037c10 */ /* 0x000fe2000fffe0ff */
[----:B------:R-:W-:-:S07]  /*b1b0*/  ULDC.64 UR4, c[0x0][0x2f0] ;  /* 0x0000bc0000047ab9 */ /* 0x000fce0000000a00 */
[----:B------:R-:W0:Y:S01]  /*b1c0*/  @!P3 LDC.64 R14, c[0x0][0x238] ;  /* 0x00008e00ff0ebb82 */ /* 0x000e220000000a00 */
[----:B------:R-:W-:-:S07]  /*b1d0*/  UISETP.NE.U32.AND UP0, UPT, UR4, URZ, UPT ;  /* 0x0000003f0400728c */ /* 0x000fce000bf05070 */
[----:B------:R-:W2:Y:S01]  /*b1e0*/  @P3 LDC.64 R12, c[0x0][0x238] ;  /* 0x00008e00ff0c3b82 */ /* 0x000ea20000000a00 */
[----:B------:R-:W-:Y:S01]  /*b1f0*/  UISETP.NE.AND.EX UP0, UPT, UR5, URZ, UPT, UP0 ;  /* 0x0000003f0500728c */ /* 0x000fe2000bf05300 */
[----:B0-----:R-:W-:-:S06]  /*b200*/  @!P3 IADD3 R14, P0, R3, R14, RZ ;  /* 0x0000000e030eb210 */ /* 0x001fcc0007f1e0ff */
[----:B-1----:R-:W0:Y:S04]  /*b210*/  @!P3 LDC.64 R16, c[0x0][0x2f8] ;  /* 0x0000be00ff10bb82 */ /* 0x002e280000000a00 */
[----:B------:R-:W-:Y:S01]  /*b220*/  @UP0 ULDC UR4, c[0x0][0x288] ;  /* 0x0000a20000040ab9 */ /* 0x000fe20000000800 */
[----:B------:R-:W-:-:S05]  /*b230*/  @!P3 LEA.HI.X.SX32 R15, R3, R15, 0x1, P0 ;  /* 0x0000000f030fb211 */ /* 0x000fca00000f0eff */
[----:B------:R1:W3:Y:S01]  /*b240*/  @!P3 LDG.E R18, desc[UR36][R14.64] ;  /* 0x000000240e12b981 */ /* 0x0002e2000c1e1900 */
[----:B------:R-:W-:Y:S01]  /*b250*/  PLOP3.LUT P4, PT, PT, PT, UP0, 0x80, 0x0 ;  /* 0x000000000000781c */ /* 0x000fe20003f8f008 */
[----:B------:R-:W-:Y:S01]  /*b260*/  @UP0 UIMAD UR4, UR38, UR4, UR46 ;  /* 0x00000004260402a4 */ /* 0x000fe2000f8e022e */
[----:B--2---:R-:W-:-:S05]  /*b270*/  @P3 IMAD.WIDE R12, R3, 0x4, R12 ;  /* 0x00000004030c3825 */ /* 0x004fca00078e020c */
[----:B------:R-:W-:Y:S01]  /*b280*/  MOV R3, UR4 ;  /* 0x0000000400037c02 */ /* 0x000fe20008000f00 */
[----:B------:R-:W-:Y:S01]  /*b290*/  @UP0 ULDC.64 UR4, c[0x0][0x2e8] ;  /* 0x0000ba0000040ab9 */ /* 0x000fe20000000a00 */
[----:B------:R2:W4:Y:S01]  /*b2a0*/  @P3 LDG.E.128 R20, desc[UR36][R12.64] ;  /* 0x000000240c143981 */ /* 0x000522000c1e1d00 */
[----:B-1----:R-:W-:Y:S01]  /*b2b0*/  MOV R15, UR5 ;  /* 0x00000005000f7c02 */ /* 0x002fe20008000f00 */
[----:B------:R-:W-:Y:S02]  /*b2c0*/  IMAD.U32 R14, RZ, RZ, UR4 ;  /* 0x00000004ff0e7e24 */ /* 0x000fe4000f8e00ff */
[----:B------:R-:W-:Y:S01]  /*b2d0*/  @P4 LEA R3, R3, R2, 0x8 ;  /* 0x0000000203034211 */ /* 0x000fe200078e40ff */
[----:B0-----:R-:W4:Y:S04]  /*b2e0*/  @!P3 LDG.E R16, desc[UR36][R16.64+0x8] ;  /* 0x000008241010b981 */ /* 0x001f28000c1e1900 */
[----:B------:R-:W-:-:S05]  /*b2f0*/  @P4 IMAD.WIDE R14, R3, 0x4, R14 ;  /* 0x00000004030e4825 */ /* 0x000fca00078e020e */
[----:B------:R0:W4:Y:S01]  /*b300*/  @P4 LDG.E.128 R24, desc[UR36][R14.64] ;  /* 0x000000240e184981 */ /* 0x000122000c1e1d00 */
[----:B------:R-:W1:Y:S01]  /*b310*/  S2UR UR5, SR_CgaCtaId ;  /* 0x00000000000579c3 */ /* 0x000e620000008800 */
[----:B------:R-:W-:Y:S02]  /*b320*/  UMOV UR4, 0x400 ;  /* 0x0000040000047882 */ /* 0x000fe40000000000 */
[----:B------:R-:W-:Y:S01]  /*b330*/  UIADD3 UR4, UR4, 0x440, URZ ;  /* 0x0000044004047890 */ /* 0x000fe2000fffe03f */
[----:B------:R-:W-:Y:S01]  /*b340*/  IADD3 R29, -R0, UR40, RZ ;  /* 0x00000028001d7c10 */ /* 0x000fe2000fffe1ff */
[----:B--2---:R-:W-:Y:S02]  /*b350*/  IMAD.U32 R13, RZ, RZ, UR8 ;  /* 0x00000008ff0d7e24 */ /* 0x004fe4000f8e00ff */
[----:B-1----:R-:W-:-:S06]  /*b360*/  ULEA UR4, UR5, UR4, 0x18 ;  /* 0x0000000405047291 */ /* 0x002fcc000f8ec03f */
[----:B-----5:R-:W-:-:S05]  /*b370*/  MOV R31, UR4 ;  /* 0x00000004001f7c02 */ /* 0x020fca0008000f00 */
[----:B0-----:R-:W-:Y:S01]  /*b380*/  IMAD R15, R29, 0x4, R31 ;  /* 0x000000041d0f7824 */ /* 0x001fe200078e021f */
[----:B------:R-:W-:Y:S01]  /*b390*/  USHF.L.U32 UR5, UR41, 0x8, URZ ;  /* 0x0000000829057899 */ /* 0x000fe2000800063f */
[----:B------:R-:W-:-:S04]  /*b3a0*/  LEA R13, R13, R2, 0x8 ;  /* 0x000000020d0d7211 */ /* 0x000fc800078e40ff */
[----:B------:R-:W0:Y:S01]  /*b3b0*/  LDS R15, [R15] ;  /* 0x000000000f0f7984 */ /* 0x000e220000000800 */
[----:B------:R-:W-:Y:S02]  /*b3c0*/  SHF.R.S32.HI R17, RZ, 0x1f, R13 ;  /* 0x0000001fff117819 */ /* 0x000fe4000001140d */
[----:B------:R-:W-:Y:S01]  /*b3d0*/  IADD3 R13, P0, R13, UR5, RZ ;  /* 0x000000050d0d7c10 */ /* 0x000fe2000ff1e0ff */
[----:B------:R2:W-:Y:S01]  /*b3e0*/  STL [R1+0x60], R31 ;  /* 0x0000601f01007387 */ /* 0x0005e20000100800 */
[----:B---3--:R-:W-:Y:S02]  /*b3f0*/  @!P3 PRMT R0, R18, 0x9910, RZ ;  /* 0x000099101200b816 */ /* 0x008fe400000000ff */
[----:B------:R-:W-:Y:S02]  /*b400*/  @!P3 SHF.R.U32.HI R3, RZ, 0x10, R18 ;  /* 0x00000010ff03b819 */ /* 0x000fe40000011612 */
[----:B------:R-:W-:Y:S02]  /*b410*/  @!P3 SHF.R.S32.HI R0, RZ, 0x8, R0 ;  /* 0x00000008ff00b819 */ /* 0x000fe40000011400 */
[----:B------:R-:W-:Y:S01]  /*b420*/  @!P3 SHF.R.U32.HI R12, RZ, 0x18, R18 ;  /* 0x00000018ff0cb819 */ /* 0x000fe20000011612 */
[----:B------:R1:W4:Y:S08]  /*b430*/  @!P3 I2F.S8 R19, R18 ;  /* 0x000000120013b306 */ /* 0x0003300000001400 */
[----:B------:R-:W3:Y:S08]  /*b440*/  @!P3 I2F.S8 R3, R3 ;  /* 0x000000030003b306 */ /* 0x000ef00000001400 */
[----:B------:R-:W2:Y:S08]  /*b450*/  @!P3 I2F.S8 R14, R12 ;  /* 0x0000000c000eb306 */ /* 0x000eb00000001400 */
[----:B------:R-:W0:Y:S01]  /*b460*/  @!P3 I2F.S16 R0, R0 ;  /* 0x000000000000b306 */ /* 0x000e220000101400 */
[----:B-1----:R-:W-:Y:S01]  /*b470*/  MOV R18, UR5 ;  /* 0x0000000500127c02 */ /* 0x002fe20008000f00 */
[-C--:B----4-:R-:W-:Y:S01]  /*b480*/  @!P3 FMUL.FTZ R20, R19, R16.reuse ;  /* 0x000000101314b220 */ /* 0x090fe20000410000 */
[-C--:B---3--:R-:W-:Y:S01]  /*b490*/  @!P3 FMUL.FTZ R22, R3, R16.reuse ;  /* 0x000000100316b220 */ /* 0x088fe20000410000 */
[----:B------:R-:W-:Y:S01]  /*b4a0*/  ULDC.64 UR4, c[0x0][0x250] ;  /* 0x0000940000047ab9 */ /* 0x000fe20000000a00 */
[-C--:B--2---:R-:W-:Y:S01]  /*b4b0*/  @!P3 FMUL.FTZ R23, R14, R16.reuse ;  /* 0x000000100e17b220 */ /* 0x084fe20000410000 */
[----:B------:R-:W-:Y:S01]  /*b4c0*/  LEA.HI.X.SX32 R18, R18, R17, 0x1, P0 ;  /* 0x0000001112127211 */ /* 0x000fe200000f0eff */
[----:B------:R-:W-:Y:S01]  /*b4d0*/  FADD.FTZ R4, R20, R4 ;  /* 0x0000000414047221 */ /* 0x000fe20000010000 */
[----:B------:R-:W-:Y:S01]  /*b4e0*/  LEA R12, P0, R13, UR4, 0x2 ;  /* 0x000000040d0c7c11 */ /* 0x000fe2000f8010ff */
[----:B------:R-:W-:Y:S01]  /*b4f0*/  FADD.FTZ R6, R22, R6 ;  /* 0x0000000616067221 */ /* 0x000fe20000010000 */
[----:B0-----:R-:W-:Y:S01]  /*b500*/  @!P3 FMUL.FTZ R21, R0, R16 ;  /* 0x000000100015b220 */ /* 0x001fe20000410000 */
[----:B------:R-:W-:-:S03]  /*b510*/  FADD.FTZ R7, R23, R7 ;  /* 0x0000000717077221 */ /* 0x000fc60000010000 */
[----:B------:R-:W-:Y:S01]  /*b520*/  FADD.FTZ R5, R21, R5 ;  /* 0x0000000515057221 */ /* 0x000fe20000010000 */
[----:B------:R-:W-:Y:S01]  /*b530*/  LEA.HI.X R13, R13, UR5, R18, 0x2, P0 ;  /* 0x000000050d0d7c11 */ /* 0x000fe200080f1412 */
[----:B------:R-:W-:Y:S01]  /*b540*/  @P4 FMUL.FTZ R4, R4, R24 ;  /* 0x0000001804044220 */ /* 0x000fe20000410000 */
[----:B------:R-:W-:Y:S01]  /*b550*/  @P4 FMUL.FTZ R6, R6, R26 ;  /* 0x0000001a06064220 */ /* 0x000fe20000410000 */
[----:B------:R-:W-:Y:S01]  /*b560*/  @P4 FMUL.FTZ R7, R7, R27 ;  /* 0x0000001b07074220 */ /* 0x000fe20000410000 */
[----:B------:R-:W-:-:S05]  /*b570*/  @P4 FMUL.FTZ R5, R5, R25 ;  /* 0x0000001905054220 */ /* 0x000fca0000410000 */
[----:B------:R0:W-:Y:S01]  /*b580*/  STG.E.128 desc[UR36][R12.64], R4 ;  /* 0x000000040c007986 */ /* 0x0001e2000c101d24 */
[C---:B------:R-:W-:Y:S01]  /*b590*/  FFMA.FTZ R8, R15.reuse, R4, R8 ;  /* 0x000000040f087223 */ /* 0x040fe20000010008 */
[C---:B------:R-:W-:Y:S01]  /*b5a0*/  FFMA.FTZ R10, R15.reuse, R6, R10 ;  /* 0x000000060f0a7223 */ /* 0x040fe2000001000a */
[C---:B------:R-:W-:Y:S01]  /*b5b0*/  FFMA.FTZ R11, R15.reuse, R7, R11 ;  /* 0x000000070f0b7223 */ /* 0x040fe2000001000b */
[----:B------:R-:W-:-:S07]  /*b5c0*/  FFMA.FTZ R9, R15, R5, R9 ;  /* 0x000000050f097223 */ /* 0x000fce0000010009 */
.L_x_2929:
[----:B------:R-:W-:Y:S05]  /*b5d0*/  BSYNC B0 ;  /* 0x0000000000007941 */ /* 0x000fea0003800000 */
.L_x_2928:
[----:B------:R-:W-:Y:S01]  /*b5e0*/  BAR.SYNC.DEFER_BLOCKING 0x0 ;  /* 0x0000000000007b1d */ /* 0x000fe20000010000 */
[----:B-----5:R-:W-:Y:S02]  /*b5f0*/  LEA R28, R28, R31, 0x2 ;  /* 0x0000001f1c1c7211 */ /* 0x020fe400078e10ff */
[----:B------:R-:W-:-:S04]  /*b600*/  LOP3.LUT R0, R30, 0xffffffc0, RZ, 0xc0, !PT ;  /* 0xffffffc01e007812 */ /* 0x000fc800078ec0ff */
[----:B------:R-:W-:Y:S01]  /*b610*/  ISETP.NE.AND P0, PT, R0, 0x40, PT ;  /* 0x000000400000780c */ /* 0x000fe20003f05270 */
[C---:B------:R-:W-:Y:S01]  /*b620*/  VIADD R0, R30.reuse, 0x3f ;  /* 0x0000003f1e007836 */ /* 0x040fe20000000000 */
[----:B------:R-:W-:Y:S01]  /*b630*/  @!P2 STS.128 [R28+-0x800], R8 ;  /* 0xfff800081c00a388 */ /* 0x000fe20000000c00 */
[----:B------:R-:W-:Y:S01]  /*b640*/  BAR.SYNC.DEFER_BLOCKING 0x0 ;  /* 0x0000000000007b1d */ /* 0x000fe20000010000 */
[----:B------:R-:W-:-:S05]  /*b650*/  ISETP.GT.AND P2, PT, R30, 0x3f, PT ;  /* 0x0000003f1e00780c */ /* 0x000fca0003f44270 */
        /* <DEDUP_REMOVED lines=19> */
[----:B------:R-:W-:-:S05]  /*b790*/  @P0 IADD3 R3, R2, UR7, RZ ;  /* 0x0000000702030c10 */ /* 0x000fca000fffe0ff */
[----:B0-----:R-:W-:-:S05]  /*b7a0*/  @P0 IMAD.WIDE R4, R3, 0x4, R4 ;  /* 0x0000000403040825 */ /* 0x001fca00078e0204 */
[----:B------:R0:W-:Y:S01]  /*b7b0*/  @P0 STG.E.128 desc[UR36][R4.64], R8 ;  /* 0x0000000804000986 */ /* 0x0001e2000c101d24 */
[----:B------:R-:W-:Y:S05]  /*b7c0*/  @P0 EXIT ;  /* 0x000000000000094d */ /* 0x000fea0003800000 */
[----:B0-----:R-:W0:Y:S01]  /*b7d0*/  LDC.64 R4, c[0x0][0x300] ;  /* 0x0000c000ff047b82 */ /* 0x001e220000000a00 */
[----:B------:R-:W-:Y:S01]  /*b7e0*/  IADD3 R6, R2, UR7, RZ ;  /* 0x0000000702067c10 */ /* 0x000fe2000fffe0ff */
[----:B------:R-:W-:Y:S01]  /*b7f0*/  ULDC.64 UR4, c[0x0][0x210] ;  /* 0x0000840000047ab9 */ /* 0x000fe20000000a00 */
[----:B0-----:R-:W2:Y:S02]  /*b800*/  LDG.E R4, desc[UR36][R4.64] ;  /* 0x0000002404047981 */ /* 0x001ea4000c1e1900 */
[----:B------:R-:W-:Y:S01]  /*b810*/  IADD3 R2, P0, R6, UR4, RZ ;  /* 0x0000000406027c10 */ /* 0x000fe2000ff1e0ff */
        /* <DEDUP_REMOVED lines=16> */
[----:B--2---:R-:W-:-:S04]  /*b920*/  PRMT R5, R11, 0x8880, RZ ;  /* 0x000088800b057816 */ /* 0x004fc800000000ff */
[----:B------:R-:W-:Y:S02]  /*b930*/  PRMT R4, R5, 0x7710, RZ ;  /* 0x0000771005047816 */ /* 0x000fe400000000ff */
[----:B------:R-:W-:Y:S02]  /*b940*/  PRMT R5, R0, 0x7054, R3 ;  /* 0x0000705400057816 */ /* 0x000fe40000000003 */
[----:B------:R-:W-:Y:S02]  /*b950*/  LEA.HI.X.SX32 R3, R6, UR5, 0x1, P0 ;  /* 0x0000000506037c11 */ /* 0x000fe400080f0eff */
[----:B------:R-:W-:-:S05]  /*b960*/  PRMT R5, R4, 0x654, R5 ;  /* 0x0000065404057816 */ /* 0x000fca0000000005 */
[----:B------:R-:W-:Y:S01]  /*b970*/  STG.E desc[UR36][R2.64], R5 ;  /* 0x0000000502007986 */ /* 0x000fe2000c101924 */
[----:B------:R-:W-:Y:S05]  /*b980*/  EXIT ;  /* 0x000000000000794d */ /* 0x000fea0003800000 */
.L_x_2930:
        /* <DEDUP_REMOVED lines=15> */
.L_x_3310:


//--------------------- .text._ZN4mmha33masked_multihead_attention_kernelIfLi256ELi256ELi2ELi64ELi128ELb0ELb1EEEv26Multihead_attention_paramsIT_XT5_EE --------------------------
	.section	.text._ZN4mmha33masked_multihead_attention_kernelIfLi256ELi256ELi2ELi64ELi128ELb0ELb1EEEv26Multihead_attention_paramsIT_XT5_EE,"ax",@progbits
	.align	128
        .global         _ZN4mmha33masked_multihead_attention_kernelIfLi256ELi256ELi2ELi64ELi128ELb0ELb1EEEv26Multihead_attention_paramsIT_XT5_EE
        .type           _ZN4mmha33masked_multihead_attention_kernelIfLi256ELi256ELi2ELi64ELi128ELb0ELb1EEEv26Multihead_attention_paramsIT_XT5_EE,@function
        .size           _ZN4mmha33masked_multihead_attention_kernelIfLi256ELi256ELi2ELi64ELi128ELb0ELb1EEEv26Multihead_attention_paramsIT_XT5_EE,(.L_x_3311 - _ZN4mmha33masked_multihead_attention_kernelIfLi256ELi256ELi2ELi64ELi128ELb0ELb1EEEv26Multihead_attention_paramsIT_XT5_EE)
        .other          _ZN4mmha33masked_multihead_attention_kernelIfLi256ELi256ELi2ELi64ELi128ELb0ELb1EEEv26Multihead_attention_paramsIT_XT5_EE,@"STO_CUDA_ENTRY STV_DEFAULT"
_ZN4mmha33masked_multihead_attention_kernelIfLi256ELi256ELi2ELi64ELi128ELb0ELb1EEEv26Multihead_attention_paramsIT_XT5_EE:
.text._ZN4mmha33masked_multihead_attention_kernelIfLi256ELi256ELi2ELi64ELi128ELb0ELb1EEEv26Multihead_attention_paramsIT_XT5_EE:
[----:B------:R-:W0:Y:S01]  /*0000*/  LDC R1, c[0x0][0x28] ;  /* 0x00000a00ff017b82 */ /* 0x000e220000000800 */
[----:B------:R-:W-:Y:S01]  /*0010*/  ULDC.64 UR4, c[0x0][0x320] ;  /* 0x0000c80000047ab9 */ /* 0x000fe20000000a00 */
[----:B------:R-:W-:Y:S01]  /*0020*/  ULDC.64 UR36, c[0x0][0x208] ;  /* 0x0000820000247ab9 */ /* 0x000fe20000000a00 */
[----:B------:R-:W-:-:S05]  /*0030*/  ISETP.NE.U32.AND P0, PT, RZ, UR4, PT ;  /* 0x00000004ff007c0c */ /* 0x000fca000bf05070 */
[----:B------:R-:W1:Y:S01]  /*0040*/  S2UR UR45, SR_CTAID.Y ;  /* 0x00000000002d79c3 */ /* 0x000e620000002600 */
[----:B0-----:R-:W-:Y:S01]  /*0050*/  VIADD R1, R1, 0xffffff70 ;  /* 0xffffff7001017836 */ /* 0x001fe20000000000 */
        /* <DEDUP_REMOVED lines=9> */
.L_x_2931:
        /* <DEDUP_REMOVED lines=11> */
[----:B------:R-:W-:Y:S01]  /*01a0*/  IMAD.U32 R3, RZ, RZ, UR5 ;  /* 0x00000005ff037e24 */ /* 0x000fe2000f8e00ff */
[----:B------:R-:W-:-:S05]  /*01b0*/  MOV R2, UR4 ;  /* 0x0000000400027c02 */ /* 0x000fca0008000f00 */
[----:B------:R1:W2:Y:S01]  /*01c0*/  @P0 LDG.E R5, desc[UR36][R2.64] ;  /* 0x0000002402050981 */ /* 0x0002a2000c1e1900 */
[----:B0-----:R-:W0:Y:S02]  /*01d0*/  MUFU.RCP R0, R0 ;  /* 0x0000000000007308 */ /* 0x001e240000001000 */
[----:B0-----:R-:W-:-:S06]  /*01e0*/  VIADD R4, R0, 0xffffffe ;  /* 0x0ffffffe00047836 */ /* 0x001fcc0000000000 */
        /* <DEDUP_REMOVED lines=38> */
[----:B-1----:R-:W-:-:S06]  /*0450*/  VIADD R4, R0, 0xffffffe ;  /* 0x0ffffffe00047836 */ /* 0x002fcc0000000000 */
        /* <DEDUP_REMOVED lines=30> */
[----:B------:R-:W-:Y:S01]  /*0640*/  SHF.L.U32 R23, R22, 0x2, RZ ;  /* 0x0000000216177819 */ /* 0x000fe200000006ff */
[----:B------:R-:W-:Y:S02]  /*0650*/  USEL UR4, UR44, UR4, !UP3 ;  /* 0x000000042c047287 */ /* 0x000fe4000d800000 */
[----:B------:R-:W-:Y:S02]  /*0660*/  @!UP2 UIADD3 UR41, UR41, -UR10, URZ ;  /* 0x8000000a2929a290 */ /* 0x000fe4000fffe03f */
[----:B------:R-:W-:Y:S01]  /*0670*/  UISETP.LT.AND UP2, UPT, URZ, UR42, UPT ;  /* 0x0000002a3f00728c */ /* 0x000fe2000bf41270 */
[C---:B------:R-:W-:Y:S01]  /*0680*/  VIADD R11, R23.reuse, UR5 ;  /* 0x00000005170b7c36 */ /* 0x040fe20008000000 */
        /* <DEDUP_REMOVED lines=33> */
.L_x_2933:
[----:B------:R-:W-:Y:S02]  /*08a0*/  CS2R R16, SRZ ;  /* 0x0000000000107805 */ /* 0x000fe4000001ff00 */
[----:B------:R-:W-:-:S07]  /*08b0*/  CS2R R18, SRZ ;  /* 0x0000000000127805 */ /* 0x000fce000001ff00 */
.L_x_2934:
[----:B------:R-:W-:Y:S05]  /*08c0*/  BSYNC B0 ;  /* 0x0000000000007941 */ /* 0x000fea0003800000 */
.L_x_2932:
        /* <DEDUP_REMOVED lines=11> */
.L_x_2936:
        /* <DEDUP_REMOVED lines=18> */
.L_x_2937:
[----:B------:R-:W-:Y:S05]  /*0aa0*/  BSYNC B0 ;  /* 0x0000000000007941 */ /* 0x000fea0003800000 */
.L_x_2935:
        /* <DEDUP_REMOVED lines=27> */
[----:B------:R-:W-:Y:S01]  /*0c60*/  ULDC.U8 UR4, c[0x0][0x294] ;  /* 0x0000a50000047ab9 */ /* 0x000fe20000000000 */
[----:B------:R-:W-:Y:S02]  /*0c70*/  IMAD.U32 R9, RZ, RZ, UR5 ;  /* 0x00000005ff097e24 */ /* 0x000fe4000f8e00ff */
[----:B0-----:R-:W-:-:S03]  /*0c80*/  @!P1 IMAD.WIDE R2, R11, 0x4, R2 ;  /* 0x000000040b029825 */ /* 0x001fc600078e0202 */
[----:B------:R-:W4:Y:S04]  /*0c90*/  @P4 LDG.E R8, desc[UR36][R8.64] ;  /* 0x0000002408084981 */ /* 0x000f28000c1e1900 */
[----:B------:R-:W4:Y:S01]  /*0ca0*/  @!P1 LDG.E.128 R28, desc[UR36][R2.64] ;  /* 0x00000024021c9981 */ /* 0x000f22000c1e1d00 */
[----:B--2---:R-:W-:Y:S01]  /*0cb0*/  @!P3 IMAD.WIDE R4, R11, 0x4, R4 ;  /* 0x000000040b04b825 */ /* 0x004fe200078e0204 */
[----:B------:R-:W-:-:S04]  /*0cc0*/  @!P2 LEA R11, R0, R23, 0x8 ;  /* 0x00000017000ba211 */ /* 0x000fc800078e40ff */
[----:B------:R-:W2:Y:S01]  /*0cd0*/  @!P3 LDG.E.128 R12, desc[UR36][R4.64] ;  /* 0x00000024040cb981 */ /* 0x000ea2000c1e1d00 */
        /* <DEDUP_REMOVED lines=71> */
.L_x_2940:
        /* <DEDUP_REMOVED lines=8> */
[----:B------:R-:W-:-:S04]  /*11d0*/  IMAD R13, R0, 0x4, R3 ;  /* 0x00000004000d7824 */ /* 0x000fc800078e0203 */
        /* <DEDUP_REMOVED lines=13> */
[C---:B------:R-:W-:Y:S01]  /*12b0*/  LEA R15, R2.reuse, R3, 0x2 ;  /* 0x00000003020f7211 */ /* 0x040fe200078e10ff */
[----:B------:R-:W-:Y:S01]  /*12c0*/  BSSY B1, `(.L_x_2943) ;  /* 0x0000039000017945 */ /* 0x000fe20003800000 */
[----:B------:R-:W-:Y:S02]  /*12d0*/  LEA.HI R0, R2, R2, RZ, 0x1 ;  /* 0x0000000202007211 */ /* 0x000fe400078f08ff */
[C---:B------:R-:W-:Y:S01]  /*12e0*/  LEA R21, R7.reuse, R15, 0x2 ;  /* 0x0000000f07157211 */ /* 0x040fe200078e10ff */
[----:B------:R-:W-:Y:S01]  /*12f0*/  IMAD R28, R28, 0x4, R15 ;  /* 0x000000041c1c7824 */ /* 0x000fe200078e020f */
[----:B0-----:R0:W1:Y:S01]  /*1300*/  LDS R16, [R15] ;  /* 0x000000000f107984 */ /* 0x0010620000000800 */
[----:B------:R-:W-:Y:S02]  /*1310*/  IMAD.SHL.U32 R0, R0, 0x2, RZ ;  /* 0x0000000200007824 */ /* 0x000fe400078e00ff */
[----:B------:R-:W-:Y:S01]  /*1320*/  IMAD R20, R7, 0x4, R28 ;  /* 0x0000000407147824 */ /* 0x000fe200078e021c */
[----:B------:R0:W2:Y:S02]  /*1330*/  LDS R18, [R15+0x4] ;  /* 0x000004000f127984 */ /* 0x0000a40000000800 */
[----:B------:R-:W-:-:S02]  /*1340*/  LOP3.LUT R4, R0, 0xfffffffc, RZ, 0xc0, !PT ;  /* 0xfffffffc00047812 */ /* 0x000fc400078ec0ff */
[----:B------:R0:W3:Y:S02]  /*1350*/  LDS R17, [R28] ;  /* 0x000000001c117984 */ /* 0x0000e40000000800 */
[----:B------:R-:W-:Y:S02]  /*1360*/  ISETP.GE.AND P0, PT, R4, R7, PT ;  /* 0x000000070400720c */ /* 0x000fe40003f06270 */
[----:B------:R0:W4:Y:S04]  /*1370*/  LDS R19, [R28+0x4] ;  /* 0x000004001c137984 */ /* 0x0001280000000800 */
[----:B------:R0:W0:Y:S04]  /*1380*/  LDS R24, [R21] ;  /* 0x0000000015187984 */ /* 0x0000280000000800 */
[----:B------:R0:W0:Y:S04]  /*1390*/  LDS R26, [R21+0x4] ;  /* 0x00000400151a7984 */ /* 0x0000280000000800 */
[----:B------:R0:W0:Y:S04]  /*13a0*/  LDS R25, [R20] ;  /* 0x0000000014197984 */ /* 0x0000280000000800 */
[----:B------:R0:W0:Y:S01]  /*13b0*/  LDS R27, [R20+0x4] ;  /* 0x00000400141b7984 */ /* 0x0000220000000800 */
[----:B------:R-:W-:Y:S05]  /*13c0*/  @P0 BRA `(.L_x_2944) ;  /* 0x0000000000a00947 */ /* 0x000fea0003800000 */
[----:B------:R-:W-:Y:S01]  /*13d0*/  I2FP.F32.S32 R0, R7 ;  /* 0x0000000700007245 */ /* 0x000fe20000201400 */
[----:B------:R-:W-:Y:S01]  /*13e0*/  VIADD R2, R4, 0x2 ;  /* 0x0000000204027836 */ /* 0x000fe20000000000 */
[----:B------:R-:W-:Y:S02]  /*13f0*/  ULDC UR4, c[0x0][0x29c] ;  /* 0x0000a70000047ab9 */ /* 0x000fe40000000800 */
[----:B------:R5:W1:Y:S01]  /*1400*/  MUFU.RCP R5, R0 ;  /* 0x0000000000057308 */ /* 0x000a620000001000 */
[----:B------:R-:W-:Y:S01]  /*1410*/  UIADD3 UR4, -UR39, UR4, URZ ;  /* 0x0000000427047290 */ /* 0x000fe2000fffe13f */
[----:B------:R-:W-:-:S05]  /*1420*/  I2FP.F32.S32 R2, R2 ;  /* 0x0000000200027245 */ /* 0x000fca0000201400 */
[----:B-----5:R-:W-:Y:S01]  /*1430*/  I2FP.F32.S32 R0, UR4 ;  /* 0x0000000400007c45 */ /* 0x020fe20008201400 */
        /* <DEDUP_REMOVED lines=22> */
[----:B------:R-:W-:Y:S02]  /*15a0*/  FFMA.FTZ R27, R27, R6, R12 ;  /* 0x000000061b1b7223 */ /* 0x000fe4000001000c */
[----:B------:R-:W-:Y:S01]  /*15b0*/  MOV R18, R8 ;  /* 0x0000000800127202 */ /* 0x000fe20000000f00 */
[-C--:B---3--:R-:W-:Y:S01]  /*15c0*/  FMUL.FTZ R5, R17, R3.reuse ;  /* 0x0000000311057220 */ /* 0x088fe20000410000 */
        /* <DEDUP_REMOVED lines=8> */
.L_x_2944:
[----:B------:R-:W-:Y:S05]  /*1650*/  BSYNC B1 ;  /* 0x0000000000017941 */ /* 0x000fea0003800000 */
.L_x_2943:
        /* <DEDUP_REMOVED lines=8> */
.L_x_2942:
[----:B------:R-:W-:Y:S05]  /*16e0*/  BSYNC B0 ;  /* 0x0000000000007941 */ /* 0x000fea0003800000 */
.L_x_2941:
[----:B------:R-:W-:Y:S06]  /*16f0*/  BAR.SYNC.DEFER_BLOCKING 0x0 ;  /* 0x0000000000007b1d */ /* 0x000fec0000010000 */
[----:B0-----:R0:W1:Y:S04]  /*1700*/  @P6 LDS.128 R16, [R13] ;  /* 0x000000000d106984 */ /* 0x0010680000000c00 */
[----:B------:R0:W2:Y:S01]  /*1710*/  @P6 LDS.128 R24, [R14] ;  /* 0x000000000e186984 */ /* 0x0000a20000000c00 */
[----:B------:R-:W-:Y:S06]  /*1720*/  BAR.SYNC.DEFER_BLOCKING 0x0 ;  /* 0x0000000000007b1d */ /* 0x000fec0000010000 */
[----:B------:R-:W-:Y:S05]  /*1730*/  BRA `(.L_x_2939) ;  /* 0x0000000000b07947 */ /* 0x000fea0003800000 */
.L_x_2938:
        /* <DEDUP_REMOVED lines=43> */
.L_x_2945:
[----:B------:R-:W-:Y:S05]  /*19f0*/  BSYNC B0 ;  /* 0x0000000000007941 */ /* 0x000fea0003800000 */
.L_x_2939:
[----:B------:R-:W-:Y:S01]  /*1a00*/  ISETP.GT.AND P0, PT, R22, 0x3f, PT ;  /* 0x0000003f1600780c */ /* 0x000fe20003f04270 */
[----:B------:R-:W-:Y:S01]  /*1a10*/  BSSY B0, `(.L_x_2946) ;  /* 0x0000015000007945 */ /* 0x000fe20003800000 */
[----:B------:R-:W-:-:S11]  /*1a20*/  IMAD.MOV.U32 R0, RZ, RZ, RZ ;  /* 0x000000ffff007224 */ /* 0x000fd600078e00ff */
[----:B------:R-:W-:Y:S05]  /*1a30*/  @P0 BRA `(.L_x_2947) ;  /* 0x0000000000480947 */ /* 0x000fea0003800000 */
[----:B------:R-:W3:Y:S01]  /*1a40*/  S2UR UR5, SR_CgaCtaId ;  /* 0x00000000000579c3 */ /* 0x000ee20000008800 */
[----:B------:R-:W-:Y:S01]  /*1a50*/  USHF.L.U32 UR6, UR41, 0x2, URZ ;  /* 0x0000000229067899 */ /* 0x000fe2000800063f */
[----:B------:R-:W-:Y:S01]  /*1a60*/  IADD3 R23, R23, UR44, RZ ;  /* 0x0000002c17177c10 */ /* 0x000fe2000fffe0ff */
[----:B------:R-:W-:Y:S02]  /*1a70*/  UMOV UR4, 0x400 ;  /* 0x0000040000047882 */ /* 0x000fe40000000000 */
[----:B------:R-:W-:Y:S02]  /*1a80*/  UIADD3 UR4, UR4, 0x20, URZ ;  /* 0x0000002004047890 */ /* 0x000fe4000fffe03f */
[----:B------:R-:W-:Y:S01]  /*1a90*/  IMAD.U32 R0, RZ, RZ, UR6 ;  /* 0x00000006ff007e24 */ /* 0x000fe2000f8e00ff */
[----:B------:R-:W4:Y:S01]  /*1aa0*/  LDC.64 R2, c[0x0][0x248] ;  /* 0x00009200ff027b82 */ /* 0x000f220000000a00 */
[----:B---3--:R-:W-:-:S03]  /*1ab0*/  ULEA UR4, UR5, UR4, 0x18 ;  /* 0x0000000405047291 */ /* 0x008fc6000f8ec03f */
[----:B------:R-:W-:Y:S02]  /*1ac0*/  ULDC UR5, c[0x0][0x284] ;  /* 0x0000a10000057ab9 */ /* 0x000fe40000000800 */
[----:B------:R-:W-:Y:S01]  /*1ad0*/  IMAD R23, R23, UR5, R0 ;  /* 0x0000000517177c24 */ /* 0x000fe2000f8e0200 */
[----:B------:R-:W-:Y:S01]  /*1ae0*/  LEA R4, R22, UR4, 0x4 ;  /* 0x0000000416047c11 */ /* 0x000fe2000f8e20ff */
[----:B-12---:R-:W-:Y:S02]  /*1af0*/  FMUL.FTZ R0, R24, R16 ;  /* 0x0000001018007220 */ /* 0x006fe40000410000 */
[----:B----4-:R-:W-:Y:S02]  /*1b00*/  IMAD.WIDE R2, R23, 0x4, R2 ;  /* 0x0000000417027825 */ /* 0x010fe400078e0202 */
[----:B------:R3:W-:Y:S02]  /*1b10*/  STS.128 [R4], R16 ;  /* 0x0000001004007388 */ /* 0x0007e40000000c00 */
[----:B------:R-:W-:-:S02]  /*1b20*/  FFMA.FTZ R5, R25, R17, R0 ;  /* 0x0000001119057223 */ /* 0x000fc40000010000 */
[----:B------:R3:W-:Y:S02]  /*1b30*/  STG.E.128 desc[UR36][R2.64], R24 ;  /* 0x0000001802007986 */ /* 0x0007e4000c101d24 */
[----:B------:R-:W-:-:S04]  /*1b40*/  FFMA.FTZ R0, R26, R18, R5 ;  /* 0x000000121a007223 */ /* 0x000fc80000010005 */
[----:B------:R-:W-:-:S07]  /*1b50*/  FFMA.FTZ R0, R27, R19, R0 ;  /* 0x000000131b007223 */ /* 0x000fce0000010000 */
.L_x_2947:
[----:B------:R-:W-:Y:S05]  /*1b60*/  BSYNC B0 ;  /* 0x0000000000007941 */ /* 0x000fea0003800000 */
.L_x_2946:
        /* <DEDUP_REMOVED lines=29> */
[----:B---3--:R-:W-:Y:S02]  /*1d40*/  IMAD.U32 R0, RZ, RZ, UR4 ;  /* 0x00000004ff007e24 */ /* 0x008fe4000f8e00ff */
[----:B------:R-:W-:Y:S01]  /*1d50*/  @P0 MOV R252, 0xff7fffff ;  /* 0xff7fffff00fc0802 */ /* 0x000fe20000000f00 */
[----:B------:R-:W3:Y:S04]  /*1d60*/  @!P1 LDS R7, [R6+0x8] ;  /* 0x0000080006079984 */ /* 0x000ee80000000800 */
[----:B---3--:R-:W3:Y:S02]  /*1d70*/  SHFL.BFLY PT, R2, R7, 0x1, 0x1f ;  /* 0x0c201f0007027f89 */ /* 0x008ee400000e0000 */
[----:B---3--:R-:W-:-:S06]  /*1d80*/  FADD.FTZ R2, R2, R7 ;  /* 0x0000000702027221 */ /* 0x008fcc0000010000 */
[----:B------:R-:W3:Y:S01]  /*1d90*/  SHFL.IDX PT, R2, R2, RZ, 0x1f ;  /* 0x00001fff02027589 */ /* 0x000ee200000e0000 */
[----:B------:R-:W-:Y:S05]  /*1da0*/  @P0 BRA `(.L_x_2949) ;  /* 0x00000000004c0947 */ /* 0x000fea0003800000 */
[----:B------:R-:W-:Y:S01]  /*1db0*/  ULDC.64 UR4, c[0x0][0x2c8] ;  /* 0x0000b20000047ab9 */ /* 0x000fe20000000a00 */
[----:B------:R-:W-:Y:S01]  /*1dc0*/  IMAD.U32 R5, RZ, RZ, UR7 ;  /* 0x00000007ff057e24 */ /* 0x000fe2000f8e00ff */
[----:B------:R-:W-:Y:S01]  /*1dd0*/  ISETP.NE.U32.AND P0, PT, RZ, UR4, PT ;  /* 0x00000004ff007c0c */ /* 0x000fe2000bf05070 */
[----:B------:R-:W-:Y:S02]  /*1de0*/  ULDC UR4, c[0x0][0x2a0] ;  /* 0x0000a80000047ab9 */ /* 0x000fe40000000800 */
[----:B---3--:R-:W-:Y:S01]  /*1df0*/  FMUL.FTZ R252, R2, UR4 ;  /* 0x0000000402fc7c20 */ /* 0x008fe20008410000 */
[----:B------:R-:W-:Y:S02]  /*1e00*/  ISETP.NE.AND.EX P0, PT, RZ, UR5, PT, P0 ;  /* 0x00000005ff007c0c */ /* 0x000fe4000bf05300 */
[----:B------:R-:W-:-:S11]  /*1e10*/  LEA R5, R5, R0, 0x2 ;  /* 0x0000000005057211 */ /* 0x000fd600078e10ff */
[----:B------:R-:W-:Y:S05]  /*1e20*/  @!P0 BRA `(.L_x_2950) ;  /* 0x0000000000288947 */ /* 0x000fea0003800000 */
[----:B------:R-:W-:Y:S01]  /*1e30*/  UIADD3 UR4, -UR39, UR40, URZ ;  /* 0x0000002827047290 */ /* 0x000fe2000fffe13f */
[----:B------:R-:W-:-:S03]  /*1e40*/  ULDC UR6, c[0x0][0x2d0] ;  /* 0x0000b40000067ab9 */ /* 0x000fc60000000800 */
[----:B------:R-:W-:-:S04]  /*1e50*/  UIMAD UR5, UR46, UR6, UR4 ;  /* 0x000000062e0572a4 */ /* 0x000fc8000f8e0204 */
[----:B------:R-:W-:-:S03]  /*1e60*/  UIMAD UR6, UR5, UR6, UR4 ;  /* 0x00000006050672a4 */ /* 0x000fc6000f8e0204 */
[----:B------:R-:W-:Y:S02]  /*1e70*/  ULDC.64 UR4, c[0x0][0x2c8] ;  /* 0x0000b20000047ab9 */ /* 0x000fe40000000a00 */
[----:B------:R-:W-:-:S06]  /*1e80*/  UIMAD.WIDE UR4, UR6, 0x4, UR4 ;  /* 0x00000004060478a5 */ /* 0x000fcc000f8e0204 */
[----:B------:R-:W-:Y:S02]  /*1e90*/  IMAD.U32 R3, RZ, RZ, UR5 ;  /* 0x00000005ff037e24 */ /* 0x000fe4000f8e00ff */
[----:B------:R-:W-:-:S05]  /*1ea0*/  IMAD.U32 R2, RZ, RZ, UR4 ;  /* 0x00000004ff027e24 */ /* 0x000fca000f8e00ff */
[----:B------:R-:W3:Y:S02]  /*1eb0*/  LDG.E R3, desc[UR36][R2.64] ;  /* 0x0000002402037981 */ /* 0x000ee4000c1e1900 */
[----:B---3--:R-:W-:-:S07]  /*1ec0*/  FADD.FTZ R252, R252, R3 ;  /* 0x00000003fcfc7221 */ /* 0x008fce0000010000 */
.L_x_2950:
[----:B------:R4:W-:Y:S02]  /*1ed0*/  STS [R5], R252 ;  /* 0x000000fc05007388 */ /* 0x0009e40000000800 */
.L_x_2949:
[----:B------:R-:W-:Y:S05]  /*1ee0*/  BSYNC B0 ;  /* 0x0000000000007941 */ /* 0x000fea0003800000 */
.L_x_2948:
[----:B------:R-:W-:Y:S01]  /*1ef0*/  UIADD3 UR4, UR7, 0xf, URZ ;  /* 0x0000000f07047890 */ /* 0x000fe2000fffe03f */
[----:B---3--:R-:W-:Y:S01]  /*1f00*/  LEA.HI R2, R22, R22, RZ, 0x1 ;  /* 0x0000001616027211 */ /* 0x008fe200078f08ff */
[----:B------:R-:W-:Y:S02]  /*1f10*/  BAR.SYNC.DEFER_BLOCKING 0x0 ;  /* 0x0000000000007b1d */ /* 0x000fe40000010000 */
[----:B------:R-:W-:Y:S01]  /*1f20*/  USHF.R.S32.HI UR5, URZ, 0x1f, UR4 ;  /* 0x0000001f3f057899 */ /* 0x000fe20008011404 */
[----:B------:R-:W-:-:S03]  /*1f30*/  LEA.HI.SX32 R6, R2, UR42, 0x1f ;  /* 0x0000002a02067c11 */ /* 0x000fc6000f8ffaff */
        /* <DEDUP_REMOVED lines=15> */
[----:B------:R-:W-:Y:S01]  /*2030*/  UIADD3 UR4, UR11, 0x20, URZ ;  /* 0x000000200b047890 */ /* 0x000fe2000fffe03f */
[----:B------:R-:W-:Y:S01]  /*2040*/  LOP3.LUT R3, R2, 0x7ffffffe, RZ, 0xc0, !PT ;  /* 0x7ffffffe02037812 */ /* 0x000fe200078ec0ff */
[----:B------:R-:W3:Y:S01]  /*2050*/  LDC R10, c[0x0][0x2c0] ;  /* 0x0000b000ff0a7b82 */ /* 0x000ee20000000800 */
[----:B------:R-:W-:Y:S01]  /*2060*/  MOV R11, UR5 ;  /* 0x00000005000b7c02 */ /* 0x000fe20008000f00 */
[----:B------:R-:W-:Y:S02]  /*2070*/  ULEA UR4, UR10, UR4, 0x18 ;  /* 0x000000040a047291 */ /* 0x000fe4000f8ec03f */
[----:B------:R-:W-:Y:S01]  /*2080*/  IMAD.IADD R3, R22, 0x1, -R3 ;  /* 0x0000000116037824 */ /* 0x000fe200078e0a03 */
[----:B------:R-:W-:-:S04]  /*2090*/  IABS R2, R11 ;  /* 0x0000000b00027213 */ /* 0x000fc80000000000 */
[----:B------:R-:W-:Y:S01]  /*20a0*/  LEA R7, R3, UR4, 0x3 ;  /* 0x0000000403077c11 */ /* 0x000fe2000f8e18ff */
[----:B0-----:R-:W-:Y:S01]  /*20b0*/  IMAD.MOV.U32 R13, RZ, RZ, R2 ;  /* 0x000000ffff0d7224 */ /* 0x001fe200078e0002 */
[----:B------:R-:W-:-:S03]  /*20c0*/  ULDC UR4, c[0x0][0x298] ;  /* 0x0000a60000047ab9 */ /* 0x000fc60000000800 */
[----:B----4-:R-:W0:Y:S01]  /*20d0*/  LDS.64 R4, [R7] ;  /* 0x0000000007047984 */ /* 0x010e220000000a00 */
[----:B------:R-:W4:Y:S03]  /*20e0*/  I2F.RP R2, R13 ;  /* 0x0000000d00027306 */ /* 0x000f260000209400 */
[----:B------:R-:W5:Y:S04]  /*20f0*/  LDS.64 R14, [R7+0x10] ;  /* 0x00001000070e7984 */ /* 0x000f680000000a00 */
[----:B------:R-:W3:Y:S04]  /*2100*/  LDS.64 R8, [R7+0x20] ;  /* 0x0000200007087984 */ /* 0x000ee80000000a00 */
[----:B------:R-:W-:Y:S01]  /*2110*/  LDS.64 R250, [R7+0xd0] ;  /* 0x0000d00007fa7984 */ /* 0x000fe20000000a00 */
[----:B----4-:R-:W4:Y:S03]  /*2120*/  MUFU.RCP R2, R2 ;  /* 0x0000000200027308 */ /* 0x010f260000001000 */
[----:B------:R-:W-:Y:S04]  /*2130*/  LDS.64 R246, [R7+0xe0] ;  /* 0x0000e00007f67984 */ /* 0x000fe80000000a00 */
[----:B-1----:R-:W-:Y:S04]  /*2140*/  LDS.64 R16, [R7+0x100] ;  /* 0x0001000007107984 */ /* 0x002fe80000000a00 */
[----:B------:R-:W-:Y:S04]  /*2150*/  LDS.64 R18, [R7+0x110] ;  /* 0x0001100007127984 */ /* 0x000fe80000000a00 */
[----:B------:R-:W-:Y:S04]  /*2160*/  LDS.64 R20, [R7+0x120] ;  /* 0x0001200007147984 */ /* 0x000fe80000000a00 */
[----:B------:R-:W-:Y:S04]  /*2170*/  LDS.64 R22, [R7+0x130] ;  /* 0x0001300007167984 */ /* 0x000fe80000000a00 */
[----:B--2---:R-:W-:Y:S04]  /*2180*/  LDS.64 R24, [R7+0x140] ;  /* 0x0001400007187984 */ /* 0x004fe80000000a00 */
[----:B0-----:R-:W-:Y:S04]  /*2190*/  STL.64 [R1+0x60], R4 ;  /* 0x0000600401007387 */ /* 0x001fe80000100a00 */
[----:B------:R-:W0:Y:S04]  /*21a0*/  LDS.64 R4, [R7+0x30] ;  /* 0x0000300007047984 */ /* 0x000e280000000a00 */
[----:B-----5:R-:W-:Y:S04]  /*21b0*/  STL.64 [R1+0x58], R14 ;  /* 0x0000580e01007387 */ /* 0x020fe80000100a00 */
[----:B------:R-:W1:Y:S04]  /*21c0*/  LDS.64 R14, [R7+0x40] ;  /* 0x00004000070e7984 */ /* 0x000e680000000a00 */
[----:B---3--:R-:W-:Y:S04]  /*21d0*/  STL.64 [R1+0x50], R8 ;  /* 0x0000500801007387 */ /* 0x008fe80000100a00 */
        /* <DEDUP_REMOVED lines=34> */
[----:B------:R-:W3:Y:S04]  /*2400*/  LDS.64 R58, [R7+0x250] ;  /* 0x00025000073a7984 */ /* 0x000ee80000000a00 */
        /* <DEDUP_REMOVED lines=17> */
[----:B------:R-:W1:Y:S04]  /*2520*/  LDS.64 R94, [R7+0x370] ;  /* 0x00037000075e7984 */ /* 0x000e680000000a00 */
        /* <DEDUP_REMOVED lines=8> */
[----:B0-----:R4:W-:Y:S02]  /*25b0*/  STL.64 [R1], R4 ;  /* 0x0000000401007387 */ /* 0x0019e40000100a00 */
[----:B----4-:R-:W-:Y:S01]  /*25c0*/  IADD3 R4, R2, 0xffffffe, RZ ;  /* 0x0ffffffe02047810 */ /* 0x010fe20007ffe0ff */
[----:B------:R-:W-:-:S03]  /*25d0*/  IMAD.SHL.U32 R2, R3, 0x2, RZ ;  /* 0x0000000203027824 */ /* 0x000fc600078e00ff */
[----:B------:R0:W4:Y:S01]  /*25e0*/  F2I.FTZ.U32.TRUNC.NTZ R5, R4 ;  /* 0x0000000400057305 */ /* 0x000122000021f000 */
[----:B------:R-:W-:Y:S01]  /*25f0*/  IMAD R2, R11, UR6, R2 ;  /* 0x000000060b027c24 */ /* 0x000fe2000f8e0202 */
[----:B0-----:R-:W-:Y:S01]  /*2600*/  HFMA2.MMA R4, -RZ, RZ, 0, 0 ;  /* 0x00000000ff047435 */ /* 0x001fe200000001ff */
[----:B----4-:R-:W-:-:S04]  /*2610*/  IMAD.MOV R12, RZ, RZ, -R5 ;  /* 0x000000ffff0c7224 */ /* 0x010fc800078e0a05 */
[----:B------:R-:W-:-:S05]  /*2620*/  IMAD R3, R12, R13, RZ ;  /* 0x0000000d0c037224 */ /* 0x000fca00078e02ff */
[----:B------:R-:W-:-:S04]  /*2630*/  IMAD.HI.U32 R4, R5, R3, R4 ;  /* 0x0000000305047227 */ /* 0x000fc800078e0004 */
[----:B------:R-:W-:Y:S01]  /*2640*/  IMAD.MOV.U32 R3, RZ, RZ, R6 ;  /* 0x000000ffff037224 */ /* 0x000fe200078e0006 */
[----:B------:R0:W-:Y:S01]  /*2650*/  STL [R1+0x68], R4 ;  /* 0x0000680401007387 */ /* 0x0001e20000100800 */
[----:B------:R-:W-:Y:S01]  /*2660*/  VIADD R5, R10, UR4 ;  /* 0x000000040a057c36 */ /* 0x000fe20008000000 */
[----:B0123--:R-:W-:-:S07]  /*2670*/  SHF.R.S32.HI R4, RZ, 0x1f, R2 ;  /* 0x0000001fff047819 */ /* 0x00ffce0000011402 */
.L_x_2956:
[----:B------:R-:W2:Y:S01]  /*2680*/  LDL R11, [R1+0x68] ;  /* 0x00006800010b7983 */ /* 0x000ea20000100800 */
[----:B0-----:R-:W0:Y:S01]  /*2690*/  LDC R10, c[0x0][0x284] ;  /* 0x0000a100ff0a7b82 */ /* 0x001e220000000800 */
[----:B------:R-:W-:Y:S02]  /*26a0*/  IABS R5, R3 ;  /* 0x0000000300057213 */ /* 0x000fe40000000000 */
[----:B------:R-:W-:Y:S01]  /*26b0*/  MOV R13, UR5 ;  /* 0x00000005000d7c02 */ /* 0x000fe20008000f00 */
[----:B------:R1:W-:Y:S01]  /*26c0*/  STL [R1+0x8c], R105 ;  /* 0x00008c6901007387 */ /* 0x0003e20000100800 */
[----:B------:R-:W-:Y:S02]  /*26d0*/  ISETP.GE.AND P1, PT, R3, RZ, PT ;  /* 0x000000ff0300720c */ /* 0x000fe40003f26270 */
[----:B------:R-:W-:Y:S01]  /*26e0*/  IABS R13, R13 ;  /* 0x0000000d000d7213 */ /* 0x000fe20000000000 */
[----:B------:R3:W-:Y:S04]  /*26f0*/  STL [R1+0x88], R106 ;  /* 0x0000886a01007387 */ /* 0x0007e80000100800 */
[----:B------:R-:W-:Y:S04]  /*2700*/  STL [R1+0x84], R107 ;  /* 0x0000846b01007387 */ /* 0x000fe80000100800 */
[----:B------:R-:W-:Y:S04]  /*2710*/  STL [R1+0x80], R108 ;  /* 0x0000806c01007387 */ /* 0x000fe80000100800 */
[----:B------:R-:W-:Y:S01]  /*2720*/  STL [R1+0x7c], R109 ;  /* 0x00007c6d01007387 */ /* 0x000fe20000100800 */
[----:B0-----:R-:W-:-:S03]  /*2730*/  IABS R12, R10 ;  /* 0x0000000a000c7213 */ /* 0x001fc60000000000 */
[----:B------:R-:W-:Y:S04]  /*2740*/  STL [R1+0x78], R110 ;  /* 0x0000786e01007387 */ /* 0x000fe80000100800 */
[----:B------:R-:W-:Y:S04]  /*2750*/  STL [R1+0x74], R111 ;  /* 0x0000746f01007387 */ /* 0x000fe80000100800 */
[----:B-----5:R-:W-:Y:S04]  /*2760*/  STL [R1+0x70], R252 ;  /* 0x000070fc01007387 */ /* 0x020fe80000100800 */
[----:B------:R0:W-:Y:S04]  /*2770*/  STL [R1+0x6c], R0 ;  /* 0x00006c0001007387 */ /* 0x0001e80000100800 */
[----:B-1----:R-:W4:Y:S04]  /*2780*/  LDL R105, [R1+0x58] ;  /* 0x0000580001697983 */ /* 0x002f280000100800 */
[----:B---3--:R-:W3:Y:S01]  /*2790*/  LDL R106, [R1+0x64] ;  /* 0x00006400016a7983 */ /* 0x008ee20000100800 */
[----:B0-----:R-:W-:-:S03]  /*27a0*/  IMAD R0, R10, UR45, RZ ;  /* 0x0000002d0a007c24 */ /* 0x001fc6000f8e02ff */
[----:B------:R-:W3:Y:S04]  /*27b0*/  LDL R107, [R1+0x50] ;  /* 0x00005000016b7983 */ /* 0x000ee80000100800 */
[----:B------:R-:W3:Y:S04]  /*27c0*/  LDL R108, [R1+0x54] ;  /* 0x00005400016c7983 */ /* 0x000ee80000100800 */
[----:B------:R-:W3:Y:S04]  /*27d0*/  LDL R109, [R1+0x48] ;  /* 0x00004800016d7983 */ /* 0x000ee80000100800 */
[----:B------:R-:W3:Y:S04]  /*27e0*/  LDL R110, [R1+0x4c] ;  /* 0x00004c00016e7983 */ /* 0x000ee80000100800 */
[----:B------:R-:W3:Y:S04]  /*27f0*/  LDL R111, [R1+0x40] ;  /* 0x00004000016f7983 */ /* 0x000ee80000100800 */
[----:B------:R-:W3:Y:S01]  /*2800*/  LDL R252, [R1+0x44] ;  /* 0x0000440001fc7983 */ /* 0x000ee20000100800 */
[----:B--2---:R-:W-:-:S04]  /*2810*/  IMAD.HI.U32 R11, R11, R5, RZ ;  /* 0x000000050b0b7227 */ /* 0x004fc800078e00ff */
[----:B------:R-:W-:-:S04]  /*2820*/  IMAD.MOV R11, RZ, RZ, -R11 ;  /* 0x000000ffff0b7224 */ /* 0x000fc800078e0a0b */
[----:B------:R-:W-:-:S05]  /*2830*/  IMAD R5, R12, R11, R5 ;  /* 0x0000000b0c057224 */ /* 0x000fca00078e0205 */
[----:B------:R-:W-:-:S13]  /*2840*/  ISETP.GT.U32.AND P0, PT, R13, R5, PT ;  /* 0x000000050d00720c */ /* 0x000fda0003f04070 */
[----:B------:R-:W-:-:S05]  /*2850*/  @!P0 IMAD.IADD R5, R5, 0x1, -R12 ;  /* 0x0000000105058824 */ /* 0x000fca00078e0a0c */
[----:B------:R-:W-:-:S13]  /*2860*/  ISETP.GT.U32.AND P0, PT, R13, R5, PT ;  /* 0x000000050d00720c */ /* 0x000fda0003f04070 */
[----:B------:R-:W-:Y:S02]  /*2870*/  @!P0 IADD3 R5, R5, -R12, RZ ;  /* 0x8000000c05058210 */ /* 0x000fe40007ffe0ff */
[----:B------:R-:W-:-:S03]  /*2880*/  ISETP.NE.AND P0, PT, R10, RZ, PT ;  /* 0x000000ff0a00720c */ /* 0x000fc60003f05270 */
[----:B------:R-:W-:-:S10]  /*2890*/  @!P1 IMAD.MOV R5, RZ, RZ, -R5 ;  /* 0x000000ffff059224 */ /* 0x000fd400078e0a05 */
[----:B------:R-:W-:Y:S02]  /*28a0*/  @!P0 LOP3.LUT R5, RZ, R10, RZ, 0x33, !PT ;  /* 0x0000000aff058212 */ /* 0x000fe400078e33ff */
[----:B------:R-:W-:Y:S02]  /*28b0*/  ISETP.GE.AND P0, PT, R3, UR40, PT ;  /* 0x0000002803007c0c */ /* 0x000fe4000bf06270 */
[----:B------:R-:W-:Y:S02]  /*28c0*/  SHF.R.S32.HI R13, RZ, 0x1f, R5 ;  /* 0x0000001fff0d7819 */ /* 0x000fe40000011405 */
[----:B------:R-:W-:-:S04]  /*28d0*/  IADD3 R11, P1, R5, R0, RZ ;  /* 0x00000000050b7210 */ /* 0x000fc80007f3e0ff */
[----:B------:R-:W-:Y:S02]  /*28e0*/  LEA.HI.X.SX32 R13, R0, R13, 0x1, P1 ;  /* 0x0000000d000d7211 */ /* 0x000fe400008f0eff */
[----:B------:R-:W-:-:S03]  /*28f0*/  LEA R12, P1, R11, UR12, 0x2 ;  /* 0x0000000c0b0c7c11 */ /* 0x000fc6000f8210ff */
[----:B------:R-:W0:Y:S01]  /*2900*/  @!P0 LDC R239, c[0x0][0x288] ;  /* 0x0000a200ffef8b82 */ /* 0x000e220000000800 */
[----:B------:R-:W-:-:S05]  /*2910*/  LEA.HI.X R13, R11, UR13, R13, 0x2, P1 ;  /* 0x0000000d0b0d7c11 */ /* 0x000fca00088f140d */
[----:B------:R-:W0:Y:S02]  /*2920*/  @!P0 LDG.E R240, desc[UR36][R12.64] ;  /* 0x000000240cf08981 */ /* 0x000e24000c1e1900 */
[----:B------:R-:W1:Y:S02]  /*2930*/  @!P0 LDC.64 R242, c[0x0][0x248] ;  /* 0x00009200fff28b82 */ /* 0x000e640000000a00 */
[----:B------:R-:W2:Y:S04]  /*2940*/  @!P0 LDG.E R238, desc[UR36][R12.64] ;  /* 0x000000240cee8981 */ /* 0x000ea8000c1e1900 */
[----:B------:R-:W4:Y:S04]  /*2950*/  @!P0 LDG.E R15, desc[UR36][R12.64] ;  /* 0x000000240c0f8981 */ /* 0x000f28000c1e1900 */
[----:B------:R-:W3:Y:S04]  /*2960*/  @!P0 LDG.E R14, desc[UR36][R12.64] ;  /* 0x000000240c0e8981 */ /* 0x000ee8000c1e1900 */
[----:B------:R-:W4:Y:S04]  /*2970*/  @!P0 LDG.E R244, desc[UR36][R12.64] ;  /* 0x000000240cf48981 */ /* 0x000f28000c1e1900 */
[----:B------:R-:W3:Y:S01]  /*2980*/  @!P0 LDG.E R11, desc[UR36][R12.64] ;  /* 0x000000240c0b8981 */ /* 0x000ee2000c1e1900 */
[C---:B------:R-:W-:Y:S01]  /*2990*/  @!P0 SHF.L.U32 R241, R5.reuse, 0x2, RZ ;  /* 0x0000000205f18819 */ /* 0x040fe200000006ff */
[----:B------:R-:W-:-:S02]  /*29a0*/  IMAD.IADD R245, R5, 0x1, R10 ;  /* 0x0000000105f57824 */ /* 0x000fc400078e020a */
[----:B0-----:R-:W-:Y:S02]  /*29b0*/  @!P0 IMAD R240, R240, R239, RZ ;  /* 0x000000eff0f08224 */ /* 0x001fe400078e02ff */
[----:B------:R-:W2:Y:S02]  /*29c0*/  @!P0 LDC R239, c[0x0][0x288] ;  /* 0x0000a200ffef8b82 */ /* 0x000ea40000000800 */
[----:B------:R-:W-:-:S04]  /*29d0*/  @!P0 IMAD.SHL.U32 R240, R240, 0x100, RZ ;  /* 0x00000100f0f08824 */ /* 0x000fc800078e00ff */
[----:B------:R-:W-:-:S05]  /*29e0*/  @!P0 IMAD R241, R240, R10, R241 ;  /* 0x0000000af0f18224 */ /* 0x000fca00078e02f1 */
[----:B------:R-:W-:-:S04]  /*29f0*/  @!P0 IADD3 R240, P1, R2, R241, RZ ;  /* 0x000000f102f08210 */ /* 0x000fc80007f3e0ff */
[----:B------:R-:W-:Y:S02]  /*2a00*/  @!P0 LEA.HI.X.SX32 R241, R241, R4, 0x1, P1 ;  /* 0x00000004f1f18211 */ /* 0x000fe400008f0eff */
[----:B-1----:R-:W-:-:S04]  /*2a10*/  @!P0 LEA R242, P1, R240, R242, 0x2 ;  /* 0x000000f2f0f28211 */ /* 0x002fc800078210ff */
[----:B------:R-:W-:Y:S02]  /*2a20*/  @!P0 LEA.HI.X R243, R240, R243, R241, 0x2, P1 ;  /* 0x000000f3f0f38211 */ /* 0x000fe400008f14f1 */
[----:B------:R-:W0:Y:S01]  /*2a30*/  @!P0 LDC.64 R240, c[0x0][0x248] ;  /* 0x00009200fff08b82 */ /* 0x000e220000000a00 */
[----:B--2---:R-:W-:Y:S01]  /*2a40*/  @!P0 IMAD R238, R238, R239, RZ ;  /* 0x000000efeeee8224 */ /* 0x004fe200078e02ff */
[C---:B------:R-:W-:Y:S01]  /*2a50*/  @!P0 SHF.L.U32 R239, R245.reuse, 0x2, RZ ;  /* 0x00000002f5ef8819 */ /* 0x040fe200000006ff */
[----:B------:R-:W-:Y:S01]  /*2a60*/  IMAD.IADD R245, R245, 0x1, R10 ;  /* 0x00000001f5f57824 */ /* 0x000fe200078e020a */
[----:B------:R1:W2:Y:S01]  /*2a70*/  @!P0 LDG.E.64 R6, desc[UR36][R242.64] ;  /* 0x00000024f2068981 */ /* 0x0002a2000c1e1b00 */
[----:B------:R-:W-:-:S03]  /*2a80*/  @!P0 IMAD.SHL.U32 R238, R238, 0x100, RZ ;  /* 0x00000100eeee8824 */ /* 0x000fc600078e00ff */
[C---:B------:R-:W-:Y:S01]  /*2a90*/  @!P0 SHF.L.U32 R248, R245.reuse, 0x2, RZ ;  /* 0x00000002f5f88819 */ /* 0x040fe200000006ff */
[----:B------:R-:W-:Y:S02]  /*2aa0*/  @!P0 IMAD R239, R238, R10, R239 ;  /* 0x0000000aeeef8224 */ /* 0x000fe400078e02ef */
[----:B------:R-:W-:-:S03]  /*2ab0*/  IMAD.IADD R245, R245, 0x1, R10 ;  /* 0x00000001f5f57824 */ /* 0x000fc600078e020a */
[----:B------:R-:W-:Y:S01]  /*2ac0*/  @!P0 IADD3 R238, P1, R2, R239, RZ ;  /* 0x000000ef02ee8210 */ /* 0x000fe20007f3e0ff */
[----:B-1----:R-:W4:Y:S01]  /*2ad0*/  @!P0 LDC R242, c[0x0][0x288] ;  /* 0x0000a200fff28b82 */ /* 0x002f220000000800 */
[----:B------:R-:W-:Y:S02]  /*2ae0*/  @!P0 SHF.L.U32 R249, R245, 0x2, RZ ;  /* 0x00000002f5f98819 */ /* 0x000fe400000006ff */
[----:B------:R-:W-:Y:S02]  /*2af0*/  @!P0 LEA.HI.X.SX32 R239, R239, R4, 0x1, P1 ;  /* 0x00000004efef8211 */ /* 0x000fe400008f0eff */
[----:B0-----:R-:W-:-:S04]  /*2b00*/  @!P0 LEA R240, P1, R238, R240, 0x2 ;  /* 0x000000f0eef08211 */ /* 0x001fc800078210ff */
[----:B------:R-:W-:Y:S02]  /*2b10*/  @!P0 LEA.HI.X R241, R238, R241, R239, 0x2, P1 ;  /* 0x000000f1eef18211 */ /* 0x000fe400008f14ef */
[----:B------:R-:W0:Y:S01]  /*2b20*/  @!P0 LDC R238, c[0x0][0x288] ;  /* 0x0000a200ffee8b82 */ /* 0x000e220000000800 */
[----:B------:R-:W-:Y:S02]  /*2b30*/  IMAD.IADD R245, R245, 0x1, R10 ;  /* 0x00000001f5f57824 */ /* 0x000fe400078e020a */
[----:B------:R1:W2:Y:S01]  /*2b40*/  @!P0 LDG.E.64 R112, desc[UR36][R240.64] ;  /* 0x00000024f0708981 */ /* 0x0002a2000c1e1b00 */
[----:B----4-:R-:W-:Y:S02]  /*2b50*/  @!P0 IMAD R242, R244, R242, RZ ;  /* 0x000000f2f4f28224 */ /* 0x010fe400078e02ff */
[----:B0-----:R-:W-:Y:S02]  /*2b60*/  @!P0 IMAD R15, R15, R238, RZ ;  /* 0x000000ee0f0f8224 */ /* 0x001fe400078e02ff */
[----:B-1----:R-:W0:Y:S02]  /*2b70*/  @!P0 LDC.64 R240, c[0x0][0x248] ;  /* 0x00009200fff08b82 */ /* 0x002e240000000a00 */
[----:B------:R-:W-:-:S04]  /*2b80*/  @!P0 IMAD.SHL.U32 R15, R15, 0x100, RZ ;  /* 0x000001000f0f8824 */ /* 0x000fc800078e00ff */
[----:B------:R-:W-:Y:S02]  /*2b90*/  @!P0 IMAD R248, R15, R10, R248 ;  /* 0x0000000a0ff88224 */ /* 0x000fe400078e02f8 */
[----:B------:R-:W1:Y:S03]  /*2ba0*/  @!P0 LDC.64 R238, c[0x0][0x248] ;  /* 0x00009200ffee8b82 */ /* 0x000e660000000a00 */
[----:B------:R-:W-:-:S04]  /*2bb0*/  @!P0 IADD3 R15, P1, R2, R248, RZ ;  /* 0x000000f8020f8210 */ /* 0x000fc80007f3e0ff */
[----:B------:R-:W-:Y:S02]  /*2bc0*/  @!P0 LEA.HI.X.SX32 R248, R248, R4, 0x1, P1 ;  /* 0x00000004f8f88211 */ /* 0x000fe400008f0eff */
[----:B-1----:R-:W-:-:S04]  /*2bd0*/  @!P0 LEA R238, P1, R15, R238, 0x2 ;  /* 0x000000ee0fee8211 */ /* 0x002fc800078210ff */
[----:B------:R-:W-:Y:S02]  /*2be0*/  @!P0 LEA.HI.X R239, R15, R239, R248, 0x2, P1 ;  /* 0x000000ef0fef8211 */ /* 0x000fe400008f14f8 */
[----:B------:R-:W3:Y:S01]  /*2bf0*/  @!P0 LDC R15, c[0x0][0x288] ;  /* 0x0000a200ff0f8b82 */ /* 0x000ee20000000800 */
[----:B------:R-:W-:Y:S02]  /*2c00*/  @!P0 IMAD.SHL.U32 R242, R242, 0x100, RZ ;  /* 0x00000100f2f28824 */ /* 0x000fe400078e00ff */
[----:B------:R1:W4:Y:S05]  /*2c10*/  @!P0 LDG.E.64 R114, desc[UR36][R238.64] ;  /* 0x00000024ee728981 */ /* 0x00032a000c1e1b00 */
[----:B-1----:R-:W1:Y:S01]  /*2c20*/  @!P0 LDC R238, c[0x0][0x288] ;  /* 0x0000a200ffee8b82 */ /* 0x002e620000000800 */
[----:B---3--:R-:W-:-:S04]  /*2c30*/  @!P0 IMAD R14, R14, R15, RZ ;  /* 0x0000000f0e0e8224 */ /* 0x008fc800078e02ff */
[----:B------:R-:W-:-:S04]  /*2c40*/  @!P0 IMAD.SHL.U32 R14, R14, 0x100, RZ ;  /* 0x000001000e0e8824 */ /* 0x000fc800078e00ff */
[----:B------:R-:W-:Y:S02]  /*2c50*/  @!P0 IMAD R249, R14, R10, R249 ;  /* 0x0000000a0ef98224 */ /* 0x000fe400078e02f9 */
[----:B------:R-:W3:Y:S03]  /*2c60*/  @!P0 LDC.64 R14, c[0x0][0x248] ;  /* 0x00009200ff0e8b82 */ /* 0x000ee60000000a00 */
[----:B------:R-:W-:-:S04]  /*2c70*/  @!P0 IADD3 R248, P1, R2, R249, RZ ;  /* 0x000000f902f88210 */ /* 0x000fc80007f3e0ff */
[----:B------:R-:W-:Y:S02]  /*2c80*/  @!P0 LEA.HI.X.SX32 R249, R249, R4, 0x1, P1 ;  /* 0x00000004f9f98211 */ /* 0x000fe400008f0eff */
[----:B---3--:R-:W-:-:S04]  /*2c90*/  @!P0 LEA R14, P1, R248, R14, 0x2 ;  /* 0x0000000ef80e8211 */ /* 0x008fc800078210ff */
[----:B------:R-:W-:Y:S02]  /*2ca0*/  @!P0 LEA.HI.X R15, R248, R15, R249, 0x2, P1 ;  /* 0x0000000ff80f8211 */ /* 0x000fe400008f14f9 */
[----:B------:R-:W-:-:S03]  /*2cb0*/  @!P0 SHF.L.U32 R248, R245, 0x2, RZ ;  /* 0x00000002f5f88819 */ /* 0x000fc600000006ff */
[----:B------:R3:W4:Y:S02]  /*2cc0*/  @!P0 LDG.E.64 R116, desc[UR36][R14.64] ;  /* 0x000000240e748981 */ /* 0x000724000c1e1b00 */
[----:B------:R-:W-:Y:S02]  /*2cd0*/  @!P0 IMAD R248, R242, R10, R248 ;  /* 0x0000000af2f88224 */ /* 0x000fe400078e02f8 */
[----:B------:R-:W0:Y:S03]  /*2ce0*/  @!P0 LDC.64 R242, c[0x0][0x248] ;  /* 0x00009200fff28b82 */ /* 0x000e260000000a00 */
[----:B------:R-:W-:-:S04]  /*2cf0*/  @!P0 IADD3 R244, P1, R2, R248, RZ ;  /* 0x000000f802f48210 */ /* 0x000fc80007f3e0ff */
[----:B------:R-:W-:Y:S01]  /*2d00*/  @!P0 LEA.HI.X.SX32 R248, R248, R4, 0x1, P1 ;  /* 0x00000004f8f88211 */ /* 0x000fe200008f0eff */
[----:B------:R-:W-:Y:S01]  /*2d10*/  IMAD.IADD R245, R245, 0x1, R10 ;  /* 0x00000001f5f57824 */ /* 0x000fe200078e020a */
[----:B---3--:R-:W3:Y:S01]  /*2d20*/  @!P0 LDC.64 R14, c[0x0][0x248] ;  /* 0x00009200ff0e8b82 */ /* 0x008ee20000000a00 */
[----:B0-----:R-:W-:-:S04]  /*2d30*/  @!P0 LEA R242, P1, R244, R242, 0x2 ;  /* 0x000000f2f4f28211 */ /* 0x001fc800078210ff */
[----:B------:R-:W-:-:S03]  /*2d40*/  @!P0 LEA.HI.X R243, R244, R243, R248, 0x2, P1 ;  /* 0x000000f3f4f38211 */ /* 0x000fc600008f14f8 */
[----:B------:R-:W0:Y:S01]  /*2d50*/  @!P0 LDC R244, c[0x0][0x288] ;  /* 0x0000a200fff48b82 */ /* 0x000e220000000800 */
[----:B------:R-:W2:Y:S04]  /*2d60*/  @!P0 LDG.E R248, desc[UR36][R12.64] ;  /* 0x000000240cf88981 */ /* 0x000ea8000c1e1900 */
[----:B------:R1:W4:Y:S03]  /*2d70*/  @!P0 LDG.E.64 R118, desc[UR36][R242.64] ;  /* 0x00000024f2768981 */ /* 0x000326000c1e1b00 */
[----:B-1----:R-:W1:Y:S01]  /*2d80*/  @!P0 LDC.64 R242, c[0x0][0x248] ;  /* 0x00009200fff28b82 */ /* 0x002e620000000a00 */
[----:B0-----:R-:W-:Y:S01]  /*2d90*/  @!P0 IMAD R11, R11, R244, RZ ;  /* 0x000000f40b0b8224 */ /* 0x001fe200078e02ff */
[----:B------:R-:W-:-:S03]  /*2da0*/  @!P0 SHF.L.U32 R244, R245, 0x2, RZ ;  /* 0x00000002f5f48819 */ /* 0x000fc600000006ff */
[----:B------:R-:W-:-:S04]  /*2db0*/  @!P0 IMAD.SHL.U32 R11, R11, 0x100, RZ ;  /* 0x000001000b0b8824 */ /* 0x000fc800078e00ff */
[----:B------:R-:W-:-:S05]  /*2dc0*/  @!P0 IMAD R244, R11, R10, R244 ;  /* 0x0000000a0bf48224 */ /* 0x000fca00078e02f4 */
[----:B------:R-:W-:-:S04]  /*2dd0*/  @!P0 IADD3 R11, P1, R2, R244, RZ ;  /* 0x000000f4020b8210 */ /* 0x000fc80007f3e0ff */
[----:B------:R-:W-:Y:S02]  /*2de0*/  @!P0 LEA.HI.X.SX32 R244, R244, R4, 0x1, P1 ;  /* 0x00000004f4f48211 */ /* 0x000fe400008f0eff */
[----:B------:R-:W-:-:S04]  /*2df0*/  @!P0 LEA R240, P1, R11, R240, 0x2 ;  /* 0x000000f00bf08211 */ /* 0x000fc800078210ff */
[----:B------:R-:W-:Y:S02]  /*2e00*/  @!P0 LEA.HI.X R241, R11, R241, R244, 0x2, P1 ;  /* 0x000000f10bf18211 */ /* 0x000fe400008f14f4 */
[----:B------:R-:W3:Y:S04]  /*2e10*/  @!P0 LDG.E R244, desc[UR36][R12.64] ;  /* 0x000000240cf48981 */ /* 0x000ee8000c1e1900 */
[----:B------:R-:W2:Y:S01]  /*2e20*/  @!P0 LDG.E R11, desc[UR36][R12.64] ;  /* 0x000000240c0b8981 */ /* 0x000ea2000c1e1900 */
[----:B------:R-:W-:-:S03]  /*2e30*/  IMAD.IADD R245, R245, 0x1, R10 ;  /* 0x00000001f5f57824 */ /* 0x000fc600078e020a */
[----:B------:R0:W4:Y:S01]  /*2e40*/  @!P0 LDG.E.64 R120, desc[UR36][R240.64] ;  /* 0x00000024f0788981 */ /* 0x000122000c1e1b00 */
        /* <DEDUP_REMOVED lines=11> */
[----:B------:R3:W4:Y:S05]  /*2f00*/  @!P0 LDG.E.64 R122, desc[UR36][R238.64] ;  /* 0x00000024ee7a8981 */ /* 0x00072a000c1e1b00 */
[----:B---3--:R-:W3:Y:S01]  /*2f10*/  @!P0 LDC.64 R238, c[0x0][0x248] ;  /* 0x00009200ffee8b82 */ /* 0x008ee20000000a00 */
[----:B--2---:R-:W-:-:S02]  /*2f20*/  @!P0 IMAD R244, R11, R244, RZ ;  /* 0x000000f40bf48224 */ /* 0x004fc400078e02ff */
[----:B------:R-:W-:Y:S02]  /*2f30*/  IMAD R11, R10, 0x7, R5 ;  /* 0x000000070a0b7824 */ /* 0x000fe400078e0205 */
[----:B------:R-:W-:Y:S02]  /*2f40*/  @!P0 IMAD.SHL.U32 R244, R244, 0x100, RZ ;  /* 0x00000100f4f48824 */ /* 0x000fe400078e00ff */
        /* <DEDUP_REMOVED lines=9> */
[----:B------:R1:W4:Y:S05]  /*2fe0*/  @!P0 LDG.E.64 R124, desc[UR36][R14.64] ;  /* 0x000000240e7c8981 */ /* 0x00032a000c1e1b00 */
[----:B-1----:R-:W1:Y:S01]  /*2ff0*/  @!P0 LDC R14, c[0x0][0x288] ;  /* 0x0000a200ff0e8b82 */ /* 0x002e620000000800 */
[----:B--2---:R-:W-:-:S02]  /*3000*/  @!P0 IMAD R244, R244, R245, RZ ;  /* 0x000000f5f4f48224 */ /* 0x004fc400078e02ff */
        /* <DEDUP_REMOVED lines=11> */
[----:B0-----:R-:W0:Y:S01]  /*30c0*/  @!P0 LDC.64 R242, c[0x0][0x248] ;  /* 0x00009200fff28b82 */ /* 0x001e220000000a00 */
        /* <DEDUP_REMOVED lines=12> */
[----:B---3--:R-:W3:Y:S01]  /*3190*/  @!P0 LDC.64 R240, c[0x0][0x248] ;  /* 0x00009200fff08b82 */ /* 0x008ee20000000a00 */
        /* <DEDUP_REMOVED lines=8> */
[----:B------:R-:W1:Y:S04]  /*3220*/  @!P0 LDG.E R245, desc[UR36][R12.64] ;  /* 0x000000240cf58981 */ /* 0x000e68000c1e1900 */
[----:B------:R-:W2:Y:S01]  /*3230*/  @!P0 LDG.E R244, desc[UR36][R12.64] ;  /* 0x000000240cf48981 */ /* 0x000ea2000c1e1900 */
[----:B------:R-:W-:-:S03]  /*3240*/  IADD3 R11, R11, R10, RZ ;  /* 0x0000000a0b0b7210 */ /* 0x000fc60007ffe0ff */
[----:B------:R0:W4:Y:S02]  /*3250*/  @!P0 LDG.E.64 R130, desc[UR36][R238.64] ;  /* 0x00000024ee828981 */ /* 0x000124000c1e1b00 */
[----:B------:R-:W-:Y:S01]  /*3260*/  @!P0 IMAD.SHL.U32 R11, R11, 0x4, RZ ;  /* 0x000000040b0b8824 */ /* 0x000fe200078e00ff */
[----:B0-----:R-:W0:Y:S01]  /*3270*/  @!P0 LDC.64 R238, c[0x0][0x248] ;  /* 0x00009200ffee8b82 */ /* 0x001e220000000a00 */
        /* <DEDUP_REMOVED lines=9> */
[----:B------:R1:W4:Y:S05]  /*3310*/  @!P0 LDG.E.64 R132, desc[UR36][R14.64] ;  /* 0x000000240e848981 */ /* 0x00032a000c1e1b00 */
        /* <DEDUP_REMOVED lines=12> */
[----:B------:R-:W-:Y:S02]  /*33e0*/  IMAD.IADD R11, R11, 0x1, R10 ;  /* 0x000000010b0b7824 */ /* 0x000fe400078e020a */
[----:B------:R3:W4:Y:S05]  /*33f0*/  @!P0 LDG.E.64 R134, desc[UR36][R242.64] ;  /* 0x00000024f2868981 */ /* 0x00072a000c1e1b00 */
[----:B---3--:R-:W3:Y:S01]  /*3400*/  @!P0 LDC R242, c[0x0][0x288] ;  /* 0x0000a200fff28b82 */ /* 0x008ee20000000800 */
[----:B--2---:R-:W-:-:S02]  /*3410*/  @!P0 IMAD R244, R244, R245, RZ ;  /* 0x000000f5f4f48224 */ /* 0x004fc400078e02ff */
[----:B------:R-:W-:-:S03]  /*3420*/  @!P0 IMAD.SHL.U32 R245, R11, 0x4, RZ ;  /* 0x000000040bf58824 */ /* 0x000fc600078e00ff */
[----:B------:R-:W-:-:S05]  /*3430*/  @!P0 SHF.L.U32 R244, R244, 0x8, RZ ;  /* 0x00000008f4f48819 */ /* 0x000fca00000006ff */
        /* <DEDUP_REMOVED lines=9> */
[----:B0-----:R-:W0:Y:S01]  /*34d0*/  @!P0 LDC.64 R240, c[0x0][0x248] ;  /* 0x00009200fff08b82 */ /* 0x001e220000000a00 */
        /* <DEDUP_REMOVED lines=12> */
[----:B-1----:R-:W1:Y:S01]  /*35a0*/  @!P0 LDC.64 R238, c[0x0][0x248] ;  /* 0x00009200ffee8b82 */ /* 0x002e620000000a00 */
        /* <DEDUP_REMOVED lines=11> */
[----:B------:R0:W4:Y:S02]  /*3660*/  @!P0 LDG.E.64 R140, desc[UR36][R14.64] ;  /* 0x000000240e8c8981 */ /* 0x000124000c1e1b00 */
        /* <DEDUP_REMOVED lines=26> */
[----:B-1----:R-:W1:Y:S01]  /*3810*/  @!P0 LDC R240, c[0x0][0x288] ;  /* 0x0000a200fff08b82 */ /* 0x002e620000000800 */
        /* <DEDUP_REMOVED lines=25> */
[----:B---3--:R-:W3:Y:S01]  /*39b0*/  @!P0 LDC.64 R14, c[0x0][0x248] ;  /* 0x00009200ff0e8b82 */ /* 0x008ee20000000a00 */
        /* <DEDUP_REMOVED lines=10> */
[----:B------:R-:W-:-:S03]  /*3a60*/  IMAD.IADD R11, R11, 0x1, R10 ;  /* 0x000000010b0b7824 */ /* 0x000fc600078e020a */
[----:B------:R0:W4:Y:S01]  /*3a70*/  @!P0 LDG.E.64 R150, desc[UR36][R242.64] ;  /* 0x00000024f2968981 */ /* 0x000122000c1e1b00 */
[----:B------:R-:W-:Y:S01]  /*3a80*/  @!P0 IMAD.SHL.U32 R11, R11, 0x4, RZ ;  /* 0x000000040b0b8824 */ /* 0x000fe200078e00ff */
[----:B0-----:R-:W0:Y:S01]  /*3a90*/  @!P0 LDC.64 R242, c[0x0][0x248] ;  /* 0x00009200fff28b82 */ /* 0x001e220000000a00 */
        /* <DEDUP_REMOVED lines=24> */
[----:B---3--:R-:W3:Y:S01]  /*3c20*/  @!P0 LDC R238, c[0x0][0x288] ;  /* 0x0000a200ffee8b82 */ /* 0x008ee20000000800 */
        /* <DEDUP_REMOVED lines=25> */
[----:B-1----:R-:W1:Y:S01]  /*3dc0*/  @!P0 LDC.64 R242, c[0x0][0x248] ;  /* 0x00009200fff28b82 */ /* 0x002e620000000a00 */
        /* <DEDUP_REMOVED lines=10> */
[----:B------:R-:W-:-:S03]  /*3e70*/  IADD3 R11, R11, R10, RZ ;  /* 0x0000000a0b0b7210 */ /* 0x000fc60007ffe0ff */
[----:B------:R0:W4:Y:S02]  /*3e80*/  @!P0 LDG.E.64 R160, desc[UR36][R240.64] ;  /* 0x00000024f0a08981 */ /* 0x000124000c1e1b00 */
[----:B------:R-:W-:Y:S01]  /*3e90*/  @!P0 IMAD.SHL.U32 R11, R11, 0x4, RZ ;  /* 0x000000040b0b8824 */ /* 0x000fe200078e00ff */
        /* <DEDUP_REMOVED lines=63> */
[----:B------:R0:W4:Y:S02]  /*4290*/  @!P0 LDG.E.64 R170, desc[UR36][R238.64] ;  /* 0x00000024eeaa8981 */ /* 0x000124000c1e1b00 */
[----:B------:R-:W-:Y:S01]  /*42a0*/  @!P0 SHF.L.U32 R11, R11, 0x2, RZ ;  /* 0x000000020b0b8819 */ /* 0x000fe200000006ff */
        /* <DEDUP_REMOVED lines=335> */
[----:B------:R3:W4:Y:S01]  /*57a0*/  @!P0 LDG.E.64 R222, desc[UR36][R242.64] ;  /* 0x00000024f2de8981 */ /* 0x000722000c1e1b00 */
[----:B--2---:R-:W-:Y:S02]  /*57b0*/  @!P0 IMAD R244, R244, R11, RZ ;  /* 0x0000000bf4f48224 */ /* 0x004fe400078e02ff */
[----:B------:R-:W-:Y:S02]  /*57c0*/  IMAD R11, R10, 0x39, R5 ;  /* 0x000000390a0b7824 */ /* 0x000fe400078e0205 */
[----:B------:R-:W-:-:S02]  /*57d0*/  @!P0 IMAD.SHL.U32 R244, R244, 0x100, RZ ;  /* 0x00000100f4f48824 */ /* 0x000fc400078e00ff */
        /* <DEDUP_REMOVED lines=9> */
[----:B------:R-:W4:Y:S01]  /*5870*/  @!P0 LDG.E.64 R224, desc[UR36][R240.64] ;  /* 0x00000024f0e08981 */ /* 0x000f22000c1e1b00 */
[----:B--2---:R-:W-:Y:S02]  /*5880*/  @!P0 IMAD R244, R244, R245, RZ ;  /* 0x000000f5f4f48224 */ /* 0x004fe400078e02ff */
[----:B------:R-:W-:Y:S02]  /*5890*/  @!P0 IMAD.SHL.U32 R245, R11, 0x4, RZ ;  /* 0x000000040bf58824 */ /* 0x000fe400078e00ff */
        /* <DEDUP_REMOVED lines=8> */
[----:B------:R-:W-:Y:S01]  /*5920*/  IADD3 R11, R11, R10, RZ ;  /* 0x0000000a0b0b7210 */ /* 0x000fe20007ffe0ff */
[----:B------:R-:W-:Y:S01]  /*5930*/  IMAD R5, R10, 0x3e, R5 ;  /* 0x0000003e0a057824 */ /* 0x000fe200078e0205 */
[----:B------:R-:W4:Y:S01]  /*5940*/  @!P0 LDG.E.64 R226, desc[UR36][R238.64] ;  /* 0x00000024eee28981 */ /* 0x000f22000c1e1b00 */
[----:B--2---:R-:W-:Y:S02]  /*5950*/  @!P0 IMAD R244, R244, R245, RZ ;  /* 0x000000f5f4f48224 */ /* 0x004fe400078e02ff */
[----:B------:R-:W-:Y:S02]  /*5960*/  @!P0 IMAD.SHL.U32 R245, R11, 0x4, RZ ;  /* 0x000000040bf58824 */ /* 0x000fe400078e00ff */
[----:B------:R-:W-:-:S04]  /*5970*/  @!P0 IMAD.SHL.U32 R244, R244, 0x100, RZ ;  /* 0x00000100f4f48824 */ /* 0x000fc800078e00ff */
[----:B------:R-:W-:-:S05]  /*5980*/  @!P0 IMAD R245, R244, R10, R245 ;  /* 0x0000000af4f58224 */ /* 0x000fca00078e02f5 */
[----:B------:R-:W-:-:S04]  /*5990*/  @!P0 IADD3 R244, P1, R2, R245, RZ ;  /* 0x000000f502f48210 */ /* 0x000fc80007f3e0ff */
[----:B------:R-:W-:Y:S02]  /*59a0*/  @!P0 LEA.HI.X.SX32 R245, R245, R4, 0x1, P1 ;  /* 0x00000004f5f58211 */ /* 0x000fe400008f0eff */
[----:B0-----:R-:W-:-:S04]  /*59b0*/  @!P0 LEA R14, P1, R244, R14, 0x2 ;  /* 0x0000000ef40e8211 */ /* 0x001fc800078210ff */
[----:B------:R-:W-:Y:S02]  /*59c0*/  @!P0 LEA.HI.X R15, R244, R15, R245, 0x2, P1 ;  /* 0x0000000ff40f8211 */ /* 0x000fe400008f14f5 */
[----:B------:R-:W0:Y:S01]  /*59d0*/  @!P0 LDC R244, c[0x0][0x288] ;  /* 0x0000a200fff48b82 */ /* 0x000e220000000800 */
[----:B------:R-:W-:Y:S02]  /*59e0*/  IADD3 R11, R11, R10, RZ ;  /* 0x0000000a0b0b7210 */ /* 0x000fe40007ffe0ff */
[----:B------:R-:W-:Y:S01]  /*59f0*/  ISETP.NE.U32.AND P1, PT, RZ, UR14, PT ;  /* 0x0000000eff007c0c */ /* 0x000fe2000bf25070 */
[----:B------:R-:W2:Y:S02]  /*5a00*/  @!P0 LDG.E.64 R228, desc[UR36][R14.64] ;  /* 0x000000240ee48981 */ /* 0x000ea4000c1e1b00 */
[----:B------:R-:W-:Y:S01]  /*5a10*/  @!P0 IMAD.SHL.U32 R249, R11, 0x4, RZ ;  /* 0x000000040bf98824 */ /* 0x000fe200078e00ff */
[----:B------:R-:W-:Y:S01]  /*5a20*/  ISETP.NE.AND.EX P1, PT, RZ, UR15, PT, P1 ;  /* 0x0000000fff007c0c */ /* 0x000fe2000bf25310 */
[----:B------:R-:W2:Y:S04]  /*5a30*/  LDL R15, [R1+0x18] ;  /* 0x00001800010f7983 */ /* 0x000ea80000100800 */
[----:B------:R-:W2:Y:S01]  /*5a40*/  LDL R14, [R1+0x1c] ;  /* 0x00001c00010e7983 */ /* 0x000ea20000100800 */
[----:B0-----:R-:W-:-:S04]  /*5a50*/  @!P0 IMAD R248, R248, R244, RZ ;  /* 0x000000f4f8f88224 */ /* 0x001fc800078e02ff */
[----:B------:R-:W-:-:S04]  /*5a60*/  @!P0 IMAD.SHL.U32 R248, R248, 0x100, RZ ;  /* 0x00000100f8f88824 */ /* 0x000fc800078e00ff */
[----:B------:R-:W-:Y:S02]  /*5a70*/  @!P0 IMAD R248, R248, R10, R249 ;  /* 0x0000000af8f88224 */ /* 0x000fe400078e02f9 */
[----:B------:R-:W4:Y:S01]  /*5a80*/  @!P0 LDG.E R249, desc[UR36][R12.64] ;  /* 0x000000240cf98981 */ /* 0x000f22000c1e1900 */
[--C-:B---3--:R-:W-:Y:S02]  /*5a90*/  @P1 SHF.R.S32.HI R242, RZ, 0x1f, R0.reuse ;  /* 0x0000001ffff21819 */ /* 0x108fe40000011400 */
[----:B------:R-:W-:Y:S02]  /*5aa0*/  @P1 SHF.R.S32.HI R243, RZ, 0x1f, R3 ;  /* 0x0000001ffff31819 */ /* 0x000fe40000011403 */
[----:B------:R-:W-:Y:S02]  /*5ab0*/  @P1 IADD3 R244, P2, P3, R3, UR14, R0 ;  /* 0x0000000e03f41c10 */ /* 0x000fe4000fb5e000 */
[----:B------:R-:W3:Y:S02]  /*5ac0*/  LDL R0, [R1+0x5c] ;  /* 0x00005c0001007983 */ /* 0x000ee40000100800 */
[----:B------:R-:W-:-:S02]  /*5ad0*/  @P1 IADD3.X R245, R243, UR15, R242, P2, P3 ;  /* 0x0000000ff3f51c10 */ /* 0x000fc400097e64f2 */
[----:B------:R-:W0:Y:S03]  /*5ae0*/  @!P0 LDC.64 R242, c[0x0][0x248] ;  /* 0x00009200fff28b82 */ /* 0x000e260000000a00 */
[----:B------:R1:W2:Y:S02]  /*5af0*/  @P1 LDG.E.U8 R244, desc[UR36][R244.64] ;  /* 0x00000024f4f41981 */ /* 0x0002a4000c1e1100 */
[----:B-1----:R-:W-:-:S04]  /*5b00*/  @!P0 IADD3 R245, P2, R2, R248, RZ ;  /* 0x000000f802f58210 */ /* 0x002fc80007f5e0ff */
[----:B------:R-:W-:Y:S02]  /*5b10*/  @!P0 LEA.HI.X.SX32 R248, R248, R4, 0x1, P2 ;  /* 0x00000004f8f88211 */ /* 0x000fe400010f0eff */
[----:B0-----:R-:W-:-:S04]  /*5b20*/  @!P0 LEA R242, P2, R245, R242, 0x2 ;  /* 0x000000f2f5f28211 */ /* 0x001fc800078410ff */
[----:B------:R-:W-:Y:S02]  /*5b30*/  @!P0 LEA.HI.X R243, R245, R243, R248, 0x2, P2 ;  /* 0x000000f3f5f38211 */ /* 0x000fe400010f14f8 */
[----:B------:R-:W3:Y:S04]  /*5b40*/  @!P0 LDG.E R248, desc[UR36][R12.64] ;  /* 0x000000240cf88981 */ /* 0x000ee8000c1e1900 */
[----:B------:R0:W3:Y:S01]  /*5b50*/  @!P0 LDG.E R245, desc[UR36][R12.64] ;  /* 0x000000240cf58981 */ /* 0x0000e2000c1e1900 */
[----:B------:R-:W-:-:S03]  /*5b60*/  IADD3 R11, R11, R10, RZ ;  /* 0x0000000a0b0b7210 */ /* 0x000fc60007ffe0ff */
[----:B------:R-:W3:Y:S01]  /*5b70*/  @!P0 LDG.E.64 R230, desc[UR36][R242.64] ;  /* 0x00000024f2e68981 */ /* 0x000ee2000c1e1b00 */
[----:B0-----:R-:W4:Y:S01]  /*5b80*/  @!P0 LDC R12, c[0x0][0x288] ;  /* 0x0000a200ff0c8b82 */ /* 0x001f220000000800 */
[----:B------:R-:W-:Y:S02]  /*5b90*/  @!P0 IMAD.SHL.U32 R11, R11, 0x4, RZ ;  /* 0x000000040b0b8824 */ /* 0x000fe400078e00ff */
[----:B------:R-:W3:Y:S04]  /*5ba0*/  LDL R243, [R1+0x30] ;  /* 0x0000300001f37983 */ /* 0x000ee80000100800 */
[----:B------:R-:W3:Y:S01]  /*5bb0*/  LDL R242, [R1+0x34] ;  /* 0x0000340001f27983 */ /* 0x000ee20000100800 */
[----:B----4-:R-:W-:Y:S02]  /*5bc0*/  @!P0 IMAD R249, R249, R12, RZ ;  /* 0x0000000cf9f98224 */ /* 0x010fe400078e02ff */
[----:B------:R-:W0:Y:S02]  /*5bd0*/  @!P0 LDC.64 R12, c[0x0][0x248] ;  /* 0x00009200ff0c8b82 */ /* 0x000e240000000a00 */
[----:B------:R-:W-:-:S04]  /*5be0*/  @!P0 IMAD.SHL.U32 R249, R249, 0x100, RZ ;  /* 0x00000100f9f98824 */ /* 0x000fc800078e00ff */
[----:B------:R-:W-:-:S05]  /*5bf0*/  @!P0 IMAD R249, R249, R10, R11 ;  /* 0x0000000af9f98224 */ /* 0x000fca00078e020b */
[----:B------:R-:W-:-:S04]  /*5c00*/  @!P0 IADD3 R11, P2, R2, R249, RZ ;  /* 0x000000f9020b8210 */ /* 0x000fc80007f5e0ff */
[----:B------:R-:W-:Y:S02]  /*5c10*/  @!P0 LEA.HI.X.SX32 R240, R249, R4, 0x1, P2 ;  /* 0x00000004f9f08211 */ /* 0x000fe400010f0eff */
[----:B--2---:R-:W-:Y:S01]  /*5c20*/  ISETP.NE.AND P1, PT, R244, RZ, P1 ;  /* 0x000000fff400720c */ /* 0x004fe20000f25270 */
[----:B------:R-:W2:Y:S04]  /*5c30*/  LDL R249, [R1+0x4] ;  /* 0x0000040001f97983 */ /* 0x000ea80000100800 */
[----:B------:R-:W4:Y:S01]  /*5c40*/  LDL R244, [R1+0x3c] ;  /* 0x00003c0001f47983 */ /* 0x000f220000100800 */
[----:B0-----:R-:W-:-:S04]  /*5c50*/  @!P0 LEA R12, P2, R11, R12, 0x2 ;  /* 0x0000000c0b0c8211 */ /* 0x001fc800078410ff */
[----:B------:R-:W-:Y:S02]  /*5c60*/  @!P0 LEA.HI.X R13, R11, R13, R240, 0x2, P2 ;  /* 0x0000000d0b0d8211 */ /* 0x000fe400010f14f0 */
[----:B------:R-:W3:Y:S03]  /*5c70*/  @!P0 LDC R11, c[0x0][0x288] ;  /* 0x0000a200ff0b8b82 */ /* 0x000ee60000000800 */
[----:B------:R-:W2:Y:S05]  /*5c80*/  @!P0 LDG.E.64 R232, desc[UR36][R12.64] ;  /* 0x000000240ce88981 */ /* 0x000eaa000c1e1b00 */
[----:B------:R-:W0:Y:S01]  /*5c90*/  @!P0 LDC.64 R240, c[0x0][0x248] ;  /* 0x00009200fff08b82 */ /* 0x000e220000000a00 */
[----:B------:R-:W2:Y:S04]  /*5ca0*/  LDL R13, [R1+0x10] ;  /* 0x00001000010d7983 */ /* 0x000ea80000100800 */
[----:B------:R-:W2:Y:S01]  /*5cb0*/  LDL R12, [R1+0x14] ;  /* 0x00001400010c7983 */ /* 0x000ea20000100800 */
[----:B---3--:R-:W-:-:S02]  /*5cc0*/  @!P0 IMAD R11, R248, R11, RZ ;  /* 0x0000000bf80b8224 */ /* 0x008fc400078e02ff */
[----:B------:R-:W-:-:S03]  /*5cd0*/  @!P0 IMAD.SHL.U32 R248, R5, 0x4, RZ ;  /* 0x0000000405f88824 */ /* 0x000fc600078e00ff */
[----:B------:R-:W-:-:S05]  /*5ce0*/  @!P0 SHF.L.U32 R11, R11, 0x8, RZ ;  /* 0x000000080b0b8819 */ /* 0x000fca00000006ff */
[----:B------:R-:W-:Y:S02]  /*5cf0*/  @!P0 IMAD R248, R11, R10, R248 ;  /* 0x0000000a0bf88224 */ /* 0x000fe400078e02f8 */
[----:B------:R-:W1:Y:S03]  /*5d00*/  @!P0 LDC R11, c[0x0][0x288] ;  /* 0x0000a200ff0b8b82 */ /* 0x000e660000000800 */
[----:B------:R-:W-:-:S04]  /*5d10*/  @!P0 IADD3 R238, P2, R2, R248, RZ ;  /* 0x000000f802ee8210 */ /* 0x000fc80007f5e0ff */
[----:B------:R-:W-:Y:S02]  /*5d20*/  @!P0 LEA.HI.X.SX32 R248, R248, R4, 0x1, P2 ;  /* 0x00000004f8f88211 */ /* 0x000fe400010f0eff */
[----:B0-----:R-:W-:-:S04]  /*5d30*/  @!P0 LEA R240, P2, R238, R240, 0x2 ;  /* 0x000000f0eef08211 */ /* 0x001fc800078410ff */
[----:B------:R-:W-:Y:S02]  /*5d40*/  @!P0 LEA.HI.X R241, R238, R241, R248, 0x2, P2 ;  /* 0x000000f1eef18211 */ /* 0x000fe400010f14f8 */
[----:B------:R-:W0:Y:S01]  /*5d50*/  @!P0 LDC.64 R238, c[0x0][0x248] ;  /* 0x00009200ffee8b82 */ /* 0x000e220000000a00 */
[----:B------:R-:W-:Y:S01]  /*5d60*/  IMAD.IADD R5, R5, 0x1, R10 ;  /* 0x0000000105057824 */ /* 0x000fe200078e020a */
[----:B------:R-:W3:Y:S04]  /*5d70*/  LDL R248, [R1] ;  /* 0x0000000001f87983 */ /* 0x000ee80000100800 */
[----:B------:R-:W-:Y:S01]  /*5d80*/  @!P0 SHF.L.U32 R5, R5, 0x2, RZ ;  /* 0x0000000205058819 */ /* 0x000fe200000006ff */
[----:B------:R-:W3:Y:S01]  /*5d90*/  @!P0 LDG.E.64 R234, desc[UR36][R240.64] ;  /* 0x00000024f0ea8981 */ /* 0x000ee2000c1e1b00 */
[----:B-1----:R-:W-:-:S03]  /*5da0*/  @!P0 IMAD R11, R245, R11, RZ ;  /* 0x0000000bf50b8224 */ /* 0x002fc600078e02ff */
[----:B------:R-:W3:Y:S01]  /*5db0*/  LDL R245, [R1+0xc] ;  /* 0x00000c0001f57983 */ /* 0x000ee20000100800 */
[----:B------:R-:W-:-:S04]  /*5dc0*/  @!P0 IMAD.SHL.U32 R11, R11, 0x100, RZ ;  /* 0x000001000b0b8824 */ /* 0x000fc800078e00ff */
[----:B------:R-:W-:Y:S01]  /*5dd0*/  @!P0 IMAD R5, R11, R10, R5 ;  /* 0x0000000a0b058224 */ /* 0x000fe200078e0205 */
[----:B------:R-:W2:Y:S04]  /*5de0*/  LDL R241, [R1+0x28] ;  /* 0x0000280001f17983 */ /* 0x000ea80000100800 */
[----:B------:R-:W-:Y:S01]  /*5df0*/  @!P0 IADD3 R10, P2, R2, R5, RZ ;  /* 0x00000005020a8210 */ /* 0x000fe20007f5e0ff */
[----:B------:R-:W3:Y:S03]  /*5e00*/  LDL R240, [R1+0x2c] ;  /* 0x00002c0001f07983 */ /* 0x000ee60000100800 */
[----:B------:R-:W-:Y:S01]  /*5e10*/  @!P0 LEA.HI.X.SX32 R5, R5, R4, 0x1, P2 ;  /* 0x0000000405058211 */ /* 0x000fe200010f0eff */
[----:B------:R-:W2:Y:S01]  /*5e20*/  LDL R11, [R1+0x8] ;  /* 0x00000800010b7983 */ /* 0x000ea20000100800 */
[----:B0-----:R-:W-:-:S04]  /*5e30*/  @!P0 LEA R238, P2, R10, R238, 0x2 ;  /* 0x000000ee0aee8211 */ /* 0x001fc800078410ff */
[----:B------:R-:W-:Y:S01]  /*5e40*/  @!P0 LEA.HI.X R239, R10, R239, R5, 0x2, P2 ;  /* 0x000000ef0aef8211 */ /* 0x000fe200010f1405 */
[----:B------:R-:W-:Y:S02]  /*5e50*/  FMUL.FTZ R10, R105, R112 ;  /* 0x00000070690a7220 */ /* 0x000fe40000410000 */
[----:B------:R-:W3:Y:S01]  /*5e60*/  LDL R105, [R1+0x60] ;  /* 0x0000600001697983 */ /* 0x000ee20000100800 */
[----:B------:R-:W-:-:S03]  /*5e70*/  FMUL.FTZ R5, R0, R113 ;  /* 0x0000007100057220 */ /* 0x000fc60000410000 */
[----:B------:R-:W2:Y:S04]  /*5e80*/  LDL R0, [R1+0x38] ;  /* 0x0000380001007983 */ /* 0x000ea80000100800 */
[----:B------:R-:W2:Y:S04]  /*5e90*/  @!P0 LDG.E.64 R236, desc[UR36][R238.64] ;  /* 0x00000024eeec8981 */ /* 0x000ea8000c1e1b00 */
[----:B------:R-:W2:Y:S04]  /*5ea0*/  LDL R239, [R1+0x20] ;  /* 0x0000200001ef7983 */ /* 0x000ea80000100800 */
[----:B------:R-:W2:Y:S01]  /*5eb0*/  LDL R238, [R1+0x24] ;  /* 0x0000240001ee7983 */ /* 0x000ea20000100800 */
[----:B------:R-:W-:-:S04]  /*5ec0*/  FFMA.FTZ R5, R106, R7, R5 ;  /* 0x000000076a057223 */ /* 0x000fc80000010005 */
[----:B------:R-:W-:-:S04]  /*5ed0*/  FFMA.FTZ R5, R108, R115, R5 ;  /* 0x000000736c057223 */ /* 0x000fc80000010005 */
[----:B------:R-:W-:-:S04]  /*5ee0*/  FFMA.FTZ R5, R110, R117, R5 ;  /* 0x000000756e057223 */ /* 0x000fc80000010005 */
[----:B------:R-:W-:-:S04]  /*5ef0*/  FFMA.FTZ R5, R252, R119, R5 ;  /* 0x00000077fc057223 */ /* 0x000fc80000010005 */
[----:B----4-:R-:W-:-:S04]  /*5f00*/  FFMA.FTZ R5, R244, R121, R5 ;  /* 0x00000079f4057223 */ /* 0x010fc80000010005 */
[----:B------:R-:W-:Y:S01]  /*5f10*/  FFMA.FTZ R5, R242, R123, R5 ;  /* 0x0000007bf2057223 */ /* 0x000fe20000010005 */
[----:B---3--:R-:W-:Y:S02]  /*5f20*/  FFMA.FTZ R10, R105, R6, R10 ;  /* 0x00000006690a7223 */ /* 0x008fe4000001000a */
[----:B------:R-:W3:Y:S02]  /*5f30*/  LDL.LU R105, [R1+0x8c] ;  /* 0x00008c0001697983 */ /* 0x000ee40000300800 */
[----:B------:R-:W-:Y:S02]  /*5f40*/  FFMA.FTZ R10, R107, R114, R10 ;  /* 0x000000726b0a7223 */ /* 0x000fe4000001000a */
        /* <DEDUP_REMOVED lines=8> */
[----:B--2---:R-:W-:-:S03]  /*5fd0*/  FFMA.FTZ R10, R0, R120, R10 ;  /* 0x00000078000a7223 */ /* 0x004fc6000001000a */
[----:B------:R0:W5:Y:S04]  /*5fe0*/  LDL.LU R252, [R1+0x70] ;  /* 0x0000700001fc7983 */ /* 0x0001680000300800 */
[----:B------:R0:W5:Y:S01]  /*5ff0*/  LDL.LU R0, [R1+0x6c] ;  /* 0x00006c0001007983 */ /* 0x0001620000300800 */
[----:B------:R-:W-:Y:S01]  /*6000*/  FFMA.FTZ R10, R243, R122, R10 ;  /* 0x0000007af30a7223 */ /* 0x000fe2000001000a */
[----:B------:R-:W-:-:S03]  /*6010*/  FFMA.FTZ R5, R240, R125, R5 ;  /* 0x0000007df0057223 */ /* 0x000fc60000010005 */
        /* <DEDUP_REMOVED lines=97> */
[----:B------:R-:W-:Y:S01]  /*6630*/  FFMA.FTZ R5, R97, R223, R5 ;  /* 0x000000df61057223 */ /* 0x000fe20000010005 */
[----:B------:R-:W1:Y:S02]  /*6640*/  S2R R11, SR_TID.X ;  /* 0x00000000000b7919 */ /* 0x000e640000002100 */
[----:B------:R-:W-:Y:S01]  /*6650*/  FFMA.FTZ R10, R96, R222, R10 ;  /* 0x000000de600a7223 */ /* 0x000fe2000001000a */
[----:B------:R-:W-:-:S03]  /*6660*/  FFMA.FTZ R5, R99, R225, R5 ;  /* 0x000000e163057223 */ /* 0x000fc60000010005 */
[----:B------:R-:W-:Y:S01]  /*6670*/  FFMA.FTZ R10, R98, R224, R10 ;  /* 0x000000e0620a7223 */ /* 0x000fe2000001000a */
[----:B------:R-:W-:-:S03]  /*6680*/  FFMA.FTZ R5, R101, R227, R5 ;  /* 0x000000e365057223 */ /* 0x000fc60000010005 */
[----:B------:R-:W-:Y:S01]  /*6690*/  FFMA.FTZ R10, R100, R226, R10 ;  /* 0x000000e2640a7223 */ /* 0x000fe2000001000a */
[----:B------:R-:W-:-:S03]  /*66a0*/  FFMA.FTZ R5, R103, R229, R5 ;  /* 0x000000e567057223 */ /* 0x000fc60000010005 */
[----:B------:R-:W-:-:S04]  /*66b0*/  FFMA.FTZ R10, R102, R228, R10 ;  /* 0x000000e4660a7223 */ /* 0x000fc8000001000a */
[----:B------:R-:W-:Y:S01]  /*66c0*/  FFMA.FTZ R10, R104, R230, R10 ;  /* 0x000000e6680a7223 */ /* 0x000fe2000001000a */
[----:B------:R-:W-:Y:S01]  /*66d0*/  UMOV UR4, 0xffffffff ;  /* 0xffffffff00047882 */ /* 0x000fe20000000000 */
[----:B---3--:R-:W-:Y:S02]  /*66e0*/  FFMA.FTZ R5, R105, R231, R5 ;  /* 0x000000e769057223 */ /* 0x008fe40000010005 */
[----:B----4-:R-:W-:Y:S02]  /*66f0*/  FFMA.FTZ R10, R106, R232, R10 ;  /* 0x000000e86a0a7223 */ /* 0x010fe4000001000a */
[----:B------:R-:W-:Y:S02]  /*6700*/  FFMA.FTZ R5, R107, R233, R5 ;  /* 0x000000e96b057223 */ /* 0x000fe40000010005 */
[----:B------:R-:W-:Y:S02]  /*6710*/  FFMA.FTZ R10, R108, R234, R10 ;  /* 0x000000ea6c0a7223 */ /* 0x000fe4000001000a */
[----:B------:R-:W-:-:S02]  /*6720*/  FFMA.FTZ R5, R109, R235, R5 ;  /* 0x000000eb6d057223 */ /* 0x000fc40000010005 */
[----:B------:R-:W-:Y:S02]  /*6730*/  FFMA.FTZ R10, R110, R236, R10 ;  /* 0x000000ec6e0a7223 */ /* 0x000fe4000001000a */
[----:B------:R-:W-:-:S04]  /*6740*/  FFMA.FTZ R5, R111, R237, R5 ;  /* 0x000000ed6f057223 */ /* 0x000fc80000010005 */
[----:B------:R-:W-:Y:S01]  /*6750*/  FADD.FTZ R5, R10, R5 ;  /* 0x000000050a057221 */ /* 0x000fe20000010000 */
[----:B-1----:R-:W-:Y:S01]  /*6760*/  LOP3.LUT R10, R11, 0x1, RZ, 0xc0, !PT ;  /* 0x000000010b0a7812 */ /* 0x002fe200078ec0ff */
[----:B0-----:R-:W-:Y:S06]  /*6770*/  BRA.DIV UR4, `(.L_x_2953) ;  /* 0x0000002e04a47947 */ /* 0x001fec000b800000 */
[----:B------:R0:W1:Y:S02]  /*6780*/  SHFL.BFLY PT, R14, R5, 0x1, 0x1f ;  /* 0x0c201f00050e7f89 */ /* 0x00006400000e0000 */
.L_x_2995:
[----:B------:R-:W-:Y:S01]  /*6790*/  ISETP.EQ.U32.OR P0, PT, R10, 0x1, P0 ;  /* 0x000000010a00780c */ /* 0x000fe20000702470 */
[----:B01----:R-:W-:Y:S01]  /*67a0*/  FADD.FTZ R5, R5, R14 ;  /* 0x0000000e05057221 */ /* 0x003fe20000010000 */
[----:B------:R-:W-:Y:S03]  /*67b0*/  BSSY B1, `(.L_x_2954) ;  /* 0x0000026000017945 */ /* 0x000fe60003800000 */
[----:B------:R-:W-:-:S08]  /*67c0*/  FMUL.FTZ R5, R5, UR20 ;  /* 0x0000001405057c20 */ /* 0x000fd00008410000 */
[----:B------:R-:W-:Y:S05]  /*67d0*/  @P0 BRA `(.L_x_2955) ;  /* 0x00000000008c0947 */ /* 0x000fea0003800000 */
[----:B------:R-:W-:Y:S01]  /*67e0*/  UISETP.NE.U32.AND UP0, UPT, UR16, URZ, UPT ;  /* 0x0000003f1000728c */ /* 0x000fe2000bf05070 */
[----:B------:R-:W-:Y:S01]  /*67f0*/  MOV R11, 0x4 ;  /* 0x00000004000b7802 */ /* 0x000fe20000000f00 */
[----:B------:R-:W0:Y:S01]  /*6800*/  LDC R12, c[0x0][0x2c0] ;  /* 0x0000b000ff0c7b82 */ /* 0x000e220000000800 */
[----:B------:R-:W-:Y:S01]  /*6810*/  ULDC UR22, c[0x0][0x298] ;  /* 0x0000a60000167ab9 */ /* 0x000fe20000000800 */
[----:B------:R-:W-:-:S06]  /*6820*/  UISETP.NE.AND.EX UP0, UPT, UR17, URZ, UPT, UP0 ;  /* 0x0000003f1100728c */ /* 0x000fcc000bf05300 */
[----:B------:R-:W-:-:S05]  /*6830*/  PLOP3.LUT P0, PT, PT, PT, UP0, 0x80, 0x0 ;  /* 0x000000000000781c */ /* 0x000fca0003f0f008 */
[----:B------:R-:W-:Y:S02]  /*6840*/  @UP0 ULDC UR8, c[0x0][0x2d0] ;  /* 0x0000b40000080ab9 */ /* 0x000fe40000000800 */
[----:B------:R-:W-:-:S06]  /*6850*/  @UP0 UIMAD UR4, UR46, UR8, UR40 ;  /* 0x000000082e0402a4 */ /* 0x000fcc000f8e0228 */
[----:B------:R-:W-:-:S04]  /*6860*/  IMAD.U32 R10, RZ, RZ, UR4 ;  /* 0x00000004ff0a7e24 */ /* 0x000fc8000f8e00ff */
[----:B------:R-:W-:Y:S01]  /*6870*/  @P0 IMAD R10, R10, UR8, R3 ;  /* 0x000000080a0a0c24 */ /* 0x000fe2000f8e0203 */
[----:B------:R-:W-:-:S03]  /*6880*/  @UP0 ULDC.64 UR8, c[0x0][0x2c8] ;  /* 0x0000b20000080ab9 */ /* 0x000fc60000000a00 */
[----:B------:R-:W-:-:S06]  /*6890*/  @P0 IMAD.WIDE R10, R10, R11, UR8 ;  /* 0x000000080a0a0e25 */ /* 0x000fcc000f8e020b */
[----:B------:R1:W2:Y:S01]  /*68a0*/  @P0 LDG.E R10, desc[UR36][R10.64] ;  /* 0x000000240a0a0981 */ /* 0x0002a2000c1e1900 */
[----:B------:R-:W-:Y:S01]  /*68b0*/  UISETP.NE.U32.AND UP0, UPT, UR18, URZ, UPT ;  /* 0x0000003f1200728c */ /* 0x000fe2000bf05070 */
[----:B0-----:R-:W-:-:S03]  /*68c0*/  VIADD R12, R12, UR22 ;  /* 0x000000160c0c7c36 */ /* 0x001fc60008000000 */
[----:B------:R-:W-:-:S06]  /*68d0*/  UISETP.NE.AND.EX UP0, UPT, UR19, URZ, UPT, UP0 ;  /* 0x0000003f1300728c */ /* 0x000fcc000bf05300 */
[----:B------:R-:W-:-:S05]  /*68e0*/  PLOP3.LUT P2, PT, PT, PT, UP0, 0x80, 0x0 ;  /* 0x000000000000781c */ /* 0x000fca0003f4f008 */
[----:B------:R-:W-:Y:S02]  /*68f0*/  @UP0 ULDC.64 UR8, c[0x0][0x2d8] ;  /* 0x0000b60000080ab9 */ /* 0x000fe40000000a00 */
[----:B------:R-:W-:-:S06]  /*6900*/  @UP0 UIMAD.WIDE UR8, UR46, 0x4, UR8 ;  /* 0x000000042e0808a5 */ /* 0x000fcc000f8e0208 */
[----:B-1----:R-:W-:Y:S01]  /*6910*/  MOV R11, UR9 ;  /* 0x00000009000b7c02 */ /* 0x002fe20008000f00 */
[----:B--2---:R-:W-:Y:S01]  /*6920*/  @P0 FADD.FTZ R5, R5, R10 ;  /* 0x0000000a05050221 */ /* 0x004fe20000010000 */
[----:B------:R-:W-:-:S06]  /*6930*/  IMAD.U32 R10, RZ, RZ, UR8 ;  /* 0x00000008ff0a7e24 */ /* 0x000fcc000f8e00ff */
[----:B------:R0:W2:Y:S01]  /*6940*/  @P2 LDG.E R10, desc[UR36][R10.64] ;  /* 0x000000240a0a2981 */ /* 0x0000a2000c1e1900 */
[----:B------:R-:W-:Y:S01]  /*6950*/  @P2 ISETP.GE.AND P0, PT, R3, R12, PT ;  /* 0x0000000c0300220c */ /* 0x000fe20003f06270 */
[----:B------:R-:W-:-:S04]  /*6960*/  UIADD3 UR4, UR40, 0x1, -UR21 ;  /* 0x0000000128047890 */ /* 0x000fc8000fffe815 */
[----:B------:R-:W-:Y:S01]  /*6970*/  UISETP.LT.AND UP0, UPT, URZ, UR4, UPT ;  /* 0x000000043f00728c */ /* 0x000fe2000bf01270 */
[----:B0-----:R-:W-:-:S03]  /*6980*/  @P2 SEL R11, RZ, UR39, P0 ;  /* 0x00000027ff0b2c07 */ /* 0x001fc60008000000 */
[----:B------:R-:W-:Y:S01]  /*6990*/  USEL UR4, URZ, UR4, !UP0 ;  /* 0x000000043f047287 */ /* 0x000fe2000c000000 */
[----:B------:R-:W-:-:S04]  /*69a0*/  @P2 IADD3 R11, R11, -UR40, R3 ;  /* 0x800000280b0b2c10 */ /* 0x000fc8000fffe003 */
[----:B------:R-:W-:-:S05]  /*69b0*/  @P2 I2FP.F32.S32 R11, R11 ;  /* 0x0000000b000b2245 */ /* 0x000fca0000201400 */
[----:B--2---:R-:W-:Y:S01]  /*69c0*/  @P2 FFMA.FTZ R5, R11, R10, R5 ;  /* 0x0000000a0b052223 */ /* 0x004fe20000010005 */
[----:B------:R-:W-:-:S04]  /*69d0*/  VIADD R10, R3, -UR4 ;  /* 0x80000004030a7c36 */ /* 0x000fc80008000000 */
[----:B-----5:R-:W-:Y:S01]  /*69e0*/  IMAD R10, R10, 0x4, R0 ;  /* 0x000000040a0a7824 */ /* 0x020fe200078e0200 */
[----:B------:R-:W-:-:S04]  /*69f0*/  @!P1 FMNMX.FTZ R252, R252, R5, !PT ;  /* 0x00000005fcfc9209 */ /* 0x000fc80007810000 */
[----:B------:R0:W-:Y:S03]  /*6a00*/  STS [R10], R5 ;  /* 0x000000050a007388 */ /* 0x0001e60000000800 */
.L_x_2955:
[----:B------:R-:W-:Y:S05]  /*6a10*/  BSYNC B1 ;  /* 0x0000000000017941 */ /* 0x000fea0003800000 */
.L_x_2954:
[----:B------:R-:W-:-:S04]  /*6a20*/  IADD3 R3, R3, 0x40, RZ ;  /* 0x0000004003037810 */ /* 0x000fc80007ffe0ff */
[----:B------:R-:W-:-:S13]  /*6a30*/  ISETP.GE.AND P0, PT, R3, UR7, PT ;  /* 0x0000000703007c0c */ /* 0x000fda000bf06270 */
[----:B------:R-:W-:Y:S05]  /*6a40*/  @!P0 BRA `(.L_x_2956) ;  /* 0xffffffbc000c8947 */ /* 0x000fea000383ffff */
.L_x_2952:
[----:B------:R-:W-:Y:S05]  /*6a50*/  BSYNC B0 ;  /* 0x0000000000007941 */ /* 0x000fea0003800000 */
.L_x_2951:
[----:B-1----:R-:W1:Y:S01]  /*6a60*/  S2R R16, SR_TID.X ;  /* 0x0000000000107919 */ /* 0x002e620000002100 */
[----:B------:R-:W-:Y:S02]  /*6a70*/  ULDC UR4, c[0x0][0x284] ;  /* 0x0000a10000047ab9 */ /* 0x000fe40000000800 */
[----:B------:R-:W-:-:S06]  /*6a80*/  UIADD3 UR4, UR40, 0x1, -UR4 ;  /* 0x0000000128047890 */ /* 0x000fcc000fffe804 */
[----:B------:R-:W-:Y:S01]  /*6a90*/  VIMNMX R17, RZ, UR4, !PT ;  /* 0x00000004ff117c48 */ /* 0x000fe2000ffe0100 */
[----:B------:R-:W-:-:S03]  /*6aa0*/  UMOV UR4, 0xffffffff ;  /* 0xffffffff00047882 */ /* 0x000fc60000000000 */
[----:B------:R-:W-:Y:S05]  /*6ab0*/  BRA.DIV UR4, `(.L_x_2957) ;  /* 0x0000002a04fc7947 */ /* 0x000fea000b800000 */
[----:B0----5:R-:W0:Y:S02]  /*6ac0*/  SHFL.BFLY PT, R14, R252, 0x10, 0x1f ;  /* 0x0e001f00fc0e7f89 */ /* 0x021e2400000e0000 */
[----:B0-----:R-:W-:-:S05]  /*6ad0*/  FMNMX.FTZ R13, R14, R252, !PT ;  /* 0x000000fc0e0d7209 */ /* 0x001fca0007810000 */
[----:B------:R-:W0:Y:S02]  /*6ae0*/  SHFL.BFLY PT, R14, R13, 0x8, 0x1f ;  /* 0x0d001f000d0e7f89 */ /* 0x000e2400000e0000 */
[----:B0-----:R-:W-:-:S05]  /*6af0*/  FMNMX.FTZ R2, R13, R14, !PT ;  /* 0x0000000e0d027209 */ /* 0x001fca0007810000 */
[----:B------:R-:W0:Y:S02]  /*6b00*/  SHFL.BFLY PT, R14, R2, 0x4, 0x1f ;  /* 0x0c801f00020e7f89 */ /* 0x000e2400000e0000 */
[----:B0-----:R-:W-:-:S05]  /*6b10*/  FMNMX.FTZ R3, R2, R14, !PT ;  /* 0x0000000e02037209 */ /* 0x001fca0007810000 */
[----:B------:R0:W3:Y:S02]  /*6b20*/  SHFL.BFLY PT, R14, R3, 0x2, 0x1f ;  /* 0x0c401f00030e7f89 */ /* 0x0000e400000e0000 */
.L_x_3001:
[----:B-1--4-:R-:W-:Y:S01]  /*6b30*/  SHF.R.S32.HI R5, RZ, 0x1f, R16 ;  /* 0x0000001fff057819 */ /* 0x012fe20000011410 */
[----:B------:R-:W-:Y:S05]  /*6b40*/  WARPSYNC.ALL ;  /* 0x0000000000007948 */ /* 0x000fea0003800000 */
[----:B------:R-:W-:Y:S02]  /*6b50*/  LEA.HI R2, R5, R16, RZ, 0x5 ;  /* 0x0000001005027211 */ /* 0x000fe400078f28ff */
[----:B0--3--:R-:W-:Y:S02]  /*6b60*/  FMNMX.FTZ R3, R3, R14, !PT ;  /* 0x0000000e03037209 */ /* 0x009fe40007810000 */
[----:B------:R-:W-:-:S05]  /*6b70*/  LOP3.LUT R7, R2, 0xffffffe0, RZ, 0xc0, !PT ;  /* 0xffffffe002077812 */ /* 0x000fca00078ec0ff */
        /* <DEDUP_REMOVED lines=10> */
[----:B------:R-:W-:Y:S01]  /*6c20*/  IMAD.IADD R6, R17, 0x1, R16 ;  /* 0x0000000111067824 */ /* 0x000fe200078e0210 */
[----:B------:R-:W-:-:S03]  /*6c30*/  HFMA2.MMA R8, -RZ, RZ, 0, 0 ;  /* 0x00000000ff087435 */ /* 0x000fc600000001ff */
[----:B------:R-:W-:Y:S01]  /*6c40*/  ULDC UR7, c[0x0][0x284] ;  /* 0x0000a10000077ab9 */ /* 0x000fe20000000800 */
[----:B------:R-:W-:Y:S01]  /*6c50*/  ISETP.GT.AND P1, PT, R6, UR40, PT ;  /* 0x0000002806007c0c */ /* 0x000fe2000bf24270 */
        /* <DEDUP_REMOVED lines=14> */
[----:B------:R-:W-:Y:S01]  /*6d40*/  ULDC.64 UR4, c[0x0][0x2b0] ;  /* 0x0000ac0000047ab9 */ /* 0x000fe20000000a00 */
[----:B------:R-:W-:Y:S01]  /*6d50*/  IMAD.MOV.U32 R8, RZ, RZ, RZ ;  /* 0x000000ffff087224 */ /* 0x000fe200078e00ff */
[----:B------:R-:W-:Y:S01]  /*6d60*/  ISETP.NE.U32.AND P0, PT, RZ, UR4, PT ;  /* 0x00000004ff007c0c */ /* 0x000fe2000bf05070 */
[----:B0-----:R-:W-:-:S03]  /*6d70*/  IMAD.MOV.U32 R4, RZ, RZ, R6 ;  /* 0x000000ffff047224 */ /* 0x001fc600078e0006 */
[----:B------:R-:W-:-:S13]  /*6d80*/  ISETP.NE.AND.EX P0, PT, RZ, UR5, PT, P0 ;  /* 0x00000005ff007c0c */ /* 0x000fda000bf05300 */
.L_x_2963:
[----:B------:R-:W-:Y:S01]  /*6d90*/  IADD3 R3, -R17, R4, RZ ;  /* 0x0000000411037210 */ /* 0x000fe20007ffe1ff */
[----:B------:R-:W-:Y:S04]  /*6da0*/  BSSY B1, `(.L_x_2960) ;  /* 0x0000012000017945 */ /* 0x000fe80003800000 */
[----:B------:R-:W-:Y:S01]  /*6db0*/  IMAD R10, R3, 0x4, R0 ;  /* 0x00000004030a7824 */ /* 0x000fe200078e0200 */
[----:B0-----:R-:W-:Y:S06]  /*6dc0*/  @!P0 BRA `(.L_x_2961) ;  /* 0x00000000002c8947 */ /* 0x001fec0003800000 */
[----:B------:R-:W-:Y:S01]  /*6dd0*/  UIMAD UR4, UR45, UR7, URZ ;  /* 0x000000072d0472a4 */ /* 0x000fe2000f8e023f */
[----:B------:R-:W-:-:S03]  /*6de0*/  SHF.R.S32.HI R3, RZ, 0x1f, R4 ;  /* 0x0000001fff037819 */ /* 0x000fc60000011404 */
[----:B------:R-:W-:Y:S02]  /*6df0*/  USHF.R.S32.HI UR5, URZ, 0x1f, UR4 ;  /* 0x0000001f3f057899 */ /* 0x000fe40008011404 */
[----:B------:R-:W-:-:S04]  /*6e00*/  IMAD.U32 R7, RZ, RZ, UR4 ;  /* 0x00000004ff077e24 */ /* 0x000fc8000f8e00ff */
[----:B------:R-:W-:Y:S02]  /*6e10*/  MOV R12, UR5 ;  /* 0x00000005000c7c02 */ /* 0x000fe40008000f00 */
[----:B------:R-:W-:-:S04]  /*6e20*/  IADD3 R2, P2, P3, R4, UR8, R7 ;  /* 0x0000000804027c10 */ /* 0x000fc8000fb5e007 */
[----:B------:R-:W-:-:S05]  /*6e30*/  IADD3.X R3, R3, UR9, R12, P2, P3 ;  /* 0x0000000903037c10 */ /* 0x000fca00097e640c */
[----:B------:R-:W3:Y:S02]  /*6e40*/  LDG.E.U8 R2, desc[UR36][R2.64] ;  /* 0x0000002402027981 */ /* 0x000ee4000c1e1100 */
[----:B---3--:R-:W-:-:S13]  /*6e50*/  ISETP.NE.AND P2, PT, R2, RZ, PT ;  /* 0x000000ff0200720c */ /* 0x008fda0003f45270 */
[----:B------:R-:W-:Y:S01]  /*6e60*/  @P2 IMAD.MOV.U32 R7, RZ, RZ, RZ ;  /* 0x000000ffff072224 */ /* 0x000fe200078e00ff */
[----:B------:R-:W-:Y:S06]  /*6e70*/  @P2 BRA `(.L_x_2962) ;  /* 0x0000000000102947 */ /* 0x000fec0003800000 */
.L_x_2961:
[----:B------:R-:W1:Y:S02]  /*6e80*/  LDS R2, [R10] ;  /* 0x000000000a027984 */ /* 0x000e640000000800 */
[----:B-1----:R-:W-:-:S04]  /*6e90*/  FADD.FTZ R2, -R9, R2 ;  /* 0x0000000209027221 */ /* 0x002fc80000010100 */
[----:B------:R-:W-:-:S04]  /*6ea0*/  FMUL.FTZ R2, R2, 1.4426950216293334961 ;  /* 0x3fb8aa3b02027820 */ /* 0x000fc80000410000 */
[----:B------:R0:W3:Y:S03]  /*6eb0*/  MUFU.EX2 R7, R2 ;  /* 0x0000000200077308 */ /* 0x0000e60000000800 */
.L_x_2962:
[----:B------:R-:W-:Y:S05]  /*6ec0*/  BSYNC B1 ;  /* 0x0000000000017941 */ /* 0x000fea0003800000 */
.L_x_2960:
[----:B---3--:R3:W-:Y:S01]  /*6ed0*/  STS [R10], R7 ;  /* 0x000000070a007388 */ /* 0x0087e20000000800 */
[----:B------:R-:W-:Y:S02]  /*6ee0*/  VIADD R4, R4, 0x80 ;  /* 0x0000008004047836 */ /* 0x000fe40000000000 */
[----:B------:R-:W-:-:S03]  /*6ef0*/  FADD.FTZ R8, R7, R8 ;  /* 0x0000000807087221 */ /* 0x000fc60000010000 */
[----:B------:R-:W-:-:S13]  /*6f00*/  ISETP.GT.AND P2, PT, R4, UR40, PT ;  /* 0x0000002804007c0c */ /* 0x000fda000bf44270 */
[----:B---3--:R-:W-:Y:S05]  /*6f10*/  @!P2 BRA `(.L_x_2963) ;  /* 0xfffffffc009ca947 */ /* 0x008fea000383ffff */
.L_x_2959:
[----:B------:R-:W-:Y:S05]  /*6f20*/  BSYNC B0 ;  /* 0x0000000000007941 */ /* 0x000fea0003800000 */
.L_x_2958:
[----:B------:R-:W3:Y:S01]  /*6f30*/  SHFL.BFLY PT, R3, R8, 0x10, 0x1f ;  /* 0x0e001f0008037f89 */ /* 0x000ee200000e0000 */
[C---:B------:R-:W-:Y:S01]  /*6f40*/  LOP3.LUT P0, RZ, R16.reuse, 0x1f, RZ, 0xc0, !PT ;  /* 0x0000001f10ff7812 */ /* 0x040fe2000780c0ff */
[----:B------:R-:W-:Y:S01]  /*6f50*/  ULDC.U8 UR4, c[0x0][0x31c] ;  /* 0x0000c70000047ab9 */ /* 0x000fe20000000000 */
[----:B-1----:R-:W-:Y:S01]  /*6f60*/  LOP3.LUT R9, R16, 0x1f, RZ, 0xc0, !PT ;  /* 0x0000001f10097812 */ /* 0x002fe200078ec0ff */
[----:B------:R-:W-:Y:S01]  /*6f70*/  ULDC UR7, c[0x0][0x288] ;  /* 0x0000a20000077ab9 */ /* 0x000fe20000000800 */
[----:B------:R-:W-:Y:S01]  /*6f80*/  UMOV UR5, URZ ;  /* 0x0000003f00057c82 */ /* 0x000fe20008000000 */
[----:B------:R-:W-:Y:S01]  /*6f90*/  UIMAD UR7, UR45, UR7, UR46 ;  /* 0x000000072d0772a4 */ /* 0x000fe2000f8e022e */
[----:B------:R-:W-:-:S07]  /*6fa0*/  ISETP.GT.U32.AND P2, PT, R9, 0x3, PT ;  /* 0x000000030900780c */ /* 0x000fce0003f44070 */
[----:B------:R-:W1:Y:S06]  /*6fb0*/  @!P0 S2R R9, SR_CgaCtaId ;  /* 0x0000000000098919 */ /* 0x000e6c0000008800 */
[----:B------:R-:W4:Y:S01]  /*6fc0*/  @!P2 S2R R11, SR_CgaCtaId ;  /* 0x00000000000ba919 */ /* 0x000f220000008800 */
[----:B------:R-:W-:Y:S01]  /*6fd0*/  @!P2 MOV R10, 0x400 ;  /* 0x00000400000aa802 */ /* 0x000fe20000000f00 */
[----:B---3--:R-:W-:Y:S01]  /*6fe0*/  FADD.FTZ R3, R3, R8 ;  /* 0x0000000803037221 */ /* 0x008fe20000010000 */
[----:B------:R-:W-:-:S04]  /*6ff0*/  @!P0 MOV R8, 0x400 ;  /* 0x0000040000088802 */ /* 0x000fc80000000f00 */
[----:B0-----:R-:W0:Y:S01]  /*7000*/  SHFL.BFLY PT, R2, R3, 0x8, 0x1f ;  /* 0x0d001f0003027f89 */ /* 0x001e2200000e0000 */
[----:B-1----:R-:W-:Y:S02]  /*7010*/  @!P0 LEA R8, R9, R8, 0x18 ;  /* 0x0000000809088211 */ /* 0x002fe400078ec0ff */
[----:B------:R-:W-:Y:S02]  /*7020*/  @!P2 SHF.L.U32 R9, R16, 0x2, RZ ;  /* 0x000000021009a819 */ /* 0x000fe400000006ff */
[----:B----4-:R-:W-:Y:S01]  /*7030*/  @!P2 LEA R11, R11, R10, 0x18 ;  /* 0x0000000a0b0ba211 */ /* 0x010fe200078ec0ff */
[----:B0-----:R-:W-:-:S05]  /*7040*/  FADD.FTZ R2, R3, R2 ;  /* 0x0000000203027221 */ /* 0x001fca0000010000 */
        /* <DEDUP_REMOVED lines=8> */
[----:B------:R-:W-:Y:S02]  /*70d0*/  @!P0 IMAD.IADD R8, R7, 0x1, R8 ;  /* 0x0000000107088824 */ /* 0x000fe400078e0208 */
[----:B------:R-:W-:-:S02]  /*70e0*/  @!P2 IMAD.IADD R2, R11, 0x1, R2 ;  /* 0x000000010b02a824 */ /* 0x000fc400078e0202 */
        /* <DEDUP_REMOVED lines=18> */
.L_x_2964:
[----:B------:R-:W-:Y:S01]  /*7210*/  ULDC.64 UR8, c[0x0][0x310] ;  /* 0x0000c40000087ab9 */ /* 0x000fe20000000a00 */
[----:B------:R-:W-:Y:S04]  /*7220*/  BSSY B0, `(.L_x_2965) ;  /* 0x0000012000007945 */ /* 0x000fe80003800000 */
[----:B------:R-:W-:Y:S05]  /*7230*/  @P1 BRA `(.L_x_2966) ;  /* 0x0000000000401947 */ /* 0x000fea0003800000 */
[----:B0-----:R-:W-:-:S04]  /*7240*/  FADD.FTZ R2, R7, 9.9999999747524270788e-07 ;  /* 0x358637bd07027421 */ /* 0x001fc80000010000 */
[----:B------:R0:W1:Y:S03]  /*7250*/  MUFU.RCP R7, R2 ;  /* 0x0000000200077308 */ /* 0x0000660000001000 */
.L_x_2968:
[----:B01----:R-:W-:-:S05]  /*7260*/  IADD3 R3, -R17, R6, RZ ;  /* 0x0000000611037210 */ /* 0x003fca0007ffe1ff */
[----:B------:R-:W-:-:S05]  /*7270*/  IMAD R3, R3, 0x4, R0 ;  /* 0x0000000403037824 */ /* 0x000fca00078e0200 */
[----:B0-----:R-:W1:Y:S02]  /*7280*/  LDS R2, [R3] ;  /* 0x0000000003027984 */ /* 0x001e640000000800 */
[----:B-1----:R-:W-:-:S05]  /*7290*/  FMUL.FTZ R8, R2, R7 ;  /* 0x0000000702087220 */ /* 0x002fca0000410000 */
[----:B------:R0:W-:Y:S01]  /*72a0*/  STS [R3], R8 ;  /* 0x0000000803007388 */ /* 0x0001e20000000800 */
[----:B------:R-:W-:Y:S05]  /*72b0*/  @!P0 BRA `(.L_x_2967) ;  /* 0x0000000000148947 */ /* 0x000fea0003800000 */
[----:B0-----:R-:W-:-:S04]  /*72c0*/  IADD3 R3, P1, R6, UR4, RZ ;  /* 0x0000000406037c10 */ /* 0x001fc8000ff3e0ff */
[----:B------:R-:W-:Y:S02]  /*72d0*/  LEA.HI.X.SX32 R4, R6, UR5, 0x1, P1 ;  /* 0x0000000506047c11 */ /* 0x000fe400088f0eff */
[----:B------:R-:W-:-:S04]  /*72e0*/  LEA R2, P1, R3, UR8, 0x2 ;  /* 0x0000000803027c11 */ /* 0x000fc8000f8210ff */
[----:B------:R-:W-:-:S05]  /*72f0*/  LEA.HI.X R3, R3, UR9, R4, 0x2, P1 ;  /* 0x0000000903037c11 */ /* 0x000fca00088f1404 */
[----:B------:R1:W-:Y:S04]  /*7300*/  STG.E desc[UR36][R2.64], R8 ;  /* 0x0000000802007986 */ /* 0x0003e8000c101924 */
.L_x_2967:
[----:B------:R-:W-:-:S05]  /*7310*/  VIADD R6, R6, 0x80 ;  /* 0x0000008006067836 */ /* 0x000fca0000000000 */
[----:B------:R-:W-:-:S13]  /*7320*/  ISETP.GT.AND P1, PT, R6, UR40, PT ;  /* 0x0000002806007c0c */ /* 0x000fda000bf24270 */
[----:B------:R-:W-:Y:S05]  /*7330*/  @!P1 BRA `(.L_x_2968) ;  /* 0xfffffffc00c89947 */ /* 0x000fea000383ffff */
.L_x_2966:
[----:B------:R-:W-:Y:S05]  /*7340*/  BSYNC B0 ;  /* 0x0000000000007941 */ /* 0x000fea0003800000 */
.L_x_2965:
[----:B------:R-:W-:Y:S01]  /*7350*/  ULEA.HI UR4, UR40, UR40, URZ, 0x1 ;  /* 0x0000002828047291 */ /* 0x000fe2000f8f083f */
[-C--:B------:R-:W-:Y:S01]  /*7360*/  LEA.HI R5, R5, R16.reuse, RZ, 0x6 ;  /* 0x0000001005057211 */ /* 0x080fe200078f30ff */
[----:B------:R-:W-:Y:S01]  /*7370*/  ULDC.64 UR8, c[0x0][0x240] ;  /* 0x0000900000087ab9 */ /* 0x000fe20000000a00 */
[----:B0-----:R-:W-:Y:S01]  /*7380*/  CS2R R6, SRZ ;  /* 0x0000000000067805 */ /* 0x001fe2000001ff00 */
[----:B------:R-:W-:Y:S01]  /*7390*/  ULOP3.LUT UR4, UR4, 0xfffffffe, URZ, 0xc0, !UPT ;  /* 0xfffffffe04047892 */ /* 0x000fe2000f8ec03f */
[----:B------:R-:W-:Y:S01]  /*73a0*/  ISETP.NE.U32.AND P0, PT, RZ, UR8, PT ;  /* 0x00000008ff007c0c */ /* 0x000fe2000bf05070 */
[----:B------:R-:W-:Y:S01]  /*73b0*/  ULDC UR14, c[0x0][0x288] ;  /* 0x0000a200000e7ab9 */ /* 0x000fe20000000800 */
[----:B-1----:R-:W-:Y:S01]  /*73c0*/  SHF.R.S32.HI R3, RZ, 0x6, R5 ;  /* 0x00000006ff037819 */ /* 0x002fe20000011405 */
[----:B------:R-:W-:Y:S01]  /*73d0*/  UIADD3 UR4, -UR4, UR40, URZ ;  /* 0x0000002804047290 */ /* 0x000fe2000fffe13f */
[----:B------:R-:W-:Y:S01]  /*73e0*/  ISETP.NE.AND.EX P0, PT, RZ, UR9, PT, P0 ;  /* 0x00000009ff007c0c */ /* 0x000fe2000bf05300 */
[----:B------:R-:W-:Y:S01]  /*73f0*/  ULDC UR9, c[0x0][0x284] ;  /* 0x0000a10000097ab9 */ /* 0x000fe20000000800 */
[----:B------:R-:W-:Y:S01]  /*7400*/  LOP3.LUT R5, R5, 0x3fffffc0, RZ, 0xc0, !PT ;  /* 0x3fffffc005057812 */ /* 0x000fe200078ec0ff */
[----:B------:R-:W-:Y:S01]  /*7410*/  ULDC.64 UR12, c[0x0][0x258] ;  /* 0x00009600000c7ab9 */ /* 0x000fe20000000a00 */
[----:B------:R-:W-:Y:S01]  /*7420*/  ULDC.64 UR10, c[0x0][0x250] ;  /* 0x00009400000a7ab9 */ /* 0x000fe20000000a00 */
[----:B------:R-:W-:Y:S01]  /*7430*/  ISETP.NE.OR P0, PT, R3, UR4, !P0 ;  /* 0x0000000403007c0c */ /* 0x000fe2000c705670 */
[----:B------:R-:W-:Y:S01]  /*7440*/  UISETP.LT.AND UP0, UPT, UR40, UR9, UPT ;  /* 0x000000092800728c */ /* 0x000fe2000bf01270 */
[----:B------:R-:W-:Y:S01]  /*7450*/  IADD3 R2, -R5, R16, RZ ;  /* 0x0000001005027210 */ /* 0x000fe20007ffe1ff */
[----:B------:R-:W-:Y:S01]  /*7460*/  IMAD.U32 R5, RZ, RZ, UR46 ;  /* 0x0000002eff057e24 */ /* 0x000fe2000f8e00ff */
[----:B------:R-:W-:-:S09]  /*7470*/  ULDC.64 UR18, c[0x0][0x250] ;  /* 0x0000940000127ab9 */ /* 0x000fd20000000a00 */
[----:B------:R-:W0:Y:S01]  /*7480*/  @!P0 LDC.64 R8, c[0x0][0x240] ;  /* 0x00009000ff088b82 */ /* 0x000e220000000a00 */
[----:B------:R-:W-:Y:S01]  /*7490*/  IMAD.SHL.U32 R2, R2, 0x4, RZ ;  /* 0x0000000402027824 */ /* 0x000fe200078e00ff */
[----:B------:R-:W-:Y:S01]  /*74a0*/  USEL UR5, UR40, UR9, UP0 ;  /* 0x0000000928057287 */ /* 0x000fe20008000000 */
[----:B------:R-:W-:-:S03]  /*74b0*/  IMAD.IADD R12, R17, 0x1, R3 ;  /* 0x00000001110c7824 */ /* 0x000fc600078e0203 */
[----:B------:R-:W-:Y:S02]  /*74c0*/  @!P0 LEA R5, R5, R2, 0x8 ;  /* 0x0000000205058211 */ /* 0x000fe400078e40ff */
[----:B------:R-:W-:Y:S01]  /*74d0*/  ISETP.GE.AND P1, PT, R12, UR5, PT ;  /* 0x000000050c007c0c */ /* 0x000fe2000bf26270 */
[----:B--2---:R-:W-:Y:S01]  /*74e0*/  IMAD.U32 R27, RZ, RZ, UR9 ;  /* 0x00000009ff1b7e24 */ /* 0x004fe2000f8e00ff */
[----:B------:R-:W-:Y:S01]  /*74f0*/  UIMAD UR8, UR7, UR9, URZ ;  /* 0x00000009070872a4 */ /* 0x000fe2000f8e023f */
[----:B------:R-:W-:Y:S02]  /*7500*/  BSSY B0, `(.L_x_2969) ;  /* 0x000007f000007945 */ /* 0x000fe40003800000 */
        /* <DEDUP_REMOVED lines=21> */
[----:B------:R-:W-:Y:S01]  /*7660*/  HFMA2.MMA R8, -RZ, RZ, 0, 0 ;  /* 0x00000000ff087435 */ /* 0x000fe200000001ff */
[----:B------:R-:W-:Y:S02]  /*7670*/  IMAD R27, R27, UR45, RZ ;  /* 0x0000002d1b1b7c24 */ /* 0x000fe4000f8e02ff */
[----:B------:R-:W-:-:S08]  /*7680*/  IMAD.MOV.U32 R28, RZ, RZ, R12 ;  /* 0x000000ffff1c7224 */ /* 0x000fd000078e000c */
.L_x_2973:
[----:B------:R-:W-:Y:S02]  /*7690*/  SHF.R.S32.HI R18, RZ, 0x1f, R28 ;  /* 0x0000001fff127819 */ /* 0x000fe4000001141c */
[----:B------:R-:W-:-:S04]  /*76a0*/  IADD3 R19, P2, R27, R28, RZ ;  /* 0x0000001c1b137210 */ /* 0x000fc80007f5e0ff */
[----:B------:R-:W-:Y:S02]  /*76b0*/  LEA.HI.X.SX32 R20, R27, R18, 0x1, P2 ;  /* 0x000000121b147211 */ /* 0x000fe400010f0eff */
[----:B------:R-:W-:-:S04]  /*76c0*/  LEA R18, P2, R19, UR12, 0x2 ;  /* 0x0000000c13127c11 */ /* 0x000fc8000f8410ff */
[----:B------:R-:W-:-:S05]  /*76d0*/  LEA.HI.X R19, R19, UR13, R20, 0x2, P2 ;  /* 0x0000000d13137c11 */ /* 0x000fca00090f1414 */
[----:B------:R-:W2:Y:S01]  /*76e0*/  LDG.E R18, desc[UR36][R18.64] ;  /* 0x0000002412127981 */ /* 0x000ea2000c1e1900 */
[----:B------:R-:W-:-:S05]  /*76f0*/  IMAD.IADD R25, R28, 0x1, -R17 ;  /* 0x000000011c197824 */ /* 0x000fca00078e0a11 */
[----:B------:R-:W-:-:S06]  /*7700*/  LEA R25, R25, R0, 0x2 ;  /* 0x0000000019197211 */ /* 0x000fcc00078e10ff */
[----:B------:R-:W0:Y:S01]  /*7710*/  LDS R25, [R25] ;  /* 0x0000000019197984 */ /* 0x000e220000000800 */
[----:B--2---:R-:W-:-:S04]  /*7720*/  IMAD R21, R18, UR14, RZ ;  /* 0x0000000e12157c24 */ /* 0x004fc8000f8e02ff */
[----:B------:R-:W-:-:S04]  /*7730*/  IMAD R21, R21, UR9, R28 ;  /* 0x0000000915157c24 */ /* 0x000fc8000f8e021c */
[----:B------:R-:W-:-:S05]  /*7740*/  IMAD.SHL.U32 R21, R21, 0x100, RZ ;  /* 0x0000010015157824 */ /* 0x000fca00078e00ff */
[----:B------:R-:W-:-:S04]  /*7750*/  IADD3 R22, P2, R13, R21, RZ ;  /* 0x000000150d167210 */ /* 0x000fc80007f5e0ff */
[----:B------:R-:W-:Y:S02]  /*7760*/  LEA.HI.X.SX32 R21, R21, R14, 0x1, P2 ;  /* 0x0000000e15157211 */ /* 0x000fe400010f0eff */
[----:B------:R-:W-:-:S04]  /*7770*/  LEA R20, P2, R22, UR10, 0x2 ;  /* 0x0000000a16147c11 */ /* 0x000fc8000f8410ff */
[----:B------:R-:W-:-:S06]  /*7780*/  LEA.HI.X R21, R22, UR11, R21, 0x2, P2 ;  /* 0x0000000b16157c11 */ /* 0x000fcc00090f1415 */
[----:B------:R-:W0:Y:S01]  /*7790*/  LDG.E.128 R20, desc[UR36][R20.64] ;  /* 0x0000002414147981 */ /* 0x000e22000c1e1d00 */
[----:B------:R-:W-:Y:S02]  /*77a0*/  VIADD R15, R15, 0xffffffff ;  /* 0xffffffff0f0f7836 */ /* 0x000fe40000000000 */
[----:B------:R-:W-:-:S03]  /*77b0*/  VIADD R28, R28, 0x2 ;  /* 0x000000021c1c7836 */ /* 0x000fc60000000000 */
[----:B------:R-:W-:Y:S01]  /*77c0*/  ISETP.NE.AND P2, PT, R15, RZ, PT ;  /* 0x000000ff0f00720c */ /* 0x000fe20003f45270 */
[-C--:B0-----:R-:W-:Y:S01]  /*77d0*/  FFMA.FTZ R8, R20, R25.reuse, R8 ;  /* 0x0000001914087223 */ /* 0x081fe20000010008 */
[-C--:B------:R-:W-:Y:S01]  /*77e0*/  FFMA.FTZ R9, R21, R25.reuse, R9 ;  /* 0x0000001915097223 */ /* 0x080fe20000010009 */
[-C--:B------:R-:W-:Y:S01]  /*77f0*/  FFMA.FTZ R10, R22, R25.reuse, R10 ;  /* 0x00000019160a7223 */ /* 0x080fe2000001000a */
[----:B------:R-:W-:-:S09]  /*7800*/  FFMA.FTZ R11, R23, R25, R11 ;  /* 0x00000019170b7223 */ /* 0x000fd2000001000b */
[----:B------:R-:W-:Y:S05]  /*7810*/  @P2 BRA `(.L_x_2973) ;  /* 0xfffffffc009c2947 */ /* 0x000fea000383ffff */
.L_x_2972:
[----:B------:R-:W-:Y:S05]  /*7820*/  BSYNC B1 ;  /* 0x0000000000017941 */ /* 0x000fea0003800000 */
.L_x_2971:
[----:B------:R-:W-:Y:S05]  /*7830*/  @!P1 BRA `(.L_x_2970) ;  /* 0x00000004002c9947 */ /* 0x000fea0003800000 */
[----:B------:R-:W0:Y:S01]  /*7840*/  LDC R20, c[0x0][0x288] ;  /* 0x0000a200ff147b82 */ /* 0x000e220000000800 */
[----:B------:R-:W-:Y:S01]  /*7850*/  UIMAD UR4, UR45, UR9, URZ ;  /* 0x000000092d0472a4 */ /* 0x000fe2000f8e023f */
[----:B------:R-:W-:Y:S01]  /*7860*/  SHF.R.S32.HI R15, RZ, 0x1f, R28 ;  /* 0x0000001fff0f7819 */ /* 0x000fe2000001141c */
[----:B------:R-:W-:Y:S01]  /*7870*/  ULDC.64 UR16, c[0x0][0x258] ;  /* 0x0000960000107ab9 */ /* 0x000fe20000000a00 */
[C---:B------:R-:W-:Y:S01]  /*7880*/  LEA R18, R28.reuse, 0x10, 0x2 ;  /* 0x000000101c127811 */ /* 0x040fe200078e10ff */
[C---:B------:R-:W-:Y:S02]  /*7890*/  IMAD.SHL.U32 R30, R28.reuse, 0x100, RZ ;  /* 0x000001001c1e7824 */ /* 0x040fe400078e00ff */
[----:B------:R-:W-:Y:S02]  /*78a0*/  IADD3 R52, P1, R28, UR4, RZ ;  /* 0x000000041c347c10 */ /* 0x000fe4000ff3e0ff */
[----:B------:R-:W-:Y:S01]  /*78b0*/  MOV R22, UR4 ;  /* 0x0000000400167c02 */ /* 0x000fe20008000f00 */
[----:B------:R-:W-:-:S03]  /*78c0*/  IMAD R19, R17, -0x4, R18 ;  /* 0xfffffffc11137824 */ /* 0x000fc600078e0212 */
[----:B------:R-:W-:Y:S01]  /*78d0*/  LEA.HI.X.SX32 R23, R22, R15, 0x1, P1 ;  /* 0x0000000f16177211 */ /* 0x000fe200008f0eff */
[----:B------:R-:W-:Y:S01]  /*78e0*/  IMAD.IADD R29, R0, 0x1, R19 ;  /* 0x00000001001d7824 */ /* 0x000fe200078e0213 */
[----:B------:R-:W-:-:S04]  /*78f0*/  LEA R21, P1, R52, UR16, 0x2 ;  /* 0x0000001034157c11 */ /* 0x000fc8000f8210ff */
[----:B------:R-:W-:Y:S01]  /*7900*/  LEA.HI.X R52, R52, UR17, R23, 0x2, P1 ;  /* 0x0000001134347c11 */ /* 0x000fe200088f1417 */
[----:B0-----:R-:W-:-:S05]  /*7910*/  IMAD R15, R20, UR9, RZ ;  /* 0x00000009140f7c24 */ /* 0x001fca000f8e02ff */
[----:B------:R-:W-:-:S07]  /*7920*/  SHF.L.U32 R15, R15, 0x8, RZ ;  /* 0x000000080f0f7819 */ /* 0x000fce00000006ff */
.L_x_2974:
[----:B------:R-:W-:Y:S01]  /*7930*/  IMAD.MOV.U32 R18, RZ, RZ, R21 ;  /* 0x000000ffff127224 */ /* 0x000fe200078e0015 */
[----:B------:R-:W0:Y:S01]  /*7940*/  LDS R31, [R29+-0x10] ;  /* 0xfffff0001d1f7984 */ /* 0x000e220000000800 */
[----:B------:R-:W-:-:S03]  /*7950*/  IMAD.MOV.U32 R19, RZ, RZ, R52 ;  /* 0x000000ffff137224 */ /* 0x000fc600078e0034 */
[----:B------:R-:W-:Y:S04]  /*7960*/  LDS R41, [R29] ;  /* 0x000000001d297984 */ /* 0x000fe80000000800 */
[----:B------:R-:W2:Y:S04]  /*7970*/  LDG.E R20, desc[UR36][R18.64] ;  /* 0x0000002412147981 */ /* 0x000ea8000c1e1900 */
[----:B------:R-:W3:Y:S04]  /*7980*/  LDG.E R21, desc[UR36][R18.64+0x8] ;  /* 0x0000082412157981 */ /* 0x000ee8000c1e1900 */
[----:B------:R-:W4:Y:S04]  /*7990*/  LDG.E R22, desc[UR36][R18.64+0x10] ;  /* 0x0000102412167981 */ /* 0x000f28000c1e1900 */
[----:B------:R-:W4:Y:S04]  /*79a0*/  LDG.E R24, desc[UR36][R18.64+0x18] ;  /* 0x0000182412187981 */ /* 0x000f28000c1e1900 */
[----:B------:R-:W-:Y:S01]  /*79b0*/  LDS R42, [R29+0x8] ;  /* 0x000008001d2a7984 */ /* 0x000fe20000000800 */
[----:B--2---:R-:W-:-:S02]  /*79c0*/  IMAD R20, R15, R20, R30 ;  /* 0x000000140f147224 */ /* 0x004fc400078e021e */
[----:B---3--:R-:W-:-:S03]  /*79d0*/  IMAD R21, R15, R21, R30 ;  /* 0x000000150f157224 */ /* 0x008fc600078e021e */
[----:B------:R-:W-:Y:S01]  /*79e0*/  IADD3 R25, P1, R13, R20, RZ ;  /* 0x000000140d197210 */ /* 0x000fe20007f3e0ff */
[----:B----4-:R-:W-:-:S03]  /*79f0*/  IMAD R23, R15, R22, R30 ;  /* 0x000000160f177224 */ /* 0x010fc600078e021e */
[----:B------:R-:W-:Y:S02]  /*7a00*/  LEA.HI.X.SX32 R26, R20, R14, 0x1, P1 ;  /* 0x0000000e141a7211 */ /* 0x000fe400008f0eff */
[----:B------:R-:W-:Y:S01]  /*7a10*/  LEA R20, P1, R25, UR18, 0x2 ;  /* 0x0000001219147c11 */ /* 0x000fe2000f8210ff */
[----:B------:R-:W-:Y:S01]  /*7a20*/  VIADD R23, R23, 0x400 ;  /* 0x0000040017177836 */ /* 0x000fe20000000000 */
[----:B------:R-:W-:Y:S01]  /*7a30*/  IADD3 R22, R21, 0x200, RZ ;  /* 0x0000020015167810 */ /* 0x000fe20007ffe0ff */
[----:B------:R-:W-:Y:S01]  /*7a40*/  IMAD R24, R15, R24, R30 ;  /* 0x000000180f187224 */ /* 0x000fe200078e021e */
[----:B------:R-:W-:Y:S02]  /*7a50*/  LEA.HI.X R21, R25, UR19, R26, 0x2, P1 ;  /* 0x0000001319157c11 */ /* 0x000fe400088f141a */
[C---:B------:R-:W-:Y:S01]  /*7a60*/  IADD3 R27, P2, R13.reuse, R22, RZ ;  /* 0x000000160d1b7210 */ /* 0x040fe20007f5e0ff */
[----:B------:R-:W-:Y:S01]  /*7a70*/  VIADD R26, R24, 0x600 ;  /* 0x00000600181a7836 */ /* 0x000fe20000000000 */
[----:B------:R-:W-:-:S02]  /*7a80*/  IADD3 R25, P3, R13, R23, RZ ;  /* 0x000000170d197210 */ /* 0x000fc40007f7e0ff */
[-C--:B------:R-:W-:Y:S02]  /*7a90*/  LEA.HI.X.SX32 R34, R22, R14.reuse, 0x1, P2 ;  /* 0x0000000e16227211 */ /* 0x080fe400010f0eff */
[----:B------:R-:W-:Y:S02]  /*7aa0*/  LEA.HI.X.SX32 R32, R23, R14, 0x1, P3 ;  /* 0x0000000e17207211 */ /* 0x000fe400018f0eff */
[----:B------:R-:W-:Y:S02]  /*7ab0*/  LEA R22, P1, R27, UR18, 0x2 ;  /* 0x000000121b167c11 */ /* 0x000fe4000f8210ff */
[----:B------:R-:W-:Y:S02]  /*7ac0*/  LEA R24, P2, R25, UR18, 0x2 ;  /* 0x0000001219187c11 */ /* 0x000fe4000f8410ff */
[----:B------:R-:W-:Y:S02]  /*7ad0*/  LEA.HI.X R23, R27, UR19, R34, 0x2, P1 ;  /* 0x000000131b177c11 */ /* 0x000fe400088f1422 */
[----:B------:R-:W-:-:S02]  /*7ae0*/  LEA.HI.X R25, R25, UR19, R32, 0x2, P2 ;  /* 0x0000001319197c11 */ /* 0x000fc400090f1420 */
[----:B------:R-:W-:Y:S01]  /*7af0*/  IADD3 R27, P1, R13, R26, RZ ;  /* 0x0000001a0d1b7210 */ /* 0x000fe20007f3e0ff */
[----:B------:R1:W0:Y:S03]  /*7b00*/  LDG.E.128 R32, desc[UR36][R20.64] ;  /* 0x0000002414207981 */ /* 0x000226000c1e1d00 */
        /* <DEDUP_REMOVED lines=11> */
[----:B----4-:R-:W-:Y:S01]  /*7bc0*/  VIADD R29, R29, 0x20 ;  /* 0x000000201d1d7836 */ /* 0x010fe20000000000 */
[----:B------:R-:W-:Y:S01]  /*7bd0*/  IADD3 R30, R30, 0x800, RZ ;  /* 0x000008001e1e7810 */ /* 0x000fe20007ffe0ff */
        /* <DEDUP_REMOVED lines=17> */
.L_x_2970:
[----:B------:R-:W-:Y:S05]  /*7cf0*/  BSYNC B0 ;  /* 0x0000000000007941 */ /* 0x000fea0003800000 */
.L_x_2969:
        /* <DEDUP_REMOVED lines=15> */
[----:B------:R-:W-:-:S07]  /*7df0*/  IMAD R22, R3, 0x4, R0 ;  /* 0x0000000403167824 */ /* 0x000fce00078e0200 */
.L_x_2981:
        /* <DEDUP_REMOVED lines=26> */
[----:B------:R-:W-:-:S04]  /*7fa0*/  IMAD R21, R23, UR45, RZ ;  /* 0x0000002d17157c24 */ /* 0x000fc8000f8e02ff */
[----:B------:R-:W-:-:S04]  /*7fb0*/  IMAD.MOV.U32 R20, RZ, RZ, R18 ;  /* 0x000000ffff147224 */ /* 0x000fc800078e0012 */
        /* <DEDUP_REMOVED lines=21> */
.L_x_2980:
[----:B------:R-:W-:Y:S05]  /*8110*/  BSYNC B2 ;  /* 0x0000000000027941 */ /* 0x000fea0003800000 */
.L_x_2979:
[----:B------:R-:W-:Y:S02]  /*8120*/  VIADD R12, R12, 0x2 ;  /* 0x000000020c0c7836 */ /* 0x000fe40000000000 */
[----:B------:R-:W-:Y:S01]  /*8130*/  VIADD R22, R22, 0x8 ;  /* 0x0000000816167836 */ /* 0x000fe20000000000 */
[----:B------:R-:W-:Y:S06]  /*8140*/  @P1 BRA `(.L_x_2981) ;  /* 0xfffffffc002c1947 */ /* 0x000fec000383ffff */
.L_x_2978:
[----:B------:R-:W-:Y:S05]  /*8150*/  BSYNC B1 ;  /* 0x0000000000017941 */ /* 0x000fea0003800000 */
.L_x_2977:
[----:B------:R-:W-:-:S13]  /*8160*/  ISETP.GE.U32.AND P1, PT, R28, 0x6, PT ;  /* 0x000000061c00780c */ /* 0x000fda0003f26070 */
[----:B------:R-:W-:Y:S05]  /*8170*/  @!P1 BRA `(.L_x_2976) ;  /* 0x0000000c001c9947 */ /* 0x000fea0003800000 */
[----:B------:R-:W-:-:S05]  /*8180*/  LEA R18, R12, 0x10, 0x2 ;  /* 0x000000100c127811 */ /* 0x000fca00078e10ff */
[----:B------:R-:W-:-:S05]  /*8190*/  IMAD R15, R17, -0x4, R18 ;  /* 0xfffffffc110f7824 */ /* 0x000fca00078e0212 */
[----:B------:R-:W-:-:S07]  /*81a0*/  IADD3 R15, R0, R15, RZ ;  /* 0x0000000f000f7210 */ /* 0x000fce0007ffe0ff */
.L_x_2990:
[----:B------:R-:W0:Y:S01]  /*81b0*/  LDC R28, c[0x0][0x284] ;  /* 0x0000a100ff1c7b82 */ /* 0x000e220000000800 */
[C---:B------:R-:W-:Y:S01]  /*81c0*/  VIADD R25, R12.reuse, 0x2 ;  /* 0x000000020c197836 */ /* 0x040fe20000000000 */
[C---:B------:R-:W-:Y:S01]  /*81d0*/  IADD3 R27, R12.reuse, 0x6, RZ ;  /* 0x000000060c1b7810 */ /* 0x040fe20007ffe0ff */
[C---:B------:R-:W-:Y:S01]  /*81e0*/  VIADD R26, R12.reuse, 0x4 ;  /* 0x000000040c1a7836 */ /* 0x040fe20000000000 */
[----:B------:R-:W-:Y:S01]  /*81f0*/  BSSY B1, `(.L_x_2982) ;  /* 0x0000031000017945 */ /* 0x000fe20003800000 */
[-C--:B0-----:R-:W-:Y:S02]  /*8200*/  ISETP.GE.AND P4, PT, R12, R28.reuse, PT ;  /* 0x0000001c0c00720c */ /* 0x081fe40003f86270 */
[-C--:B------:R-:W-:Y:S02]  /*8210*/  ISETP.GE.AND P1, PT, R25, R28.reuse, PT ;  /* 0x0000001c1900720c */ /* 0x080fe40003f26270 */
[-C--:B------:R-:W-:Y:S02]  /*8220*/  ISETP.GE.AND P2, PT, R26, R28.reuse, PT ;  /* 0x0000001c1a00720c */ /* 0x080fe40003f46270 */
        /* <DEDUP_REMOVED lines=10> */
[----:B0-----:R-:W-:-:S04]  /*82d0*/  IMAD.MOV R18, RZ, RZ, -R19 ;  /* 0x000000ffff127224 */ /* 0x001fc800078e0a13 */
[----:B------:R-:W-:Y:S01]  /*82e0*/  IMAD R23, R18, R21, RZ ;  /* 0x0000001512177224 */ /* 0x000fe200078e02ff */
[----:B------:R-:W-:-:S10]  /*82f0*/  HFMA2.MMA R18, -RZ, RZ, 0, 0 ;  /* 0x00000000ff127435 */ /* 0x000fd400000001ff */
[----:B------:R-:W-:-:S04]  /*8300*/  IMAD.HI.U32 R18, R19, R23, R18 ;  /* 0x0000001713127227 */ /* 0x000fc800078e0012 */
[----:B------:R-:W-:Y:S02]  /*8310*/  IMAD.MOV.U32 R19, RZ, RZ, R24 ;  /* 0x000000ffff137224 */ /* 0x000fe400078e0018 */
[----:B------:R-:W0:Y:S02]  /*8320*/  LDS R24, [R15+-0x10] ;  /* 0xfffff0000f187984 */ /* 0x000e240000000800 */
[----:B------:R-:W-:-:S04]  /*8330*/  IMAD.HI.U32 R18, R18, R19, RZ ;  /* 0x0000001312127227 */ /* 0x000fc800078e00ff */
[----:B------:R-:W-:-:S04]  /*8340*/  IMAD.MOV R18, RZ, RZ, -R18 ;  /* 0x000000ffff127224 */ /* 0x000fc800078e0a12 */
[----:B------:R-:W-:-:S05]  /*8350*/  IMAD R18, R21, R18, R19 ;  /* 0x0000001215127224 */ /* 0x000fca00078e0213 */
[----:B------:R-:W-:-:S13]  /*8360*/  ISETP.GT.U32.AND P4, PT, R21, R18, PT ;  /* 0x000000121500720c */ /* 0x000fda0003f84070 */
[----:B------:R-:W-:-:S04]  /*8370*/  @!P4 IADD3 R18, R18, -R21, RZ ;  /* 0x800000151212c210 */ /* 0x000fc80007ffe0ff */
[----:B------:R-:W-:-:S13]  /*8380*/  ISETP.GT.U32.AND P4, PT, R21, R18, PT ;  /* 0x000000121500720c */ /* 0x000fda0003f84070 */
[----:B------:R-:W-:Y:S02]  /*8390*/  @!P4 IMAD.IADD R18, R18, 0x1, -R21 ;  /* 0x000000011212c824 */ /* 0x000fe400078e0a15 */
[----:B------:R-:W-:Y:S02]  /*83a0*/  IMAD R21, R28, UR45, RZ ;  /* 0x0000002d1c157c24 */ /* 0x000fe4000f8e02ff */
        /* <DEDUP_REMOVED lines=16> */
[----:B------:R-:W0:Y:S02]  /*84b0*/  LDG.E.128 R20, desc[UR36][R20.64] ;  /* 0x0000002414147981 */ /* 0x000e24000c1e1d00 */
[-C--:B0-----:R-:W-:Y:S01]  /*84c0*/  FFMA.FTZ R8, R20, R24.reuse, R8 ;  /* 0x0000001814087223 */ /* 0x081fe20000010008 */
[-C--:B------:R-:W-:Y:S01]  /*84d0*/  FFMA.FTZ R9, R21, R24.reuse, R9 ;  /* 0x0000001815097223 */ /* 0x080fe20000010009 */
[-C--:B------:R-:W-:Y:S01]  /*84e0*/  FFMA.FTZ R10, R22, R24.reuse, R10 ;  /* 0x00000018160a7223 */ /* 0x080fe2000001000a */
[----:B------:R-:W-:-:S07]  /*84f0*/  FFMA.FTZ R11, R23, R24, R11 ;  /* 0x00000018170b7223 */ /* 0x000fce000001000b */
.L_x_2983:
[----:B------:R-:W-:Y:S05]  /*8500*/  BSYNC B1 ;  /* 0x0000000000017941 */ /* 0x000fea0003800000 */
.L_x_2982:
        /* <DEDUP_REMOVED lines=14> */
[----:B------:R-:W-:Y:S02]  /*85f0*/  MOV R19, R24 ;  /* 0x0000001800137202 */ /* 0x000fe40000000f00 */
[----:B------:R-:W0:Y:S03]  /*8600*/  LDS R24, [R15+-0x8] ;  /* 0xfffff8000f187984 */ /* 0x000e260000000800 */
[----:B------:R-:W-:-:S04]  /*8610*/  IMAD.HI.U32 R18, R18, R19, RZ ;  /* 0x0000001312127227 */ /* 0x000fc800078e00ff */
[----:B------:R-:W-:-:S04]  /*8620*/  IMAD.MOV R18, RZ, RZ, -R18 ;  /* 0x000000ffff127224 */ /* 0x000fc800078e0a12 */
[----:B------:R-:W-:-:S05]  /*8630*/  IMAD R18, R21, R18, R19 ;  /* 0x0000001215127224 */ /* 0x000fca00078e0213 */
[----:B------:R-:W-:-:S13]  /*8640*/  ISETP.GT.U32.AND P1, PT, R21, R18, PT ;  /* 0x000000121500720c */ /* 0x000fda0003f24070 */
[----:B------:R-:W-:-:S04]  /*8650*/  @!P1 IADD3 R18, R18, -R21, RZ ;  /* 0x8000001512129210 */ /* 0x000fc80007ffe0ff */
[----:B------:R-:W-:-:S13]  /*8660*/  ISETP.GT.U32.AND P1, PT, R21, R18, PT ;  /* 0x000000121500720c */ /* 0x000fda0003f24070 */
[----:B------:R-:W-:Y:S02]  /*8670*/  @!P1 IMAD.IADD R18, R18, 0x1, -R21 ;  /* 0x0000000112129824 */ /* 0x000fe400078e0a15 */
        /* <DEDUP_REMOVED lines=22> */
.L_x_2985:
[----:B------:R-:W-:Y:S05]  /*87e0*/  BSYNC B1 ;  /* 0x0000000000017941 */ /* 0x000fea0003800000 */
.L_x_2984:
        /* <DEDUP_REMOVED lines=15> */
[----:B------:R-:W0:Y:S03]  /*88e0*/  LDS R24, [R15] ;  /* 0x000000000f187984 */ /* 0x000e260000000800 */
        /* <DEDUP_REMOVED lines=29> */
.L_x_2987:
[----:B------:R-:W-:Y:S05]  /*8ac0*/  BSYNC B1 ;  /* 0x0000000000017941 */ /* 0x000fea0003800000 */
.L_x_2986:
        /* <DEDUP_REMOVED lines=15> */
[----:B------:R-:W0:Y:S03]  /*8bc0*/  LDS R24, [R15+0x8] ;  /* 0x000008000f187984 */ /* 0x000e260000000800 */
        /* <DEDUP_REMOVED lines=29> */
.L_x_2989:
[----:B------:R-:W-:Y:S05]  /*8da0*/  BSYNC B1 ;  /* 0x0000000000017941 */ /* 0x000fea0003800000 */
.L_x_2988:
[----:B------:R-:W-:Y:S01]  /*8db0*/  VIADD R12, R12, 0x8 ;  /* 0x000000080c0c7836 */ /* 0x000fe20000000000 */
[----:B------:R-:W-:-:S04]  /*8dc0*/  IADD3 R15, R15, 0x20, RZ ;  /* 0x000000200f0f7810 */ /* 0x000fc80007ffe0ff */
[----:B------:R-:W-:-:S13]  /*8dd0*/  ISETP.GE.AND P1, PT, R12, UR40, PT ;  /* 0x000000280c007c0c */ /* 0x000fda000bf26270 */
[----:B------:R-:W-:Y:S05]  /*8de0*/  @!P1 BRA `(.L_x_2990) ;  /* 0xfffffff000f09947 */ /* 0x000fea000383ffff */
.L_x_2976:
[----:B------:R-:W-:Y:S05]  /*8df0*/  BSYNC B0 ;  /* 0x0000000000007941 */ /* 0x000fea0003800000 */
.L_x_2975:
[C---:B------:R-:W-:Y:S01]  /*8e00*/  LOP3.LUT R12, R16.reuse, 0xffffffc0, RZ, 0xc0, !PT ;  /* 0xffffffc0100c7812 */ /* 0x040fe200078ec0ff */
[----:B------:R-:W-:Y:S01]  /*8e10*/  USHF.L.U32 UR7, UR7, 0x8, URZ ;  /* 0x0000000807077899 */ /* 0x000fe2000800063f */
[----:B------:R-:W-:Y:S01]  /*8e20*/  BSSY B0, `(.L_x_2991) ;  /* 0x000004e000007945 */ /* 0x000fe20003800000 */
[----:B------:R-:W-:Y:S01]  /*8e30*/  ISETP.GT.AND P1, PT, R16, 0x3f, PT ;  /* 0x0000003f1000780c */ /* 0x000fe20003f24270 */
[----:B------:R-:W-:Y:S01]  /*8e40*/  IMAD R23, R3, 0x100, R2 ;  /* 0x0000010003177824 */ /* 0x000fe200078e0202 */
[----:B------:R-:W-:Y:S01]  /*8e50*/  ISETP.NE.AND P2, PT, R12, 0x40, PT ;  /* 0x000000400c00780c */ /* 0x000fe20003f45270 */
[----:B------:R-:W-:-:S12]  /*8e60*/  @P0 BRA `(.L_x_2992) ;  /* 0x0000000400240947 */ /* 0x000fd80003800000 */
[----:B------:R-:W0:Y:S01]  /*8e70*/  LDC R0, c[0x0][0x308] ;  /* 0x0000c200ff007b82 */ /* 0x000e220000000800 */
[----:B------:R-:W-:Y:S01]  /*8e80*/  USHF.L.U32 UR4, UR46, 0x8, URZ ;  /* 0x000000082e047899 */ /* 0x000fe2000800063f */
[----:B------:R-:W-:-:S03]  /*8e90*/  ULDC UR5, c[0x0][0x278] ;  /* 0x00009e0000057ab9 */ /* 0x000fc60000000800 */
[----:B------:R-:W-:Y:S02]  /*8ea0*/  UIMAD UR4, UR45, UR5, UR4 ;  /* 0x000000052d0472a4 */ /* 0x000fe4000f8e0204 */
[----:B------:R-:W-:-:S04]  /*8eb0*/  UISETP.NE.AND UP0, UPT, UR5, URZ, UPT ;  /* 0x0000003f0500728c */ /* 0x000fc8000bf05270 */
[----:B------:R-:W-:-:S06]  /*8ec0*/  USEL UR4, UR7, UR4, !UP0 ;  /* 0x0000000407047287 */ /* 0x000fcc000c000000 */
[----:B------:R-:W-:Y:S01]  /*8ed0*/  IADD3 R3, R2, UR4, RZ ;  /* 0x0000000402037c10 */ /* 0x000fe2000fffe0ff */
[----:B------:R-:W-:Y:S01]  /*8ee0*/  ULDC.64 UR4, c[0x0][0x2f0] ;  /* 0x0000bc0000047ab9 */ /* 0x000fe20000000a00 */
[----:B0-----:R-:W-:-:S13]  /*8ef0*/  ISETP.NE.AND P3, PT, R0, 0x2, PT ;  /* 0x000000020000780c */ /* 0x001fda0003f65270 */
[----:B------:R-:W0:Y:S01]  /*8f00*/  @!P3 LDC.64 R14, c[0x0][0x238] ;  /* 0x00008e00ff0ebb82 */ /* 0x000e220000000a00 */
[----:B------:R-:W-:-:S07]  /*8f10*/  UISETP.NE.U32.AND UP0, UPT, UR4, URZ, UPT ;  /* 0x0000003f0400728c */ /* 0x000fce000bf05070 */
[----:B------:R-:W1:Y:S01]  /*8f20*/  @P3 LDC.64 R12, c[0x0][0x238] ;  /* 0x00008e00ff0c3b82 */ /* 0x000e620000000a00 */
[----:B------:R-:W-:Y:S01]  /*8f30*/  UISETP.NE.AND.EX UP0, UPT, UR5, URZ, UPT, UP0 ;  /* 0x0000003f0500728c */ /* 0x000fe2000bf05300 */
[----:B0-----:R-:W-:-:S06]  /*8f40*/  @!P3 IADD3 R14, P0, R3, R14, RZ ;  /* 0x0000000e030eb210 */ /* 0x001fcc0007f1e0ff */
[----:B------:R-:W0:Y:S04]  /*8f50*/  @!P3 LDC.64 R18, c[0x0][0x2f8] ;  /* 0x0000be00ff12bb82 */ /* 0x000e280000000a00 */
[----:B------:R-:W-:Y:S01]  /*8f60*/  @UP0 ULDC UR4, c[0x0][0x288] ;  /* 0x0000a20000040ab9 */ /* 0x000fe20000000800 */
[----:B------:R-:W-:-:S05]  /*8f70*/  @!P3 LEA.HI.X.SX32 R15, R3, R15, 0x1, P0 ;  /* 0x0000000f030fb211 */ /* 0x000fca00000f0eff */
[----:B------:R2:W3:Y:S01]  /*8f80*/  @!P3 LDG.E R0, desc[UR36][R14.64] ;  /* 0x000000240e00b981 */ /* 0x0004e2000c1e1900 */
[----:B------:R-:W-:Y:S01]  /*8f90*/  PLOP3.LUT P4, PT, PT, PT, UP0, 0x80, 0x0 ;  /* 0x000000000000781c */ /* 0x000fe20003f8f008 */
[----:B------:R-:W-:Y:S01]  /*8fa0*/  @UP0 UIMAD UR4, UR38, UR4, UR46 ;  /* 0x00000004260402a4 */ /* 0x000fe2000f8e022e */
[----:B-1----:R-:W-:-:S05]  /*8fb0*/  @P3 IMAD.WIDE R12, R3, 0x4, R12 ;  /* 0x00000004030c3825 */ /* 0x002fca00078e020c */
[----:B------:R-:W-:Y:S01]  /*8fc0*/  IMAD.U32 R3, RZ, RZ, UR4 ;  /* 0x00000004ff037e24 */ /* 0x000fe2000f8e00ff */
[----:B------:R-:W-:Y:S01]  /*8fd0*/  @UP0 ULDC.64 UR4, c[0x0][0x2e8] ;  /* 0x0000ba0000040ab9 */ /* 0x000fe20000000a00 */
[----:B------:R1:W4:Y:S01]  /*8fe0*/  @P3 LDG.E.128 R24, desc[UR36][R12.64] ;  /* 0x000000240c183981 */ /* 0x000322000c1e1d00 */
[----:B--2---:R-:W-:Y:S01]  /*8ff0*/  MOV R14, UR4 ;  /* 0x00000004000e7c02 */ /* 0x004fe20008000f00 */
[----:B------:R-:W-:Y:S02]  /*9000*/  IMAD.U32 R15, RZ, RZ, UR5 ;  /* 0x00000005ff0f7e24 */ /* 0x000fe4000f8e00ff */
[----:B------:R-:W-:Y:S01]  /*9010*/  @P4 LEA R3, R3, R2, 0x8 ;  /* 0x0000000203034211 */ /* 0x000fe200078e40ff */
[----:B0-----:R-:W2:Y:S04]  /*9020*/  @!P3 LDG.E R18, desc[UR36][R18.64+0x8] ;  /* 0x000008241212b981 */ /* 0x001ea8000c1e1900 */
[----:B------:R-:W-:-:S05]  /*9030*/  @P4 IMAD.WIDE R14, R3, 0x4, R14 ;  /* 0x00000004030e4825 */ /* 0x000fca00078e020e */
[----:B------:R0:W4:Y:S01]  /*9040*/  @P4 LDG.E.128 R28, desc[UR36][R14.64] ;  /* 0x000000240e1c4981 */ /* 0x000122000c1e1d00 */
[----:B------:R-:W0:Y:S01]  /*9050*/  S2UR UR5, SR_CgaCtaId ;  /* 0x00000000000579c3 */ /* 0x000e220000008800 */
[----:B------:R-:W-:Y:S02]  /*9060*/  UMOV UR4, 0x400 ;  /* 0x0000040000047882 */ /* 0x000fe40000000000 */
[----:B------:R-:W-:Y:S01]  /*9070*/  UIADD3 UR4, UR4, 0x420, URZ ;  /* 0x0000042004047890 */ /* 0x000fe2000fffe03f */
[----:B------:R-:W-:Y:S01]  /*9080*/  IADD3 R17, -R17, UR40, RZ ;  /* 0x0000002811117c10 */ /* 0x000fe2000fffe1ff */
[----:B-1----:R-:W-:Y:S02]  /*9090*/  IMAD.U32 R13, RZ, RZ, UR8 ;  /* 0x00000008ff0d7e24 */ /* 0x002fe4000f8e00ff */
[----:B0-----:R-:W-:Y:S02]  /*90a0*/  ULEA UR4, UR5, UR4, 0x18 ;  /* 0x0000000405047291 */ /* 0x001fe4000f8ec03f */
[----:B------:R-:W-:Y:S01]  /*90b0*/  IMAD R13, R13, 0x100, R2 ;  /* 0x000001000d0d7824 */ /* 0x000fe200078e0202 */
[----:B------:R-:W-:-:S06]  /*90c0*/  USHF.L.U32 UR5, UR41, 0x8, URZ ;  /* 0x0000000829057899 */ /* 0x000fcc000800063f */
[----:B------:R-:W-:Y:S01]  /*90d0*/  IMAD.U32 R22, RZ, RZ, UR5 ;  /* 0x00000005ff167e24 */ /* 0x000fe2000f8e00ff */
[--C-:B---3--:R-:W-:Y:S02]  /*90e0*/  @!P3 SHF.R.U32.HI R3, RZ, 0x10, R0.reuse ;  /* 0x00000010ff03b819 */ /* 0x108fe40000011600 */
[----:B------:R-:W-:Y:S02]  /*90f0*/  @!P3 PRMT R15, R0, 0x9910, RZ ;  /* 0x00009910000fb816 */ /* 0x000fe400000000ff */
[----:B------:R0:W-:Y:S01]  /*9100*/  @!P3 I2F.S8 R21, R3 ;  /* 0x000000030015b306 */ /* 0x0001e20000001400 */
[----:B------:R-:W-:Y:S02]  /*9110*/  @!P3 SHF.R.U32.HI R12, RZ, 0x18, R0 ;  /* 0x00000018ff0cb819 */ /* 0x000fe40000011600 */
[----:B0-----:R-:W-:-:S05]  /*9120*/  @!P3 SHF.R.S32.HI R3, RZ, 0x8, R15 ;  /* 0x00000008ff03b819 */ /* 0x001fca000001140f */
[----:B------:R0:W2:Y:S02]  /*9130*/  @!P3 I2F.S8 R20, R0 ;  /* 0x000000000014b306 */ /* 0x0000a40000001400 */
[----:B0-----:R-:W-:-:S06]  /*9140*/  MOV R0, UR4 ;  /* 0x0000000400007c02 */ /* 0x001fcc0008000f00 */
[----:B------:R-:W0:Y:S01]  /*9150*/  @!P3 I2F.S8 R14, R12 ;  /* 0x0000000c000eb306 */ /* 0x000e220000001400 */
[----:B------:R-:W-:-:S07]  /*9160*/  LEA R15, R17, R0, 0x2 ;  /* 0x00000000110f7211 */ /* 0x000fce00078e10ff */
[----:B------:R-:W1:Y:S01]  /*9170*/  @!P3 I2F.S16 R3, R3 ;  /* 0x000000030003b306 */ /* 0x000e620000101400 */
[----:B------:R-:W3:Y:S01]  /*9180*/  LDS R15, [R15] ;  /* 0x000000000f0f7984 */ /* 0x000ee20000000800 */
[----:B------:R-:W-:Y:S01]  /*9190*/  SHF.R.S32.HI R17, RZ, 0x1f, R13 ;  /* 0x0000001fff117819 */ /* 0x000fe2000001140d */
[-C--:B--2---:R-:W-:Y:S01]  /*91a0*/  @!P3 FMUL.FTZ R24, R20, R18.reuse ;  /* 0x000000121418b220 */ /* 0x084fe20000410000 */
[----:B------:R-:W-:Y:S01]  /*91b0*/  IADD3 R13, P0, R13, UR5, RZ ;  /* 0x000000050d0d7c10 */ /* 0x000fe2000ff1e0ff */
[-C--:B------:R-:W-:Y:S01]  /*91c0*/  @!P3 FMUL.FTZ R26, R21, R18.reuse ;  /* 0x00000012151ab220 */ /* 0x080fe20000410000 */
[----:B------:R-:W-:Y:S01]  /*91d0*/  ULDC.64 UR4, c[0x0][0x250] ;  /* 0x0000940000047ab9 */ /* 0x000fe20000000a00 */
[-C--:B0-----:R-:W-:Y:S01]  /*91e0*/  @!P3 FMUL.FTZ R27, R14, R18.reuse ;  /* 0x000000120e1bb220 */ /* 0x081fe20000410000 */
[----:B------:R-:W-:Y:S01]  /*91f0*/  LEA.HI.X.SX32 R22, R22, R17, 0x1, P0 ;  /* 0x0000001116167211 */ /* 0x000fe200000f0eff */
[----:B----45:R-:W-:Y:S01]  /*9200*/  FADD.FTZ R4, R24, R4 ;  /* 0x0000000418047221 */ /* 0x030fe20000010000 */
[----:B------:R-:W-:Y:S01]  /*9210*/  LEA R12, P0, R13, UR4, 0x2 ;  /* 0x000000040d0c7c11 */ /* 0x000fe2000f8010ff */
[----:B------:R-:W-:Y:S01]  /*9220*/  FADD.FTZ R6, R26, R6 ;  /* 0x000000061a067221 */ /* 0x000fe20000010000 */
[----:B-1----:R-:W-:Y:S01]  /*9230*/  @!P3 FMUL.FTZ R25, R3, R18 ;  /* 0x000000120319b220 */ /* 0x002fe20000410000 */
        /* <DEDUP_REMOVED lines=8> */
[C---:B---3--:R-:W-:Y:S01]  /*92c0*/  FFMA.FTZ R8, R15.reuse, R4, R8 ;  /* 0x000000040f087223 */ /* 0x048fe20000010008 */
[C---:B------:R-:W-:Y:S01]  /*92d0*/  FFMA.FTZ R10, R15.reuse, R6, R10 ;  /* 0x000000060f0a7223 */ /* 0x040fe2000001000a */
[C---:B------:R-:W-:Y:S01]  /*92e0*/  FFMA.FTZ R11, R15.reuse, R7, R11 ;  /* 0x000000070f0b7223 */ /* 0x040fe2000001000b */
[----:B------:R-:W-:-:S07]  /*92f0*/  FFMA.FTZ R9, R15, R5, R9 ;  /* 0x000000050f097223 */ /* 0x000fce0000010009 */
.L_x_2992:
[----:B------:R-:W-:Y:S05]  /*9300*/  BSYNC B0 ;  /* 0x0000000000007941 */ /* 0x000fea0003800000 */
.L_x_2991:
[----:B------:R-:W-:Y:S01]  /*9310*/  BAR.SYNC.DEFER_BLOCKING 0x0 ;  /* 0x0000000000007b1d */ /* 0x000fe20000010000 */
[----:B------:R-:W-:Y:S01]  /*9320*/  IMAD R23, R23, 0x4, R0 ;  /* 0x0000000417177824 */ /* 0x000fe200078e0200 */
[----:B------:R-:W-:-:S04]  /*9330*/  IADD3 R16, R16, 0x3f, RZ ;  /* 0x0000003f10107810 */ /* 0x000fc80007ffe0ff */
[----:B------:R-:W-:Y:S01]  /*9340*/  ISETP.GT.U32.AND P0, PT, R16, 0x7e, PT ;  /* 0x0000007e1000780c */ /* 0x000fe20003f04070 */
[----:B------:R1:W-:Y:S01]  /*9350*/  @!P2 STS.128 [R23+-0x400], R8 ;  /* 0xfffc00081700a388 */ /* 0x0003e20000000c00 */
[----:B------:R-:W-:Y:S06]  /*9360*/  BAR.SYNC.DEFER_BLOCKING 0x0 ;  /* 0x0000000000007b1d */ /* 0x000fec0000010000 */
[----:B0-----:R1:W0:Y:S02]  /*9370*/  @!P1 LDS.128 R12, [R23] ;  /* 0x00000000170c9984 */ /* 0x0012240000000c00 */
        /* <DEDUP_REMOVED lines=8> */
[----:B-----5:R-:W0:Y:S01]  /*9400*/  @P0 LDC.64 R4, c[0x0][0x210] ;  /* 0x00008400ff040b82 */ /* 0x020e220000000a00 */
[----:B------:R-:W-:-:S05]  /*9410*/  @P0 IADD3 R3, R2, UR7, RZ ;  /* 0x0000000702030c10 */ /* 0x000fca000fffe0ff */
[----:B0-----:R-:W-:-:S05]  /*9420*/  @P0 IMAD.WIDE R4, R3, 0x4, R4 ;  /* 0x0000000403040825 */ /* 0x001fca00078e0204 */
[----:B------:R0:W-:Y:S01]  /*9430*/  @P0 STG.E.128 desc[UR36][R4.64], R8 ;  /* 0x0000000804000986 */ /* 0x0001e2000c101d24 */
[----:B------:R-:W-:Y:S05]  /*9440*/  @P0 EXIT ;  /* 0x000000000000094d */ /* 0x000fea0003800000 */
[----:B0-----:R-:W0:Y:S01]  /*9450*/  LDC.64 R4, c[0x0][0x300] ;  /* 0x0000c000ff047b82 */ /* 0x001e220000000a00 */
[----:B------:R-:W-:Y:S01]  /*9460*/  VIADD R6, R2, UR7 ;  /* 0x0000000702067c36 */ /* 0x000fe20008000000 */
[----:B------:R-:W-:Y:S01]  /*9470*/  ULDC.64 UR4, c[0x0][0x210] ;  /* 0x0000840000047ab9 */ /* 0x000fe20000000a00 */
[----:B0-----:R-:W2:Y:S03]  /*9480*/  LDG.E R4, desc[UR36][R4.64] ;  /* 0x0000002404047981 */ /* 0x001ea6000c1e1900 */
[----:B------:R-:W-:Y:S01]  /*9490*/  IADD3 R2, P0, R6, UR4, RZ ;  /* 0x0000000406027c10 */ /* 0x000fe2000ff1e0ff */
        /* <DEDUP_REMOVED lines=16> */
[----:B-1----:R-:W-:-:S04]  /*95a0*/  PRMT R5, R11, 0x8880, RZ ;  /* 0x000088800b057816 */ /* 0x002fc800000000ff */
[----:B------:R-:W-:Y:S02]  /*95b0*/  PRMT R4, R5, 0x7710, RZ ;  /* 0x0000771005047816 */ /* 0x000fe400000000ff */
[----:B------:R-:W-:Y:S02]  /*95c0*/  PRMT R5, R0, 0x7054, R3 ;  /* 0x0000705400057816 */ /* 0x000fe40000000003 */
[----:B------:R-:W-:Y:S02]  /*95d0*/  LEA.HI.X.SX32 R3, R6, UR5, 0x1, P0 ;  /* 0x0000000506037c11 */ /* 0x000fe400080f0eff */
[----:B------:R-:W-:-:S05]  /*95e0*/  PRMT R5, R4, 0x654, R5 ;  /* 0x0000065404057816 */ /* 0x000fca0000000005 */
[----:B------:R-:W-:Y:S01]  /*95f0*/  STG.E desc[UR36][R2.64], R5 ;  /* 0x0000000502007986 */ /* 0x000fe2000c101924 */
[----:B------:R-:W-:Y:S05]  /*9600*/  EXIT ;  /* 0x000000000000794d */ /* 0x000fea0003800000 */
.L_x_2953:
        /* <DEDUP_REMOVED lines=8> */
.L_x_2994:
[----:B------:R-:W-:Y:S05]  /*9690*/  BSYNC B1 ;  /* 0x0000000000017941 */ /* 0x000fea0003800000 */
.L_x_2993:
[----:B------:R-:W-:Y:S05]  /*96a0*/  BRA `(.L_x_2995) ;  /* 0xffffffd000387947 */ /* 0x000fea000383ffff */
.L_x_2957:
[----:B------:R-:W-:Y:S01]  /*96b0*/  HFMA2.MMA R11, -RZ, RZ, 0, 1.847743988037109375e-06 ;  /* 0x0000001fff0b7435 */ /* 0x000fe200000001ff */
[----:B------:R-:W-:Y:S01]  /*96c0*/  BSSY B0, `(.L_x_2996) ;  /* 0x0000007000007945 */ /* 0x000fe20003800000 */
[----:B0----5:R-:W-:Y:S01]  /*96d0*/  MOV R13, R252 ;  /* 0x000000fc000d7202 */ /* 0x021fe20000000f00 */
[----:B------:R-:W-:Y:S02]  /*96e0*/  IMAD.MOV.U32 R12, RZ, RZ, 0x10 ;  /* 0x00000010ff0c7424 */ /* 0x000fe400078e00ff */
[----:B------:R-:W-:-:S07]  /*96f0*/  IMAD.MOV.U32 R15, RZ, RZ, -0x1 ;  /* 0xffffffffff0f7424 */ /* 0x000fce00078e00ff */
[----:B-12-4-:R-:W-:Y:S05]  /*9700*/  WARPSYNC.COLLECTIVE R15, `(.L_x_2997) ;  /* 0x000000000f087348 */ /* 0x016fea0003c00000 */
[----:B------:R0:W3:Y:S02]  /*9710*/  SHFL.BFLY P6, R14, R13, R12, R11 ;  /* 0x0c00000c0d0e7389 */ /* 0x0000e400000c000b */
[----:B01234-:R-:W-:Y:S01]  /*9720*/  ENDCOLLECTIVE ;  /* 0x000000000000791b */ /* 0x01ffe20003800000 */
.L_x_2997:
[----:B------:R-:W-:Y:S05]  /*9730*/  BSYNC B0 ;  /* 0x0000000000007941 */ /* 0x000fea0003800000 */
.L_x_2996:
[----:B------:R-:W-:Y:S01]  /*9740*/  FMNMX.FTZ R13, R14, R252, !PT ;  /* 0x000000fc0e0d7209 */ /* 0x000fe20007810000 */
[----:B------:R-:W-:Y:S01]  /*9750*/  IMAD.MOV.U32 R11, RZ, RZ, 0x1f ;  /* 0x0000001fff0b7424 */ /* 0x000fe200078e00ff */
[----:B------:R-:W-:Y:S02]  /*9760*/  MOV R12, 0x8 ;  /* 0x00000008000c7802 */ /* 0x000fe40000000f00 */
[----:B------:R-:W-:-:S07]  /*9770*/  MOV R15, 0xffffffff ;  /* 0xffffffff000f7802 */ /* 0x000fce0000000f00 */
[----:B------:R-:W-:Y:S05]  /*9780*/  WARPSYNC.COLLECTIVE R15, `(.L_x_2998) ;  /* 0x000000000f087348 */ /* 0x000fea0003c00000 */
[----:B------:R0:W1:Y:S02]  /*9790*/  SHFL.BFLY P6, R14, R13, R12, R11 ;  /* 0x0c00000c0d0e7389 */ /* 0x00006400000c000b */
[----:B01----:R-:W-:Y:S01]  /*97a0*/  ENDCOLLECTIVE ;  /* 0x000000000000791b */ /* 0x003fe20003800000 */
.L_x_2998:
[----:B------:R-:W-:Y:S01]  /*97b0*/  HFMA2.MMA R12, -RZ, RZ, 0, 2.384185791015625e-07 ;  /* 0x00000004ff0c7435 */ /* 0x000fe200000001ff */
[----:B------:R-:W-:-:S05]  /*97c0*/  FMNMX.FTZ R2, R13, R14, !PT ;  /* 0x0000000e0d027209 */ /* 0x000fca0007810000 */
[----:B------:R-:W-:-:S07]  /*97d0*/  IMAD.MOV.U32 R13, RZ, RZ, R2 ;  /* 0x000000ffff0d7224 */ /* 0x000fce00078e0002 */
[----:B------:R-:W-:Y:S05]  /*97e0*/  WARPSYNC.COLLECTIVE R15, `(.L_x_2999) ;  /* 0x000000000f087348 */ /* 0x000fea0003c00000 */
[----:B------:R0:W1:Y:S02]  /*97f0*/  SHFL.BFLY P6, R14, R13, R12, R11 ;  /* 0x0c00000c0d0e7389 */ /* 0x00006400000c000b */
[----:B01----:R-:W-:Y:S01]  /*9800*/  ENDCOLLECTIVE ;  /* 0x000000000000791b */ /* 0x003fe20003800000 */
.L_x_2999:
[----:B------:R-:W-:Y:S02]  /*9810*/  MOV R12, 0x2 ;  /* 0x00000002000c7802 */ /* 0x000fe40000000f00 */
[----:B------:R-:W-:-:S05]  /*9820*/  FMNMX.FTZ R3, R2, R14, !PT ;  /* 0x0000000e02037209 */ /* 0x000fca0007810000 */
[----:B------:R-:W-:-:S07]  /*9830*/  IMAD.MOV.U32 R13, RZ, RZ, R3 ;  /* 0x000000ffff0d7224 */ /* 0x000fce00078e0003 */
[----:B------:R-:W-:Y:S05]  /*9840*/  WARPSYNC.COLLECTIVE R15, `(.L_x_3000) ;  /* 0x000000000f087348 */ /* 0x000fea0003c00000 */
[----:B------:R0:W1:Y:S02]  /*9850*/  SHFL.BFLY P6, R14, R13, R12, R11 ;  /* 0x0c00000c0d0e7389 */ /* 0x00006400000c000b */
[----:B01----:R-:W-:Y:S01]  /*9860*/  ENDCOLLECTIVE ;  /* 0x000000000000791b */ /* 0x003fe20003800000 */
.L_x_3000:
[----:B------:R-:W-:Y:S05]  /*9870*/  BRA `(.L_x_3001) ;  /* 0xffffffd000ac7947 */ /* 0x000fea000383ffff */
.L_x_3002:
        /* <DEDUP_REMOVED lines=16> */
.L_x_3311:


//--------------------- .text._ZN4mmha33masked_multihead_attention_kernelIfLi256ELi256ELi4ELi64ELi64ELb0ELb1EEEv26Multihead_attention_paramsIT_XT5_EE --------------------------
	.section	.text._ZN4mmha33masked_multihead_attention_kernelIfLi256ELi256ELi4ELi64ELi64ELb0ELb1EEEv26Multihead_attention_paramsIT_XT5_EE,"ax",@progbits
	.align	128
        .global         _ZN4mmha33masked_multihead_attention_kernelIfLi256ELi256ELi4ELi64ELi64ELb0ELb1EEEv26Multihead_attention_paramsIT_XT5_EE
        .type           _ZN4mmha33masked_multihead_attention_kernelIfLi256ELi256ELi4ELi64ELi64ELb0ELb1EEEv26Multihead_attention_paramsIT_XT5_EE,@function
        .size           _ZN4mmha33masked_multihead_attention_kernelIfLi256ELi256ELi4ELi64ELi64ELb0ELb1EEEv26Multihead_attention_paramsIT_XT5_EE,(.L_x_3312 - _ZN4mmha33masked_multihead_attention_kernelIfLi256ELi256ELi4ELi64ELi64ELb0ELb1EEEv26Multihead_attention_paramsIT_XT5_EE)
        .other          _ZN4mmha33masked_multihead_attention_kernelIfLi256ELi256ELi4ELi64ELi64ELb0ELb1EEEv26Multihead_attention_paramsIT_XT5_EE,@"STO_CUDA_ENTRY STV_DEFAULT"
_ZN4mmha33masked_multihead_attention_kernelIfLi256ELi256ELi4ELi64ELi64ELb0ELb1EEEv26Multihead_attention_paramsIT_XT5_EE:
.text._ZN4mmha33masked_multihead_attention_kernelIfLi256ELi256ELi4ELi64ELi64ELb0ELb1EEEv26Multihead_attention_paramsIT_XT5_EE:
        /* <DEDUP_REMOVED lines=12> */
.L_x_3003:
        /* <DEDUP_REMOVED lines=21> */
[----:B-1----:R-:W-:Y:S02]  /*0210*/  IMAD.MOV.U32 R6, RZ, RZ, RZ ;  /* 0x000000ffff067224 */ /* 0x002fe400078e00ff */
[----:B0-----:R-:W-:-:S04]  /*0220*/  IMAD.MOV R8, RZ, RZ, -R7 ;  /* 0x000000ffff087224 */ /* 0x001fc800078e0a07 */
[----:B------:R-:W-:-:S04]  /*0230*/  IMAD R9, R8, R3, RZ ;  /* 0x0000000308097224 */ /* 0x000fc800078e02ff */
[----:B------:R-:W-:Y:S02]  /*0240*/  IMAD.HI.U32 R7, R7, R9, R6 ;  /* 0x0000000907077227 */ /* 0x000fe400078e0006 */
[----:B------:R-:W0:Y:S04]  /*0250*/  LDC.64 R8, c[0x0][0x2f0] ;  /* 0x0000bc00ff087b82 */ /* 0x000e280000000a00 */
[----:B------:R-:W-:-:S05]  /*0260*/  IMAD.HI.U32 R7, R7, R0, RZ ;  /* 0x0000000007077227 */ /* 0x000fca00078e00ff */
[----:B---3--:R-:W-:-:S05]  /*0270*/  IADD3 R4, -R7, RZ, RZ ;  /* 0x000000ff07047210 */ /* 0x008fca0007ffe1ff */
[----:B------:R-:W-:-:S05]  /*0280*/  IMAD R0, R3, R4, R0 ;  /* 0x0000000403007224 */ /* 0x000fca00078e0200 */
[----:B------:R-:W-:Y:S02]  /*0290*/  ISETP.GT.U32.AND P3, PT, R3, R0, PT ;  /* 0x000000000300720c */ /* 0x000fe40003f64070 */
[----:B0-----:R-:W-:-:S04]  /*02a0*/  ISETP.NE.U32.AND P1, PT, R8, RZ, PT ;  /* 0x000000ff0800720c */ /* 0x001fc80003f25070 */
[----:B------:R-:W-:-:S07]  /*02b0*/  ISETP.NE.AND.EX P1, PT, R9, RZ, PT, P1 ;  /* 0x000000ff0900720c */ /* 0x000fce0003f25310 */
[----:B------:R-:W-:Y:S02]  /*02c0*/  @!P3 IMAD.IADD R0, R0, 0x1, -R3 ;  /* 0x000000010000b824 */ /* 0x000fe400078e0a03 */
[----:B------:R-:W-:Y:S01]  /*02d0*/  @!P3 VIADD R7, R7, 0x1 ;  /* 0x000000010707b836 */ /* 0x000fe20000000000 */
[----:B------:R-:W-:Y:S02]  /*02e0*/  ISETP.NE.AND P3, PT, R11, RZ, PT ;  /* 0x000000ff0b00720c */ /* 0x000fe40003f65270 */
[----:B------:R-:W-:Y:S02]  /*02f0*/  ISETP.GE.U32.AND P2, PT, R0, R3, PT ;  /* 0x000000030000720c */ /* 0x000fe40003f46070 */
[----:B------:R-:W-:Y:S01]  /*0300*/  LOP3.LUT R0, R2, R11, RZ, 0x3c, !PT ;  /* 0x0000000b02007212 */ /* 0x000fe200078e3cff */
[----:B------:R-:W0:Y:S03]  /*0310*/  @P1 LDC.64 R4, c[0x0][0x2f0] ;  /* 0x0000bc00ff041b82 */ /* 0x000e260000000a00 */
[----:B------:R-:W-:-:S02]  /*0320*/  ISETP.GE.AND P4, PT, R0, RZ, PT ;  /* 0x000000ff0000720c */ /* 0x000fc40003f86270 */
[----:B------:R-:W1:Y:S05]  /*0330*/  I2F.RP R0, R14 ;  /* 0x0000000e00007306 */ /* 0x000e6a0000209400 */
[----:B------:R-:W-:-:S05]  /*0340*/  @P2 VIADD R7, R7, 0x1 ;  /* 0x0000000107072836 */ /* 0x000fca0000000000 */
[----:B------:R-:W-:Y:S01]  /*0350*/  MOV R27, R7 ;  /* 0x00000007001b7202 */ /* 0x000fe20000000f00 */
[----:B-1----:R-:W1:Y:S04]  /*0360*/  MUFU.RCP R0, R0 ;  /* 0x0000000000007308 */ /* 0x002e680000001000 */
[----:B------:R-:W-:Y:S01]  /*0370*/  @!P4 IMAD.MOV R27, RZ, RZ, -R27 ;  /* 0x000000ffff1bc224 */ /* 0x000fe200078e0a1b */
[----:B------:R-:W-:-:S05]  /*0380*/  @!P3 LOP3.LUT R27, RZ, R11, RZ, 0x33, !PT ;  /* 0x0000000bff1bb212 */ /* 0x000fca00078e33ff */
[----:B0-----:R-:W-:Y:S01]  /*0390*/  @P1 IMAD.WIDE R4, R27, 0x4, R4 ;  /* 0x000000041b041825 */ /* 0x001fe200078e0204 */
[----:B------:R-:W-:-:S03]  /*03a0*/  ISETP.GT.AND P5, PT, R18, 0x3f, PT ;  /* 0x0000003f1200780c */ /* 0x000fc60003fa4270 */
[----:B------:R-:W-:Y:S01]  /*03b0*/  IMAD R22, R2, UR4, R19 ;  /* 0x0000000402167c24 */ /* 0x000fe2000f8e0213 */
[----:B------:R0:W5:Y:S01]  /*03c0*/  @P1 LDG.E R16, desc[UR36][R4.64] ;  /* 0x0000002404101981 */ /* 0x000162000c1e1900 */
[----:B----4-:R-:W-:Y:S01]  /*03d0*/  ISETP.NE.AND P2, PT, R25, RZ, PT ;  /* 0x000000ff1900720c */ /* 0x010fe20003f45270 */
[----:B------:R-:W-:Y:S01]  /*03e0*/  IMAD.SHL.U32 R29, R18, 0x4, RZ ;  /* 0x00000004121d7824 */ /* 0x000fe200078e00ff */
[----:B------:R-:W-:Y:S01]  /*03f0*/  BSSY B0, `(.L_x_3004) ;  /* 0x000003a000007945 */ /* 0x000fe20003800000 */
[----:B------:R-:W-:Y:S02]  /*0400*/  IMAD.SHL.U32 R24, R22, 0x100, RZ ;  /* 0x0000010016187824 */ /* 0x000fe400078e00ff */
[----:B-1----:R-:W-:Y:S02]  /*0410*/  VIADD R6, R0, 0xffffffe ;  /* 0x0ffffffe00067836 */ /* 0x002fe40000000000 */
[----:B------:R-:W-:Y:S02]  /*0420*/  IMAD.SHL.U32 R0, R19, 0x100, RZ ;  /* 0x0000010013007824 */ /* 0x000fe400078e00ff */
[----:B------:R1:W3:Y:S01]  /*0430*/  F2I.FTZ.U32.TRUNC.NTZ R7, R6 ;  /* 0x0000000600077305 */ /* 0x0002e2000021f000 */
[----:B------:R-:W-:-:S02]  /*0440*/  IMAD R27, R27, UR4, RZ ;  /* 0x000000041b1b7c24 */ /* 0x000fc4000f8e02ff */
[----:B------:R-:W-:Y:S02]  /*0450*/  IMAD R25, R2, R25, R0 ;  /* 0x0000001902197224 */ /* 0x000fe400078e0200 */
        /* <DEDUP_REMOVED lines=14> */
[----:B------:R-:W-:Y:S01]  /*0540*/  VIMNMX R26, RZ, R26, !PT ;  /* 0x0000001aff1a7248 */ /* 0x000fe20007fe0100 */
[----:B------:R-:W-:-:S04]  /*0550*/  IMAD.MOV R7, RZ, RZ, -R7 ;  /* 0x000000ffff077224 */ /* 0x000fc800078e0a07 */
[----:B------:R-:W-:-:S05]  /*0560*/  IMAD R23, R14, R7, R23 ;  /* 0x000000070e177224 */ /* 0x000fca00078e0217 */
[----:B------:R-:W-:-:S13]  /*0570*/  ISETP.GT.U32.AND P0, PT, R14, R23, PT ;  /* 0x000000170e00720c */ /* 0x000fda0003f04070 */
[----:B------:R-:W-:-:S04]  /*0580*/  @!P0 IADD3 R23, R23, -R14, RZ ;  /* 0x8000000e17178210 */ /* 0x000fc80007ffe0ff */
[----:B------:R-:W-:-:S13]  /*0590*/  ISETP.GT.U32.AND P0, PT, R14, R23, PT ;  /* 0x000000170e00720c */ /* 0x000fda0003f04070 */
[----:B------:R-:W-:Y:S01]  /*05a0*/  @!P0 IMAD.IADD R23, R23, 0x1, -R14 ;  /* 0x0000000117178824 */ /* 0x000fe200078e0a0e */
[----:B------:R-:W-:-:S04]  /*05b0*/  ISETP.NE.AND P0, PT, R12, RZ, PT ;  /* 0x000000ff0c00720c */ /* 0x000fc80003f05270 */
[----:B------:R-:W-:-:S09]  /*05c0*/  @!P1 IADD3 R23, -R23, RZ, RZ ;  /* 0x000000ff17179210 */ /* 0x000fd20007ffe1ff */
[----:B------:R-:W-:Y:S01]  /*05d0*/  @!P0 LOP3.LUT R23, RZ, R12, RZ, 0x33, !PT ;  /* 0x0000000cff178212 */ /* 0x000fe200078e33ff */
[----:B0-----:R-:W-:Y:S06]  /*05e0*/  @P5 BRA `(.L_x_3005) ;  /* 0x0000000000605947 */ /* 0x001fec0003800000 */
        /* <DEDUP_REMOVED lines=22> */
[----:B--2---:R-:W-:Y:S01]  /*0750*/  @!P0 FMUL.FTZ R5, R0, R11 ;  /* 0x0000000b00058220 */ /* 0x004fe20000410000 */
[----:B------:R-:W-:Y:S06]  /*0760*/  BRA `(.L_x_3006) ;  /* 0x0000000000087947 */ /* 0x000fec0003800000 */
.L_x_3005:
[----:B------:R-:W-:Y:S02]  /*0770*/  CS2R R6, SRZ ;  /* 0x0000000000067805 */ /* 0x000fe4000001ff00 */
[----:B------:R-:W-:-:S07]  /*0780*/  CS2R R4, SRZ ;  /* 0x0000000000047805 */ /* 0x000fce000001ff00 */
.L_x_3006:
[----:B------:R-:W-:Y:S05]  /*0790*/  BSYNC B0 ;  /* 0x0000000000007941 */ /* 0x000fea0003800000 */
.L_x_3004:
        /* <DEDUP_REMOVED lines=11> */
.L_x_3008:
        /* <DEDUP_REMOVED lines=18> */
.L_x_3009:
[----:B------:R-:W-:Y:S05]  /*0970*/  BSYNC B0 ;  /* 0x0000000000007941 */ /* 0x000fea0003800000 */
.L_x_3007:
        /* <DEDUP_REMOVED lines=35> */
[----:B---3--:R-:W-:Y:S01]  /*0bb0*/  FADD.FTZ R32, R32, R4 ;  /* 0x0000000420207221 */ /* 0x008fe20000010000 */
[----:B------:R-:W-:Y:S01]  /*0bc0*/  FADD.FTZ R33, R33, R5 ;  /* 0x0000000521217221 */ /* 0x000fe20000010000 */
[----:B------:R-:W-:Y:S01]  /*0bd0*/  FADD.FTZ R34, R34, R6 ;  /* 0x0000000622227221 */ /* 0x000fe20000010000 */
[----:B------:R-:W-:Y:S01]  /*0be0*/  FADD.FTZ R35, R35, R7 ;  /* 0x0000000723237221 */ /* 0x000fe20000010000 */
[----:B--2---:R-:W-:Y:S01]  /*0bf0*/  FADD.FTZ R36, R40, R36 ;  /* 0x0000002428247221 */ /* 0x004fe20000010000 */
[----:B------:R-:W-:Y:S01]  /*0c00*/  FADD.FTZ R37, R41, R37 ;  /* 0x0000002529257221 */ /* 0x000fe20000010000 */
[----:B------:R-:W-:Y:S01]  /*0c10*/  FADD.FTZ R38, R42, R38 ;  /* 0x000000262a267221 */ /* 0x000fe20000010000 */
[----:B------:R-:W-:Y:S01]  /*0c20*/  FADD.FTZ R39, R43, R39 ;  /* 0x000000272b277221 */ /* 0x000fe20000010000 */
[----:B----4-:R-:W-:Y:S01]  /*0c30*/  @!P2 FMUL.FTZ R36, R36, R44 ;  /* 0x0000002c2424a220 */ /* 0x010fe20000410000 */
[----:B------:R-:W-:Y:S01]  /*0c40*/  @!P2 FMUL.FTZ R37, R37, R45 ;  /* 0x0000002d2525a220 */ /* 0x000fe20000410000 */
[----:B------:R-:W-:Y:S01]  /*0c50*/  @!P2 FMUL.FTZ R38, R38, R46 ;  /* 0x0000002e2626a220 */ /* 0x000fe20000410000 */
[----:B------:R-:W-:Y:S01]  /*0c60*/  @!P2 FMUL.FTZ R39, R39, R47 ;  /* 0x0000002f2727a220 */ /* 0x000fe20000410000 */
        /* <DEDUP_REMOVED lines=53> */
.L_x_3012:
[----:B------:R-:W0:Y:S01]  /*0fc0*/  S2R R4, SR_CgaCtaId ;  /* 0x0000000000047919 */ /* 0x000e220000008800 */
[----:B------:R-:W1:Y:S01]  /*0fd0*/  LDC R7, c[0x0][0x290] ;  /* 0x0000a400ff077b82 */ /* 0x000e620000000800 */
[----:B------:R-:W-:Y:S01]  /*0fe0*/  MOV R0, 0x400 ;  /* 0x0000040000007802 */ /* 0x000fe20000000f00 */
[----:B------:R-:W-:Y:S05]  /*0ff0*/  WARPSYNC.ALL ;  /* 0x0000000000007948 */ /* 0x000fea0003800000 */
[----:B------:R-:W-:Y:S01]  /*1000*/  VIADD R3, R0, 0x410 ;  /* 0x0000041000037836 */ /* 0x000fe20000000000 */
[----:B------:R-:W-:Y:S01]  /*1010*/  ISETP.NE.AND P6, PT, R41, RZ, PT ;  /* 0x000000ff2900720c */ /* 0x000fe20003fc5270 */
[----:B------:R-:W-:-:S03]  /*1020*/  IMAD R0, R30, R31, R40 ;  /* 0x0000001f1e007224 */ /* 0x000fc600078e0228 */
        /* <DEDUP_REMOVED lines=35> */
[----:B------:R-:W-:-:S04]  /*1260*/  ULDC UR4, c[0x0][0x29c] ;  /* 0x0000a70000047ab9 */ /* 0x000fc80000000800 */
[----:B------:R-:W1:Y:S01]  /*1270*/  MUFU.RCP R3, R3 ;  /* 0x0000000300037308 */ /* 0x000e620000001000 */
[----:B------:R-:W-:-:S05]  /*1280*/  I2FP.F32.S32 R0, R0 ;  /* 0x0000000000007245 */ /* 0x000fca0000201400 */
[----:B-1----:R-:W-:Y:S01]  /*1290*/  FMUL.FTZ R4, R0, R3 ;  /* 0x0000000300047220 */ /* 0x002fe20000410000 */
[----:B------:R-:W-:-:S03]  /*12a0*/  I2FP.F32.S32 R0, R5 ;  /* 0x0000000500007245 */ /* 0x000fc60000201400 */
[----:B------:R-:W-:Y:S02]  /*12b0*/  FMUL.FTZ R5, R4, 13.28771209716796875 ;  /* 0x41549a7804057820 */ /* 0x000fe40000410000 */
[----:B------:R-:W-:-:S04]  /*12c0*/  FMUL.FTZ R0, R0, R3 ;  /* 0x0000000300007220 */ /* 0x000fc80000410000 */
[----:B------:R-:W1:Y:S01]  /*12d0*/  MUFU.EX2 R5, -R5 ;  /* 0x8000000500057308 */ /* 0x000e620000000800 */
[----:B------:R-:W-:Y:S01]  /*12e0*/  FMUL.FTZ R4, R0, 13.28771209716796875 ;  /* 0x41549a7800047820 */ /* 0x000fe20000410000 */
[----:B-----5:R-:W-:-:S04]  /*12f0*/  IADD3 R0, -R28, UR4, RZ ;  /* 0x000000041c007c10 */ /* 0x020fc8000fffe1ff */
[----:B------:R-:W-:Y:S02]  /*1300*/  I2FP.F32.S32 R0, R0 ;  /* 0x0000000000007245 */ /* 0x000fe40000201400 */
[----:B------:R-:W2:Y:S03]  /*1310*/  MUFU.EX2 R7, -R4 ;  /* 0x8000000400077308 */ /* 0x000ea60000000800 */
[----:B-1----:R-:W-:-:S04]  /*1320*/  FMUL.FTZ R3, R0, R5 ;  /* 0x0000000500037220 */ /* 0x002fc80000410000 */
[----:B------:R-:W-:Y:S01]  /*1330*/  FMUL.RZ R13, R3, 0.15915493667125701904 ;  /* 0x3e22f983030d7820 */ /* 0x000fe2000040c000 */
[----:B--2---:R-:W-:-:S03]  /*1340*/  FMUL.FTZ R0, R0, R7 ;  /* 0x0000000700007220 */ /* 0x004fc60000410000 */
[----:B------:R-:W4:Y:S01]  /*1350*/  MUFU.SIN R6, R13 ;  /* 0x0000000d00067308 */ /* 0x000f220000000400 */
[----:B------:R-:W-:-:S07]  /*1360*/  FMUL.RZ R11, R0, 0.15915493667125701904 ;  /* 0x3e22f983000b7820 */ /* 0x000fce000040c000 */
[----:B------:R-:W1:Y:S08]  /*1370*/  MUFU.COS R8, R13 ;  /* 0x0000000d00087308 */ /* 0x000e700000000000 */
[----:B------:R-:W3:Y:S01]  /*1380*/  MUFU.SIN R3, R11 ;  /* 0x0000000b00037308 */ /* 0x000ee20000000400 */
[-C--:B----4-:R-:W-:Y:S01]  /*1390*/  FMUL.FTZ R5, R35, R6.reuse ;  /* 0x0000000623057220 */ /* 0x090fe20000410000 */
[-C--:B0-----:R-:W-:Y:S01]  /*13a0*/  FMUL.FTZ R7, R39, R6.reuse ;  /* 0x0000000627077220 */ /* 0x081fe20000410000 */
[-C--:B------:R-:W-:Y:S01]  /*13b0*/  FMUL.FTZ R12, R38, R6.reuse ;  /* 0x00000006260c7220 */ /* 0x080fe20000410000 */
[----:B------:R-:W-:-:S04]  /*13c0*/  FMUL.FTZ R10, R34, R6 ;  /* 0x00000006220a7220 */ /* 0x000fc80000410000 */
        /* <DEDUP_REMOVED lines=15> */
.L_x_3016:
[----:B------:R-:W-:Y:S05]  /*14c0*/  BSYNC B1 ;  /* 0x0000000000017941 */ /* 0x000fea0003800000 */
.L_x_3015:
        /* <DEDUP_REMOVED lines=8> */
.L_x_3014:
[----:B------:R-:W-:Y:S05]  /*1550*/  BSYNC B0 ;  /* 0x0000000000007941 */ /* 0x000fea0003800000 */
.L_x_3013:
[----:B------:R-:W-:Y:S06]  /*1560*/  BAR.SYNC.DEFER_BLOCKING 0x0 ;  /* 0x0000000000007b1d */ /* 0x000fec0000010000 */
[----:B0-----:R0:W1:Y:S04]  /*1570*/  @P6 LDS.128 R32, [R14] ;  /* 0x000000000e206984 */ /* 0x0010680000000c00 */
[----:B------:R0:W2:Y:S01]  /*1580*/  @P6 LDS.128 R36, [R15] ;  /* 0x000000000f246984 */ /* 0x0000a20000000c00 */
[----:B------:R-:W-:Y:S06]  /*1590*/  BAR.SYNC.DEFER_BLOCKING 0x0 ;  /* 0x0000000000007b1d */ /* 0x000fec0000010000 */
[----:B------:R-:W-:Y:S05]  /*15a0*/  BRA `(.L_x_3011) ;  /* 0x0000000000b07947 */ /* 0x000fea0003800000 */
.L_x_3010:
[----:B------:R-:W-:Y:S01]  /*15b0*/  ISETP.GE.AND P0, PT, R29, R20, PT ;  /* 0x000000141d00720c */ /* 0x000fe20003f06270 */
[----:B------:R-:W-:-:S12]  /*15c0*/  BSSY B0, `(.L_x_3011) ;  /* 0x000002a000007945 */ /* 0x000fd80003800000 */
[----:B------:R-:W-:Y:S05]  /*15d0*/  @P0 BRA `(.L_x_3017) ;  /* 0x0000000000a00947 */ /* 0x000fea0003800000 */
[----:B------:R-:W-:Y:S01]  /*15e0*/  I2FP.F32.S32 R20, R20 ;  /* 0x0000001400147245 */ /* 0x000fe20000201400 */
[----:B------:R-:W-:Y:S01]  /*15f0*/  VIADD R0, R29, 0x2 ;  /* 0x000000021d007836 */ /* 0x000fe20000000000 */
[----:B------:R-:W-:Y:S02]  /*1600*/  ULDC UR4, c[0x0][0x29c] ;  /* 0x0000a70000047ab9 */ /* 0x000fe40000000800 */
[----:B------:R-:W0:Y:S02]  /*1610*/  MUFU.RCP R5, R20 ;  /* 0x0000001400057308 */ /* 0x000e240000001000 */
[----:B------:R-:W-:-:S05]  /*1620*/  I2FP.F32.S32 R0, R0 ;  /* 0x0000000000007245 */ /* 0x000fca0000201400 */
[----:B0-----:R-:W-:Y:S01]  /*1630*/  FMUL.FTZ R3, R0, R5 ;  /* 0x0000000500037220 */ /* 0x001fe20000410000 */
[----:B------:R-:W-:-:S03]  /*1640*/  I2FP.F32.S32 R0, R29 ;  /* 0x0000001d00007245 */ /* 0x000fc60000201400 */
[----:B------:R-:W-:Y:S02]  /*1650*/  FMUL.FTZ R4, R3, 13.28771209716796875 ;  /* 0x41549a7803047820 */ /* 0x000fe40000410000 */
[----:B------:R-:W-:Y:S01]  /*1660*/  FMUL.FTZ R0, R0, R5 ;  /* 0x0000000500007220 */ /* 0x000fe20000410000 */
[----:B-----5:R-:W-:Y:S01]  /*1670*/  IADD3 R5, -R28, UR4, RZ ;  /* 0x000000041c057c10 */ /* 0x020fe2000fffe1ff */
[----:B------:R-:W0:Y:S02]  /*1680*/  MUFU.EX2 R3, -R4 ;  /* 0x8000000400037308 */ /* 0x000e240000000800 */
[----:B------:R-:W-:Y:S01]  /*1690*/  FMUL.FTZ R0, R0, 13.28771209716796875 ;  /* 0x41549a7800007820 */ /* 0x000fe20000410000 */
[----:B------:R-:W-:-:S05]  /*16a0*/  I2FP.F32.S32 R5, R5 ;  /* 0x0000000500057245 */ /* 0x000fca0000201400 */
        /* <DEDUP_REMOVED lines=27> */
.L_x_3017:
[----:B------:R-:W-:Y:S05]  /*1860*/  BSYNC B0 ;  /* 0x0000000000007941 */ /* 0x000fea0003800000 */
.L_x_3011:
[----:B------:R-:W-:Y:S01]  /*1870*/  ISETP.GT.AND P0, PT, R18, 0x3f, PT ;  /* 0x0000003f1200780c */ /* 0x000fe20003f04270 */
[----:B------:R-:W-:Y:S01]  /*1880*/  BSSY B0, `(.L_x_3018) ;  /* 0x0000014000007945 */ /* 0x000fe20003800000 */
[----:B------:R-:W-:-:S11]  /*1890*/  HFMA2.MMA R0, -RZ, RZ, 0, 0 ;  /* 0x00000000ff007435 */ /* 0x000fd600000001ff */
[----:B------:R-:W-:Y:S05]  /*18a0*/  @P0 BRA `(.L_x_3019) ;  /* 0x0000000000440947 */ /* 0x000fea0003800000 */
[----:B------:R-:W3:Y:S01]  /*18b0*/  S2UR UR5, SR_CgaCtaId ;  /* 0x00000000000579c3 */ /* 0x000ee20000008800 */
[----:B------:R-:W-:Y:S01]  /*18c0*/  UMOV UR4, 0x400 ;  /* 0x0000040000047882 */ /* 0x000fe20000000000 */
[----:B------:R-:W-:Y:S01]  /*18d0*/  IMAD.IADD R29, R24, 0x1, R29 ;  /* 0x00000001181d7824 */ /* 0x000fe200078e021d */
[----:B------:R-:W-:Y:S01]  /*18e0*/  UIADD3 UR4, UR4, 0x10, URZ ;  /* 0x0000001004047890 */ /* 0x000fe2000fffe03f */
[----:B------:R-:W-:Y:S01]  /*18f0*/  IMAD.SHL.U32 R0, R23, 0x4, RZ ;  /* 0x0000000417007824 */ /* 0x000fe200078e00ff */
[----:B------:R-:W-:-:S03]  /*1900*/  ULDC UR6, c[0x0][0x284] ;  /* 0x0000a10000067ab9 */ /* 0x000fc60000000800 */
[----:B------:R-:W4:Y:S01]  /*1910*/  LDC.64 R4, c[0x0][0x248] ;  /* 0x00009200ff047b82 */ /* 0x000f220000000a00 */
[----:B------:R-:W-:Y:S02]  /*1920*/  IMAD R29, R29, UR6, R0 ;  /* 0x000000061d1d7c24 */ /* 0x000fe4000f8e0200 */
[----:B-12---:R-:W-:-:S04]  /*1930*/  FMUL.FTZ R0, R36, R32 ;  /* 0x0000002024007220 */ /* 0x006fc80000410000 */
[----:B------:R-:W-:-:S04]  /*1940*/  FFMA.FTZ R7, R37, R33, R0 ;  /* 0x0000002125077223 */ /* 0x000fc80000010000 */
[----:B------:R-:W-:-:S04]  /*1950*/  FFMA.FTZ R0, R38, R34, R7 ;  /* 0x0000002226007223 */ /* 0x000fc80000010007 */
[----:B------:R-:W-:Y:S01]  /*1960*/  FFMA.FTZ R0, R39, R35, R0 ;  /* 0x0000002327007223 */ /* 0x000fe20000010000 */
[----:B---3--:R-:W-:-:S06]  /*1970*/  ULEA UR4, UR5, UR4, 0x18 ;  /* 0x0000000405047291 */ /* 0x008fcc000f8ec03f */
[----:B------:R-:W-:Y:S01]  /*1980*/  LEA R3, R18, UR4, 0x4 ;  /* 0x0000000412037c11 */ /* 0x000fe2000f8e20ff */
[----:B----4-:R-:W-:-:S04]  /*1990*/  IMAD.WIDE R4, R29, 0x4, R4 ;  /* 0x000000041d047825 */ /* 0x010fc800078e0204 */
[----:B------:R3:W-:Y:S04]  /*19a0*/  STS.128 [R3], R32 ;  /* 0x0000002003007388 */ /* 0x0007e80000000c00 */
[----:B------:R3:W-:Y:S02]  /*19b0*/  STG.E.128 desc[UR36][R4.64], R36 ;  /* 0x0000002404007986 */ /* 0x0007e4000c101d24 */
.L_x_3019:
[----:B------:R-:W-:Y:S05]  /*19c0*/  BSYNC B0 ;  /* 0x0000000000007941 */ /* 0x000fea0003800000 */
.L_x_3018:
[----:B---3--:R-:W3:Y:S01]  /*19d0*/  SHFL.BFLY PT, R3, R0, 0x10, 0x1f ;  /* 0x0e001f0000037f89 */ /* 0x008ee200000e0000 */
[----:B------:R-:W-:Y:S01]  /*19e0*/  LOP3.LUT P0, R8, R18, 0x1f, RZ, 0xc0, !PT ;  /* 0x0000001f12087812 */ /* 0x000fe2000780c0ff */
[----:B------:R-:W4:Y:S01]  /*19f0*/  S2UR UR11, SR_CgaCtaId ;  /* 0x00000000000b79c3 */ /* 0x000f220000008800 */
[----:B------:R-:W-:Y:S01]  /*1a00*/  UMOV UR10, 0x400 ;  /* 0x00000400000a7882 */ /* 0x000fe20000000000 */
[----:B------:R-:W-:Y:S01]  /*1a10*/  BSSY B0, `(.L_x_3020) ;  /* 0x000002f000007945 */ /* 0x000fe20003800000 */
[----:B------:R-:W-:-:S09]  /*1a20*/  ISETP.GT.U32.AND P1, PT, R8, 0x1, PT ;  /* 0x000000010800780c */ /* 0x000fd20003f24070 */
[----:B------:R-:W-:-:S04]  /*1a30*/  VOTEU.ALL UP0, P0 ;  /* 0x00000000003f7886 */ /* 0x000fc80000000000 */
[----:B------:R-:W0:Y:S01]  /*1a40*/  @!P1 S2R R10, SR_CgaCtaId ;  /* 0x00000000000a9919 */ /* 0x000e220000008800 */
[----:B---3--:R-:W-:Y:S01]  /*1a50*/  FADD.FTZ R3, R3, R0 ;  /* 0x0000000003037221 */ /* 0x008fe20000010000 */
[----:B------:R-:W-:Y:S01]  /*1a60*/  @!P0 SHF.R.U32.HI R0, RZ, 0x3, R18 ;  /* 0x00000003ff008819 */ /* 0x000fe20000011612 */
[----:B----4-:R-:W-:-:S03]  /*1a70*/  @!UP0 ULEA UR4, UR11, UR10, 0x18 ;  /* 0x0000000a0b048291 */ /* 0x010fc6000f8ec03f */
[----:B------:R-:W3:Y:S01]  /*1a80*/  SHFL.BFLY PT, R4, R3, 0x8, 0x1f ;  /* 0x0d001f0003047f89 */ /* 0x000ee200000e0000 */
[----:B------:R-:W-:Y:S01]  /*1a90*/  @!P0 LOP3.LUT R0, R0, 0x1ffffffc, RZ, 0xc0, !PT ;  /* 0x1ffffffc00008812 */ /* 0x000fe200078ec0ff */
[----:B---3--:R-:W-:Y:S01]  /*1aa0*/  FADD.FTZ R4, R3, R4 ;  /* 0x0000000403047221 */ /* 0x008fe20000010000 */
[----:B------:R-:W-:-:S04]  /*1ab0*/  @!P1 MOV R3, 0x400 ;  /* 0x0000040000039802 */ /* 0x000fc80000000f00 */
[----:B------:R-:W3:Y:S01]  /*1ac0*/  SHFL.BFLY PT, R5, R4, 0x4, 0x1f ;  /* 0x0c801f0004057f89 */ /* 0x000ee200000e0000 */
[----:B0-----:R-:W-:-:S05]  /*1ad0*/  @!P1 LEA R3, R10, R3, 0x18 ;  /* 0x000000030a039211 */ /* 0x001fca00078ec0ff */
[----:B------:R-:W-:Y:S02]  /*1ae0*/  @!P1 IMAD R8, R8, 0x4, R3 ;  /* 0x0000000408089824 */ /* 0x000fe400078e0203 */
[----:B---3--:R-:W-:-:S05]  /*1af0*/  FADD.FTZ R5, R4, R5 ;  /* 0x0000000504057221 */ /* 0x008fca0000010000 */
[----:B------:R-:W0:Y:S02]  /*1b00*/  SHFL.BFLY PT, R6, R5, 0x2, 0x1f ;  /* 0x0c401f0005067f89 */ /* 0x000e2400000e0000 */
[----:B0-----:R-:W-:-:S05]  /*1b10*/  FADD.FTZ R6, R5, R6 ;  /* 0x0000000605067221 */ /* 0x001fca0000010000 */
[----:B------:R-:W0:Y:S02]  /*1b20*/  SHFL.BFLY PT, R7, R6, 0x1, 0x1f ;  /* 0x0c201f0006077f89 */ /* 0x000e2400000e0000 */
[----:B0-----:R-:W-:Y:S01]  /*1b30*/  FADD.FTZ R7, R6, R7 ;  /* 0x0000000706077221 */ /* 0x001fe20000010000 */
[----:B------:R-:W-:-:S04]  /*1b40*/  IADD3 R6, -R26, R17, RZ ;  /* 0x000000111a067210 */ /* 0x000fc80007ffe1ff */
[----:B------:R-:W-:Y:S01]  /*1b50*/  @!P0 STS [R0+UR4+0x8], R7 ;  /* 0x0000080700008988 */ /* 0x000fe20008000804 */
[----:B------:R-:W-:Y:S01]  /*1b60*/  BAR.SYNC.DEFER_BLOCKING 0x0 ;  /* 0x0000000000007b1d */ /* 0x000fe20000010000 */
[----:B------:R-:W-:Y:S01]  /*1b70*/  ISETP.NE.AND P0, PT, R18, RZ, PT ;  /* 0x000000ff1200720c */ /* 0x000fe20003f05270 */
[----:B------:R-:W-:-:S04]  /*1b80*/  UIADD3 UR4, UR10, 0x410, URZ ;  /* 0x000004100a047890 */ /* 0x000fc8000fffe03f */
[----:B------:R-:W-:-:S08]  /*1b90*/  ULEA UR4, UR11, UR4, 0x18 ;  /* 0x000000040b047291 */ /* 0x000fd0000f8ec03f */
[----:B------:R-:W-:Y:S01]  /*1ba0*/  @P0 IMAD.MOV.U32 R155, RZ, RZ, -0x800001 ;  /* 0xff7fffffff9b0424 */ /* 0x000fe200078e00ff */
        /* <DEDUP_REMOVED lines=13> */
[----:B-----5:R-:W-:Y:S01]  /*1c80*/  IMAD.IADD R0, R17, 0x1, -R28 ;  /* 0x0000000111007824 */ /* 0x020fe200078e0a1c */
[----:B------:R-:W-:-:S03]  /*1c90*/  ULDC UR5, c[0x0][0x2d0] ;  /* 0x0000b40000057ab9 */ /* 0x000fc60000000800 */
[----:B------:R-:W-:-:S04]  /*1ca0*/  IMAD R3, R19, UR5, R0 ;  /* 0x0000000513037c24 */ /* 0x000fc8000f8e0200 */
[----:B------:R-:W-:-:S04]  /*1cb0*/  IMAD R3, R3, UR5, R0 ;  /* 0x0000000503037c24 */ /* 0x000fc8000f8e0200 */
[----:B0-----:R-:W-:-:S06]  /*1cc0*/  IMAD.WIDE R4, R3, 0x4, R4 ;  /* 0x0000000403047825 */ /* 0x001fcc00078e0204 */
[----:B------:R-:W3:Y:S02]  /*1cd0*/  LDG.E R4, desc[UR36][R4.64] ;  /* 0x0000002404047981 */ /* 0x000ee4000c1e1900 */
[----:B---3--:R-:W-:-:S07]  /*1ce0*/  FADD.FTZ R155, R155, R4 ;  /* 0x000000049b9b7221 */ /* 0x008fce0000010000 */
.L_x_3022:
[----:B------:R3:W-:Y:S02]  /*1cf0*/  STS [R8], R155 ;  /* 0x0000009b08007388 */ /* 0x0007e40000000800 */
.L_x_3021:
[----:B------:R-:W-:Y:S05]  /*1d00*/  BSYNC B0 ;  /* 0x0000000000007941 */ /* 0x000fea0003800000 */
.L_x_3020:
[----:B------:R-:W-:Y:S01]  /*1d10*/  VIADD R0, R6, 0x7 ;  /* 0x0000000706007836 */ /* 0x000fe20000000000 */
[----:B0-----:R-:W0:Y:S01]  /*1d20*/  LDC.64 R4, c[0x0][0x280] ;  /* 0x0000a000ff047b82 */ /* 0x001e220000000a00 */
[----:B------:R-:W-:Y:S01]  /*1d30*/  SHF.R.S32.HI R3, RZ, 0x1f, R18 ;  /* 0x0000001fff037819 */ /* 0x000fe20000011412 */
[----:B------:R-:W-:Y:S01]  /*1d40*/  ULDC UR12, c[0x0][0x2a0] ;  /* 0x0000a800000c7ab9 */ /* 0x000fe20000000800 */
[----:B------:R-:W-:Y:S01]  /*1d50*/  ULDC.64 UR8, c[0x0][0x258] ;  /* 0x0000960000087ab9 */ /* 0x000fe20000000a00 */
[----:B------:R-:W-:Y:S01]  /*1d60*/  SHF.R.S32.HI R7, RZ, 0x1f, R0 ;  /* 0x0000001fff077819 */ /* 0x000fe20000011400 */
[----:B------:R-:W-:Y:S01]  /*1d70*/  ULDC.64 UR6, c[0x0][0x2b0] ;  /* 0x0000ac0000067ab9 */ /* 0x000fe20000000a00 */
[----:B------:R-:W-:Y:S01]  /*1d80*/  ULDC.64 UR14, c[0x0][0x2c8] ;  /* 0x0000b200000e7ab9 */ /* 0x000fe20000000a00 */
[----:B------:R-:W-:Y:S01]  /*1d90*/  BSSY B0, `(.L_x_3023) ;  /* 0x0000421000007945 */ /* 0x000fe20003800000 */
[----:B------:R-:W-:Y:S02]  /*1da0*/  LEA.HI R0, R7, R0, RZ, 0x3 ;  /* 0x0000000007007211 */ /* 0x000fe400078f18ff */
[----:B------:R-:W-:-:S02]  /*1db0*/  LEA.HI R7, R3, R18, RZ, 0x2 ;  /* 0x0000001203077211 */ /* 0x000fc400078f10ff */
[----:B------:R-:W-:Y:S02]  /*1dc0*/  LOP3.LUT R3, R0, 0xfffffff8, RZ, 0xc0, !PT ;  /* 0xfffffff800037812 */ /* 0x000fe400078ec0ff */
[----:B------:R-:W-:Y:S02]  /*1dd0*/  LEA.HI.SX32 R154, R7, R26, 0x1e ;  /* 0x0000001a079a7211 */ /* 0x000fe400078ff2ff */
[----:B------:R-:W-:Y:S01]  /*1de0*/  IADD3 R0, R26, R3, RZ ;  /* 0x000000031a007210 */ /* 0x000fe20007ffe0ff */
[----:B------:R-:W-:Y:S03]  /*1df0*/  BAR.SYNC.DEFER_BLOCKING 0x0 ;  /* 0x0000000000007b1d */ /* 0x000fe60000010000 */
[----:B------:R-:W-:Y:S01]  /*1e00*/  ISETP.GE.AND P0, PT, R154, R0, PT ;  /* 0x000000009a00720c */ /* 0x000fe20003f06270 */
[----:B0-----:R-:W-:-:S04]  /*1e10*/  IMAD R4, R27, R4, R19 ;  /* 0x000000041b047224 */ /* 0x001fc800078e0213 */
[----:B------:R-:W-:-:S08]  /*1e20*/  IMAD.SHL.U32 R4, R4, 0x100, RZ ;  /* 0x0000010004047824 */ /* 0x000fd000078e00ff */
[----:B------:R-:W-:Y:S05]  /*1e30*/  @P0 BRA `(.L_x_3024) ;  /* 0x0000004000580947 */ /* 0x000fea0003800000 */
[----:B------:R-:W-:Y:S01]  /*1e40*/  IABS R3, R5 ;  /* 0x0000000500037213 */ /* 0x000fe20000000000 */
[----:B------:R-:W-:Y:S01]  /*1e50*/  UIADD3 UR5, UR10, 0x10, URZ ;  /* 0x000000100a057890 */ /* 0x000fe2000fffe03f */
[----:B------:R-:W-:Y:S01]  /*1e60*/  LOP3.LUT R7, R7, 0xfffffffc, RZ, 0xc0, !PT ;  /* 0xfffffffc07077812 */ /* 0x000fe200078ec0ff */
[----:B------:R-:W0:Y:S01]  /*1e70*/  LDC R89, c[0x0][0x2c0] ;  /* 0x0000b000ff597b82 */ /* 0x000e220000000800 */
[----:B------:R-:W4:Y:S01]  /*1e80*/  I2F.RP R9, R3 ;  /* 0x0000000300097306 */ /* 0x000f220000209400 */
[----:B------:R-:W-:Y:S02]  /*1e90*/  ULEA UR5, UR11, UR5, 0x18 ;  /* 0x000000050b057291 */ /* 0x000fe4000f8ec03f */
[----:B------:R-:W-:-:S04]  /*1ea0*/  IMAD.IADD R6, R18, 0x1, -R7 ;  /* 0x0000000112067824 */ /* 0x000fc800078e0a07 */
[----:B------:R-:W-:Y:S01]  /*1eb0*/  IMAD R5, R4, R5, R6 ;  /* 0x0000000504057224 */ /* 0x000fe200078e0206 */
[----:B---3--:R-:W-:Y:S01]  /*1ec0*/  LEA R8, R6, UR5, 0x2 ;  /* 0x0000000506087c11 */ /* 0x008fe2000f8e10ff */
[----:B------:R-:W-:Y:S01]  /*1ed0*/  IMAD.MOV.U32 R6, RZ, RZ, RZ ;  /* 0x000000ffff067224 */ /* 0x000fe200078e00ff */
[----:B------:R-:W-:-:S03]  /*1ee0*/  ULDC UR5, c[0x0][0x298] ;  /* 0x0000a60000057ab9 */ /* 0x000fc60000000800 */
[----:B------:R3:W1:Y:S01]  /*1ef0*/  LDS R153, [R8] ;  /* 0x0000000008997984 */ /* 0x0006620000000800 */
[----:B----4-:R-:W4:Y:S03]  /*1f00*/  MUFU.RCP R9, R9 ;  /* 0x0000000900097308 */ /* 0x010f260000001000 */
[----:B------:R3:W1:Y:S04]  /*1f10*/  LDS R152, [R8+0x10] ;  /* 0x0000100008987984 */ /* 0x0006680000000800 */
[----:B------:R3:W1:Y:S01]  /*1f20*/  LDS R151, [R8+0x20] ;  /* 0x0000200008977984 */ /* 0x0006620000000800 */
[----:B0-----:R-:W-:-:S03]  /*1f30*/  VIADD R89, R89, UR5 ;  /* 0x0000000559597c36 */ /* 0x001fc60008000000 */
[----:B------:R3:W0:Y:S04]  /*1f40*/  LDS R149, [R8+0x30] ;  /* 0x0000300008957984 */ /* 0x0006280000000800 */
[----:B------:R3:W0:Y:S01]  /*1f50*/  LDS R150, [R8+0x40] ;  /* 0x0000400008967984 */ /* 0x0006220000000800 */
[----:B----4-:R-:W-:-:S03]  /*1f60*/  VIADD R9, R9, 0xffffffe ;  /* 0x0ffffffe09097836 */ /* 0x010fc60000000000 */
[----:B------:R3:W4:Y:S01]  /*1f70*/  LDS R148, [R8+0x50] ;  /* 0x0000500008947984 */ /* 0x0007220000000800 */
[----:B------:R-:W2:Y:S03]  /*1f80*/  F2I.FTZ.U32.TRUNC.NTZ R7, R9 ;  /* 0x0000000900077305 */ /* 0x000ea6000021f000 */
[----:B------:R3:W0:Y:S04]  /*1f90*/  LDS R146, [R8+0x60] ;  /* 0x0000600008927984 */ /* 0x0006280000000800 */
[----:B------:R3:W0:Y:S04]  /*1fa0*/  LDS R147, [R8+0x70] ;  /* 0x0000700008937984 */ /* 0x0006280000000800 */
[----:B------:R3:W0:Y:S04]  /*1fb0*/  LDS R144, [R8+0x80] ;  /* 0x0000800008907984 */ /* 0x0006280000000800 */
[----:B------:R3:W0:Y:S01]  /*1fc0*/  LDS R145, [R8+0x90] ;  /* 0x0000900008917984 */ /* 0x0006220000000800 */
[----:B--2---:R-:W-:-:S03]  /*1fd0*/  IADD3 R10, RZ, -R7, RZ ;  /* 0x80000007ff0a7210 */ /* 0x004fc60007ffe0ff */
[----:B------:R3:W2:Y:S02]  /*1fe0*/  LDS R142, [R8+0xa0] ;  /* 0x0000a000088e7984 */ /* 0x0006a40000000800 */
[----:B------:R-:W-:Y:S02]  /*1ff0*/  IMAD R11, R10, R3, RZ ;  /* 0x000000030a0b7224 */ /* 0x000fe400078e02ff */
[----:B------:R3:W0:Y:S02]  /*2000*/  LDS R143, [R8+0xb0] ;  /* 0x0000b000088f7984 */ /* 0x0006240000000800 */
[----:B------:R-:W-:Y:S02]  /*2010*/  IMAD.HI.U32 R6, R7, R11, R6 ;  /* 0x0000000b07067227 */ /* 0x000fe400078e0006 */
[----:B------:R3:W0:Y:S01]  /*2020*/  LDS R140, [R8+0xc0] ;  /* 0x0000c000088c7984 */ /* 0x0006220000000800 */
[----:B------:R-:W-:-:S03]  /*2030*/  SHF.R.S32.HI R7, RZ, 0x1f, R5 ;  /* 0x0000001fff077819 */ /* 0x000fc60000011405 */
        /* <DEDUP_REMOVED lines=51> */
.L_x_3028:
[----:B-1----:R-:W1:Y:S01]  /*2370*/  LDC R11, c[0x0][0x284] ;  /* 0x0000a100ff0b7b82 */ /* 0x002e620000000800 */
[----:B0-----:R-:W-:Y:S02]  /*2380*/  IABS R13, R154 ;  /* 0x0000009a000d7213 */ /* 0x001fe40000000000 */
[----:B------:R-:W-:-:S03]  /*2390*/  ISETP.GE.AND P1, PT, R154, RZ, PT ;  /* 0x000000ff9a00720c */ /* 0x000fc60003f26270 */
[----:B------:R-:W-:-:S04]  /*23a0*/  IMAD.HI.U32 R12, R6, R13, RZ ;  /* 0x0000000d060c7227 */ /* 0x000fc800078e00ff */
[----:B------:R-:W-:Y:S01]  /*23b0*/  IMAD.MOV R12, RZ, RZ, -R12 ;  /* 0x000000ffff0c7224 */ /* 0x000fe200078e0a0c */
[----:B-1----:R-:W-:-:S05]  /*23c0*/  IABS R15, R11 ;  /* 0x0000000b000f7213 */ /* 0x002fca0000000000 */
[----:B------:R-:W-:Y:S02]  /*23d0*/  IMAD R12, R15, R12, R13 ;  /* 0x0000000c0f0c7224 */ /* 0x000fe400078e020d */
[----:B------:R-:W-:-:S03]  /*23e0*/  IMAD R13, R2, R11, RZ ;  /* 0x0000000b020d7224 */ /* 0x000fc600078e02ff */
[----:B------:R-:W-:-:S13]  /*23f0*/  ISETP.GT.U32.AND P0, PT, R3, R12, PT ;  /* 0x0000000c0300720c */ /* 0x000fda0003f04070 */
[----:B------:R-:W-:-:S04]  /*2400*/  @!P0 IADD3 R12, R12, -R15, RZ ;  /* 0x8000000f0c0c8210 */ /* 0x000fc80007ffe0ff */
[----:B------:R-:W-:-:S13]  /*2410*/  ISETP.GT.U32.AND P0, PT, R3, R12, PT ;  /* 0x0000000c0300720c */ /* 0x000fda0003f04070 */
[----:B------:R-:W-:Y:S01]  /*2420*/  @!P0 IMAD.IADD R12, R12, 0x1, -R15 ;  /* 0x000000010c0c8824 */ /* 0x000fe200078e0a0f */
[----:B------:R-:W-:-:S03]  /*2430*/  ISETP.NE.AND P0, PT, R11, RZ, PT ;  /* 0x000000ff0b00720c */ /* 0x000fc60003f05270 */
[----:B------:R-:W-:Y:S01]  /*2440*/  @!P1 IMAD.MOV R12, RZ, RZ, -R12 ;  /* 0x000000ffff0c9224 */ /* 0x000fe200078e0a0c */
[----:B------:R-:W-:-:S09]  /*2450*/  ISETP.GE.AND P1, PT, R154, R17, PT ;  /* 0x000000119a00720c */ /* 0x000fd20003f26270 */
[----:B------:R-:W-:-:S04]  /*2460*/  @!P0 LOP3.LUT R12, RZ, R11, RZ, 0x33, !PT ;  /* 0x0000000bff0c8212 */ /* 0x000fc800078e33ff */
[----:B------:R-:W-:Y:S02]  /*2470*/  SHF.R.S32.HI R14, RZ, 0x1f, R12 ;  /* 0x0000001fff0e7819 */ /* 0x000fe4000001140c */
[----:B------:R-:W-:-:S04]  /*2480*/  IADD3 R15, P0, R12, R13, RZ ;  /* 0x0000000d0c0f7210 */ /* 0x000fc80007f1e0ff */
[----:B------:R-:W-:Y:S02]  /*2490*/  LEA.HI.X.SX32 R14, R13, R14, 0x1, P0 ;  /* 0x0000000e0d0e7211 */ /* 0x000fe400000f0eff */
[----:B------:R-:W-:-:S04]  /*24a0*/  LEA R86, P0, R15, UR8, 0x2 ;  /* 0x000000080f567c11 */ /* 0x000fc8000f8010ff */
[----:B------:R-:W-:Y:S02]  /*24b0*/  LEA.HI.X R87, R15, UR9, R14, 0x2, P0 ;  /* 0x000000090f577c11 */ /* 0x000fe400080f140e */
[----:B------:R-:W1:Y:S03]  /*24c0*/  @!P1 LDC R15, c[0x0][0x288] ;  /* 0x0000a200ff0f9b82 */ /* 0x000e660000000800 */
[----:B------:R-:W1:Y:S04]  /*24d0*/  @!P1 LDG.E R14, desc[UR36][R86.64] ;  /* 0x00000024560e9981 */ /* 0x000e68000c1e1900 */
[----:B------:R-:W2:Y:S04]  /*24e0*/  @!P1 LDG.E R158, desc[UR36][R86.64] ;  /* 0x00000024569e9981 */ /* 0x000ea8000c1e1900 */
[----:B------:R-:W4:Y:S01]  /*24f0*/  @!P1 LDG.E R160, desc[UR36][R86.64] ;  /* 0x0000002456a09981 */ /* 0x000f22000c1e1900 */
[C---:B------:R-:W-:Y:S01]  /*2500*/  @!P1 SHF.L.U32 R157, R12.reuse, 0x2, RZ ;  /* 0x000000020c9d9819 */ /* 0x040fe200000006ff */
[----:B------:R-:W-:-:S02]  /*2510*/  IMAD.IADD R164, R12, 0x1, R11 ;  /* 0x000000010ca47824 */ /* 0x000fc400078e020b */
[----:B------:R-:W4:Y:S01]  /*2520*/  @!P1 LDG.E R163, desc[UR36][R86.64] ;  /* 0x0000002456a39981 */ /* 0x000f22000c1e1900 */
[----:B-1----:R-:W-:Y:S02]  /*2530*/  @!P1 IMAD R156, R14, R15, RZ ;  /* 0x0000000f0e9c9224 */ /* 0x002fe400078e02ff */
        /* <DEDUP_REMOVED lines=8> */
[----:B------:R-:W4:Y:S04]  /*25c0*/  @!P1 LDG.E R162, desc[UR36][R86.64] ;  /* 0x0000002456a29981 */ /* 0x000f28000c1e1900 */
[----:B---3--:R1:W3:Y:S01]  /*25d0*/  @!P1 LDG.E R8, desc[UR36][R156.64] ;  /* 0x000000249c089981 */ /* 0x0082e2000c1e1900 */
[----:B--2---:R-:W-:Y:S02]  /*25e0*/  @!P1 IMAD R158, R158, R15, RZ ;  /* 0x0000000f9e9e9224 */ /* 0x004fe400078e02ff */
[----:B------:R-:W2:Y:S02]  /*25f0*/  @!P1 LDC.64 R14, c[0x0][0x248] ;  /* 0x00009200ff0e9b82 */ /* 0x000ea40000000a00 */
[----:B------:R-:W-:-:S02]  /*2600*/  @!P1 IMAD.SHL.U32 R159, R158, 0x100, RZ ;  /* 0x000001009e9f9824 */ /* 0x000fc400078e00ff */
[----:B------:R-:W-:-:S04]  /*2610*/  @!P1 IMAD.SHL.U32 R158, R164, 0x4, RZ ;  /* 0x00000004a49e9824 */ /* 0x000fc800078e00ff */
[----:B------:R-:W-:-:S05]  /*2620*/  @!P1 IMAD R158, R159, R11, R158 ;  /* 0x0000000b9f9e9224 */ /* 0x000fca00078e029e */
[----:B------:R-:W-:-:S04]  /*2630*/  @!P1 IADD3 R159, P0, R5, R158, RZ ;  /* 0x0000009e059f9210 */ /* 0x000fc80007f1e0ff */
[----:B------:R-:W-:Y:S02]  /*2640*/  @!P1 LEA.HI.X.SX32 R161, R158, R7, 0x1, P0 ;  /* 0x000000079ea19211 */ /* 0x000fe400000f0eff */
[----:B--2---:R-:W-:-:S04]  /*2650*/  @!P1 LEA R158, P0, R159, R14, 0x2 ;  /* 0x0000000e9f9e9211 */ /* 0x004fc800078010ff */
[----:B------:R-:W-:Y:S02]  /*2660*/  @!P1 LEA.HI.X R159, R159, R15, R161, 0x2, P0 ;  /* 0x0000000f9f9f9211 */ /* 0x000fe400000f14a1 */
[----:B------:R-:W2:Y:S01]  /*2670*/  @!P1 LDG.E R161, desc[UR36][R86.64] ;  /* 0x0000002456a19981 */ /* 0x000ea2000c1e1900 */
[----:B------:R-:W4:Y:S01]  /*2680*/  @!P1 LDC R15, c[0x0][0x288] ;  /* 0x0000a200ff0f9b82 */ /* 0x000f220000000800 */
[----:B------:R-:W-:Y:S02]  /*2690*/  IADD3 R164, R164, R11, RZ ;  /* 0x0000000ba4a47210 */ /* 0x000fe40007ffe0ff */
[----:B------:R0:W3:Y:S03]  /*26a0*/  @!P1 LDG.E R9, desc[UR36][R158.64] ;  /* 0x000000249e099981 */ /* 0x0000e6000c1e1900 */
[----:B-1----:R-:W-:Y:S02]  /*26b0*/  @!P1 IMAD.SHL.U32 R156, R164, 0x4, RZ ;  /* 0x00000004a49c9824 */ /* 0x002fe400078e00ff */
[----:B----4-:R-:W-:-:S02]  /*26c0*/  @!P1 IMAD R160, R160, R15, RZ ;  /* 0x0000000fa0a09224 */ /* 0x010fc400078e02ff */
[----:B------:R-:W1:Y:S02]  /*26d0*/  @!P1 LDC.64 R14, c[0x0][0x248] ;  /* 0x00009200ff0e9b82 */ /* 0x000e640000000a00 */
[----:B------:R-:W-:-:S04]  /*26e0*/  @!P1 IMAD.SHL.U32 R160, R160, 0x100, RZ ;  /* 0x00000100a0a09824 */ /* 0x000fc800078e00ff */
[----:B------:R-:W-:-:S05]  /*26f0*/  @!P1 IMAD R156, R160, R11, R156 ;  /* 0x0000000ba09c9224 */ /* 0x000fca00078e029c */
[----:B------:R-:W-:-:S04]  /*2700*/  @!P1 IADD3 R157, P0, R5, R156, RZ ;  /* 0x0000009c059d9210 */ /* 0x000fc80007f1e0ff */
[----:B------:R-:W-:Y:S02]  /*2710*/  @!P1 LEA.HI.X.SX32 R160, R156, R7, 0x1, P0 ;  /* 0x000000079ca09211 */ /* 0x000fe400000f0eff */
[----:B-1----:R-:W-:-:S04]  /*2720*/  @!P1 LEA R156, P0, R157, R14, 0x2 ;  /* 0x0000000e9d9c9211 */ /* 0x002fc800078010ff */
[----:B------:R-:W-:Y:S02]  /*2730*/  @!P1 LEA.HI.X R157, R157, R15, R160, 0x2, P0 ;  /* 0x0000000f9d9d9211 */ /* 0x000fe400000f14a0 */
[----:B------:R-:W4:Y:S01]  /*2740*/  @!P1 LDG.E R160, desc[UR36][R86.64] ;  /* 0x0000002456a09981 */ /* 0x000f22000c1e1900 */
[----:B------:R-:W1:Y:S01]  /*2750*/  @!P1 LDC R15, c[0x0][0x288] ;  /* 0x0000a200ff0f9b82 */ /* 0x000e620000000800 */
[--C-:B------:R-:W-:Y:S02]  /*2760*/  IMAD.IADD R164, R164, 0x1, R11.reuse ;  /* 0x00000001a4a47824 */ /* 0x100fe400078e020b */
[----:B------:R0:W3:Y:S02]  /*2770*/  @!P1 LDG.E R10, desc[UR36][R156.64] ;  /* 0x000000249c0a9981 */ /* 0x0000e4000c1e1900 */
[C---:B0-----:R-:W-:Y:S02]  /*2780*/  @!P1 IMAD.SHL.U32 R158, R164.reuse, 0x4, RZ ;  /* 0x00000004a49e9824 */ /* 0x041fe400078e00ff */
[----:B------:R-:W-:-:S05]  /*2790*/  IMAD.IADD R164, R164, 0x1, R11 ;  /* 0x00000001a4a47824 */ /* 0x000fca00078e020b */
[----:B------:R-:W-:Y:S01]  /*27a0*/  @!P1 SHF.L.U32 R156, R164, 0x2, RZ ;  /* 0x00000002a49c9819 */ /* 0x000fe200000006ff */
[----:B-1----:R-:W-:Y:S02]  /*27b0*/  @!P1 IMAD R162, R162, R15, RZ ;  /* 0x0000000fa2a29224 */ /* 0x002fe400078e02ff */
[----:B------:R-:W0:Y:S03]  /*27c0*/  @!P1 LDC.64 R14, c[0x0][0x248] ;  /* 0x00009200ff0e9b82 */ /* 0x000e260000000a00 */
[----:B------:R-:W-:-:S05]  /*27d0*/  @!P1 SHF.L.U32 R162, R162, 0x8, RZ ;  /* 0x00000008a2a29819 */ /* 0x000fca00000006ff */
[----:B------:R-:W-:-:S05]  /*27e0*/  @!P1 IMAD R158, R162, R11, R158 ;  /* 0x0000000ba29e9224 */ /* 0x000fca00078e029e */
[----:B------:R-:W-:-:S04]  /*27f0*/  @!P1 IADD3 R159, P0, R5, R158, RZ ;  /* 0x0000009e059f9210 */ /* 0x000fc80007f1e0ff */
[----:B------:R-:W-:Y:S02]  /*2800*/  @!P1 LEA.HI.X.SX32 R162, R158, R7, 0x1, P0 ;  /* 0x000000079ea29211 */ /* 0x000fe400000f0eff */
[C---:B0-----:R-:W-:Y:S02]  /*2810*/  @!P1 LEA R158, P0, R159.reuse, R14, 0x2 ;  /* 0x0000000e9f9e9211 */ /* 0x041fe400078010ff */
[----:B------:R-:W2:Y:S02]  /*2820*/  @!P1 LDC R14, c[0x0][0x288] ;  /* 0x0000a200ff0e9b82 */ /* 0x000ea40000000800 */
[----:B------:R-:W-:Y:S01]  /*2830*/  @!P1 LEA.HI.X R159, R159, R15, R162, 0x2, P0 ;  /* 0x0000000f9f9f9211 */ /* 0x000fe200000f14a2 */
[----:B------:R-:W-:-:S04]  /*2840*/  IMAD.IADD R164, R164, 0x1, R11 ;  /* 0x00000001a4a47824 */ /* 0x000fc800078e020b */
[----:B------:R0:W3:Y:S01]  /*2850*/  @!P1 LDG.E R20, desc[UR36][R158.64] ;  /* 0x000000249e149981 */ /* 0x0000e2000c1e1900 */
[----:B--2---:R-:W-:Y:S02]  /*2860*/  @!P1 IMAD R161, R161, R14, RZ ;  /* 0x0000000ea1a19224 */ /* 0x004fe400078e02ff */
[----:B------:R-:W1:Y:S02]  /*2870*/  @!P1 LDC.64 R14, c[0x0][0x248] ;  /* 0x00009200ff0e9b82 */ /* 0x000e640000000a00 */
[----:B------:R-:W-:-:S04]  /*2880*/  @!P1 IMAD.SHL.U32 R161, R161, 0x100, RZ ;  /* 0x00000100a1a19824 */ /* 0x000fc800078e00ff */
[----:B------:R-:W-:-:S05]  /*2890*/  @!P1 IMAD R156, R161, R11, R156 ;  /* 0x0000000ba19c9224 */ /* 0x000fca00078e029c */
[----:B------:R-:W-:-:S04]  /*28a0*/  @!P1 IADD3 R157, P0, R5, R156, RZ ;  /* 0x0000009c059d9210 */ /* 0x000fc80007f1e0ff */
[----:B------:R-:W-:Y:S02]  /*28b0*/  @!P1 LEA.HI.X.SX32 R162, R156, R7, 0x1, P0 ;  /* 0x000000079ca29211 */ /* 0x000fe400000f0eff */
[----:B-1----:R-:W-:-:S04]  /*28c0*/  @!P1 LEA R156, P0, R157, R14, 0x2 ;  /* 0x0000000e9d9c9211 */ /* 0x002fc800078010ff */
[----:B------:R-:W-:Y:S02]  /*28d0*/  @!P1 LEA.HI.X R157, R157, R15, R162, 0x2, P0 ;  /* 0x0000000f9d9d9211 */ /* 0x000fe400000f14a2 */
[----:B------:R-:W2:Y:S01]  /*28e0*/  @!P1 LDG.E R162, desc[UR36][R86.64] ;  /* 0x0000002456a29981 */ /* 0x000ea2000c1e1900 */
[----:B------:R-:W4:Y:S01]  /*28f0*/  @!P1 LDC R15, c[0x0][0x288] ;  /* 0x0000a200ff0f9b82 */ /* 0x000f220000000800 */
[----:B0-----:R-:W-:Y:S02]  /*2900*/  @!P1 IMAD.SHL.U32 R158, R164, 0x4, RZ ;  /* 0x00000004a49e9824 */ /* 0x001fe400078e00ff */
[----:B------:R0:W3:Y:S01]  /*2910*/  @!P1 LDG.E R21, desc[UR36][R156.64] ;  /* 0x000000249c159981 */ /* 0x0000e2000c1e1900 */
[----:B----4-:R-:W-:-:S04]  /*2920*/  @!P1 IMAD R160, R160, R15, RZ ;  /* 0x0000000fa0a09224 */ /* 0x010fc800078e02ff */
[----:B------:R-:W1:Y:S01]  /*2930*/  @!P1 LDC.64 R14, c[0x0][0x248] ;  /* 0x00009200ff0e9b82 */ /* 0x000e620000000a00 */
[----:B------:R-:W-:-:S04]  /*2940*/  @!P1 IMAD.SHL.U32 R160, R160, 0x100, RZ ;  /* 0x00000100a0a09824 */ /* 0x000fc800078e00ff */
[----:B------:R-:W-:-:S05]  /*2950*/  @!P1 IMAD R158, R160, R11, R158 ;  /* 0x0000000ba09e9224 */ /* 0x000fca00078e029e */
[----:B------:R-:W-:-:S04]  /*2960*/  @!P1 IADD3 R159, P0, R5, R158, RZ ;  /* 0x0000009e059f9210 */ /* 0x000fc80007f1e0ff */
[----:B------:R-:W-:Y:S02]  /*2970*/  @!P1 LEA.HI.X.SX32 R158, R158, R7, 0x1, P0 ;  /* 0x000000079e9e9211 */ /* 0x000fe400000f0eff */
[C---:B-1----:R-:W-:Y:S02]  /*2980*/  @!P1 LEA R160, P0, R159.reuse, R14, 0x2 ;  /* 0x0000000e9fa09211 */ /* 0x042fe400078010ff */
[----:B------:R-:W1:Y:S02]  /*2990*/  @!P1 LDC R14, c[0x0][0x288] ;  /* 0x0000a200ff0e9b82 */ /* 0x000e640000000800 */
[----:B------:R-:W-:Y:S02]  /*29a0*/  @!P1 LEA.HI.X R161, R159, R15, R158, 0x2, P0 ;  /* 0x0000000f9fa19211 */ /* 0x000fe400000f149e */
[----:B------:R-:W4:Y:S01]  /*29b0*/  @!P1 LDG.E R159, desc[UR36][R86.64] ;  /* 0x00000024569f9981 */ /* 0x000f22000c1e1900 */
[----:B0-----:R-:W-:-:S03]  /*29c0*/  IADD3 R156, R164, R11, RZ ;  /* 0x0000000ba49c7210 */ /* 0x001fc60007ffe0ff */
[----:B------:R-:W3:Y:S02]  /*29d0*/  @!P1 LDG.E R158, desc[UR36][R86.64] ;  /* 0x00000024569e9981 */ /* 0x000ee4000c1e1900 */
[----:B------:R-:W-:Y:S02]  /*29e0*/  @!P1 IMAD.SHL.U32 R156, R156, 0x4, RZ ;  /* 0x000000049c9c9824 */ /* 0x000fe400078e00ff */
[----:B------:R0:W3:Y:S01]  /*29f0*/  @!P1 LDG.E R27, desc[UR36][R160.64] ;  /* 0x00000024a01b9981 */ /* 0x0000e2000c1e1900 */
[----:B-1----:R-:W-:Y:S02]  /*2a00*/  @!P1 IMAD R163, R163, R14, RZ ;  /* 0x0000000ea3a39224 */ /* 0x002fe400078e02ff */
[----:B------:R-:W1:Y:S02]  /*2a10*/  @!P1 LDC.64 R14, c[0x0][0x248] ;  /* 0x00009200ff0e9b82 */ /* 0x000e640000000a00 */
[----:B------:R-:W-:-:S04]  /*2a20*/  @!P1 IMAD.SHL.U32 R163, R163, 0x100, RZ ;  /* 0x00000100a3a39824 */ /* 0x000fc800078e00ff */
[----:B------:R-:W-:Y:S02]  /*2a30*/  @!P1 IMAD R156, R163, R11, R156 ;  /* 0x0000000ba39c9224 */ /* 0x000fe400078e029c */
[----:B------:R-:W3:Y:S03]  /*2a40*/  @!P1 LDG.E R163, desc[UR36][R86.64] ;  /* 0x0000002456a39981 */ /* 0x000ee6000c1e1900 */
[----:B------:R-:W-:-:S04]  /*2a50*/  @!P1 IADD3 R157, P0, R5, R156, RZ ;  /* 0x0000009c059d9210 */ /* 0x000fc80007f1e0ff */
[----:B------:R-:W-:Y:S02]  /*2a60*/  @!P1 LEA.HI.X.SX32 R164, R156, R7, 0x1, P0 ;  /* 0x000000079ca49211 */ /* 0x000fe400000f0eff */
[----:B-1----:R-:W-:-:S04]  /*2a70*/  @!P1 LEA R156, P0, R157, R14, 0x2 ;  /* 0x0000000e9d9c9211 */ /* 0x002fc800078010ff */
[----:B------:R-:W-:Y:S02]  /*2a80*/  @!P1 LEA.HI.X R157, R157, R15, R164, 0x2, P0 ;  /* 0x0000000f9d9d9211 */ /* 0x000fe400000f14a4 */
[----:B------:R-:W2:Y:S01]  /*2a90*/  @!P1 LDC R15, c[0x0][0x288] ;  /* 0x0000a200ff0f9b82 */ /* 0x000ea20000000800 */
[----:B------:R-:W-:Y:S02]  /*2aa0*/  IMAD R164, R11, 0x7, R12 ;  /* 0x000000070ba47824 */ /* 0x000fe400078e020c */
[----:B------:R1:W3:Y:S03]  /*2ab0*/  @!P1 LDG.E R29, desc[UR36][R156.64] ;  /* 0x000000249c1d9981 */ /* 0x0002e6000c1e1900 */
[----:B0-----:R-:W-:Y:S01]  /*2ac0*/  @!P1 SHF.L.U32 R160, R164, 0x2, RZ ;  /* 0x00000002a4a09819 */ /* 0x001fe200000006ff */
[----:B--2---:R-:W-:Y:S02]  /*2ad0*/  @!P1 IMAD R162, R162, R15, RZ ;  /* 0x0000000fa2a29224 */ /* 0x004fe400078e02ff */
[----:B------:R-:W0:Y:S02]  /*2ae0*/  @!P1 LDC.64 R14, c[0x0][0x248] ;  /* 0x00009200ff0e9b82 */ /* 0x000e240000000a00 */
[----:B------:R-:W-:-:S04]  /*2af0*/  @!P1 IMAD.SHL.U32 R162, R162, 0x100, RZ ;  /* 0x00000100a2a29824 */ /* 0x000fc800078e00ff */
[----:B------:R-:W-:-:S05]  /*2b00*/  @!P1 IMAD R160, R162, R11, R160 ;  /* 0x0000000ba2a09224 */ /* 0x000fca00078e02a0 */
[----:B------:R-:W-:-:S04]  /*2b10*/  @!P1 IADD3 R161, P0, R5, R160, RZ ;  /* 0x000000a005a19210 */ /* 0x000fc80007f1e0ff */
[----:B------:R-:W-:Y:S02]  /*2b20*/  @!P1 LEA.HI.X.SX32 R162, R160, R7, 0x1, P0 ;  /* 0x00000007a0a29211 */ /* 0x000fe400000f0eff */
[C---:B0-----:R-:W-:Y:S02]  /*2b30*/  @!P1 LEA R160, P0, R161.reuse, R14, 0x2 ;  /* 0x0000000ea1a09211 */ /* 0x041fe400078010ff */
[----:B------:R-:W4:Y:S02]  /*2b40*/  @!P1 LDC R14, c[0x0][0x288] ;  /* 0x0000a200ff0e9b82 */ /* 0x000f240000000800 */
[----:B------:R-:W-:Y:S02]  /*2b50*/  @!P1 LEA.HI.X R161, R161, R15, R162, 0x2, P0 ;  /* 0x0000000fa1a19211 */ /* 0x000fe400000f14a2 */
[----:B------:R-:W2:Y:S04]  /*2b60*/  @!P1 LDG.E R162, desc[UR36][R86.64] ;  /* 0x0000002456a29981 */ /* 0x000ea8000c1e1900 */
[----:B------:R0:W2:Y:S04]  /*2b70*/  @!P1 LDG.E R30, desc[UR36][R160.64] ;  /* 0x00000024a01e9981 */ /* 0x0000a8000c1e1900 */
[----:B------:R-:W2:Y:S01]  /*2b80*/  @!P1 LDG.E R161, desc[UR36][R86.64] ;  /* 0x0000002456a19981 */ /* 0x000ea2000c1e1900 */
[----:B------:R-:W-:-:S02]  /*2b90*/  IMAD.IADD R164, R164, 0x1, R11 ;  /* 0x00000001a4a47824 */ /* 0x000fc400078e020b */
[----:B----4-:R-:W-:Y:S02]  /*2ba0*/  @!P1 IMAD R159, R159, R14, RZ ;  /* 0x0000000e9f9f9224 */ /* 0x010fe400078e02ff */
[----:B------:R-:W4:Y:S01]  /*2bb0*/  @!P1 LDC.64 R14, c[0x0][0x248] ;  /* 0x00009200ff0e9b82 */ /* 0x000f220000000a00 */
[----:B-1----:R-:W-:Y:S02]  /*2bc0*/  @!P1 IMAD.SHL.U32 R156, R164, 0x4, RZ ;  /* 0x00000004a49c9824 */ /* 0x002fe400078e00ff */
[----:B------:R-:W-:-:S04]  /*2bd0*/  @!P1 IMAD.SHL.U32 R159, R159, 0x100, RZ ;  /* 0x000001009f9f9824 */ /* 0x000fc800078e00ff */
[----:B------:R-:W-:-:S05]  /*2be0*/  @!P1 IMAD R156, R159, R11, R156 ;  /* 0x0000000b9f9c9224 */ /* 0x000fca00078e029c */
[----:B------:R-:W-:-:S04]  /*2bf0*/  @!P1 IADD3 R157, P0, R5, R156, RZ ;  /* 0x0000009c059d9210 */ /* 0x000fc80007f1e0ff */
[----:B------:R-:W-:Y:S02]  /*2c00*/  @!P1 LEA.HI.X.SX32 R159, R156, R7, 0x1, P0 ;  /* 0x000000079c9f9211 */ /* 0x000fe400000f0eff */
[----:B----4-:R-:W-:-:S04]  /*2c10*/  @!P1 LEA R156, P0, R157, R14, 0x2 ;  /* 0x0000000e9d9c9211 */ /* 0x010fc800078010ff */
[----:B------:R-:W-:Y:S02]  /*2c20*/  @!P1 LEA.HI.X R157, R157, R15, R159, 0x2, P0 ;  /* 0x0000000f9d9d9211 */ /* 0x000fe400000f149f */
[----:B------:R-:W3:Y:S01]  /*2c30*/  @!P1 LDC R15, c[0x0][0x288] ;  /* 0x0000a200ff0f9b82 */ /* 0x000ee20000000800 */
[----:B------:R-:W-:Y:S02]  /*2c40*/  IADD3 R164, R164, R11, RZ ;  /* 0x0000000ba4a47210 */ /* 0x000fe40007ffe0ff */
[----:B------:R1:W4:Y:S01]  /*2c50*/  @!P1 LDG.E R31, desc[UR36][R156.64] ;  /* 0x000000249c1f9981 */ /* 0x000322000c1e1900 */
[----:B---3--:R-:W-:-:S04]  /*2c60*/  @!P1 IMAD R158, R158, R15, RZ ;  /* 0x0000000f9e9e9224 */ /* 0x008fc800078e02ff */
[----:B------:R-:W3:Y:S01]  /*2c70*/  @!P1 LDC.64 R14, c[0x0][0x248] ;  /* 0x00009200ff0e9b82 */ /* 0x000ee20000000a00 */
[----:B------:R-:W-:Y:S02]  /*2c80*/  @!P1 IMAD.SHL.U32 R159, R158, 0x100, RZ ;  /* 0x000001009e9f9824 */ /* 0x000fe400078e00ff */
[----:B------:R-:W-:-:S04]  /*2c90*/  @!P1 IMAD.SHL.U32 R158, R164, 0x4, RZ ;  /* 0x00000004a49e9824 */ /* 0x000fc800078e00ff */
[----:B------:R-:W-:-:S05]  /*2ca0*/  @!P1 IMAD R158, R159, R11, R158 ;  /* 0x0000000b9f9e9224 */ /* 0x000fca00078e029e */
[----:B------:R-:W-:-:S04]  /*2cb0*/  @!P1 IADD3 R159, P0, R5, R158, RZ ;  /* 0x0000009e059f9210 */ /* 0x000fc80007f1e0ff */
[----:B0-----:R-:W-:Y:S02]  /*2cc0*/  @!P1 LEA.HI.X.SX32 R160, R158, R7, 0x1, P0 ;  /* 0x000000079ea09211 */ /* 0x001fe400000f0eff */
[----:B---3--:R-:W-:-:S04]  /*2cd0*/  @!P1 LEA R158, P0, R159, R14, 0x2 ;  /* 0x0000000e9f9e9211 */ /* 0x008fc800078010ff */
[----:B------:R-:W-:Y:S02]  /*2ce0*/  @!P1 LEA.HI.X R159, R159, R15, R160, 0x2, P0 ;  /* 0x0000000f9f9f9211 */ /* 0x000fe400000f14a0 */
[----:B------:R-:W3:Y:S01]  /*2cf0*/  @!P1 LDG.E R160, desc[UR36][R86.64] ;  /* 0x0000002456a09981 */ /* 0x000ee2000c1e1900 */
[----:B------:R-:W2:Y:S01]  /*2d00*/  @!P1 LDC R15, c[0x0][0x288] ;  /* 0x0000a200ff0f9b82 */ /* 0x000ea20000000800 */
[----:B------:R-:W-:Y:S02]  /*2d10*/  IMAD.IADD R164, R164, 0x1, R11 ;  /* 0x00000001a4a47824 */ /* 0x000fe400078e020b */
[----:B------:R0:W4:Y:S02]  /*2d20*/  @!P1 LDG.E R32, desc[UR36][R158.64] ;  /* 0x000000249e209981 */ /* 0x000124000c1e1900 */
[----:B-1----:R-:W-:Y:S02]  /*2d30*/  @!P1 IMAD.SHL.U32 R156, R164, 0x4, RZ ;  /* 0x00000004a49c9824 */ /* 0x002fe400078e00ff */
[----:B--2---:R-:W-:-:S02]  /*2d40*/  @!P1 IMAD R162, R162, R15, RZ ;  /* 0x0000000fa2a29224 */ /* 0x004fc400078e02ff */
[----:B------:R-:W1:Y:S03]  /*2d50*/  @!P1 LDC.64 R14, c[0x0][0x248] ;  /* 0x00009200ff0e9b82 */ /* 0x000e660000000a00 */
[----:B------:R-:W-:-:S05]  /*2d60*/  @!P1 SHF.L.U32 R162, R162, 0x8, RZ ;  /* 0x00000008a2a29819 */ /* 0x000fca00000006ff */
[----:B------:R-:W-:-:S05]  /*2d70*/  @!P1 IMAD R156, R162, R11, R156 ;  /* 0x0000000ba29c9224 */ /* 0x000fca00078e029c */
[----:B------:R-:W-:-:S04]  /*2d80*/  @!P1 IADD3 R157, P0, R5, R156, RZ ;  /* 0x0000009c059d9210 */ /* 0x000fc80007f1e0ff */
[----:B------:R-:W-:Y:S02]  /*2d90*/  @!P1 LEA.HI.X.SX32 R162, R156, R7, 0x1, P0 ;  /* 0x000000079ca29211 */ /* 0x000fe400000f0eff */
[C---:B-1----:R-:W-:Y:S02]  /*2da0*/  @!P1 LEA R156, P0, R157.reuse, R14, 0x2 ;  /* 0x0000000e9d9c9211 */ /* 0x042fe400078010ff */
[----:B------:R-:W1:Y:S02]  /*2db0*/  @!P1 LDC R14, c[0x0][0x288] ;  /* 0x0000a200ff0e9b82 */ /* 0x000e640000000800 */
[----:B------:R-:W-:Y:S02]  /*2dc0*/  @!P1 LEA.HI.X R157, R157, R15, R162, 0x2, P0 ;  /* 0x0000000f9d9d9211 */ /* 0x000fe400000f14a2 */
[----:B------:R-:W2:Y:S04]  /*2dd0*/  @!P1 LDG.E R162, desc[UR36][R86.64] ;  /* 0x0000002456a29981 */ /* 0x000ea8000c1e1900 */
[----:B------:R0:W4:Y:S01]  /*2de0*/  @!P1 LDG.E R33, desc[UR36][R156.64] ;  /* 0x000000249c219981 */ /* 0x000122000c1e1900 */
[----:B-1----:R-:W-:-:S05]  /*2df0*/  @!P1 IMAD R161, R161, R14, RZ ;  /* 0x0000000ea1a19224 */ /* 0x002fca00078e02ff */
[----:B0-----:R-:W-:Y:S02]  /*2e00*/  @!P1 SHF.L.U32 R158, R161, 0x8, RZ ;  /* 0x00000008a19e9819 */ /* 0x001fe400000006ff */
[----:B------:R-:W4:Y:S01]  /*2e10*/  @!P1 LDG.E R161, desc[UR36][R86.64] ;  /* 0x0000002456a19981 */ /* 0x000f22000c1e1900 */
[----:B------:R-:W-:-:S04]  /*2e20*/  IMAD.IADD R14, R164, 0x1, R11 ;  /* 0x00000001a40e7824 */ /* 0x000fc800078e020b */
[----:B------:R-:W-:-:S04]  /*2e30*/  @!P1 IMAD.SHL.U32 R14, R14, 0x4, RZ ;  /* 0x000000040e0e9824 */ /* 0x000fc800078e00ff */
[----:B------:R-:W-:Y:S02]  /*2e40*/  @!P1 IMAD R158, R158, R11, R14 ;  /* 0x0000000b9e9e9224 */ /* 0x000fe400078e020e */
[----:B------:R-:W0:Y:S03]  /*2e50*/  @!P1 LDC.64 R14, c[0x0][0x248] ;  /* 0x00009200ff0e9b82 */ /* 0x000e260000000a00 */
[----:B------:R-:W-:-:S04]  /*2e60*/  @!P1 IADD3 R159, P0, R5, R158, RZ ;  /* 0x0000009e059f9210 */ /* 0x000fc80007f1e0ff */
[----:B------:R-:W-:Y:S02]  /*2e70*/  @!P1 LEA.HI.X.SX32 R164, R158, R7, 0x1, P0 ;  /* 0x000000079ea49211 */ /* 0x000fe400000f0eff */
[----:B0-----:R-:W-:-:S04]  /*2e80*/  @!P1 LEA R158, P0, R159, R14, 0x2 ;  /* 0x0000000e9f9e9211 */ /* 0x001fc800078010ff */
[----:B------:R-:W-:Y:S02]  /*2e90*/  @!P1 LEA.HI.X R159, R159, R15, R164, 0x2, P0 ;  /* 0x0000000f9f9f9211 */ /* 0x000fe400000f14a4 */
[----:B------:R-:W3:Y:S01]  /*2ea0*/  @!P1 LDC R15, c[0x0][0x288] ;  /* 0x0000a200ff0f9b82 */ /* 0x000ee20000000800 */
[----:B------:R-:W-:Y:S02]  /*2eb0*/  IMAD R164, R11, 0xc, R12 ;  /* 0x0000000c0ba47824 */ /* 0x000fe400078e020c */
[----:B------:R0:W4:Y:S02]  /*2ec0*/  @!P1 LDG.E R34, desc[UR36][R158.64] ;  /* 0x000000249e229981 */ /* 0x000124000c1e1900 */
[----:B------:R-:W-:Y:S02]  /*2ed0*/  @!P1 IMAD.SHL.U32 R156, R164, 0x4, RZ ;  /* 0x00000004a49c9824 */ /* 0x000fe400078e00ff */
        /* <DEDUP_REMOVED lines=8> */
[----:B------:R-:W3:Y:S01]  /*2f60*/  @!P1 LDG.E R160, desc[UR36][R86.64] ;  /* 0x0000002456a09981 */ /* 0x000ee2000c1e1900 */
[----:B------:R-:W2:Y:S01]  /*2f70*/  @!P1 LDC R15, c[0x0][0x288] ;  /* 0x0000a200ff0f9b82 */ /* 0x000ea20000000800 */
[--C-:B------:R-:W-:Y:S02]  /*2f80*/  IMAD.IADD R164, R164, 0x1, R11.reuse ;  /* 0x00000001a4a47824 */ /* 0x100fe400078e020b */
[----:B------:R1:W3:Y:S02]  /*2f90*/  @!P1 LDG.E R35, desc[UR36][R156.64] ;  /* 0x000000249c239981 */ /* 0x0002e4000c1e1900 */
[C---:B0-----:R-:W-:Y:S02]  /*2fa0*/  @!P1 IMAD.SHL.U32 R158, R164.reuse, 0x4, RZ ;  /* 0x00000004a49e9824 */ /* 0x041fe400078e00ff */
[----:B------:R-:W-:-:S05]  /*2fb0*/  IMAD.IADD R164, R164, 0x1, R11 ;  /* 0x00000001a4a47824 */ /* 0x000fca00078e020b */
[----:B-1----:R-:W-:Y:S01]  /*2fc0*/  @!P1 SHF.L.U32 R156, R164, 0x2, RZ ;  /* 0x00000002a49c9819 */ /* 0x002fe200000006ff */
[----:B--2---:R-:W-:Y:S02]  /*2fd0*/  @!P1 IMAD R162, R162, R15, RZ ;  /* 0x0000000fa2a29224 */ /* 0x004fe400078e02ff */
[----:B------:R-:W0:Y:S03]  /*2fe0*/  @!P1 LDC.64 R14, c[0x0][0x248] ;  /* 0x00009200ff0e9b82 */ /* 0x000e260000000a00 */
[----:B------:R-:W-:-:S05]  /*2ff0*/  @!P1 SHF.L.U32 R162, R162, 0x8, RZ ;  /* 0x00000008a2a29819 */ /* 0x000fca00000006ff */
[----:B------:R-:W-:-:S05]  /*3000*/  @!P1 IMAD R158, R162, R11, R158 ;  /* 0x0000000ba29e9224 */ /* 0x000fca00078e029e */
[----:B------:R-:W-:-:S04]  /*3010*/  @!P1 IADD3 R159, P0, R5, R158, RZ ;  /* 0x0000009e059f9210 */ /* 0x000fc80007f1e0ff */
[----:B------:R-:W-:Y:S02]  /*3020*/  @!P1 LEA.HI.X.SX32 R162, R158, R7, 0x1, P0 ;  /* 0x000000079ea29211 */ /* 0x000fe400000f0eff */
[C---:B0-----:R-:W-:Y:S02]  /*3030*/  @!P1 LEA R158, P0, R159.reuse, R14, 0x2 ;  /* 0x0000000e9f9e9211 */ /* 0x041fe400078010ff */
[----:B------:R-:W4:Y:S02]  /*3040*/  @!P1 LDC R14, c[0x0][0x288] ;  /* 0x0000a200ff0e9b82 */ /* 0x000f240000000800 */
[----:B------:R-:W-:Y:S01]  /*3050*/  @!P1 LEA.HI.X R159, R159, R15, R162, 0x2, P0 ;  /* 0x0000000f9f9f9211 */ /* 0x000fe200000f14a2 */
[----:B------:R-:W-:-:S04]  /*3060*/  IMAD.IADD R164, R164, 0x1, R11 ;  /* 0x00000001a4a47824 */ /* 0x000fc800078e020b */
[----:B------:R0:W2:Y:S01]  /*3070*/  @!P1 LDG.E R36, desc[UR36][R158.64] ;  /* 0x000000249e249981 */ /* 0x0000a2000c1e1900 */
        /* <DEDUP_REMOVED lines=9> */
[----:B------:R-:W3:Y:S01]  /*3110*/  @!P1 LDC R15, c[0x0][0x288] ;  /* 0x0000a200ff0f9b82 */ /* 0x000ee20000000800 */
[----:B0-----:R-:W-:Y:S02]  /*3120*/  @!P1 IMAD.SHL.U32 R158, R164, 0x4, RZ ;  /* 0x00000004a49e9824 */ /* 0x001fe400078e00ff */
[----:B------:R0:W2:Y:S01]  /*3130*/  @!P1 LDG.E R37, desc[UR36][R156.64] ;  /* 0x000000249c259981 */ /* 0x0000a2000c1e1900 */
[----:B---3--:R-:W-:-:S04]  /*3140*/  @!P1 IMAD R160, R160, R15, RZ ;  /* 0x0000000fa0a09224 */ /* 0x008fc800078e02ff */
        /* <DEDUP_REMOVED lines=8> */
[----:B------:R-:W3:Y:S01]  /*31d0*/  @!P1 LDG.E R159, desc[UR36][R86.64] ;  /* 0x00000024569f9981 */ /* 0x000ee2000c1e1900 */
[----:B0-----:R-:W-:-:S03]  /*31e0*/  IADD3 R156, R164, R11, RZ ;  /* 0x0000000ba49c7210 */ /* 0x001fc60007ffe0ff */
[----:B------:R-:W2:Y:S02]  /*31f0*/  @!P1 LDG.E R158, desc[UR36][R86.64] ;  /* 0x00000024569e9981 */ /* 0x000ea4000c1e1900 */
[----:B------:R-:W-:Y:S02]  /*3200*/  @!P1 IMAD.SHL.U32 R156, R156, 0x4, RZ ;  /* 0x000000049c9c9824 */ /* 0x000fe400078e00ff */
[----:B------:R0:W2:Y:S01]  /*3210*/  @!P1 LDG.E R38, desc[UR36][R160.64] ;  /* 0x00000024a0269981 */ /* 0x0000a2000c1e1900 */
[----:B-1----:R-:W-:Y:S02]  /*3220*/  @!P1 IMAD R163, R163, R14, RZ ;  /* 0x0000000ea3a39224 */ /* 0x002fe400078e02ff */
[----:B------:R-:W1:Y:S02]  /*3230*/  @!P1 LDC.64 R14, c[0x0][0x248] ;  /* 0x00009200ff0e9b82 */ /* 0x000e640000000a00 */
[----:B------:R-:W-:-:S04]  /*3240*/  @!P1 IMAD.SHL.U32 R163, R163, 0x100, RZ ;  /* 0x00000100a3a39824 */ /* 0x000fc800078e00ff */
[----:B------:R-:W-:Y:S02]  /*3250*/  @!P1 IMAD R156, R163, R11, R156 ;  /* 0x0000000ba39c9224 */ /* 0x000fe400078e029c */
[----:B------:R-:W2:Y:S03]  /*3260*/  @!P1 LDG.E R163, desc[UR36][R86.64] ;  /* 0x0000002456a39981 */ /* 0x000ea6000c1e1900 */
[----:B------:R-:W-:-:S04]  /*3270*/  @!P1 IADD3 R157, P0, R5, R156, RZ ;  /* 0x0000009c059d9210 */ /* 0x000fc80007f1e0ff */
[----:B------:R-:W-:Y:S02]  /*3280*/  @!P1 LEA.HI.X.SX32 R164, R156, R7, 0x1, P0 ;  /* 0x000000079ca49211 */ /* 0x000fe400000f0eff */
[----:B-1----:R-:W-:-:S04]  /*3290*/  @!P1 LEA R156, P0, R157, R14, 0x2 ;  /* 0x0000000e9d9c9211 */ /* 0x002fc800078010ff */
[----:B------:R-:W-:Y:S02]  /*32a0*/  @!P1 LEA.HI.X R157, R157, R15, R164, 0x2, P0 ;  /* 0x0000000f9d9d9211 */ /* 0x000fe400000f14a4 */
[----:B------:R-:W4:Y:S01]  /*32b0*/  @!P1 LDC R15, c[0x0][0x288] ;  /* 0x0000a200ff0f9b82 */ /* 0x000f220000000800 */
[----:B------:R-:W-:Y:S02]  /*32c0*/  IMAD R164, R11, 0x11, R12 ;  /* 0x000000110ba47824 */ /* 0x000fe400078e020c */
[----:B------:R1:W2:Y:S03]  /*32d0*/  @!P1 LDG.E R39, desc[UR36][R156.64] ;  /* 0x000000249c279981 */ /* 0x0002a6000c1e1900 */
[----:B0-----:R-:W-:Y:S01]  /*32e0*/  @!P1 SHF.L.U32 R160, R164, 0x2, RZ ;  /* 0x00000002a4a09819 */ /* 0x001fe200000006ff */
[----:B----4-:R-:W-:Y:S02]  /*32f0*/  @!P1 IMAD R162, R162, R15, RZ ;  /* 0x0000000fa2a29224 */ /* 0x010fe400078e02ff */
[----:B------:R-:W0:Y:S02]  /*3300*/  @!P1 LDC.64 R14, c[0x0][0x248] ;  /* 0x00009200ff0e9b82 */ /* 0x000e240000000a00 */
[----:B------:R-:W-:-:S04]  /*3310*/  @!P1 IMAD.SHL.U32 R162, R162, 0x100, RZ ;  /* 0x00000100a2a29824 */ /* 0x000fc800078e00ff */
[----:B------:R-:W-:-:S05]  /*3320*/  @!P1 IMAD R160, R162, R11, R160 ;  /* 0x0000000ba2a09224 */ /* 0x000fca00078e02a0 */
[----:B------:R-:W-:-:S04]  /*3330*/  @!P1 IADD3 R161, P0, R5, R160, RZ ;  /* 0x000000a005a19210 */ /* 0x000fc80007f1e0ff */
[----:B------:R-:W-:Y:S02]  /*3340*/  @!P1 LEA.HI.X.SX32 R162, R160, R7, 0x1, P0 ;  /* 0x00000007a0a29211 */ /* 0x000fe400000f0eff */
[C---:B0-----:R-:W-:Y:S02]  /*3350*/  @!P1 LEA R160, P0, R161.reuse, R14, 0x2 ;  /* 0x0000000ea1a09211 */ /* 0x041fe400078010ff */
[----:B------:R-:W3:Y:S02]  /*3360*/  @!P1 LDC R14, c[0x0][0x288] ;  /* 0x0000a200ff0e9b82 */ /* 0x000ee40000000800 */
[----:B------:R-:W-:Y:S02]  /*3370*/  @!P1 LEA.HI.X R161, R161, R15, R162, 0x2, P0 ;  /* 0x0000000fa1a19211 */ /* 0x000fe400000f14a2 */
[----:B------:R-:W4:Y:S04]  /*3380*/  @!P1 LDG.E R162, desc[UR36][R86.64] ;  /* 0x0000002456a29981 */ /* 0x000f28000c1e1900 */
[----:B------:R0:W4:Y:S04]  /*3390*/  @!P1 LDG.E R40, desc[UR36][R160.64] ;  /* 0x00000024a0289981 */ /* 0x000128000c1e1900 */
[----:B------:R-:W4:Y:S01]  /*33a0*/  @!P1 LDG.E R161, desc[UR36][R86.64] ;  /* 0x0000002456a19981 */ /* 0x000f22000c1e1900 */
[----:B------:R-:W-:-:S04]  /*33b0*/  IMAD.IADD R164, R164, 0x1, R11 ;  /* 0x00000001a4a47824 */ /* 0x000fc800078e020b */
[----:B-1----:R-:W-:Y:S02]  /*33c0*/  @!P1 IMAD.SHL.U32 R156, R164, 0x4, RZ ;  /* 0x00000004a49c9824 */ /* 0x002fe400078e00ff */
        /* <DEDUP_REMOVED lines=9> */
[----:B------:R-:W-:Y:S02]  /*3460*/  IADD3 R164, R164, R11, RZ ;  /* 0x0000000ba4a47210 */ /* 0x000fe40007ffe0ff */
[----:B------:R1:W3:Y:S01]  /*3470*/  @!P1 LDG.E R41, desc[UR36][R156.64] ;  /* 0x000000249c299981 */ /* 0x0002e2000c1e1900 */
[----:B--2---:R-:W-:-:S04]  /*3480*/  @!P1 IMAD R158, R158, R15, RZ ;  /* 0x0000000f9e9e9224 */ /* 0x004fc800078e02ff */
[----:B------:R-:W2:Y:S01]  /*3490*/  @!P1 LDC.64 R14, c[0x0][0x248] ;  /* 0x00009200ff0e9b82 */ /* 0x000ea20000000a00 */
[----:B------:R-:W-:Y:S02]  /*34a0*/  @!P1 IMAD.SHL.U32 R159, R158, 0x100, RZ ;  /* 0x000001009e9f9824 */ /* 0x000fe400078e00ff */
[----:B------:R-:W-:-:S04]  /*34b0*/  @!P1 IMAD.SHL.U32 R158, R164, 0x4, RZ ;  /* 0x00000004a49e9824 */ /* 0x000fc800078e00ff */
[----:B------:R-:W-:-:S05]  /*34c0*/  @!P1 IMAD R158, R159, R11, R158 ;  /* 0x0000000b9f9e9224 */ /* 0x000fca00078e029e */
[----:B------:R-:W-:-:S04]  /*34d0*/  @!P1 IADD3 R159, P0, R5, R158, RZ ;  /* 0x0000009e059f9210 */ /* 0x000fc80007f1e0ff */
[----:B0-----:R-:W-:Y:S02]  /*34e0*/  @!P1 LEA.HI.X.SX32 R160, R158, R7, 0x1, P0 ;  /* 0x000000079ea09211 */ /* 0x001fe400000f0eff */
[----:B--2---:R-:W-:-:S04]  /*34f0*/  @!P1 LEA R158, P0, R159, R14, 0x2 ;  /* 0x0000000e9f9e9211 */ /* 0x004fc800078010ff */
[----:B------:R-:W-:Y:S02]  /*3500*/  @!P1 LEA.HI.X R159, R159, R15, R160, 0x2, P0 ;  /* 0x0000000f9f9f9211 */ /* 0x000fe400000f14a0 */
[----:B------:R-:W2:Y:S01]  /*3510*/  @!P1 LDG.E R160, desc[UR36][R86.64] ;  /* 0x0000002456a09981 */ /* 0x000ea2000c1e1900 */
[----:B------:R-:W4:Y:S01]  /*3520*/  @!P1 LDC R15, c[0x0][0x288] ;  /* 0x0000a200ff0f9b82 */ /* 0x000f220000000800 */
[----:B------:R-:W-:Y:S02]  /*3530*/  IMAD.IADD R164, R164, 0x1, R11 ;  /* 0x00000001a4a47824 */ /* 0x000fe400078e020b */
[----:B------:R0:W3:Y:S02]  /*3540*/  @!P1 LDG.E R42, desc[UR36][R158.64] ;  /* 0x000000249e2a9981 */ /* 0x0000e4000c1e1900 */
[----:B-1----:R-:W-:Y:S02]  /*3550*/  @!P1 IMAD.SHL.U32 R156, R164, 0x4, RZ ;  /* 0x00000004a49c9824 */ /* 0x002fe400078e00ff */
[----:B----4-:R-:W-:-:S02]  /*3560*/  @!P1 IMAD R162, R162, R15, RZ ;  /* 0x0000000fa2a29224 */ /* 0x010fc400078e02ff */
        /* <DEDUP_REMOVED lines=8> */
[----:B------:R-:W4:Y:S04]  /*35f0*/  @!P1 LDG.E R162, desc[UR36][R86.64] ;  /* 0x0000002456a29981 */ /* 0x000f28000c1e1900 */
[----:B------:R0:W3:Y:S01]  /*3600*/  @!P1 LDG.E R43, desc[UR36][R156.64] ;  /* 0x000000249c2b9981 */ /* 0x0000e2000c1e1900 */
[----:B-1----:R-:W-:-:S05]  /*3610*/  @!P1 IMAD R161, R161, R14, RZ ;  /* 0x0000000ea1a19224 */ /* 0x002fca00078e02ff */
[----:B0-----:R-:W-:Y:S02]  /*3620*/  @!P1 SHF.L.U32 R158, R161, 0x8, RZ ;  /* 0x00000008a19e9819 */ /* 0x001fe400000006ff */
[----:B------:R-:W3:Y:S01]  /*3630*/  @!P1 LDG.E R161, desc[UR36][R86.64] ;  /* 0x0000002456a19981 */ /* 0x000ee2000c1e1900 */
        /* <DEDUP_REMOVED lines=8> */
[----:B------:R-:W2:Y:S01]  /*36c0*/  @!P1 LDC R15, c[0x0][0x288] ;  /* 0x0000a200ff0f9b82 */ /* 0x000ea20000000800 */
[----:B------:R-:W-:Y:S02]  /*36d0*/  IMAD R164, R11, 0x16, R12 ;  /* 0x000000160ba47824 */ /* 0x000fe400078e020c */
[----:B------:R0:W3:Y:S02]  /*36e0*/  @!P1 LDG.E R44, desc[UR36][R158.64] ;  /* 0x000000249e2c9981 */ /* 0x0000e4000c1e1900 */
[----:B------:R-:W-:Y:S02]  /*36f0*/  @!P1 IMAD.SHL.U32 R156, R164, 0x4, RZ ;  /* 0x00000004a49c9824 */ /* 0x000fe400078e00ff */
        /* <DEDUP_REMOVED lines=10> */
[--C-:B------:R-:W-:Y:S02]  /*37a0*/  IMAD.IADD R164, R164, 0x1, R11.reuse ;  /* 0x00000001a4a47824 */ /* 0x100fe400078e020b */
[----:B------:R1:W2:Y:S02]  /*37b0*/  @!P1 LDG.E R45, desc[UR36][R156.64] ;  /* 0x000000249c2d9981 */ /* 0x0002a4000c1e1900 */
[C---:B0-----:R-:W-:Y:S02]  /*37c0*/  @!P1 IMAD.SHL.U32 R158, R164.reuse, 0x4, RZ ;  /* 0x00000004a49e9824 */ /* 0x041fe400078e00ff */
[----:B------:R-:W-:-:S05]  /*37d0*/  IMAD.IADD R164, R164, 0x1, R11 ;  /* 0x00000001a4a47824 */ /* 0x000fca00078e020b */
[----:B-1----:R-:W-:Y:S01]  /*37e0*/  @!P1 SHF.L.U32 R156, R164, 0x2, RZ ;  /* 0x00000002a49c9819 */ /* 0x002fe200000006ff */
[----:B----4-:R-:W-:Y:S02]  /*37f0*/  @!P1 IMAD R162, R162, R15, RZ ;  /* 0x0000000fa2a29224 */ /* 0x010fe400078e02ff */
[----:B------:R-:W0:Y:S03]  /*3800*/  @!P1 LDC.64 R14, c[0x0][0x248] ;  /* 0x00009200ff0e9b82 */ /* 0x000e260000000a00 */
[----:B------:R-:W-:-:S05]  /*3810*/  @!P1 SHF.L.U32 R162, R162, 0x8, RZ ;  /* 0x00000008a2a29819 */ /* 0x000fca00000006ff */
[----:B------:R-:W-:-:S05]  /*3820*/  @!P1 IMAD R158, R162, R11, R158 ;  /* 0x0000000ba29e9224 */ /* 0x000fca00078e029e */
[----:B------:R-:W-:-:S04]  /*3830*/  @!P1 IADD3 R159, P0, R5, R158, RZ ;  /* 0x0000009e059f9210 */ /* 0x000fc80007f1e0ff */
[----:B------:R-:W-:Y:S02]  /*3840*/  @!P1 LEA.HI.X.SX32 R162, R158, R7, 0x1, P0 ;  /* 0x000000079ea29211 */ /* 0x000fe400000f0eff */
[C---:B0-----:R-:W-:Y:S02]  /*3850*/  @!P1 LEA R158, P0, R159.reuse, R14, 0x2 ;  /* 0x0000000e9f9e9211 */ /* 0x041fe400078010ff */
[----:B------:R-:W3:Y:S02]  /*3860*/  @!P1 LDC R14, c[0x0][0x288] ;  /* 0x0000a200ff0e9b82 */ /* 0x000ee40000000800 */
[----:B------:R-:W-:Y:S01]  /*3870*/  @!P1 LEA.HI.X R159, R159, R15, R162, 0x2, P0 ;  /* 0x0000000f9f9f9211 */ /* 0x000fe200000f14a2 */
[----:B------:R-:W-:-:S04]  /*3880*/  IMAD.IADD R164, R164, 0x1, R11 ;  /* 0x00000001a4a47824 */ /* 0x000fc800078e020b */
[----:B------:R0:W4:Y:S01]  /*3890*/  @!P1 LDG.E R46, desc[UR36][R158.64] ;  /* 0x000000249e2e9981 */ /* 0x000122000c1e1900 */
        /* <DEDUP_REMOVED lines=10> */
[----:B0-----:R-:W-:Y:S02]  /*3940*/  @!P1 IMAD.SHL.U32 R158, R164, 0x4, RZ ;  /* 0x00000004a49e9824 */ /* 0x001fe400078e00ff */
[----:B------:R0:W4:Y:S01]  /*3950*/  @!P1 LDG.E R47, desc[UR36][R156.64] ;  /* 0x000000249c2f9981 */ /* 0x000122000c1e1900 */
[----:B--2---:R-:W-:-:S04]  /*3960*/  @!P1 IMAD R160, R160, R15, RZ ;  /* 0x0000000fa0a09224 */ /* 0x004fc800078e02ff */
        /* <DEDUP_REMOVED lines=8> */
[----:B------:R-:W2:Y:S01]  /*39f0*/  @!P1 LDG.E R159, desc[UR36][R86.64] ;  /* 0x00000024569f9981 */ /* 0x000ea2000c1e1900 */
[----:B0-----:R-:W-:-:S03]  /*3a00*/  IADD3 R156, R164, R11, RZ ;  /* 0x0000000ba49c7210 */ /* 0x001fc60007ffe0ff */
[----:B------:R-:W4:Y:S02]  /*3a10*/  @!P1 LDG.E R158, desc[UR36][R86.64] ;  /* 0x00000024569e9981 */ /* 0x000f24000c1e1900 */
[----:B------:R-:W-:Y:S02]  /*3a20*/  @!P1 IMAD.SHL.U32 R156, R156, 0x4, RZ ;  /* 0x000000049c9c9824 */ /* 0x000fe400078e00ff */
[----:B------:R0:W4:Y:S01]  /*3a30*/  @!P1 LDG.E R48, desc[UR36][R160.64] ;  /* 0x00000024a0309981 */ /* 0x000122000c1e1900 */
[----:B-1----:R-:W-:Y:S02]  /*3a40*/  @!P1 IMAD R163, R163, R14, RZ ;  /* 0x0000000ea3a39224 */ /* 0x002fe400078e02ff */
[----:B------:R-:W1:Y:S02]  /*3a50*/  @!P1 LDC.64 R14, c[0x0][0x248] ;  /* 0x00009200ff0e9b82 */ /* 0x000e640000000a00 */
[----:B------:R-:W-:-:S04]  /*3a60*/  @!P1 IMAD.SHL.U32 R163, R163, 0x100, RZ ;  /* 0x00000100a3a39824 */ /* 0x000fc800078e00ff */
[----:B------:R-:W-:Y:S02]  /*3a70*/  @!P1 IMAD R156, R163, R11, R156 ;  /* 0x0000000ba39c9224 */ /* 0x000fe400078e029c */
[----:B------:R-:W4:Y:S03]  /*3a80*/  @!P1 LDG.E R163, desc[UR36][R86.64] ;  /* 0x0000002456a39981 */ /* 0x000f26000c1e1900 */
[----:B------:R-:W-:-:S04]  /*3a90*/  @!P1 IADD3 R157, P0, R5, R156, RZ ;  /* 0x0000009c059d9210 */ /* 0x000fc80007f1e0ff */
[----:B------:R-:W-:Y:S02]  /*3aa0*/  @!P1 LEA.HI.X.SX32 R164, R156, R7, 0x1, P0 ;  /* 0x000000079ca49211 */ /* 0x000fe400000f0eff */
[----:B-1----:R-:W-:-:S04]  /*3ab0*/  @!P1 LEA R156, P0, R157, R14, 0x2 ;  /* 0x0000000e9d9c9211 */ /* 0x002fc800078010ff */
[----:B------:R-:W-:Y:S02]  /*3ac0*/  @!P1 LEA.HI.X R157, R157, R15, R164, 0x2, P0 ;  /* 0x0000000f9d9d9211 */ /* 0x000fe400000f14a4 */
[----:B------:R-:W3:Y:S01]  /*3ad0*/  @!P1 LDC R15, c[0x0][0x288] ;  /* 0x0000a200ff0f9b82 */ /* 0x000ee20000000800 */
[----:B------:R-:W-:Y:S02]  /*3ae0*/  IMAD R164, R11, 0x1b, R12 ;  /* 0x0000001b0ba47824 */ /* 0x000fe400078e020c */
[----:B------:R1:W4:Y:S03]  /*3af0*/  @!P1 LDG.E R49, desc[UR36][R156.64] ;  /* 0x000000249c319981 */ /* 0x000326000c1e1900 */
[----:B0-----:R-:W-:Y:S01]  /*3b00*/  @!P1 SHF.L.U32 R160, R164, 0x2, RZ ;  /* 0x00000002a4a09819 */ /* 0x001fe200000006ff */
[----:B---3--:R-:W-:Y:S02]  /*3b10*/  @!P1 IMAD R162, R162, R15, RZ ;  /* 0x0000000fa2a29224 */ /* 0x008fe400078e02ff */
[----:B------:R-:W0:Y:S02]  /*3b20*/  @!P1 LDC.64 R14, c[0x0][0x248] ;  /* 0x00009200ff0e9b82 */ /* 0x000e240000000a00 */
[----:B------:R-:W-:-:S04]  /*3b30*/  @!P1 IMAD.SHL.U32 R162, R162, 0x100, RZ ;  /* 0x00000100a2a29824 */ /* 0x000fc800078e00ff */
[----:B------:R-:W-:-:S05]  /*3b40*/  @!P1 IMAD R160, R162, R11, R160 ;  /* 0x0000000ba2a09224 */ /* 0x000fca00078e02a0 */
[----:B------:R-:W-:-:S04]  /*3b50*/  @!P1 IADD3 R161, P0, R5, R160, RZ ;  /* 0x000000a005a19210 */ /* 0x000fc80007f1e0ff */
[----:B------:R-:W-:Y:S02]  /*3b60*/  @!P1 LEA.HI.X.SX32 R162, R160, R7, 0x1, P0 ;  /* 0x00000007a0a29211 */ /* 0x000fe400000f0eff */
[C---:B0-----:R-:W-:Y:S02]  /*3b70*/  @!P1 LEA R160, P0, R161.reuse, R14, 0x2 ;  /* 0x0000000ea1a09211 */ /* 0x041fe400078010ff */
[----:B------:R-:W2:Y:S02]  /*3b80*/  @!P1 LDC R14, c[0x0][0x288] ;  /* 0x0000a200ff0e9b82 */ /* 0x000ea40000000800 */
[----:B------:R-:W-:Y:S02]  /*3b90*/  @!P1 LEA.HI.X R161, R161, R15, R162, 0x2, P0 ;  /* 0x0000000fa1a19211 */ /* 0x000fe400000f14a2 */
[----:B------:R-:W3:Y:S04]  /*3ba0*/  @!P1 LDG.E R162, desc[UR36][R86.64] ;  /* 0x0000002456a29981 */ /* 0x000ee8000c1e1900 */
[----:B------:R0:W3:Y:S04]  /*3bb0*/  @!P1 LDG.E R50, desc[UR36][R160.64] ;  /* 0x00000024a0329981 */ /* 0x0000e8000c1e1900 */
[----:B------:R-:W3:Y:S01]  /*3bc0*/  @!P1 LDG.E R161, desc[UR36][R86.64] ;  /* 0x0000002456a19981 */ /* 0x000ee2000c1e1900 */
[----:B------:R-:W-:-:S04]  /*3bd0*/  IMAD.IADD R164, R164, 0x1, R11 ;  /* 0x00000001a4a47824 */ /* 0x000fc800078e020b */
[----:B-1----:R-:W-:Y:S02]  /*3be0*/  @!P1 IMAD.SHL.U32 R156, R164, 0x4, RZ ;  /* 0x00000004a49c9824 */ /* 0x002fe400078e00ff */
        /* <DEDUP_REMOVED lines=8> */
[----:B------:R-:W4:Y:S01]  /*3c70*/  @!P1 LDC R15, c[0x0][0x288] ;  /* 0x0000a200ff0f9b82 */ /* 0x000f220000000800 */
[----:B------:R-:W-:Y:S02]  /*3c80*/  IADD3 R164, R164, R11, RZ ;  /* 0x0000000ba4a47210 */ /* 0x000fe40007ffe0ff */
[----:B------:R1:W2:Y:S01]  /*3c90*/  @!P1 LDG.E R51, desc[UR36][R156.64] ;  /* 0x000000249c339981 */ /* 0x0002a2000c1e1900 */
[----:B----4-:R-:W-:-:S04]  /*3ca0*/  @!P1 IMAD R158, R158, R15, RZ ;  /* 0x0000000f9e9e9224 */ /* 0x010fc800078e02ff */
[----:B------:R-:W4:Y:S01]  /*3cb0*/  @!P1 LDC.64 R14, c[0x0][0x248] ;  /* 0x00009200ff0e9b82 */ /* 0x000f220000000a00 */
[----:B------:R-:W-:Y:S02]  /*3cc0*/  @!P1 IMAD.SHL.U32 R159, R158, 0x100, RZ ;  /* 0x000001009e9f9824 */ /* 0x000fe400078e00ff */
[----:B------:R-:W-:-:S04]  /*3cd0*/  @!P1 IMAD.SHL.U32 R158, R164, 0x4, RZ ;  /* 0x00000004a49e9824 */ /* 0x000fc800078e00ff */
[----:B------:R-:W-:-:S05]  /*3ce0*/  @!P1 IMAD R158, R159, R11, R158 ;  /* 0x0000000b9f9e9224 */ /* 0x000fca00078e029e */
[----:B------:R-:W-:-:S04]  /*3cf0*/  @!P1 IADD3 R159, P0, R5, R158, RZ ;  /* 0x0000009e059f9210 */ /* 0x000fc80007f1e0ff */
[----:B0-----:R-:W-:Y:S02]  /*3d00*/  @!P1 LEA.HI.X.SX32 R160, R158, R7, 0x1, P0 ;  /* 0x000000079ea09211 */ /* 0x001fe400000f0eff */
[----:B----4-:R-:W-:-:S04]  /*3d10*/  @!P1 LEA R158, P0, R159, R14, 0x2 ;  /* 0x0000000e9f9e9211 */ /* 0x010fc800078010ff */
[----:B------:R-:W-:Y:S02]  /*3d20*/  @!P1 LEA.HI.X R159, R159, R15, R160, 0x2, P0 ;  /* 0x0000000f9f9f9211 */ /* 0x000fe400000f14a0 */
[----:B------:R-:W4:Y:S01]  /*3d30*/  @!P1 LDG.E R160, desc[UR36][R86.64] ;  /* 0x0000002456a09981 */ /* 0x000f22000c1e1900 */
[----:B------:R-:W3:Y:S01]  /*3d40*/  @!P1 LDC R15, c[0x0][0x288] ;  /* 0x0000a200ff0f9b82 */ /* 0x000ee20000000800 */
[----:B------:R-:W-:Y:S02]  /*3d50*/  IMAD.IADD R164, R164, 0x1, R11 ;  /* 0x00000001a4a47824 */ /* 0x000fe400078e020b */
[----:B------:R0:W2:Y:S02]  /*3d60*/  @!P1 LDG.E R52, desc[UR36][R158.64] ;  /* 0x000000249e349981 */ /* 0x0000a4000c1e1900 */
[----:B-1----:R-:W-:Y:S02]  /*3d70*/  @!P1 IMAD.SHL.U32 R156, R164, 0x4, RZ ;  /* 0x00000004a49c9824 */ /* 0x002fe400078e00ff */
[----:B---3--:R-:W-:-:S02]  /*3d80*/  @!P1 IMAD R162, R162, R15, RZ ;  /* 0x0000000fa2a29224 */ /* 0x008fc400078e02ff */
        /* <DEDUP_REMOVED lines=8> */
[----:B------:R-:W3:Y:S04]  /*3e10*/  @!P1 LDG.E R162, desc[UR36][R86.64] ;  /* 0x0000002456a29981 */ /* 0x000ee8000c1e1900 */
[----:B------:R0:W2:Y:S01]  /*3e20*/  @!P1 LDG.E R53, desc[UR36][R156.64] ;  /* 0x000000249c359981 */ /* 0x0000a2000c1e1900 */
[----:B-1----:R-:W-:-:S05]  /*3e30*/  @!P1 IMAD R161, R161, R14, RZ ;  /* 0x0000000ea1a19224 */ /* 0x002fca00078e02ff */
[----:B0-----:R-:W-:Y:S02]  /*3e40*/  @!P1 SHF.L.U32 R158, R161, 0x8, RZ ;  /* 0x00000008a19e9819 */ /* 0x001fe400000006ff */
[----:B------:R-:W2:Y:S01]  /*3e50*/  @!P1 LDG.E R161, desc[UR36][R86.64] ;  /* 0x0000002456a19981 */ /* 0x000ea2000c1e1900 */
        /* <DEDUP_REMOVED lines=9> */
[----:B------:R-:W-:Y:S02]  /*3ef0*/  IMAD R164, R11, 0x20, R12 ;  /* 0x000000200ba47824 */ /* 0x000fe400078e020c */
[----:B------:R0:W2:Y:S02]  /*3f00*/  @!P1 LDG.E R54, desc[UR36][R158.64] ;  /* 0x000000249e369981 */ /* 0x0000a4000c1e1900 */
[----:B------:R-:W-:Y:S02]  /*3f10*/  @!P1 IMAD.SHL.U32 R156, R164, 0x4, RZ ;  /* 0x00000004a49c9824 */ /* 0x000fe400078e00ff */
        /* <DEDUP_REMOVED lines=10> */
[----:B------:R-:W-:Y:S02]  /*3fc0*/  IADD3 R164, R164, R11, RZ ;  /* 0x0000000ba4a47210 */ /* 0x000fe40007ffe0ff */
[----:B------:R1:W4:Y:S03]  /*3fd0*/  @!P1 LDG.E R55, desc[UR36][R156.64] ;  /* 0x000000249c379981 */ /* 0x000326000c1e1900 */
[C---:B0-----:R-:W-:Y:S02]  /*3fe0*/  @!P1 IMAD.SHL.U32 R158, R164.reuse, 0x4, RZ ;  /* 0x00000004a49e9824 */ /* 0x041fe400078e00ff */
[----:B------:R-:W-:-:S04]  /*3ff0*/  IMAD.IADD R164, R164, 0x1, R11 ;  /* 0x00000001a4a47824 */ /* 0x000fc800078e020b */
[----:B-1----:R-:W-:Y:S02]  /*4000*/  @!P1 IMAD.SHL.U32 R156, R164, 0x4, RZ ;  /* 0x00000004a49c9824 */ /* 0x002fe400078e00ff */
        /* <DEDUP_REMOVED lines=12> */
[----:B------:R-:W1:Y:S03]  /*40d0*/  @!P1 LDC.64 R14, c[0x0][0x248] ;  /* 0x00009200ff0e9b82 */ /* 0x000e660000000a00 */
[----:B------:R-:W-:-:S05]  /*40e0*/  @!P1 SHF.L.U32 R161, R161, 0x8, RZ ;  /* 0x00000008a1a19819 */ /* 0x000fca00000006ff */
[----:B------:R-:W-:-:S05]  /*40f0*/  @!P1 IMAD R156, R161, R11, R156 ;  /* 0x0000000ba19c9224 */ /* 0x000fca00078e029c */
[----:B------:R-:W-:-:S04]  /*4100*/  @!P1 IADD3 R157, P0, R5, R156, RZ ;  /* 0x0000009c059d9210 */ /* 0x000fc80007f1e0ff */
[----:B------:R-:W-:Y:S02]  /*4110*/  @!P1 LEA.HI.X.SX32 R162, R156, R7, 0x1, P0 ;  /* 0x000000079ca29211 */ /* 0x000fe400000f0eff */
[----:B-1----:R-:W-:-:S04]  /*4120*/  @!P1 LEA R156, P0, R157, R14, 0x2 ;  /* 0x0000000e9d9c9211 */ /* 0x002fc800078010ff */
[----:B------:R-:W-:Y:S02]  /*4130*/  @!P1 LEA.HI.X R157, R157, R15, R162, 0x2, P0 ;  /* 0x0000000f9d9d9211 */ /* 0x000fe400000f14a2 */
[----:B------:R-:W2:Y:S01]  /*4140*/  @!P1 LDG.E R162, desc[UR36][R86.64] ;  /* 0x0000002456a29981 */ /* 0x000ea2000c1e1900 */
[----:B------:R-:W4:Y:S01]  /*4150*/  @!P1 LDC R15, c[0x0][0x288] ;  /* 0x0000a200ff0f9b82 */ /* 0x000f220000000800 */
[----:B0-----:R-:W-:Y:S02]  /*4160*/  @!P1 SHF.L.U32 R158, R164, 0x2, RZ ;  /* 0x00000002a49e9819 */ /* 0x001fe400000006ff */
        /* <DEDUP_REMOVED lines=11> */
[----:B0-----:R-:W-:-:S03]  /*4220*/  IMAD.IADD R156, R164, 0x1, R11 ;  /* 0x00000001a49c7824 */ /* 0x001fc600078e020b */
[----:B------:R-:W3:Y:S01]  /*4230*/  @!P1 LDG.E R158, desc[UR36][R86.64] ;  /* 0x00000024569e9981 */ /* 0x000ee2000c1e1900 */
[----:B------:R-:W-:-:S03]  /*4240*/  @!P1 IMAD.SHL.U32 R156, R156, 0x4, RZ ;  /* 0x000000049c9c9824 */ /* 0x000fc600078e00ff */
[----:B------:R0:W3:Y:S01]  /*4250*/  @!P1 LDG.E R58, desc[UR36][R160.64] ;  /* 0x00000024a03a9981 */ /* 0x0000e2000c1e1900 */
        /* <DEDUP_REMOVED lines=10> */
[----:B------:R1:W3:Y:S02]  /*4300*/  @!P1 LDG.E R59, desc[UR36][R156.64] ;  /* 0x000000249c3b9981 */ /* 0x0002e4000c1e1900 */
        /* <DEDUP_REMOVED lines=9> */
[----:B------:R-:W-:Y:S02]  /*43a0*/  @!P1 LEA.HI.X R163, R161, R15, R160, 0x2, P0 ;  /* 0x0000000fa1a39211 */ /* 0x000fe400000f14a0 */
[----:B------:R-:W2:Y:S04]  /*43b0*/  @!P1 LDG.E R160, desc[UR36][R86.64] ;  /* 0x0000002456a09981 */ /* 0x000ea8000c1e1900 */
[----:B------:R-:W2:Y:S04]  /*43c0*/  @!P1 LDG.E R60, desc[UR36][R162.64] ;  /* 0x00000024a23c9981 */ /* 0x000ea8000c1e1900 */
[----:B------:R-:W2:Y:S01]  /*43d0*/  @!P1 LDG.E R162, desc[UR36][R86.64] ;  /* 0x0000002456a29981 */ /* 0x000ea2000c1e1900 */
[----:B------:R-:W-:-:S03]  /*43e0*/  IMAD.IADD R164, R164, 0x1, R11 ;  /* 0x00000001a4a47824 */ /* 0x000fc600078e020b */
[----:B------:R-:W2:Y:S02]  /*43f0*/  @!P1 LDG.E R163, desc[UR36][R86.64] ;  /* 0x0000002456a39981 */ /* 0x000ea4000c1e1900 */
[----:B-1----:R-:W-:Y:S01]  /*4400*/  @!P1 SHF.L.U32 R156, R164, 0x2, RZ ;  /* 0x00000002a49c9819 */ /* 0x002fe200000006ff */
[----:B----4-:R-:W-:Y:S02]  /*4410*/  @!P1 IMAD R159, R159, R14, RZ ;  /* 0x0000000e9f9f9224 */ /* 0x010fe400078e02ff */
[----:B------:R-:W0:Y:S02]  /*4420*/  @!P1 LDC.64 R14, c[0x0][0x248] ;  /* 0x00009200ff0e9b82 */ /* 0x000e240000000a00 */
[----:B------:R-:W-:-:S04]  /*4430*/  @!P1 IMAD.SHL.U32 R159, R159, 0x100, RZ ;  /* 0x000001009f9f9824 */ /* 0x000fc800078e00ff */
[----:B------:R-:W-:-:S05]  /*4440*/  @!P1 IMAD R156, R159, R11, R156 ;  /* 0x0000000b9f9c9224 */ /* 0x000fca00078e029c */
[----:B------:R-:W-:-:S04]  /*4450*/  @!P1 IADD3 R157, P0, R5, R156, RZ ;  /* 0x0000009c059d9210 */ /* 0x000fc80007f1e0ff */
[----:B------:R-:W-:Y:S02]  /*4460*/  @!P1 LEA.HI.X.SX32 R159, R156, R7, 0x1, P0 ;  /* 0x000000079c9f9211 */ /* 0x000fe400000f0eff */
[----:B0-----:R-:W-:-:S04]  /*4470*/  @!P1 LEA R156, P0, R157, R14, 0x2 ;  /* 0x0000000e9d9c9211 */ /* 0x001fc800078010ff */
[----:B------:R-:W-:Y:S02]  /*4480*/  @!P1 LEA.HI.X R157, R157, R15, R159, 0x2, P0 ;  /* 0x0000000f9d9d9211 */ /* 0x000fe400000f149f */
[----:B------:R-:W3:Y:S01]  /*4490*/  @!P1 LDC R15, c[0x0][0x288] ;  /* 0x0000a200ff0f9b82 */ /* 0x000ee20000000800 */
[----:B------:R-:W-:Y:S02]  /*44a0*/  IMAD.IADD R164, R164, 0x1, R11 ;  /* 0x00000001a4a47824 */ /* 0x000fe400078e020b */
[----:B------:R0:W4:Y:S01]  /*44b0*/  @!P1 LDG.E R61, desc[UR36][R156.64] ;  /* 0x000000249c3d9981 */ /* 0x000122000c1e1900 */
[----:B---3--:R-:W-:-:S04]  /*44c0*/  @!P1 IMAD R158, R158, R15, RZ ;  /* 0x0000000f9e9e9224 */ /* 0x008fc800078e02ff */
[----:B------:R-:W1:Y:S01]  /*44d0*/  @!P1 LDC.64 R14, c[0x0][0x248] ;  /* 0x00009200ff0e9b82 */ /* 0x000e620000000a00 */
[----:B------:R-:W-:Y:S02]  /*44e0*/  @!P1 IMAD.SHL.U32 R159, R158, 0x100, RZ ;  /* 0x000001009e9f9824 */ /* 0x000fe400078e00ff */
[----:B------:R-:W-:-:S04]  /*44f0*/  @!P1 IMAD.SHL.U32 R158, R164, 0x4, RZ ;  /* 0x00000004a49e9824 */ /* 0x000fc800078e00ff */
[----:B------:R-:W-:-:S05]  /*4500*/  @!P1 IMAD R158, R159, R11, R158 ;  /* 0x0000000b9f9e9224 */ /* 0x000fca00078e029e */
[----:B------:R-:W-:-:S04]  /*4510*/  @!P1 IADD3 R159, P0, R5, R158, RZ ;  /* 0x0000009e059f9210 */ /* 0x000fc80007f1e0ff */
[----:B------:R-:W-:Y:S02]  /*4520*/  @!P1 LEA.HI.X.SX32 R161, R158, R7, 0x1, P0 ;  /* 0x000000079ea19211 */ /* 0x000fe400000f0eff */
[----:B-1----:R-:W-:-:S04]  /*4530*/  @!P1 LEA R158, P0, R159, R14, 0x2 ;  /* 0x0000000e9f9e9211 */ /* 0x002fc800078010ff */
[----:B------:R-:W-:Y:S02]  /*4540*/  @!P1 LEA.HI.X R159, R159, R15, R161, 0x2, P0 ;  /* 0x0000000f9f9f9211 */ /* 0x000fe400000f14a1 */
[----:B------:R-:W2:Y:S01]  /*4550*/  @!P1 LDC R15, c[0x0][0x288] ;  /* 0x0000a200ff0f9b82 */ /* 0x000ea20000000800 */
[----:B------:R-:W3:Y:S01]  /*4560*/  @!P1 LDG.E R161, desc[UR36][R86.64] ;  /* 0x0000002456a19981 */ /* 0x000ee2000c1e1900 */
[----:B------:R-:W-:-:S03]  /*4570*/  IADD3 R164, R164, R11, RZ ;  /* 0x0000000ba4a47210 */ /* 0x000fc60007ffe0ff */
[----:B------:R1:W4:Y:S02]  /*4580*/  @!P1 LDG.E R62, desc[UR36][R158.64] ;  /* 0x000000249e3e9981 */ /* 0x000324000c1e1900 */
[----:B0-----:R-:W-:Y:S02]  /*4590*/  @!P1 IMAD.SHL.U32 R156, R164, 0x4, RZ ;  /* 0x00000004a49c9824 */ /* 0x001fe400078e00ff */
[----:B--2---:R-:W-:Y:S02]  /*45a0*/  @!P1 IMAD R160, R160, R15, RZ ;  /* 0x0000000fa0a09224 */ /* 0x004fe400078e02ff */
[----:B------:R-:W0:Y:S02]  /*45b0*/  @!P1 LDC.64 R14, c[0x0][0x248] ;  /* 0x00009200ff0e9b82 */ /* 0x000e240000000a00 */
[----:B------:R-:W-:-:S04]  /*45c0*/  @!P1 IMAD.SHL.U32 R160, R160, 0x100, RZ ;  /* 0x00000100a0a09824 */ /* 0x000fc800078e00ff */
[----:B------:R-:W-:-:S05]  /*45d0*/  @!P1 IMAD R156, R160, R11, R156 ;  /* 0x0000000ba09c9224 */ /* 0x000fca00078e029c */
[----:B------:R-:W-:-:S04]  /*45e0*/  @!P1 IADD3 R157, P0, R5, R156, RZ ;  /* 0x0000009c059d9210 */ /* 0x000fc80007f1e0ff */
[----:B------:R-:W-:Y:S02]  /*45f0*/  @!P1 LEA.HI.X.SX32 R160, R156, R7, 0x1, P0 ;  /* 0x000000079ca09211 */ /* 0x000fe400000f0eff */
[----:B0-----:R-:W-:-:S04]  /*4600*/  @!P1 LEA R156, P0, R157, R14, 0x2 ;  /* 0x0000000e9d9c9211 */ /* 0x001fc800078010ff */
[----:B------:R-:W-:Y:S02]  /*4610*/  @!P1 LEA.HI.X R157, R157, R15, R160, 0x2, P0 ;  /* 0x0000000f9d9d9211 */ /* 0x000fe400000f14a0 */
[----:B------:R-:W0:Y:S01]  /*4620*/  @!P1 LDC R15, c[0x0][0x288] ;  /* 0x0000a200ff0f9b82 */ /* 0x000e220000000800 */
[----:B------:R-:W2:Y:S01]  /*4630*/  @!P1 LDG.E R160, desc[UR36][R86.64] ;  /* 0x0000002456a09981 */ /* 0x000ea2000c1e1900 */
[----:B------:R-:W-:-:S03]  /*4640*/  IMAD.IADD R14, R164, 0x1, R11 ;  /* 0x00000001a40e7824 */ /* 0x000fc600078e020b */
[----:B------:R1:W4:Y:S02]  /*4650*/  @!P1 LDG.E R63, desc[UR36][R156.64] ;  /* 0x000000249c3f9981 */ /* 0x000324000c1e1900 */
[----:B------:R-:W-:Y:S01]  /*4660*/  @!P1 SHF.L.U32 R14, R14, 0x2, RZ ;  /* 0x000000020e0e9819 */ /* 0x000fe200000006ff */
[----:B0-----:R-:W-:-:S04]  /*4670*/  @!P1 IMAD R15, R162, R15, RZ ;  /* 0x0000000fa20f9224 */ /* 0x001fc800078e02ff */
[----:B------:R-:W-:-:S04]  /*4680*/  @!P1 IMAD.SHL.U32 R15, R15, 0x100, RZ ;  /* 0x000001000f0f9824 */ /* 0x000fc800078e00ff */
[----:B-1----:R-:W-:Y:S02]  /*4690*/  @!P1 IMAD R158, R15, R11, R14 ;  /* 0x0000000b0f9e9224 */ /* 0x002fe400078e020e */
[----:B------:R-:W0:Y:S03]  /*46a0*/  @!P1 LDC.64 R14, c[0x0][0x248] ;  /* 0x00009200ff0e9b82 */ /* 0x000e260000000a00 */
[----:B------:R-:W-:-:S04]  /*46b0*/  @!P1 IADD3 R159, P0, R5, R158, RZ ;  /* 0x0000009e059f9210 */ /* 0x000fc80007f1e0ff */
[----:B------:R-:W-:Y:S02]  /*46c0*/  @!P1 LEA.HI.X.SX32 R162, R158, R7, 0x1, P0 ;  /* 0x000000079ea29211 */ /* 0x000fe400000f0eff */
[C---:B0-----:R-:W-:Y:S02]  /*46d0*/  @!P1 LEA R158, P0, R159.reuse, R14, 0x2 ;  /* 0x0000000e9f9e9211 */ /* 0x041fe400078010ff */
[----:B------:R-:W3:Y:S02]  /*46e0*/  @!P1 LDC R14, c[0x0][0x288] ;  /* 0x0000a200ff0e9b82 */ /* 0x000ee40000000800 */
[----:B------:R-:W-:Y:S02]  /*46f0*/  @!P1 LEA.HI.X R159, R159, R15, R162, 0x2, P0 ;  /* 0x0000000f9f9f9211 */ /* 0x000fe400000f14a2 */
[----:B------:R-:W4:Y:S01]  /*4700*/  @!P1 LDG.E R162, desc[UR36][R86.64] ;  /* 0x0000002456a29981 */ /* 0x000f22000c1e1900 */
[----:B------:R-:W-:-:S03]  /*4710*/  IMAD R164, R11, 0x2a, R12 ;  /* 0x0000002a0ba47824 */ /* 0x000fc600078e020c */
[----:B------:R0:W4:Y:S01]  /*4720*/  @!P1 LDG.E R64, desc[UR36][R158.64] ;  /* 0x000000249e409981 */ /* 0x000122000c1e1900 */
[----:B------:R-:W-:-:S03]  /*4730*/  @!P1 IMAD.SHL.U32 R156, R164, 0x4, RZ ;  /* 0x00000004a49c9824 */ /* 0x000fc600078e00ff */
[----:B------:R-:W4:Y:S01]  /*4740*/  @!P1 LDG.E R159, desc[UR36][R86.64] ;  /* 0x00000024569f9981 */ /* 0x000f22000c1e1900 */
        /* <DEDUP_REMOVED lines=10> */
[----:B------:R1:W3:Y:S03]  /*47f0*/  @!P1 LDG.E R65, desc[UR36][R156.64] ;  /* 0x000000249c419981 */ /* 0x0002e6000c1e1900 */
[C---:B0-----:R-:W-:Y:S02]  /*4800*/  @!P1 IMAD.SHL.U32 R158, R164.reuse, 0x4, RZ ;  /* 0x00000004a49e9824 */ /* 0x041fe400078e00ff */
[----:B------:R-:W-:-:S04]  /*4810*/  IMAD.IADD R164, R164, 0x1, R11 ;  /* 0x00000001a4a47824 */ /* 0x000fc800078e020b */
[----:B-1----:R-:W-:Y:S02]  /*4820*/  @!P1 IMAD.SHL.U32 R156, R164, 0x4, RZ ;  /* 0x00000004a49c9824 */ /* 0x002fe400078e00ff */
        /* <DEDUP_REMOVED lines=8> */
[----:B------:R-:W4:Y:S01]  /*48b0*/  @!P1 LDC R15, c[0x0][0x288] ;  /* 0x0000a200ff0f9b82 */ /* 0x000f220000000800 */
[----:B------:R-:W2:Y:S01]  /*48c0*/  @!P1 LDG.E R158, desc[UR36][R86.64] ;  /* 0x00000024569e9981 */ /* 0x000ea2000c1e1900 */
[----:B------:R-:W-:-:S03]  /*48d0*/  IMAD.IADD R164, R164, 0x1, R11 ;  /* 0x00000001a4a47824 */ /* 0x000fc600078e020b */
[----:B------:R0:W3:Y:S01]  /*48e0*/  @!P1 LDG.E R66, desc[UR36][R160.64] ;  /* 0x00000024a0429981 */ /* 0x0000e2000c1e1900 */
[----:B----4-:R-:W-:Y:S02]  /*48f0*/  @!P1 IMAD R162, R162, R15, RZ ;  /* 0x0000000fa2a29224 */ /* 0x010fe400078e02ff */
        /* <DEDUP_REMOVED lines=8> */
[----:B------:R-:W4:Y:S01]  /*4980*/  @!P1 LDG.E R162, desc[UR36][R86.64] ;  /* 0x0000002456a29981 */ /* 0x000f22000c1e1900 */
[----:B0-----:R-:W-:-:S03]  /*4990*/  @!P1 SHF.L.U32 R160, R164, 0x2, RZ ;  /* 0x00000002a4a09819 */ /* 0x001fc600000006ff */
[----:B------:R-:W3:Y:S04]  /*49a0*/  @!P1 LDG.E R67, desc[UR36][R156.64] ;  /* 0x000000249c439981 */ /* 0x000ee8000c1e1900 */
[----:B------:R-:W3:Y:S04]  /*49b0*/  @!P1 LDG.E R157, desc[UR36][R86.64] ;  /* 0x00000024569d9981 */ /* 0x000ee8000c1e1900 */
[----:B------:R-:W3:Y:S01]  /*49c0*/  @!P1 LDG.E R156, desc[UR36][R86.64] ;  /* 0x00000024569c9981 */ /* 0x000ee2000c1e1900 */
[----:B-1----:R-:W-:Y:S02]  /*49d0*/  @!P1 IMAD R159, R159, R14, RZ ;  /* 0x0000000e9f9f9224 */ /* 0x002fe400078e02ff */
[----:B------:R-:W0:Y:S02]  /*49e0*/  @!P1 LDC.64 R14, c[0x0][0x248] ;  /* 0x00009200ff0e9b82 */ /* 0x000e240000000a00 */
[----:B------:R-:W-:-:S04]  /*49f0*/  @!P1 IMAD.SHL.U32 R159, R159, 0x100, RZ ;  /* 0x000001009f9f9824 */ /* 0x000fc800078e00ff */
[----:B------:R-:W-:-:S05]  /*4a00*/  @!P1 IMAD R160, R159, R11, R160 ;  /* 0x0000000b9fa09224 */ /* 0x000fca00078e02a0 */
[----:B------:R-:W-:-:S04]  /*4a10*/  @!P1 IADD3 R159, P0, R5, R160, RZ ;  /* 0x000000a0059f9210 */ /* 0x000fc80007f1e0ff */
[----:B------:R-:W-:Y:S02]  /*4a20*/  @!P1 LEA.HI.X.SX32 R161, R160, R7, 0x1, P0 ;  /* 0x00000007a0a19211 */ /* 0x000fe400000f0eff */
[----:B0-----:R-:W-:-:S04]  /*4a30*/  @!P1 LEA R160, P0, R159, R14, 0x2 ;  /* 0x0000000e9fa09211 */ /* 0x001fc800078010ff */
[----:B------:R-:W-:Y:S02]  /*4a40*/  @!P1 LEA.HI.X R161, R159, R15, R161, 0x2, P0 ;  /* 0x0000000f9fa19211 */ /* 0x000fe400000f14a1 */
[----:B------:R-:W2:Y:S03]  /*4a50*/  @!P1 LDC R15, c[0x0][0x288] ;  /* 0x0000a200ff0f9b82 */ /* 0x000ea60000000800 */
[----:B------:R0:W3:Y:S01]  /*4a60*/  @!P1 LDG.E R68, desc[UR36][R160.64] ;  /* 0x00000024a0449981 */ /* 0x0000e2000c1e1900 */
[----:B--2---:R-:W-:-:S04]  /*4a70*/  @!P1 IMAD R159, R158, R15, RZ ;  /* 0x0000000f9e9f9224 */ /* 0x004fc800078e02ff */
[----:B------:R-:W1:Y:S01]  /*4a80*/  @!P1 LDC.64 R14, c[0x0][0x248] ;  /* 0x00009200ff0e9b82 */ /* 0x000e620000000a00 */
[----:B------:R-:W-:Y:S02]  /*4a90*/  IMAD.IADD R158, R164, 0x1, R11 ;  /* 0x00000001a49e7824 */ /* 0x000fe400078e020b */
[----:B------:R-:W-:Y:S02]  /*4aa0*/  @!P1 IMAD.SHL.U32 R159, R159, 0x100, RZ ;  /* 0x000001009f9f9824 */ /* 0x000fe400078e00ff */
[----:B------:R-:W-:-:S04]  /*4ab0*/  @!P1 IMAD.SHL.U32 R158, R158, 0x4, RZ ;  /* 0x000000049e9e9824 */ /* 0x000fc800078e00ff */
[----:B------:R-:W-:-:S05]  /*4ac0*/  @!P1 IMAD R158, R159, R11, R158 ;  /* 0x0000000b9f9e9224 */ /* 0x000fca00078e029e */
[----:B------:R-:W-:-:S04]  /*4ad0*/  @!P1 IADD3 R159, P0, R5, R158, RZ ;  /* 0x0000009e059f9210 */ /* 0x000fc80007f1e0ff */
[----:B------:R-:W-:Y:S02]  /*4ae0*/  @!P1 LEA.HI.X.SX32 R164, R158, R7, 0x1, P0 ;  /* 0x000000079ea49211 */ /* 0x000fe400000f0eff */
[----:B-1----:R-:W-:-:S04]  /*4af0*/  @!P1 LEA R158, P0, R159, R14, 0x2 ;  /* 0x0000000e9f9e9211 */ /* 0x002fc800078010ff */
[----:B------:R-:W-:Y:S02]  /*4b00*/  @!P1 LEA.HI.X R159, R159, R15, R164, 0x2, P0 ;  /* 0x0000000f9f9f9211 */ /* 0x000fe400000f14a4 */
[----:B------:R-:W4:Y:S01]  /*4b10*/  @!P1 LDC R15, c[0x0][0x288] ;  /* 0x0000a200ff0f9b82 */ /* 0x000f220000000800 */
[----:B------:R-:W-:Y:S02]  /*4b20*/  IMAD R164, R11, 0x2f, R12 ;  /* 0x0000002f0ba47824 */ /* 0x000fe400078e020c */
[----:B------:R1:W2:Y:S02]  /*4b30*/  @!P1 LDG.E R69, desc[UR36][R158.64] ;  /* 0x000000249e459981 */ /* 0x0002a4000c1e1900 */
[----:B0-----:R-:W-:Y:S02]  /*4b40*/  @!P1 IMAD.SHL.U32 R160, R164, 0x4, RZ ;  /* 0x00000004a4a09824 */ /* 0x001fe400078e00ff */
        /* <DEDUP_REMOVED lines=8> */
[----:B------:R-:W-:Y:S02]  /*4bd0*/  @!P1 LEA.HI.X R161, R161, R15, R162, 0x2, P0 ;  /* 0x0000000fa1a19211 */ /* 0x000fe400000f14a2 */
[----:B------:R-:W4:Y:S04]  /*4be0*/  @!P1 LDG.E R162, desc[UR36][R86.64] ;  /* 0x0000002456a29981 */ /* 0x000f28000c1e1900 */
[----:B------:R0:W2:Y:S04]  /*4bf0*/  @!P1 LDG.E R70, desc[UR36][R160.64] ;  /* 0x00000024a0469981 */ /* 0x0000a8000c1e1900 */
[----:B------:R-:W2:Y:S01]  /*4c00*/  @!P1 LDG.E R161, desc[UR36][R86.64] ;  /* 0x0000002456a19981 */ /* 0x000ea2000c1e1900 */
[----:B------:R-:W-:-:S02]  /*4c10*/  IMAD.IADD R164, R164, 0x1, R11 ;  /* 0x00000001a4a47824 */ /* 0x000fc400078e020b */
[----:B---3--:R-:W-:Y:S02]  /*4c20*/  @!P1 IMAD R157, R157, R14, RZ ;  /* 0x0000000e9d9d9224 */ /* 0x008fe400078e02ff */
[----:B------:R-:W3:Y:S01]  /*4c30*/  @!P1 LDC.64 R14, c[0x0][0x248] ;  /* 0x00009200ff0e9b82 */ /* 0x000ee20000000a00 */
[----:B-1----:R-:W-:Y:S01]  /*4c40*/  @!P1 SHF.L.U32 R158, R164, 0x2, RZ ;  /* 0x00000002a49e9819 */ /* 0x002fe200000006ff */
[----:B------:R-:W-:-:S04]  /*4c50*/  @!P1 IMAD.SHL.U32 R157, R157, 0x100, RZ ;  /* 0x000001009d9d9824 */ /* 0x000fc800078e00ff */
[----:B------:R-:W-:-:S05]  /*4c60*/  @!P1 IMAD R158, R157, R11, R158 ;  /* 0x0000000b9d9e9224 */ /* 0x000fca00078e029e */
[----:B------:R-:W-:-:S04]  /*4c70*/  @!P1 IADD3 R157, P0, R5, R158, RZ ;  /* 0x0000009e059d9210 */ /* 0x000fc80007f1e0ff */
[----:B------:R-:W-:Y:S02]  /*4c80*/  @!P1 LEA.HI.X.SX32 R159, R158, R7, 0x1, P0 ;  /* 0x000000079e9f9211 */ /* 0x000fe400000f0eff */
[----:B---3--:R-:W-:-:S04]  /*4c90*/  @!P1 LEA R158, P0, R157, R14, 0x2 ;  /* 0x0000000e9d9e9211 */ /* 0x008fc800078010ff */
[----:B------:R-:W-:Y:S02]  /*4ca0*/  @!P1 LEA.HI.X R159, R157, R15, R159, 0x2, P0 ;  /* 0x0000000f9d9f9211 */ /* 0x000fe400000f149f */
[----:B------:R-:W1:Y:S01]  /*4cb0*/  @!P1 LDC R15, c[0x0][0x288] ;  /* 0x0000a200ff0f9b82 */ /* 0x000e620000000800 */
[----:B------:R-:W-:Y:S02]  /*4cc0*/  IMAD.IADD R164, R164, 0x1, R11 ;  /* 0x00000001a4a47824 */ /* 0x000fe400078e020b */
[----:B------:R3:W2:Y:S01]  /*4cd0*/  @!P1 LDG.E R71, desc[UR36][R158.64] ;  /* 0x000000249e479981 */ /* 0x0006a2000c1e1900 */
[----:B-1----:R-:W-:-:S04]  /*4ce0*/  @!P1 IMAD R156, R156, R15, RZ ;  /* 0x0000000f9c9c9224 */ /* 0x002fc800078e02ff */
[----:B------:R-:W1:Y:S01]  /*4cf0*/  @!P1 LDC.64 R14, c[0x0][0x248] ;  /* 0x00009200ff0e9b82 */ /* 0x000e620000000a00 */
[----:B------:R-:W-:Y:S02]  /*4d00*/  @!P1 IMAD.SHL.U32 R157, R156, 0x100, RZ ;  /* 0x000001009c9d9824 */ /* 0x000fe400078e00ff */
[----:B------:R-:W-:-:S04]  /*4d10*/  @!P1 IMAD.SHL.U32 R156, R164, 0x4, RZ ;  /* 0x00000004a49c9824 */ /* 0x000fc800078e00ff */
[----:B------:R-:W-:-:S05]  /*4d20*/  @!P1 IMAD R156, R157, R11, R156 ;  /* 0x0000000b9d9c9224 */ /* 0x000fca00078e029c */
[----:B------:R-:W-:-:S04]  /*4d30*/  @!P1 IADD3 R157, P0, R5, R156, RZ ;  /* 0x0000009c059d9210 */ /* 0x000fc80007f1e0ff */
[----:B0-----:R-:W-:Y:S02]  /*4d40*/  @!P1 LEA.HI.X.SX32 R160, R156, R7, 0x1, P0 ;  /* 0x000000079ca09211 */ /* 0x001fe400000f0eff */
[----:B-1----:R-:W-:-:S04]  /*4d50*/  @!P1 LEA R156, P0, R157, R14, 0x2 ;  /* 0x0000000e9d9c9211 */ /* 0x002fc800078010ff */
[----:B------:R-:W-:Y:S02]  /*4d60*/  @!P1 LEA.HI.X R157, R157, R15, R160, 0x2, P0 ;  /* 0x0000000f9d9d9211 */ /* 0x000fe400000f14a0 */
[----:B------:R-:W2:Y:S01]  /*4d70*/  @!P1 LDG.E R160, desc[UR36][R86.64] ;  /* 0x0000002456a09981 */ /* 0x000ea2000c1e1900 */
[----:B------:R-:W4:Y:S01]  /*4d80*/  @!P1 LDC R15, c[0x0][0x288] ;  /* 0x0000a200ff0f9b82 */ /* 0x000f220000000800 */
[----:B------:R-:W-:Y:S02]  /*4d90*/  IADD3 R164, R164, R11, RZ ;  /* 0x0000000ba4a47210 */ /* 0x000fe40007ffe0ff */
[----:B------:R0:W2:Y:S03]  /*4da0*/  @!P1 LDG.E R72, desc[UR36][R156.64] ;  /* 0x000000249c489981 */ /* 0x0000a6000c1e1900 */
[----:B---3--:R-:W-:Y:S02]  /*4db0*/  @!P1 IMAD.SHL.U32 R158, R164, 0x4, RZ ;  /* 0x00000004a49e9824 */ /* 0x008fe400078e00ff */
[----:B----4-:R-:W-:-:S02]  /*4dc0*/  @!P1 IMAD R162, R162, R15, RZ ;  /* 0x0000000fa2a29224 */ /* 0x010fc400078e02ff */
[----:B------:R-:W1:Y:S02]  /*4dd0*/  @!P1 LDC.64 R14, c[0x0][0x248] ;  /* 0x00009200ff0e9b82 */ /* 0x000e640000000a00 */
[----:B------:R-:W-:-:S04]  /*4de0*/  @!P1 IMAD.SHL.U32 R162, R162, 0x100, RZ ;  /* 0x00000100a2a29824 */ /* 0x000fc800078e00ff */
[----:B------:R-:W-:-:S05]  /*4df0*/  @!P1 IMAD R158, R162, R11, R158 ;  /* 0x0000000ba29e9224 */ /* 0x000fca00078e029e */
[----:B------:R-:W-:-:S04]  /*4e00*/  @!P1 IADD3 R159, P0, R5, R158, RZ ;  /* 0x0000009e059f9210 */ /* 0x000fc80007f1e0ff */
[----:B------:R-:W-:Y:S02]  /*4e10*/  @!P1 LEA.HI.X.SX32 R162, R158, R7, 0x1, P0 ;  /* 0x000000079ea29211 */ /* 0x000fe400000f0eff */
[C---:B-1----:R-:W-:Y:S02]  /*4e20*/  @!P1 LEA R158, P0, R159.reuse, R14, 0x2 ;  /* 0x0000000e9f9e9211 */ /* 0x042fe400078010ff */
[----:B------:R-:W2:Y:S02]  /*4e30*/  @!P1 LDC R14, c[0x0][0x288] ;  /* 0x0000a200ff0e9b82 */ /* 0x000ea40000000800 */
[----:B------:R-:W-:Y:S02]  /*4e40*/  @!P1 LEA.HI.X R159, R159, R15, R162, 0x2, P0 ;  /* 0x0000000f9f9f9211 */ /* 0x000fe400000f14a2 */
[----:B------:R-:W3:Y:S04]  /*4e50*/  @!P1 LDG.E R162, desc[UR36][R86.64] ;  /* 0x0000002456a29981 */ /* 0x000ee8000c1e1900 */
[----:B------:R1:W4:Y:S01]  /*4e60*/  @!P1 LDG.E R73, desc[UR36][R158.64] ;  /* 0x000000249e499981 */ /* 0x000322000c1e1900 */
[----:B--2---:R-:W-:-:S04]  /*4e70*/  @!P1 IMAD R161, R161, R14, RZ ;  /* 0x0000000ea1a19224 */ /* 0x004fc800078e02ff */
[----:B0-----:R-:W-:Y:S02]  /*4e80*/  @!P1 IMAD.SHL.U32 R156, R161, 0x100, RZ ;  /* 0x00000100a19c9824 */ /* 0x001fe400078e00ff */
[----:B------:R-:W2:Y:S01]  /*4e90*/  @!P1 LDG.E R161, desc[UR36][R86.64] ;  /* 0x0000002456a19981 */ /* 0x000ea2000c1e1900 */
[----:B------:R-:W-:-:S05]  /*4ea0*/  IMAD.IADD R14, R164, 0x1, R11 ;  /* 0x00000001a40e7824 */ /* 0x000fca00078e020b */
[----:B------:R-:W-:-:S05]  /*4eb0*/  @!P1 SHF.L.U32 R14, R14, 0x2, RZ ;  /* 0x000000020e0e9819 */ /* 0x000fca00000006ff */
[----:B------:R-:W-:Y:S02]  /*4ec0*/  @!P1 IMAD R156, R156, R11, R14 ;  /* 0x0000000b9c9c9224 */ /* 0x000fe400078e020e */
[----:B------:R-:W0:Y:S03]  /*4ed0*/  @!P1 LDC.64 R14, c[0x0][0x248] ;  /* 0x00009200ff0e9b82 */ /* 0x000e260000000a00 */
[----:B------:R-:W-:-:S04]  /*4ee0*/  @!P1 IADD3 R157, P0, R5, R156, RZ ;  /* 0x0000009c059d9210 */ /* 0x000fc80007f1e0ff */
[----:B------:R-:W-:Y:S02]  /*4ef0*/  @!P1 LEA.HI.X.SX32 R164, R156, R7, 0x1, P0 ;  /* 0x000000079ca49211 */ /* 0x000fe400000f0eff */
[----:B0-----:R-:W-:-:S04]  /*4f00*/  @!P1 LEA R156, P0, R157, R14, 0x2 ;  /* 0x0000000e9d9c9211 */ /* 0x001fc800078010ff */
[----:B------:R-:W-:Y:S02]  /*4f10*/  @!P1 LEA.HI.X R157, R157, R15, R164, 0x2, P0 ;  /* 0x0000000f9d9d9211 */ /* 0x000fe400000f14a4 */
[----:B------:R-:W0:Y:S01]  /*4f20*/  @!P1 LDC R15, c[0x0][0x288] ;  /* 0x0000a200ff0f9b82 */ /* 0x000e220000000800 */
[----:B------:R-:W-:Y:S02]  /*4f30*/  IMAD R164, R11, 0x34, R12 ;  /* 0x000000340ba47824 */ /* 0x000fe400078e020c */
[----:B------:R0:W4:Y:S02]  /*4f40*/  @!P1 LDG.E R74, desc[UR36][R156.64] ;  /* 0x000000249c4a9981 */ /* 0x000124000c1e1900 */
[----:B-1----:R-:W-:Y:S02]  /*4f50*/  @!P1 IMAD.SHL.U32 R158, R164, 0x4, RZ ;  /* 0x00000004a49e9824 */ /* 0x002fe400078e00ff */
[----:B0-----:R-:W-:Y:S02]  /*4f60*/  @!P1 IMAD R160, R160, R15, RZ ;  /* 0x0000000fa0a09224 */ /* 0x001fe400078e02ff */
[----:B------:R-:W0:Y:S02]  /*4f70*/  @!P1 LDC.64 R14, c[0x0][0x248] ;  /* 0x00009200ff0e9b82 */ /* 0x000e240000000a00 */
[----:B------:R-:W-:-:S04]  /*4f80*/  @!P1 IMAD.SHL.U32 R160, R160, 0x100, RZ ;  /* 0x00000100a0a09824 */ /* 0x000fc800078e00ff */
[----:B------:R-:W-:-:S05]  /*4f90*/  @!P1 IMAD R158, R160, R11, R158 ;  /* 0x0000000ba09e9224 */ /* 0x000fca00078e029e */
[----:B------:R-:W-:-:S04]  /*4fa0*/  @!P1 IADD3 R159, P0, R5, R158, RZ ;  /* 0x0000009e059f9210 */ /* 0x000fc80007f1e0ff */
[----:B------:R-:W-:Y:S02]  /*4fb0*/  @!P1 LEA.HI.X.SX32 R160, R158, R7, 0x1, P0 ;  /* 0x000000079ea09211 */ /* 0x000fe400000f0eff */
[----:B0-----:R-:W-:-:S04]  /*4fc0*/  @!P1 LEA R158, P0, R159, R14, 0x2 ;  /* 0x0000000e9f9e9211 */ /* 0x001fc800078010ff */
[----:B------:R-:W-:Y:S02]  /*4fd0*/  @!P1 LEA.HI.X R159, R159, R15, R160, 0x2, P0 ;  /* 0x0000000f9f9f9211 */ /* 0x000fe400000f14a0 */
[----:B------:R-:W4:Y:S01]  /*4fe0*/  @!P1 LDG.E R160, desc[UR36][R86.64] ;  /* 0x0000002456a09981 */ /* 0x000f22000c1e1900 */
[----:B------:R-:W3:Y:S01]  /*4ff0*/  @!P1 LDC R15, c[0x0][0x288] ;  /* 0x0000a200ff0f9b82 */ /* 0x000ee20000000800 */
[----:B------:R-:W-:Y:S02]  /*5000*/  IADD3 R164, R164, R11, RZ ;  /* 0x0000000ba4a47210 */ /* 0x000fe40007ffe0ff */
[----:B------:R0:W4:Y:S03]  /*5010*/  @!P1 LDG.E R75, desc[UR36][R158.64] ;  /* 0x000000249e4b9981 */ /* 0x000126000c1e1900 */
[C---:B------:R-:W-:Y:S02]  /*5020*/  @!P1 IMAD.SHL.U32 R156, R164.reuse, 0x4, RZ ;  /* 0x00000004a49c9824 */ /* 0x040fe400078e00ff */
[----:B------:R-:W-:-:S04]  /*5030*/  IMAD.IADD R164, R164, 0x1, R11 ;  /* 0x00000001a4a47824 */ /* 0x000fc800078e020b */
[----:B0-----:R-:W-:Y:S02]  /*5040*/  @!P1 IMAD.SHL.U32 R158, R164, 0x4, RZ ;  /* 0x00000004a49e9824 */ /* 0x001fe400078e00ff */
        /* <DEDUP_REMOVED lines=14> */
[----:B------:R-:W-:Y:S02]  /*5130*/  @!P1 IMAD R158, R161, R11, R158 ;  /* 0x0000000ba19e9224 */ /* 0x000fe400078e029e */
[----:B------:R-:W2:Y:S03]  /*5140*/  @!P1 LDG.E R161, desc[UR36][R86.64] ;  /* 0x0000002456a19981 */ /* 0x000ea6000c1e1900 */
[----:B------:R-:W-:-:S04]  /*5150*/  @!P1 IADD3 R159, P0, R5, R158, RZ ;  /* 0x0000009e059f9210 */ /* 0x000fc80007f1e0ff */
[----:B------:R-:W-:Y:S02]  /*5160*/  @!P1 LEA.HI.X.SX32 R162, R158, R7, 0x1, P0 ;  /* 0x000000079ea29211 */ /* 0x000fe400000f0eff */
[----:B-1----:R-:W-:-:S04]  /*5170*/  @!P1 LEA R158, P0, R159, R14, 0x2 ;  /* 0x0000000e9f9e9211 */ /* 0x002fc800078010ff */
[----:B------:R-:W-:Y:S02]  /*5180*/  @!P1 LEA.HI.X R159, R159, R15, R162, 0x2, P0 ;  /* 0x0000000f9f9f9211 */ /* 0x000fe400000f14a2 */
[----:B------:R-:W3:Y:S01]  /*5190*/  @!P1 LDG.E R162, desc[UR36][R86.64] ;  /* 0x0000002456a29981 */ /* 0x000ee2000c1e1900 */
[----:B------:R-:W4:Y:S01]  /*51a0*/  @!P1 LDC R15, c[0x0][0x288] ;  /* 0x0000a200ff0f9b82 */ /* 0x000f220000000800 */
[----:B0-----:R-:W-:Y:S02]  /*51b0*/  @!P1 SHF.L.U32 R156, R164, 0x2, RZ ;  /* 0x00000002a49c9819 */ /* 0x001fe400000006ff */
[----:B------:R0:W2:Y:S01]  /*51c0*/  @!P1 LDG.E R77, desc[UR36][R158.64] ;  /* 0x000000249e4d9981 */ /* 0x0000a2000c1e1900 */
        /* <DEDUP_REMOVED lines=8> */
[----:B------:R-:W-:Y:S01]  /*5250*/  @!P1 LEA.HI.X R157, R157, R15, R160, 0x2, P0 ;  /* 0x0000000f9d9d9211 */ /* 0x000fe200000f14a0 */
[----:B0-----:R-:W-:Y:S01]  /*5260*/  IMAD.IADD R158, R164, 0x1, R11 ;  /* 0x00000001a49e7824 */ /* 0x001fe200078e020b */
[----:B------:R-:W4:Y:S03]  /*5270*/  @!P1 LDG.E R160, desc[UR36][R86.64] ;  /* 0x0000002456a09981 */ /* 0x000f26000c1e1900 */
[----:B------:R-:W-:Y:S01]  /*5280*/  @!P1 IMAD.SHL.U32 R158, R158, 0x4, RZ ;  /* 0x000000049e9e9824 */ /* 0x000fe200078e00ff */
[----:B------:R0:W4:Y:S01]  /*5290*/  @!P1 LDG.E R78, desc[UR36][R156.64] ;  /* 0x000000249c4e9981 */ /* 0x000122000c1e1900 */
        /* <DEDUP_REMOVED lines=8> */
[----:B------:R-:W3:Y:S01]  /*5320*/  @!P1 LDC R15, c[0x0][0x288] ;  /* 0x0000a200ff0f9b82 */ /* 0x000ee20000000800 */
[----:B------:R-:W-:Y:S02]  /*5330*/  IMAD R164, R11, 0x39, R12 ;  /* 0x000000390ba47824 */ /* 0x000fe400078e020c */
[----:B------:R1:W4:Y:S02]  /*5340*/  @!P1 LDG.E R79, desc[UR36][R158.64] ;  /* 0x000000249e4f9981 */ /* 0x000324000c1e1900 */
[C---:B0-----:R-:W-:Y:S02]  /*5350*/  @!P1 IMAD.SHL.U32 R156, R164.reuse, 0x4, RZ ;  /* 0x00000004a49c9824 */ /* 0x041fe400078e00ff */
[----:B------:R-:W-:-:S05]  /*5360*/  IMAD.IADD R164, R164, 0x1, R11 ;  /* 0x00000001a4a47824 */ /* 0x000fca00078e020b */
[----:B-1----:R-:W-:Y:S01]  /*5370*/  @!P1 SHF.L.U32 R158, R164, 0x2, RZ ;  /* 0x00000002a49e9819 */ /* 0x002fe200000006ff */
[----:B---3--:R-:W-:Y:S02]  /*5380*/  @!P1 IMAD R162, R162, R15, RZ ;  /* 0x0000000fa2a29224 */ /* 0x008fe400078e02ff */
[----:B------:R-:W0:Y:S03]  /*5390*/  @!P1 LDC.64 R14, c[0x0][0x248] ;  /* 0x00009200ff0e9b82 */ /* 0x000e260000000a00 */
[----:B------:R-:W-:-:S05]  /*53a0*/  @!P1 SHF.L.U32 R162, R162, 0x8, RZ ;  /* 0x00000008a2a29819 */ /* 0x000fca00000006ff */
[----:B------:R-:W-:-:S05]  /*53b0*/  @!P1 IMAD R156, R162, R11, R156 ;  /* 0x0000000ba29c9224 */ /* 0x000fca00078e029c */
[----:B------:R-:W-:-:S04]  /*53c0*/  @!P1 IADD3 R157, P0, R5, R156, RZ ;  /* 0x0000009c059d9210 */ /* 0x000fc80007f1e0ff */
[----:B------:R-:W-:Y:S02]  /*53d0*/  @!P1 LEA.HI.X.SX32 R162, R156, R7, 0x1, P0 ;  /* 0x000000079ca29211 */ /* 0x000fe400000f0eff */
[C---:B0-----:R-:W-:Y:S02]  /*53e0*/  @!P1 LEA R156, P0, R157.reuse, R14, 0x2 ;  /* 0x0000000e9d9c9211 */ /* 0x041fe400078010ff */
[----:B------:R-:W2:Y:S02]  /*53f0*/  @!P1 LDC R14, c[0x0][0x288] ;  /* 0x0000a200ff0e9b82 */ /* 0x000ea40000000800 */
[----:B------:R-:W-:Y:S02]  /*5400*/  @!P1 LEA.HI.X R157, R157, R15, R162, 0x2, P0 ;  /* 0x0000000f9d9d9211 */ /* 0x000fe400000f14a2 */
[----:B------:R-:W3:Y:S04]  /*5410*/  @!P1 LDG.E R162, desc[UR36][R86.64] ;  /* 0x0000002456a29981 */ /* 0x000ee8000c1e1900 */
[----:B------:R4:W3:Y:S01]  /*5420*/  @!P1 LDG.E R80, desc[UR36][R156.64] ;  /* 0x000000249c509981 */ /* 0x0008e2000c1e1900 */
[----:B--2---:R-:W-:-:S02]  /*5430*/  @!P1 IMAD R161, R161, R14, RZ ;  /* 0x0000000ea1a19224 */ /* 0x004fc400078e02ff */
[----:B------:R-:W0:Y:S02]  /*5440*/  @!P1 LDC.64 R14, c[0x0][0x248] ;  /* 0x00009200ff0e9b82 */ /* 0x000e240000000a00 */
[----:B------:R-:W-:-:S04]  /*5450*/  @!P1 IMAD.SHL.U32 R161, R161, 0x100, RZ ;  /* 0x00000100a1a19824 */ /* 0x000fc800078e00ff */
[----:B------:R-:W-:-:S05]  /*5460*/  @!P1 IMAD R158, R161, R11, R158 ;  /* 0x0000000ba19e9224 */ /* 0x000fca00078e029e */
[----:B------:R-:W-:-:S04]  /*5470*/  @!P1 IADD3 R159, P0, R5, R158, RZ ;  /* 0x0000009e059f9210 */ /* 0x000fc80007f1e0ff */
[----:B------:R-:W-:Y:S02]  /*5480*/  @!P1 LEA.HI.X.SX32 R161, R158, R7, 0x1, P0 ;  /* 0x000000079ea19211 */ /* 0x000fe400000f0eff */
[----:B0-----:R-:W-:-:S04]  /*5490*/  @!P1 LEA R158, P0, R159, R14, 0x2 ;  /* 0x0000000e9f9e9211 */ /* 0x001fc800078010ff */
[----:B------:R-:W-:Y:S02]  /*54a0*/  @!P1 LEA.HI.X R159, R159, R15, R161, 0x2, P0 ;  /* 0x0000000f9f9f9211 */ /* 0x000fe400000f14a1 */
[----:B------:R-:W2:Y:S01]  /*54b0*/  @!P1 LDG.E R161, desc[UR36][R86.64] ;  /* 0x0000002456a19981 */ /* 0x000ea2000c1e1900 */
[----:B------:R-:W4:Y:S03]  /*54c0*/  @!P1 LDC R15, c[0x0][0x288] ;  /* 0x0000a200ff0f9b82 */ /* 0x000f260000000800 */
[----:B------:R-:W2:Y:S04]  /*54d0*/  @!P1 LDG.E R81, desc[UR36][R158.64] ;  /* 0x000000249e519981 */ /* 0x000ea8000c1e1900 */
[----:B------:R-:W2:Y:S04]  /*54e0*/  @!P1 LDG.E R158, desc[UR36][R86.64] ;  /* 0x00000024569e9981 */ /* 0x000ea8000c1e1900 */
[----:B------:R-:W2:Y:S01]  /*54f0*/  @!P1 LDG.E R159, desc[UR36][R86.64] ;  /* 0x00000024569f9981 */ /* 0x000ea2000c1e1900 */
[----:B----4-:R-:W-:-:S02]  /*5500*/  @!P1 IMAD R156, R160, R15, RZ ;  /* 0x0000000fa09c9224 */ /* 0x010fc400078e02ff */
[----:B------:R-:W0:Y:S01]  /*5510*/  @!P1 LDC.64 R14, c[0x0][0x248] ;  /* 0x00009200ff0e9b82 */ /* 0x000e220000000a00 */
[----:B------:R-:W-:Y:S02]  /*5520*/  IMAD.IADD R160, R164, 0x1, R11 ;  /* 0x00000001a4a07824 */ /* 0x000fe400078e020b */
[----:B------:R-:W-:Y:S02]  /*5530*/  @!P1 IMAD.SHL.U32 R157, R156, 0x100, RZ ;  /* 0x000001009c9d9824 */ /* 0x000fe400078e00ff */
[----:B------:R-:W-:-:S04]  /*5540*/  @!P1 IMAD.SHL.U32 R156, R160, 0x4, RZ ;  /* 0x00000004a09c9824 */ /* 0x000fc800078e00ff */
[----:B------:R-:W-:-:S05]  /*5550*/  @!P1 IMAD R156, R157, R11, R156 ;  /* 0x0000000b9d9c9224 */ /* 0x000fca00078e029c */
[----:B------:R-:W-:-:S04]  /*5560*/  @!P1 IADD3 R157, P0, R5, R156, RZ ;  /* 0x0000009c059d9210 */ /* 0x000fc80007f1e0ff */
[----:B------:R-:W-:Y:S02]  /*5570*/  @!P1 LEA.HI.X.SX32 R164, R156, R7, 0x1, P0 ;  /* 0x000000079ca49211 */ /* 0x000fe400000f0eff */
[----:B0-----:R-:W-:-:S04]  /*5580*/  @!P1 LEA R156, P0, R157, R14, 0x2 ;  /* 0x0000000e9d9c9211 */ /* 0x001fc800078010ff */
[----:B------:R-:W-:Y:S02]  /*5590*/  @!P1 LEA.HI.X R157, R157, R15, R164, 0x2, P0 ;  /* 0x0000000f9d9d9211 */ /* 0x000fe400000f14a4 */
[----:B------:R-:W3:Y:S01]  /*55a0*/  @!P1 LDC R15, c[0x0][0x288] ;  /* 0x0000a200ff0f9b82 */ /* 0x000ee20000000800 */
[----:B------:R-:W-:Y:S02]  /*55b0*/  IADD3 R160, R160, R11, RZ ;  /* 0x0000000ba0a07210 */ /* 0x000fe40007ffe0ff */
[----:B------:R0:W4:Y:S03]  /*55c0*/  @!P1 LDG.E R82, desc[UR36][R156.64] ;  /* 0x000000249c529981 */ /* 0x000126000c1e1900 */
[----:B0-----:R-:W-:-:S05]  /*55d0*/  IMAD.IADD R156, R160, 0x1, R11 ;  /* 0x00000001a09c7824 */ /* 0x001fca00078e020b */
[----:B------:R-:W-:Y:S01]  /*55e0*/  @!P1 SHF.L.U32 R156, R156, 0x2, RZ ;  /* 0x000000029c9c9819 */ /* 0x000fe200000006ff */
[----:B------:R-:W-:Y:S02]  /*55f0*/  IMAD R12, R11, 0x3e, R12 ;  /* 0x0000003e0b0c7824 */ /* 0x000fe400078e020c */
[----:B---3--:R-:W-:Y:S02]  /*5600*/  @!P1 IMAD R162, R162, R15, RZ ;  /* 0x0000000fa2a29224 */ /* 0x008fe400078e02ff */
[----:B------:R-:W0:Y:S02]  /*5610*/  @!P1 LDC.64 R14, c[0x0][0x248] ;  /* 0x00009200ff0e9b82 */ /* 0x000e240000000a00 */
[----:B------:R-:W-:Y:S02]  /*5620*/  @!P1 IMAD.SHL.U32 R163, R162, 0x100, RZ ;  /* 0x00000100a2a39824 */ /* 0x000fe400078e00ff */
[----:B------:R-:W-:-:S04]  /*5630*/  @!P1 IMAD.SHL.U32 R162, R160, 0x4, RZ ;  /* 0x00000004a0a29824 */ /* 0x000fc800078e00ff */
[----:B------:R-:W-:-:S05]  /*5640*/  @!P1 IMAD R162, R163, R11, R162 ;  /* 0x0000000ba3a29224 */ /* 0x000fca00078e02a2 */
[----:B------:R-:W-:-:S04]  /*5650*/  @!P1 IADD3 R163, P0, R5, R162, RZ ;  /* 0x000000a205a39210 */ /* 0x000fc80007f1e0ff */
[----:B------:R-:W-:Y:S02]  /*5660*/  @!P1 LEA.HI.X.SX32 R162, R162, R7, 0x1, P0 ;  /* 0x00000007a2a29211 */ /* 0x000fe400000f0eff */
[C---:B0-----:R-:W-:Y:S02]  /*5670*/  @!P1 LEA R86, P0, R163.reuse, R14, 0x2 ;  /* 0x0000000ea3569211 */ /* 0x041fe400078010ff */
[----:B------:R-:W2:Y:S02]  /*5680*/  @!P1 LDC R14, c[0x0][0x288] ;  /* 0x0000a200ff0e9b82 */ /* 0x000ea40000000800 */
[----:B------:R-:W-:-:S05]  /*5690*/  @!P1 LEA.HI.X R87, R163, R15, R162, 0x2, P0 ;  /* 0x0000000fa3579211 */ /* 0x000fca00000f14a2 */
[----:B------:R0:W3:Y:S02]  /*56a0*/  @!P1 LDG.E R83, desc[UR36][R86.64] ;  /* 0x0000002456539981 */ /* 0x0000e4000c1e1900 */
[----:B0-----:R-:W0:Y:S01]  /*56b0*/  @!P1 LDC.64 R86, c[0x0][0x248] ;  /* 0x00009200ff569b82 */ /* 0x001e220000000a00 */
[----:B--2---:R-:W-:-:S07]  /*56c0*/  @!P1 IMAD R161, R161, R14, RZ ;  /* 0x0000000ea1a19224 */ /* 0x004fce00078e02ff */
[----:B------:R-:W1:Y:S01]  /*56d0*/  @!P1 LDC.64 R14, c[0x0][0x248] ;  /* 0x00009200ff0e9b82 */ /* 0x000e620000000a00 */
[----:B------:R-:W-:-:S04]  /*56e0*/  @!P1 IMAD.SHL.U32 R161, R161, 0x100, RZ ;  /* 0x00000100a1a19824 */ /* 0x000fc800078e00ff */
[----:B------:R-:W-:-:S05]  /*56f0*/  @!P1 IMAD R156, R161, R11, R156 ;  /* 0x0000000ba19c9224 */ /* 0x000fca00078e029c */
[----:B------:R-:W-:-:S04]  /*5700*/  @!P1 IADD3 R157, P0, R5, R156, RZ ;  /* 0x0000009c059d9210 */ /* 0x000fc80007f1e0ff */
[----:B------:R-:W-:Y:S02]  /*5710*/  @!P1 LEA.HI.X.SX32 R160, R156, R7, 0x1, P0 ;  /* 0x000000079ca09211 */ /* 0x000fe400000f0eff */
[C---:B-1----:R-:W-:Y:S02]  /*5720*/  @!P1 LEA R156, P0, R157.reuse, R14, 0x2 ;  /* 0x0000000e9d9c9211 */ /* 0x042fe400078010ff */
[----:B------:R-:W1:Y:S02]  /*5730*/  @!P1 LDC R14, c[0x0][0x288] ;  /* 0x0000a200ff0e9b82 */ /* 0x000e640000000800 */
[----:B------:R-:W-:-:S06]  /*5740*/  @!P1 LEA.HI.X R157, R157, R15, R160, 0x2, P0 ;  /* 0x0000000f9d9d9211 */ /* 0x000fcc00000f14a0 */
[----:B------:R-:W2:Y:S01]  /*5750*/  @!P1 LDC R15, c[0x0][0x288] ;  /* 0x0000a200ff0f9b82 */ /* 0x000ea20000000800 */
[----:B------:R-:W-:Y:S01]  /*5760*/  ISETP.NE.U32.AND P0, PT, RZ, UR6, PT ;  /* 0x00000006ff007c0c */ /* 0x000fe2000bf05070 */
[----:B------:R0:W3:Y:S03]  /*5770*/  @!P1 LDG.E R84, desc[UR36][R156.64] ;  /* 0x000000249c549981 */ /* 0x0000e6000c1e1900 */
[----:B------:R-:W-:Y:S01]  /*5780*/  ISETP.NE.AND.EX P0, PT, RZ, UR7, PT, P0 ;  /* 0x00000007ff007c0c */ /* 0x000fe2000bf05300 */
[----:B-1----:R-:W-:Y:S02]  /*5790*/  @!P1 IMAD R160, R159, R14, RZ ;  /* 0x0000000e9fa09224 */ /* 0x002fe400078e02ff */
[----:B--2---:R-:W-:-:S04]  /*57a0*/  @!P1 IMAD R15, R158, R15, RZ ;  /* 0x0000000f9e0f9224 */ /* 0x004fc800078e02ff */
[----:B------:R-:W-:Y:S02]  /*57b0*/  @!P1 IMAD.SHL.U32 R159, R15, 0x100, RZ ;  /* 0x000001000f9f9824 */ /* 0x000fe400078e00ff */
[----:B------:R-:W1:Y:S01]  /*57c0*/  @!P1 LDC.64 R14, c[0x0][0x248] ;  /* 0x00009200ff0e9b82 */ /* 0x000e620000000a00 */
[C---:B------:R-:W-:Y:S02]  /*57d0*/  IMAD.IADD R158, R12.reuse, 0x1, R11 ;  /* 0x000000010c9e7824 */ /* 0x040fe400078e020b */
[----:B------:R-:W-:Y:S02]  /*57e0*/  @!P1 IMAD.SHL.U32 R12, R12, 0x4, RZ ;  /* 0x000000040c0c9824 */ /* 0x000fe400078e00ff */
[----:B------:R-:W-:Y:S01]  /*57f0*/  @!P1 IMAD.SHL.U32 R160, R160, 0x100, RZ ;  /* 0x00000100a0a09824 */ /* 0x000fe200078e00ff */
[----:B------:R-:W-:Y:S01]  /*5800*/  @!P1 SHF.L.U32 R158, R158, 0x2, RZ ;  /* 0x000000029e9e9819 */ /* 0x000fe200000006ff */
[----:B0-----:R-:W-:Y:S01]  /*5810*/  @!P1 IMAD R156, R159, R11, R12 ;  /* 0x0000000b9f9c9224 */ /* 0x001fe200078e020c */
[----:B------:R-:W-:-:S03]  /*5820*/  @P0 IADD3 R12, P2, P3, R154, UR6, R13 ;  /* 0x000000069a0c0c10 */ /* 0x000fc6000fb5e00d */
[----:B------:R-:W-:Y:S01]  /*5830*/  @!P1 IMAD R158, R160, R11, R158 ;  /* 0x0000000ba09e9224 */ /* 0x000fe200078e029e */
[----:B------:R-:W-:Y:S02]  /*5840*/  @P0 SHF.R.S32.HI R160, RZ, 0x1f, R13 ;  /* 0x0000001fffa00819 */ /* 0x000fe4000001140d */
[----:B------:R-:W-:-:S04]  /*5850*/  @P0 SHF.R.S32.HI R11, RZ, 0x1f, R154 ;  /* 0x0000001fff0b0819 */ /* 0x000fc8000001149a */
[----:B------:R-:W-:Y:S02]  /*5860*/  @P0 IADD3.X R13, R11, UR7, R160, P2, P3 ;  /* 0x000000070b0d0c10 */ /* 0x000fe400097e64a0 */
[----:B------:R-:W-:-:S03]  /*5870*/  @!P1 IADD3 R11, P2, R5, R156, RZ ;  /* 0x0000009c050b9210 */ /* 0x000fc60007f5e0ff */
[----:B------:R-:W2:Y:S01]  /*5880*/  @P0 LDG.E.U8 R12, desc[UR36][R12.64] ;  /* 0x000000240c0c0981 */ /* 0x000ea2000c1e1100 */
[----:B------:R-:W-:Y:S02]  /*5890*/  @!P1 LEA.HI.X.SX32 R156, R156, R7, 0x1, P2 ;  /* 0x000000079c9c9211 */ /* 0x000fe400010f0eff */
[----:B-1----:R-:W-:-:S04]  /*58a0*/  @!P1 LEA R14, P2, R11, R14, 0x2 ;  /* 0x0000000e0b0e9211 */ /* 0x002fc800078410ff */
[----:B------:R-:W-:Y:S02]  /*58b0*/  @!P1 LEA.HI.X R15, R11, R15, R156, 0x2, P2 ;  /* 0x0000000f0b0f9211 */ /* 0x000fe400010f149c */
[----:B------:R-:W-:-:S03]  /*58c0*/  @!P1 IADD3 R11, P2, R5, R158, RZ ;  /* 0x0000009e050b9210 */ /* 0x000fc60007f5e0ff */
[----:B------:R0:W2:Y:S01]  /*58d0*/  @!P1 LDG.E R85, desc[UR36][R14.64] ;  /* 0x000000240e559981 */ /* 0x0000a2000c1e1900 */
[----:B------:R-:W-:Y:S02]  /*58e0*/  @!P1 LEA.HI.X.SX32 R158, R158, R7, 0x1, P2 ;  /* 0x000000079e9e9211 */ /* 0x000fe400010f0eff */
[----:B------:R-:W-:-:S04]  /*58f0*/  @!P1 LEA R86, P2, R11, R86, 0x2 ;  /* 0x000000560b569211 */ /* 0x000fc800078410ff */
[----:B------:R-:W-:-:S05]  /*5900*/  @!P1 LEA.HI.X R87, R11, R87, R158, 0x2, P2 ;  /* 0x000000570b579211 */ /* 0x000fca00010f149e */
[----:B------:R-:W2:Y:S01]  /*5910*/  @!P1 LDG.E R88, desc[UR36][R86.64] ;  /* 0x0000002456589981 */ /* 0x000ea2000c1e1900 */
[----:B------:R-:W-:-:S04]  /*5920*/  FMUL.FTZ R156, R152, R9 ;  /* 0x00000009989c7220 */ /* 0x000fc80000410000 */
        /* <DEDUP_REMOVED lines=9> */
[----:B0-----:R-:W-:-:S04]  /*59c0*/  FFMA.FTZ R14, R142, R33, R11 ;  /* 0x000000218e0e7223 */ /* 0x001fc8000001000b */
        /* <DEDUP_REMOVED lines=48> */
[----:B----4-:R-:W-:-:S04]  /*5cd0*/  FFMA.FTZ R11, R95, R82, R14 ;  /* 0x000000525f0b7223 */ /* 0x010fc8000001000e */
[----:B---3--:R-:W-:Y:S01]  /*5ce0*/  FFMA.FTZ R14, R92, R83, R11 ;  /* 0x000000535c0e7223 */ /* 0x008fe2000001000b */
[----:B------:R-:W-:-:S03]  /*5cf0*/  UMOV UR5, 0xffffffff ;  /* 0xffffffff00057882 */ /* 0x000fc60000000000 */
[----:B------:R-:W-:Y:S01]  /*5d00*/  FFMA.FTZ R11, R93, R84, R14 ;  /* 0x000000545d0b7223 */ /* 0x000fe2000001000e */
[----:B------:R-:W-:Y:S02]  /*5d10*/  LOP3.LUT P1, RZ, R18, 0x3, RZ, 0xc0, !PT ;  /* 0x0000000312ff7812 */ /* 0x000fe4000782c0ff */
[----:B--2---:R-:W-:Y:S01]  /*5d20*/  ISETP.NE.AND P0, PT, R12, RZ, P0 ;  /* 0x000000ff0c00720c */ /* 0x004fe20000705270 */
[----:B------:R-:W-:-:S04]  /*5d30*/  FFMA.FTZ R12, R90, R85, R11 ;  /* 0x000000555a0c7223 */ /* 0x000fc8000001000b */
[----:B------:R-:W-:Y:S01]  /*5d40*/  FFMA.FTZ R13, R91, R88, R12 ;  /* 0x000000585b0d7223 */ /* 0x000fe2000001000c */
[----:B------:R-:W-:Y:S07]  /*5d50*/  BRA.DIV UR5, `(.L_x_3025) ;  /* 0x0000002a05bc7947 */ /* 0x000fee000b800000 */
[----:B------:R-:W0:Y:S02]  /*5d60*/  SHFL.BFLY PT, R14, R13, 0x2, 0x1f ;  /* 0x0c401f000d0e7f89 */ /* 0x000e2400000e0000 */
[----:B0-----:R-:W-:-:S05]  /*5d70*/  FADD.FTZ R13, R13, R14 ;  /* 0x0000000e0d0d7221 */ /* 0x001fca0000010000 */
[----:B------:R0:W1:Y:S02]  /*5d80*/  SHFL.BFLY PT, R14, R13, 0x1, 0x1f ;  /* 0x0c201f000d0e7f89 */ /* 0x00006400000e0000 */
.L_x_3068:
[----:B------:R-:W-:Y:S01]  /*5d90*/  ISETP.GE.OR P1, PT, R154, R17, P1 ;  /* 0x000000119a00720c */ /* 0x000fe20000f26670 */
        /* <DEDUP_REMOVED lines=15> */
[----:B------:R-:W2:Y:S01]  /*5e90*/  @P2 LDG.E R12, desc[UR36][R12.64] ;  /* 0x000000240c0c2981 */ /* 0x000ea2000c1e1900 */
[----:B-1----:R-:W-:-:S06]  /*5ea0*/  @P1 IMAD.WIDE R14, R19, 0x4, R14 ;  /* 0x00000004130e1825 */ /* 0x002fcc00078e020e */
[----:B------:R-:W3:Y:S01]  /*5eb0*/  @P1 LDG.E R14, desc[UR36][R14.64] ;  /* 0x000000240e0e1981 */ /* 0x000ee2000c1e1900 */
[----:B------:R-:W-:-:S04]  /*5ec0*/  @P1 ISETP.GE.AND P3, PT, R154, R89, PT ;  /* 0x000000599a00120c */ /* 0x000fc80003f66270 */
[----:B-----5:R-:W-:-:S04]  /*5ed0*/  @P1 SEL R86, R28, RZ, !P3 ;  /* 0x000000ff1c561207 */ /* 0x020fc80005800000 */
[----:B------:R-:W-:-:S04]  /*5ee0*/  @P1 IADD3 R86, R86, R154, -R17 ;  /* 0x0000009a56561210 */ /* 0x000fc80007ffe811 */
[----:B------:R-:W-:Y:S01]  /*5ef0*/  @P1 I2FP.F32.S32 R86, R86 ;  /* 0x0000005600561245 */ /* 0x000fe20000201400 */
[----:B--2---:R-:W-:-:S04]  /*5f00*/  @P2 FADD.FTZ R11, R11, R12 ;  /* 0x0000000c0b0b2221 */ /* 0x004fc80000010000 */
[----:B---3--:R-:W-:Y:S01]  /*5f10*/  @P1 FFMA.FTZ R11, R86, R14, R11 ;  /* 0x0000000e560b1223 */ /* 0x008fe2000001000b */
[----:B------:R-:W-:-:S04]  /*5f20*/  IMAD.IADD R86, R154, 0x1, -R26 ;  /* 0x000000019a567824 */ /* 0x000fc800078e0a1a */
[----:B------:R-:W-:Y:S02]  /*5f30*/  @!P0 FMNMX.FTZ R155, R155, R11, !PT ;  /* 0x0000000b9b9b8209 */ /* 0x000fe40007810000 */
[----:B------:R-:W-:-:S05]  /*5f40*/  LEA R86, R86, UR4, 0x2 ;  /* 0x0000000456567c11 */ /* 0x000fca000f8e10ff */
[----:B------:R1:W-:Y:S02]  /*5f50*/  STS [R86], R11 ;  /* 0x0000000b56007388 */ /* 0x0003e40000000800 */
.L_x_3027:
[----:B------:R-:W-:Y:S05]  /*5f60*/  BSYNC B1 ;  /* 0x0000000000017941 */ /* 0x000fea0003800000 */
.L_x_3026:
[----:B------:R-:W-:-:S04]  /*5f70*/  IADD3 R154, R154, 0x10, RZ ;  /* 0x000000109a9a7810 */ /* 0x000fc80007ffe0ff */
[----:B------:R-:W-:-:S13]  /*5f80*/  ISETP.GE.AND P0, PT, R154, R0, PT ;  /* 0x000000009a00720c */ /* 0x000fda0003f06270 */
[----:B------:R-:W-:Y:S05]  /*5f90*/  @!P0 BRA `(.L_x_3028) ;  /* 0xffffffc000f48947 */ /* 0x000fea000383ffff */
.L_x_3024:
[----:B------:R-:W-:Y:S05]  /*5fa0*/  BSYNC B0 ;  /* 0x0000000000007941 */ /* 0x000fea0003800000 */
.L_x_3023:
[----:B------:R-:W-:Y:S01]  /*5fb0*/  UMOV UR5, 0xffffffff ;  /* 0xffffffff00057882 */ /* 0x000fe20000000000 */
[----:B------:R-:W-:Y:S02]  /*5fc0*/  SHF.R.S32.HI R3, RZ, 0x1f, R18 ;  /* 0x0000001fff037819 */ /* 0x000fe40000011412 */
[----:B------:R-:W-:Y:S05]  /*5fd0*/  BRA.DIV UR5, `(.L_x_3029) ;  /* 0x0000002a055c7947 */ /* 0x000fea000b800000 */
[----:B------:R-:W0:Y:S02]  /*5fe0*/  SHFL.BFLY PT, R14, R155, 0x10, 0x1f ;  /* 0x0e001f009b0e7f89 */ /* 0x000e2400000e0000 */
[----:B0-----:R-:W-:-:S05]  /*5ff0*/  FMNMX.FTZ R13, R14, R155, !PT ;  /* 0x0000009b0e0d7209 */ /* 0x001fca0007810000 */
[----:B------:R-:W0:Y:S02]  /*6000*/  SHFL.BFLY PT, R14, R13, 0x8, 0x1f ;  /* 0x0d001f000d0e7f89 */ /* 0x000e2400000e0000 */
[----:B0-----:R-:W-:-:S05]  /*6010*/  FMNMX.FTZ R0, R13, R14, !PT ;  /* 0x0000000e0d007209 */ /* 0x001fca0007810000 */
[----:B------:R0:W4:Y:S02]  /*6020*/  SHFL.BFLY PT, R14, R0, 0x4, 0x1f ;  /* 0x0c801f00000e7f89 */ /* 0x00012400000e0000 */
.L_x_3073:
[----:B------:R-:W-:Y:S01]  /*6030*/  LEA.HI R3, R3, R18, RZ, 0x5 ;  /* 0x0000001203037211 */ /* 0x000fe200078f28ff */
[----:B------:R-:W-:Y:S05]  /*6040*/  WARPSYNC.ALL ;  /* 0x0000000000007948 */ /* 0x000fea0003800000 */
[----:B------:R-:W-:Y:S02]  /*6050*/  LOP3.LUT R5, R3, 0xffffffe0, RZ, 0xc0, !PT ;  /* 0xffffffe003057812 */ /* 0x000fe400078ec0ff */
[----:B----4-:R-:W-:-:S03]  /*6060*/  FMNMX.FTZ R14, R0, R14, !PT ;  /* 0x0000000e000e7209 */ /* 0x010fc60007810000 */
[----:B------:R-:W-:-:S05]  /*6070*/  IMAD.IADD R5, R18, 0x1, -R5 ;  /* 0x0000000112057824 */ /* 0x000fca00078e0a05 */
[----:B------:R-:W-:-:S13]  /*6080*/  ISETP.NE.AND P0, PT, R5, RZ, PT ;  /* 0x000000ff0500720c */ /* 0x000fda0003f05270 */
[----:B------:R-:W4:Y:S01]  /*6090*/  @!P0 S2R R7, SR_CgaCtaId ;  /* 0x0000000000078919 */ /* 0x000f220000008800 */
[----:B------:R-:W-:Y:S02]  /*60a0*/  @!P0 MOV R6, 0x400 ;  /* 0x0000040000068802 */ /* 0x000fe40000000f00 */
[----:B------:R-:W-:Y:S02]  /*60b0*/  @!P0 SHF.R.S32.HI R3, RZ, 0x5, R3 ;  /* 0x00000005ff038819 */ /* 0x000fe40000011403 */
[----:B----4-:R-:W-:-:S05]  /*60c0*/  @!P0 LEA R6, R7, R6, 0x18 ;  /* 0x0000000607068211 */ /* 0x010fca00078ec0ff */
[----:B------:R-:W-:-:S05]  /*60d0*/  @!P0 IMAD R3, R3, 0x4, R6 ;  /* 0x0000000403038824 */ /* 0x000fca00078e0206 */
[----:B------:R4:W-:Y:S01]  /*60e0*/  @!P0 STS [R3], R14 ;  /* 0x0000000e03008388 */ /* 0x0009e20000000800 */
[----:B------:R-:W-:Y:S01]  /*60f0*/  BAR.SYNC.DEFER_BLOCKING 0x0 ;  /* 0x0000000000007b1d */ /* 0x000fe20000010000 */
[----:B------:R-:W-:Y:S01]  /*6100*/  ISETP.GT.AND P0, PT, R5, 0x1, PT ;  /* 0x000000010500780c */ /* 0x000fe20003f04270 */
[----:B-1----:R-:W-:Y:S02]  /*6110*/  IMAD.IADD R11, R26, 0x1, R18 ;  /* 0x000000011a0b7824 */ /* 0x002fe400078e0212 */
[----:B---3--:R-:W-:Y:S02]  /*6120*/  IMAD.MOV.U32 R8, RZ, RZ, RZ ;  /* 0x000000ffff087224 */ /* 0x008fe400078e00ff */
[----:B------:R-:W-:Y:S01]  /*6130*/  ULDC UR5, c[0x0][0x284] ;  /* 0x0000a10000057ab9 */ /* 0x000fe20000000800 */
[----:B------:R-:W-:Y:S01]  /*6140*/  ISETP.GT.AND P1, PT, R11, R17, PT ;  /* 0x000000110b00720c */ /* 0x000fe20003f24270 */
[----:B------:R-:W-:Y:S01]  /*6150*/  ULDC.64 UR8, c[0x0][0x2b0] ;  /* 0x0000ac0000087ab9 */ /* 0x000fe20000000a00 */
[----:B------:R-:W-:Y:S05]  /*6160*/  BSSY B0, `(.L_x_3030) ;  /* 0x0000027000007945 */ /* 0x000fea0003800000 */
[----:B----4-:R-:W1:Y:S01]  /*6170*/  @!P0 S2R R3, SR_CgaCtaId ;  /* 0x0000000000038919 */ /* 0x010e620000008800 */
[----:B0-----:R-:W-:-:S04]  /*6180*/  @!P0 MOV R0, 0x400 ;  /* 0x0000040000008802 */ /* 0x001fc80000000f00 */
[----:B-1----:R-:W-:Y:S01]  /*6190*/  @!P0 LEA R6, R3, R0, 0x18 ;  /* 0x0000000003068211 */ /* 0x002fe200078ec0ff */
[----:B------:R-:W-:-:S03]  /*61a0*/  IMAD.MOV.U32 R0, RZ, RZ, -0x800001 ;  /* 0xff7fffffff007424 */ /* 0x000fc600078e00ff */
[----:B------:R-:W-:-:S05]  /*61b0*/  @!P0 LEA R5, R5, R6, 0x2 ;  /* 0x0000000605058211 */ /* 0x000fca00078e10ff */
[----:B------:R-:W0:Y:S04]  /*61c0*/  @!P0 LDS R0, [R5] ;  /* 0x0000000005008984 */ /* 0x000e280000000800 */
[----:B0-----:R-:W0:Y:S02]  /*61d0*/  SHFL.BFLY PT, R3, R0, 0x1, 0x1f ;  /* 0x0c201f0000037f89 */ /* 0x001e2400000e0000 */
[----:B0-----:R-:W-:-:S05]  /*61e0*/  FMNMX.FTZ R3, R3, R0, !PT ;  /* 0x0000000003037209 */ /* 0x001fca0007810000 */
[----:B------:R0:W1:Y:S01]  /*61f0*/  SHFL.IDX PT, R10, R3, RZ, 0x1f ;  /* 0x00001fff030a7589 */ /* 0x00006200000e0000 */
[----:B------:R-:W-:Y:S05]  /*6200*/  @P1 BRA `(.L_x_3031) ;  /* 0x0000000000701947 */ /* 0x000fea0003800000 */
[----:B------:R-:W-:Y:S01]  /*6210*/  ULDC.64 UR6, c[0x0][0x2b0] ;  /* 0x0000ac0000067ab9 */ /* 0x000fe20000000a00 */
[----:B------:R-:W-:Y:S01]  /*6220*/  IMAD.MOV.U32 R8, RZ, RZ, RZ ;  /* 0x000000ffff087224 */ /* 0x000fe200078e00ff */
[----:B------:R-:W-:Y:S02]  /*6230*/  ISETP.NE.U32.AND P0, PT, RZ, UR6, PT ;  /* 0x00000006ff007c0c */ /* 0x000fe4000bf05070 */
[----:B------:R-:W-:Y:S02]  /*6240*/  MOV R0, R11 ;  /* 0x0000000b00007202 */ /* 0x000fe40000000f00 */
[----:B------:R-:W-:-:S13]  /*6250*/  ISETP.NE.AND.EX P0, PT, RZ, UR7, PT, P0 ;  /* 0x00000007ff007c0c */ /* 0x000fda000bf05300 */
.L_x_3035:
[----:B0-----:R-:W-:Y:S01]  /*6260*/  IMAD.IADD R3, R0, 0x1, -R26 ;  /* 0x0000000100037824 */ /* 0x001fe200078e0a1a */
[----:B------:R-:W-:Y:S04]  /*6270*/  BSSY B1, `(.L_x_3032) ;  /* 0x0000010000017945 */ /* 0x000fe80003800000 */
[----:B------:R-:W-:Y:S01]  /*6280*/  LEA R12, R3, UR4, 0x2 ;  /* 0x00000004030c7c11 */ /* 0x000fe2000f8e10ff */
[----:B------:R-:W-:Y:S06]  /*6290*/  @!P0 BRA `(.L_x_3033) ;  /* 0x0000000000248947 */ /* 0x000fec0003800000 */
[----:B------:R-:W-:Y:S01]  /*62a0*/  IMAD R7, R2, UR5, RZ ;  /* 0x0000000502077c24 */ /* 0x000fe2000f8e02ff */
[----:B------:R-:W-:-:S04]  /*62b0*/  SHF.R.S32.HI R3, RZ, 0x1f, R0 ;  /* 0x0000001fff037819 */ /* 0x000fc80000011400 */
[--C-:B------:R-:W-:Y:S02]  /*62c0*/  SHF.R.S32.HI R14, RZ, 0x1f, R7.reuse ;  /* 0x0000001fff0e7819 */ /* 0x100fe40000011407 */
[----:B------:R-:W-:-:S04]  /*62d0*/  IADD3 R6, P2, P3, R0, UR8, R7 ;  /* 0x0000000800067c10 */ /* 0x000fc8000fb5e007 */
[----:B------:R-:W-:-:S05]  /*62e0*/  IADD3.X R7, R3, UR9, R14, P2, P3 ;  /* 0x0000000903077c10 */ /* 0x000fca00097e640e */
[----:B------:R-:W3:Y:S02]  /*62f0*/  LDG.E.U8 R6, desc[UR36][R6.64] ;  /* 0x0000002406067981 */ /* 0x000ee4000c1e1100 */
[----:B---3--:R-:W-:-:S13]  /*6300*/  ISETP.NE.AND P2, PT, R6, RZ, PT ;  /* 0x000000ff0600720c */ /* 0x008fda0003f45270 */
[----:B------:R-:W-:Y:S01]  /*6310*/  @P2 IMAD.MOV.U32 R3, RZ, RZ, RZ ;  /* 0x000000ffff032224 */ /* 0x000fe200078e00ff */
[----:B------:R-:W-:Y:S06]  /*6320*/  @P2 BRA `(.L_x_3034) ;  /* 0x0000000000102947 */ /* 0x000fec0003800000 */
.L_x_3033:
[----:B------:R-:W1:Y:S02]  /*6330*/  LDS R3, [R12] ;  /* 0x000000000c037984 */ /* 0x000e640000000800 */
[----:B-1----:R-:W-:-:S04]  /*6340*/  FADD.FTZ R3, -R10, R3 ;  /* 0x000000030a037221 */ /* 0x002fc80000010100 */
[----:B------:R-:W-:-:S06]  /*6350*/  FMUL.FTZ R3, R3, 1.4426950216293334961 ;  /* 0x3fb8aa3b03037820 */ /* 0x000fcc0000410000 */
[----:B------:R-:W0:Y:S02]  /*6360*/  MUFU.EX2 R3, R3 ;  /* 0x0000000300037308 */ /* 0x000e240000000800 */
.L_x_3034:
[----:B------:R-:W-:Y:S05]  /*6370*/  BSYNC B1 ;  /* 0x0000000000017941 */ /* 0x000fea0003800000 */
.L_x_3032:
[----:B0-----:R3:W-:Y:S01]  /*6380*/  STS [R12], R3 ;  /* 0x000000030c007388 */ /* 0x0017e20000000800 */
[----:B------:R-:W-:Y:S02]  /*6390*/  VIADD R0, R0, 0x40 ;  /* 0x0000004000007836 */ /* 0x000fe40000000000 */
[----:B------:R-:W-:-:S03]  /*63a0*/  FADD.FTZ R8, R3, R8 ;  /* 0x0000000803087221 */ /* 0x000fc60000010000 */
[----:B------:R-:W-:-:S13]  /*63b0*/  ISETP.GT.AND P2, PT, R0, R17, PT ;  /* 0x000000110000720c */ /* 0x000fda0003f44270 */
[----:B---3--:R-:W-:Y:S05]  /*63c0*/  @!P2 BRA `(.L_x_3035) ;  /* 0xfffffffc00a4a947 */ /* 0x008fea000383ffff */
.L_x_3031:
[----:B------:R-:W-:Y:S05]  /*63d0*/  BSYNC B0 ;  /* 0x0000000000007941 */ /* 0x000fea0003800000 */
.L_x_3030:
[----:B0-----:R-:W0:Y:S01]  /*63e0*/  SHFL.BFLY PT, R3, R8, 0x10, 0x1f ;  /* 0x0e001f0008037f89 */ /* 0x001e2200000e0000 */
[C---:B------:R-:W-:Y:S01]  /*63f0*/  LOP3.LUT P0, RZ, R18.reuse, 0x1f, RZ, 0xc0, !PT ;  /* 0x0000001f12ff7812 */ /* 0x040fe2000780c0ff */
[----:B------:R-:W-:Y:S01]  /*6400*/  ULDC.U8 UR5, c[0x0][0x31c] ;  /* 0x0000c70000057ab9 */ /* 0x000fe20000000000 */
[----:B------:R-:W-:-:S04]  /*6410*/  LOP3.LUT R7, R18, 0x1f, RZ, 0xc0, !PT ;  /* 0x0000001f12077812 */ /* 0x000fc800078ec0ff */
[----:B------:R-:W-:-:S07]  /*6420*/  ISETP.GT.U32.AND P2, PT, R7, 0x1, PT ;  /* 0x000000010700780c */ /* 0x000fce0003f44070 */
[----:B-1----:R-:W1:Y:S01]  /*6430*/  @!P0 S2R R10, SR_CgaCtaId ;  /* 0x00000000000a8919 */ /* 0x002e620000008800 */
[----:B------:R-:W-:-:S05]  /*6440*/  @!P0 MOV R7, 0x400 ;  /* 0x0000040000078802 */ /* 0x000fca0000000f00 */
[----:B------:R-:W3:Y:S01]  /*6450*/  @!P2 S2R R9, SR_CgaCtaId ;  /* 0x000000000009a919 */ /* 0x000ee20000008800 */
[----:B0-----:R-:W-:Y:S01]  /*6460*/  FADD.FTZ R3, R3, R8 ;  /* 0x0000000803037221 */ /* 0x001fe20000010000 */
[----:B------:R-:W-:-:S04]  /*6470*/  @!P2 MOV R8, 0x400 ;  /* 0x000004000008a802 */ /* 0x000fc80000000f00 */
[----:B------:R-:W0:Y:S01]  /*6480*/  SHFL.BFLY PT, R0, R3, 0x8, 0x1f ;  /* 0x0d001f0003007f89 */ /* 0x000e2200000e0000 */
[----:B-1----:R-:W-:Y:S02]  /*6490*/  @!P0 LEA R10, R10, R7, 0x18 ;  /* 0x000000070a0a8211 */ /* 0x002fe400078ec0ff */
[----:B------:R-:W-:Y:S02]  /*64a0*/  @!P2 SHF.L.U32 R7, R18, 0x2, RZ ;  /* 0x000000021207a819 */ /* 0x000fe400000006ff */
[----:B---3--:R-:W-:Y:S01]  /*64b0*/  @!P2 LEA R9, R9, R8, 0x18 ;  /* 0x000000080909a211 */ /* 0x008fe200078ec0ff */
        /* <DEDUP_REMOVED lines=15> */
[----:B------:R-:W0:Y:S04]  /*65b0*/  @!P2 LDS R3, [R0+0x8] ;  /* 0x000008000003a984 */ /* 0x000e280000000800 */
[----:B0-----:R-:W0:Y:S02]  /*65c0*/  SHFL.BFLY PT, R6, R3, 0x1, 0x1f ;  /* 0x0c201f0003067f89 */ /* 0x001e2400000e0000 */
[----:B0-----:R-:W-:Y:S01]  /*65d0*/  FADD.FTZ R5, R6, R3 ;  /* 0x0000000306057221 */ /* 0x001fe20000010000 */
[----:B------:R-:W-:-:S05]  /*65e0*/  CS2R R6, SRZ ;  /* 0x0000000000067805 */ /* 0x000fca000001ff00 */
[----:B------:R-:W0:Y:S01]  /*65f0*/  SHFL.IDX PT, R5, R5, RZ, 0x1f ;  /* 0x00001fff05057589 */ /* 0x000e2200000e0000 */
[----:B------:R-:W-:Y:S05]  /*6600*/  @!P0 BRA `(.L_x_3036) ;  /* 0x0000000000188947 */ /* 0x000fea0003800000 */
[----:B------:R-:W1:Y:S08]  /*6610*/  LDC R3, c[0x0][0x318] ;  /* 0x0000c600ff037b82 */ /* 0x000e700000000800 */
[----:B------:R-:W1:Y:S08]  /*6620*/  LDC R0, c[0x0][0x29c] ;  /* 0x0000a700ff007b82 */ /* 0x000e700000000800 */
[----:B------:R-:W3:Y:S01]  /*6630*/  LDC R7, c[0x0][0x284] ;  /* 0x0000a100ff077b82 */ /* 0x000ee20000000800 */
[----:B-1----:R-:W-:-:S04]  /*6640*/  IMAD R0, R22, R3, R0 ;  /* 0x0000000316007224 */ /* 0x002fc800078e0200 */
[----:B---3--:R-:W-:-:S05]  /*6650*/  IMAD R6, R0, R7, RZ ;  /* 0x0000000700067224 */ /* 0x008fca00078e02ff */
[----:B------:R-:W-:-:S07]  /*6660*/  SHF.R.S32.HI R7, RZ, 0x1f, R6 ;  /* 0x0000001fff077819 */ /* 0x000fce0000011406 */
.L_x_3036:
[----:B------:R-:W-:Y:S01]  /*6670*/  ULDC.64 UR6, c[0x0][0x310] ;  /* 0x0000c40000067ab9 */ /* 0x000fe20000000a00 */
[----:B------:R-:W-:Y:S04]  /*6680*/  BSSY B0, `(.L_x_3037) ;  /* 0x0000012000007945 */ /* 0x000fe80003800000 */
[----:B------:R-:W-:Y:S05]  /*6690*/  @P1 BRA `(.L_x_3038) ;  /* 0x0000000000401947 */ /* 0x000fea0003800000 */
[----:B0-----:R-:W-:-:S04]  /*66a0*/  FADD.FTZ R0, R5, 9.9999999747524270788e-07 ;  /* 0x358637bd05007421 */ /* 0x001fc80000010000 */
[----:B------:R0:W1:Y:S03]  /*66b0*/  MUFU.RCP R5, R0 ;  /* 0x0000000000057308 */ /* 0x0000660000001000 */
.L_x_3040:
[----:B0-----:R-:W-:-:S05]  /*66c0*/  IMAD.IADD R0, R11, 0x1, -R26 ;  /* 0x000000010b007824 */ /* 0x001fca00078e0a1a */
[----:B------:R-:W-:-:S05]  /*66d0*/  LEA R3, R0, UR4, 0x2 ;  /* 0x0000000400037c11 */ /* 0x000fca000f8e10ff */
[----:B-1----:R-:W1:Y:S02]  /*66e0*/  LDS R0, [R3] ;  /* 0x0000000003007984 */ /* 0x002e640000000800 */
[----:B-1----:R-:W-:-:S05]  /*66f0*/  FMUL.FTZ R10, R0, R5 ;  /* 0x00000005000a7220 */ /* 0x002fca0000410000 */
[----:B------:R0:W-:Y:S01]  /*6700*/  STS [R3], R10 ;  /* 0x0000000a03007388 */ /* 0x0001e20000000800 */
[----:B------:R-:W-:Y:S05]  /*6710*/  @!P0 BRA `(.L_x_3039) ;  /* 0x0000000000148947 */ /* 0x000fea0003800000 */
[----:B------:R-:W-:-:S04]  /*6720*/  IADD3 R0, P1, R11, R6, RZ ;  /* 0x000000060b007210 */ /* 0x000fc80007f3e0ff */
[----:B0-----:R-:W-:Y:S02]  /*6730*/  LEA.HI.X.SX32 R3, R11, R7, 0x1, P1 ;  /* 0x000000070b037211 */ /* 0x001fe400008f0eff */
[----:B------:R-:W-:-:S04]  /*6740*/  LEA R8, P1, R0, UR6, 0x2 ;  /* 0x0000000600087c11 */ /* 0x000fc8000f8210ff */
[----:B------:R-:W-:-:S05]  /*6750*/  LEA.HI.X R9, R0, UR7, R3, 0x2, P1 ;  /* 0x0000000700097c11 */ /* 0x000fca00088f1403 */
[----:B------:R1:W-:Y:S04]  /*6760*/  STG.E desc[UR36][R8.64], R10 ;  /* 0x0000000a08007986 */ /* 0x0003e8000c101924 */
.L_x_3039:
[----:B------:R-:W-:-:S04]  /*6770*/  IADD3 R11, R11, 0x40, RZ ;  /* 0x000000400b0b7810 */ /* 0x000fc80007ffe0ff */
[----:B------:R-:W-:-:S13]  /*6780*/  ISETP.GT.AND P1, PT, R11, R17, PT ;  /* 0x000000110b00720c */ /* 0x000fda0003f24270 */
[----:B------:R-:W-:Y:S05]  /*6790*/  @!P1 BRA `(.L_x_3040) ;  /* 0xfffffffc00c89947 */ /* 0x000fea000383ffff */
.L_x_3038:
[----:B------:R-:W-:Y:S05]  /*67a0*/  BSYNC B0 ;  /* 0x0000000000007941 */ /* 0x000fea0003800000 */
.L_x_3037:
[----:B------:R-:W-:Y:S01]  /*67b0*/  ULDC.64 UR6, c[0x0][0x240] ;  /* 0x0000900000067ab9 */ /* 0x000fe20000000a00 */
[----:B------:R-:W-:Y:S01]  /*67c0*/  VIADD R0, R18, 0x3f ;  /* 0x0000003f12007836 */ /* 0x000fe20000000000 */
[----:B------:R-:W-:Y:S02]  /*67d0*/  ISETP.NE.U32.AND P0, PT, RZ, UR6, PT ;  /* 0x00000006ff007c0c */ /* 0x000fe4000bf05070 */
[----:B01----:R-:W-:Y:S02]  /*67e0*/  CS2R R10, SRZ ;  /* 0x00000000000a7805 */ /* 0x003fe4000001ff00 */
[----:B------:R-:W-:Y:S02]  /*67f0*/  SHF.R.S32.HI R21, RZ, 0x1f, R18 ;  /* 0x0000001fff157819 */ /* 0x000fe40000011412 */
[----:B------:R-:W-:Y:S02]  /*6800*/  CS2R R8, SRZ ;  /* 0x0000000000087805 */ /* 0x000fe4000001ff00 */
[----:B------:R-:W-:Y:S01]  /*6810*/  ISETP.NE.AND.EX P0, PT, RZ, UR7, PT, P0 ;  /* 0x00000007ff007c0c */ /* 0x000fe2000bf05300 */
[----:B------:R-:W-:Y:S01]  /*6820*/  ULDC UR5, c[0x0][0x284] ;  /* 0x0000a10000057ab9 */ /* 0x000fe20000000800 */
[----:B------:R-:W-:Y:S01]  /*6830*/  LEA.HI R21, R21, R18, RZ, 0x6 ;  /* 0x0000001215157211 */ /* 0x000fe200078f30ff */
[----:B------:R-:W-:Y:S01]  /*6840*/  ULDC UR10, c[0x0][0x288] ;  /* 0x0000a200000a7ab9 */ /* 0x000fe20000000800 */
[----:B------:R-:W-:Y:S01]  /*6850*/  ISETP.GT.U32.OR P0, PT, R0, 0x7e, !P0 ;  /* 0x0000007e0000780c */ /* 0x000fe20004704470 */
[----:B------:R-:W-:Y:S01]  /*6860*/  ULDC.64 UR8, c[0x0][0x258] ;  /* 0x0000960000087ab9 */ /* 0x000fe20000000a00 */
[----:B------:R-:W-:Y:S01]  /*6870*/  LOP3.LUT R3, R21, 0x3fffffc0, RZ, 0xc0, !PT ;  /* 0x3fffffc015037812 */ /* 0x000fe200078ec0ff */
[----:B------:R-:W-:Y:S01]  /*6880*/  ULDC.64 UR6, c[0x0][0x250] ;  /* 0x0000940000067ab9 */ /* 0x000fe20000000a00 */
[----:B------:R-:W-:-:S03]  /*6890*/  ULDC.64 UR14, c[0x0][0x250] ;  /* 0x00009400000e7ab9 */ /* 0x000fc60000000a00 */
[----:B------:R-:W-:-:S04]  /*68a0*/  IMAD.IADD R3, R18, 0x1, -R3 ;  /* 0x0000000112037824 */ /* 0x000fc800078e0a03 */
[----:B------:R-:W-:Y:S02]  /*68b0*/  IMAD.SHL.U32 R3, R3, 0x4, RZ ;  /* 0x0000000403037824 */ /* 0x000fe400078e00ff */
[----:B------:R-:W0:Y:S01]  /*68c0*/  @!P0 LDC.64 R12, c[0x0][0x240] ;  /* 0x00009000ff0c8b82 */ /* 0x000e220000000a00 */
[----:B------:R-:W-:Y:S02]  /*68d0*/  SHF.R.S32.HI R21, RZ, 0x6, R21 ;  /* 0x00000006ff157819 */ /* 0x000fe40000011415 */
[----:B------:R-:W-:Y:S02]  /*68e0*/  @!P0 LEA R5, R19, R3, 0x8 ;  /* 0x0000000313058211 */ /* 0x000fe400078e40ff */
[----:B------:R-:W-:Y:S01]  /*68f0*/  ISETP.GT.U32.AND P1, PT, R0, 0x7e, PT ;  /* 0x0000007e0000780c */ /* 0x000fe20003f24070 */
[----:B------:R-:W-:Y:S01]  /*6900*/  IMAD.IADD R0, R26, 0x1, R21 ;  /* 0x000000011a007824 */ /* 0x000fe200078e0215 */
[----:B------:R-:W-:Y:S01]  /*6910*/  VIMNMX R50, R17, UR5, PT ;  /* 0x0000000511327c48 */ /* 0x000fe2000bfe0100 */
[----:B------:R-:W-:-:S02]  /*6920*/  IMAD R18, R4, UR5, R3 ;  /* 0x0000000504127c24 */ /* 0x000fc4000f8e0203 */
[----:B0-----:R-:W-:-:S05]  /*6930*/  @!P0 IMAD.WIDE R12, R5, 0x4, R12 ;  /* 0x00000004050c8825 */ /* 0x001fca00078e020c */
[----:B------:R0:W5:Y:S01]  /*6940*/  @!P0 LDG.E.128 R8, desc[UR36][R12.64] ;  /* 0x000000240c088981 */ /* 0x000162000c1e1d00 */
[----:B------:R-:W-:Y:S01]  /*6950*/  BAR.SYNC.DEFER_BLOCKING 0x0 ;  /* 0x0000000000007b1d */ /* 0x000fe20000010000 */
[----:B------:R-:W-:Y:S02]  /*6960*/  ISETP.GE.AND P0, PT, R0, R50, PT ;  /* 0x000000320000720c */ /* 0x000fe40003f06270 */
[----:B------:R-:W-:Y:S02]  /*6970*/  CS2R R6, SRZ ;  /* 0x0000000000067805 */ /* 0x000fe4000001ff00 */
[----:B------:R-:W-:Y:S01]  /*6980*/  CS2R R4, SRZ ;  /* 0x0000000000047805 */ /* 0x000fe2000001ff00 */
[----:B------:R-:W-:Y:S01]  /*6990*/  IMAD R22, R22, UR5, RZ ;  /* 0x0000000516167c24 */ /* 0x000fe2000f8e02ff */
[----:B------:R-:W-:Y:S01]  /*69a0*/  SHF.R.S32.HI R20, RZ, 0x1f, R18 ;  /* 0x0000001fff147819 */ /* 0x000fe20000011412 */
[----:B------:R-:W-:Y:S06]  /*69b0*/  BSSY B0, `(.L_x_3041) ;  /* 0x0000076000007945 */ /* 0x000fec0003800000 */
[----:B0-----:R-:W-:Y:S05]  /*69c0*/  @P0 BRA `(.L_x_3042) ;  /* 0x0000000400d00947 */ /* 0x001fea0003800000 */
[----:B------:R-:W-:Y:S01]  /*69d0*/  LOP3.LUT R5, RZ, R21, RZ, 0x33, !PT ;  /* 0x00000015ff057212 */ /* 0x000fe200078e33ff */
[----:B------:R-:W-:Y:S01]  /*69e0*/  BSSY B1, `(.L_x_3043) ;  /* 0x0000028000017945 */ /* 0x000fe20003800000 */
[----:B------:R-:W-:Y:S01]  /*69f0*/  LOP3.LUT R4, RZ, R50, RZ, 0x33, !PT ;  /* 0x00000032ff047212 */ /* 0x000fe200078e33ff */
[----:B------:R-:W-:Y:S01]  /*6a00*/  IMAD.MOV.U32 R43, RZ, RZ, R0 ;  /* 0x000000ffff2b7224 */ /* 0x000fe200078e0000 */
[----:B------:R-:W-:Y:S02]  /*6a10*/  IADD3 R7, -R26, -0x2, -R21 ;  /* 0xfffffffe1a077810 */ /* 0x000fe40007ffe915 */
[----:B------:R-:W-:-:S03]  /*6a20*/  IADD3 R5, -R4, R5, -R26 ;  /* 0x0000000504057210 */ /* 0x000fc60007ffe91a */
[----:B------:R-:W-:Y:S01]  /*6a30*/  IMAD.IADD R7, R7, 0x1, -R4 ;  /* 0x0000000107077824 */ /* 0x000fe200078e0a04 */
[----:B------:R-:W-:Y:S02]  /*6a40*/  LOP3.LUT P2, R12, R5, 0x3, RZ, 0xc0, !PT ;  /* 0x00000003050c7812 */ /* 0x000fe4000784c0ff */
[----:B------:R-:W-:Y:S02]  /*6a50*/  CS2R R4, SRZ ;  /* 0x0000000000047805 */ /* 0x000fe4000001ff00 */
[----:B------:R-:W-:Y:S02]  /*6a60*/  ISETP.GE.U32.AND P0, PT, R7, 0x3, PT ;  /* 0x000000030700780c */ /* 0x000fe40003f06070 */
[----:B------:R-:W-:-:S07]  /*6a70*/  CS2R R6, SRZ ;  /* 0x0000000000067805 */ /* 0x000fce000001ff00 */
[----:B------:R-:W-:Y:S05]  /*6a80*/  @!P2 BRA `(.L_x_3044) ;  /* 0x000000000074a947 */ /* 0x000fea0003800000 */
[----:B------:R-:W-:Y:S01]  /*6a90*/  MOV R27, R12 ;  /* 0x0000000c001b7202 */ /* 0x000fe20000000f00 */
[----:B------:R-:W-:Y:S02]  /*6aa0*/  IMAD R33, R2, UR5, RZ ;  /* 0x0000000502217c24 */ /* 0x000fe4000f8e02ff */
[----:B------:R-:W-:Y:S02]  /*6ab0*/  IMAD.MOV.U32 R43, RZ, RZ, R0 ;  /* 0x000000ffff2b7224 */ /* 0x000fe400078e0000 */
[----:B------:R-:W-:-:S07]  /*6ac0*/  IMAD.MOV.U32 R4, RZ, RZ, RZ ;  /* 0x000000ffff047224 */ /* 0x000fce00078e00ff */
.L_x_3045:
[----:B------:R-:W-:Y:S02]  /*6ad0*/  SHF.R.S32.HI R12, RZ, 0x1f, R43 ;  /* 0x0000001fff0c7819 */ /* 0x000fe4000001142b */
[----:B------:R-:W-:-:S04]  /*6ae0*/  IADD3 R13, P2, R33, R43, RZ ;  /* 0x0000002b210d7210 */ /* 0x000fc80007f5e0ff */
[----:B------:R-:W-:Y:S02]  /*6af0*/  LEA.HI.X.SX32 R14, R33, R12, 0x1, P2 ;  /* 0x0000000c210e7211 */ /* 0x000fe400010f0eff */
[----:B------:R-:W-:-:S04]  /*6b00*/  LEA R12, P2, R13, UR8, 0x2 ;  /* 0x000000080d0c7c11 */ /* 0x000fc8000f8410ff */
[----:B------:R-:W-:-:S05]  /*6b10*/  LEA.HI.X R13, R13, UR9, R14, 0x2, P2 ;  /* 0x000000090d0d7c11 */ /* 0x000fca00090f140e */
[----:B------:R-:W3:Y:S01]  /*6b20*/  LDG.E R12, desc[UR36][R12.64] ;  /* 0x000000240c0c7981 */ /* 0x000ee2000c1e1900 */
[----:B------:R-:W-:-:S04]  /*6b30*/  IADD3 R32, -R26, R43, RZ ;  /* 0x0000002b1a207210 */ /* 0x000fc80007ffe1ff */
[----:B------:R-:W-:-:S06]  /*6b40*/  LEA R32, R32, UR4, 0x2 ;  /* 0x0000000420207c11 */ /* 0x000fcc000f8e10ff */
[----:B------:R-:W0:Y:S01]  /*6b50*/  LDS R32, [R32] ;  /* 0x0000000020207984 */ /* 0x000e220000000800 */
[----:B---3--:R-:W-:-:S04]  /*6b60*/  IMAD R14, R12, UR10, RZ ;  /* 0x0000000a0c0e7c24 */ /* 0x008fc8000f8e02ff */
[----:B------:R-:W-:-:S04]  /*6b70*/  IMAD R14, R14, UR5, R43 ;  /* 0x000000050e0e7c24 */ /* 0x000fc8000f8e022b */
[----:B------:R-:W-:-:S05]  /*6b80*/  IMAD.SHL.U32 R15, R14, 0x100, RZ ;  /* 0x000001000e0f7824 */ /* 0x000fca00078e00ff */
[----:B-----5:R-:W-:-:S04]  /*6b90*/  IADD3 R28, P2, R18, R15, RZ ;  /* 0x0000000f121c7210 */ /* 0x020fc80007f5e0ff */
[----:B------:R-:W-:Y:S02]  /*6ba0*/  LEA.HI.X.SX32 R15, R15, R20, 0x1, P2 ;  /* 0x000000140f0f7211 */ /* 0x000fe400010f0eff */
[----:B------:R-:W-:-:S04]  /*6bb0*/  LEA R14, P2, R28, UR6, 0x2 ;  /* 0x000000061c0e7c11 */ /* 0x000fc8000f8410ff */
[----:B------:R-:W-:-:S05]  /*6bc0*/  LEA.HI.X R15, R28, UR7, R15, 0x2, P2 ;  /* 0x000000071c0f7c11 */ /* 0x000fca00090f140f */
        /* <DEDUP_REMOVED lines=9> */
.L_x_3044:
[----:B------:R-:W-:Y:S05]  /*6c60*/  BSYNC B1 ;  /* 0x0000000000017941 */ /* 0x000fea0003800000 */
.L_x_3043:
[----:B------:R-:W-:Y:S05]  /*6c70*/  @!P0 BRA `(.L_x_3042) ;  /* 0x0000000400248947 */ /* 0x000fea0003800000 */
[----:B------:R-:W0:Y:S01]  /*6c80*/  LDC R15, c[0x0][0x288] ;  /* 0x0000a200ff0f7b82 */ /* 0x000e220000000800 */
[----:B------:R-:W-:Y:S01]  /*6c90*/  IMAD R14, R2, UR5, RZ ;  /* 0x00000005020e7c24 */ /* 0x000fe2000f8e02ff */
[C---:B------:R-:W-:Y:S01]  /*6ca0*/  LEA R13, R43.reuse, 0x8, 0x2 ;  /* 0x000000082b0d7811 */ /* 0x040fe200078e10ff */
[----:B------:R-:W-:Y:S01]  /*6cb0*/  ULDC.64 UR12, c[0x0][0x258] ;  /* 0x00009600000c7ab9 */ /* 0x000fe20000000a00 */
[----:B------:R-:W-:Y:S01]  /*6cc0*/  SHF.R.S32.HI R12, RZ, 0x1f, R43 ;  /* 0x0000001fff0c7819 */ /* 0x000fe2000001142b */
[----:B------:R-:W-:Y:S01]  /*6cd0*/  IMAD.SHL.U32 R42, R43, 0x100, RZ ;  /* 0x000001002b2a7824 */ /* 0x000fe200078e00ff */
[----:B------:R-:W-:Y:S01]  /*6ce0*/  IADD3 R49, P0, R14, R43, RZ ;  /* 0x0000002b0e317210 */ /* 0x000fe20007f1e0ff */
[----:B------:R-:W-:-:S03]  /*6cf0*/  IMAD R13, R26, -0x4, R13 ;  /* 0xfffffffc1a0d7824 */ /* 0x000fc600078e020d */
[----:B------:R-:W-:Y:S02]  /*6d00*/  LEA.HI.X.SX32 R14, R14, R12, 0x1, P0 ;  /* 0x0000000c0e0e7211 */ /* 0x000fe400000f0eff */
[----:B------:R-:W-:Y:S02]  /*6d10*/  LEA R40, P0, R49, UR12, 0x2 ;  /* 0x0000000c31287c11 */ /* 0x000fe4000f8010ff */
[----:B------:R-:W-:Y:S02]  /*6d20*/  IADD3 R44, R13, UR4, RZ ;  /* 0x000000040d2c7c10 */ /* 0x000fe4000fffe0ff */
[----:B------:R-:W-:Y:S01]  /*6d30*/  LEA.HI.X R49, R49, UR13, R14, 0x2, P0 ;  /* 0x0000000d31317c11 */ /* 0x000fe200080f140e */
[----:B0-----:R-:W-:-:S04]  /*6d40*/  IMAD R12, R15, UR5, RZ ;  /* 0x000000050f0c7c24 */ /* 0x001fc8000f8e02ff */
[----:B------:R-:W-:-:S07]  /*6d50*/  IMAD.SHL.U32 R27, R12, 0x100, RZ ;  /* 0x000001000c1b7824 */ /* 0x000fce00078e00ff */
.L_x_3046:
[----:B------:R-:W-:Y:S01]  /*6d60*/  IMAD.MOV.U32 R41, RZ, RZ, R49 ;  /* 0x000000ffff297224 */ /* 0x000fe200078e0031 */
[----:B------:R-:W0:Y:S04]  /*6d70*/  LDS R45, [R44+-0x8] ;  /* 0xfffff8002c2d7984 */ /* 0x000e280000000800 */
[----:B------:R-:W3:Y:S04]  /*6d80*/  LDG.E R12, desc[UR36][R40.64] ;  /* 0x00000024280c7981 */ /* 0x000ee8000c1e1900 */
[----:B------:R-:W4:Y:S04]  /*6d90*/  LDG.E R14, desc[UR36][R40.64+0x4] ;  /* 0x00000424280e7981 */ /* 0x000f28000c1e1900 */
[----:B------:R-:W2:Y:S04]  /*6da0*/  LDG.E R15, desc[UR36][R40.64+0x8] ;  /* 0x00000824280f7981 */ /* 0x000ea8000c1e1900 */
[----:B-----5:R-:W2:Y:S04]  /*6db0*/  LDG.E R28, desc[UR36][R40.64+0xc] ;  /* 0x00000c24281c7981 */ /* 0x020ea8000c1e1900 */
[----:B------:R-:W1:Y:S04]  /*6dc0*/  LDS R46, [R44+-0x4] ;  /* 0xfffffc002c2e7984 */ /* 0x000e680000000800 */
[----:B------:R-:W1:Y:S04]  /*6dd0*/  LDS R47, [R44] ;  /* 0x000000002c2f7984 */ /* 0x000e680000000800 */
[----:B------:R0:W1:Y:S01]  /*6de0*/  LDS R48, [R44+0x4] ;  /* 0x000004002c307984 */ /* 0x0000620000000800 */
[----:B---3--:R-:W-:-:S02]  /*6df0*/  IMAD R13, R27, R12, R42 ;  /* 0x0000000c1b0d7224 */ /* 0x008fc400078e022a */
[----:B----4-:R-:W-:-:S03]  /*6e00*/  IMAD R14, R27, R14, R42 ;  /* 0x0000000e1b0e7224 */ /* 0x010fc600078e022a */
[----:B------:R-:W-:Y:S01]  /*6e10*/  IADD3 R29, P0, R18, R13, RZ ;  /* 0x0000000d121d7210 */ /* 0x000fe20007f1e0ff */
[----:B--2---:R-:W-:-:S03]  /*6e20*/  IMAD R12, R27, R15, R42 ;  /* 0x0000000f1b0c7224 */ /* 0x004fc600078e022a */
[----:B------:R-:W-:Y:S01]  /*6e30*/  LEA.HI.X.SX32 R30, R13, R20, 0x1, P0 ;  /* 0x000000140d1e7211 */ /* 0x000fe200000f0eff */
[----:B------:R-:W-:Y:S01]  /*6e40*/  VIADD R15, R14, 0x100 ;  /* 0x000001000e0f7836 */ /* 0x000fe20000000000 */
[----:B------:R-:W-:Y:S01]  /*6e50*/  LEA R36, P0, R29, UR14, 0x2 ;  /* 0x0000000e1d247c11 */ /* 0x000fe2000f8010ff */
[----:B------:R-:W-:Y:S01]  /*6e60*/  IMAD R28, R27, R28, R42 ;  /* 0x0000001c1b1c7224 */ /* 0x000fe200078e022a */
[----:B------:R-:W-:Y:S02]  /*6e70*/  IADD3 R13, R12, 0x200, RZ ;  /* 0x000002000c0d7810 */ /* 0x000fe40007ffe0ff */
[----:B------:R-:W-:Y:S01]  /*6e80*/  IADD3 R14, P2, R18, R15, RZ ;  /* 0x0000000f120e7210 */ /* 0x000fe20007f5e0ff */
[----:B------:R-:W-:Y:S01]  /*6e90*/  VIADD R31, R28, 0x300 ;  /* 0x000003001c1f7836 */ /* 0x000fe20000000000 */
[----:B------:R-:W-:Y:S02]  /*6ea0*/  LEA.HI.X R37, R29, UR15, R30, 0x2, P0 ;  /* 0x0000000f1d257c11 */ /* 0x000fe400080f141e */
[----:B------:R-:W-:-:S02]  /*6eb0*/  IADD3 R12, P3, R18, R13, RZ ;  /* 0x0000000d120c7210 */ /* 0x000fc40007f7e0ff */
[-C--:B------:R-:W-:Y:S02]  /*6ec0*/  LEA.HI.X.SX32 R29, R15, R20.reuse, 0x1, P2 ;  /* 0x000000140f1d7211 */ /* 0x080fe400010f0eff */
[C---:B------:R-:W-:Y:S01]  /*6ed0*/  LEA R32, P0, R14.reuse, UR14, 0x2 ;  /* 0x0000000e0e207c11 */ /* 0x040fe2000f8010ff */
[----:B------:R-:W2:Y:S01]  /*6ee0*/  LDG.E.128 R36, desc[UR36][R36.64] ;  /* 0x0000002424247981 */ /* 0x000ea2000c1e1d00 */
[----:B------:R-:W-:Y:S02]  /*6ef0*/  LEA.HI.X.SX32 R15, R13, R20, 0x1, P3 ;  /* 0x000000140d0f7211 */ /* 0x000fe400018f0eff */
[----:B------:R-:W-:Y:S02]  /*6f00*/  LEA.HI.X R33, R14, UR15, R29, 0x2, P0 ;  /* 0x0000000f0e217c11 */ /* 0x000fe400080f141d */
[----:B------:R-:W-:Y:S02]  /*6f10*/  LEA R28, P2, R12, UR14, 0x2 ;  /* 0x0000000e0c1c7c11 */ /* 0x000fe4000f8410ff */
[----:B------:R-:W-:-:S02]  /*6f20*/  IADD3 R13, P0, R18, R31, RZ ;  /* 0x0000001f120d7210 */ /* 0x000fc40007f1e0ff */
[----:B------:R-:W-:Y:S01]  /*6f30*/  LEA.HI.X R29, R12, UR15, R15, 0x2, P2 ;  /* 0x0000000f0c1d7c11 */ /* 0x000fe200090f140f */
[----:B------:R-:W1:Y:S01]  /*6f40*/  LDG.E.128 R32, desc[UR36][R32.64] ;  /* 0x0000002420207981 */ /* 0x000e62000c1e1d00 */
[----:B------:R-:W-:Y:S02]  /*6f50*/  LEA.HI.X.SX32 R14, R31, R20, 0x1, P0 ;  /* 0x000000141f0e7211 */ /* 0x000fe400000f0eff */
[C---:B------:R-:W-:Y:S02]  /*6f60*/  LEA R12, P0, R13.reuse, UR14, 0x2 ;  /* 0x0000000e0d0c7c11 */ /* 0x040fe4000f8010ff */
[----:B------:R-:W3:Y:S02]  /*6f70*/  LDG.E.128 R28, desc[UR36][R28.64] ;  /* 0x000000241c1c7981 */ /* 0x000ee4000c1e1d00 */
[----:B------:R-:W-:-:S06]  /*6f80*/  LEA.HI.X R13, R13, UR15, R14, 0x2, P0 ;  /* 0x0000000f0d0d7c11 */ /* 0x000fcc00080f140e */
[----:B------:R-:W4:Y:S01]  /*6f90*/  LDG.E.128 R12, desc[UR36][R12.64] ;  /* 0x000000240c0c7981 */ /* 0x000f22000c1e1d00 */
[----:B------:R-:W-:Y:S01]  /*6fa0*/  IADD3 R40, P0, R40, 0x10, RZ ;  /* 0x0000001028287810 */ /* 0x000fe20007f1e0ff */
[----:B------:R-:W-:-:S04]  /*6fb0*/  VIADD R43, R43, 0x4 ;  /* 0x000000042b2b7836 */ /* 0x000fc80000000000 */
[----:B------:R-:W-:Y:S01]  /*6fc0*/  IMAD.X R49, RZ, RZ, R41, P0 ;  /* 0x000000ffff317224 */ /* 0x000fe200000e0629 */
[----:B------:R-:W-:Y:S01]  /*6fd0*/  ISETP.GE.AND P0, PT, R43, R50, PT ;  /* 0x000000322b00720c */ /* 0x000fe20003f06270 */
[----:B------:R-:W-:Y:S01]  /*6fe0*/  VIADD R42, R42, 0x400 ;  /* 0x000004002a2a7836 */ /* 0x000fe20000000000 */
[----:B0-----:R-:W-:Y:S01]  /*6ff0*/  IADD3 R44, R44, 0x10, RZ ;  /* 0x000000102c2c7810 */ /* 0x001fe20007ffe0ff */
[-C--:B--2---:R-:W-:Y:S01]  /*7000*/  FFMA.FTZ R41, R36, R45.reuse, R4 ;  /* 0x0000002d24297223 */ /* 0x084fe20000010004 */
[-C--:B------:R-:W-:Y:S01]  /*7010*/  FFMA.FTZ R4, R37, R45.reuse, R5 ;  /* 0x0000002d25047223 */ /* 0x080fe20000010005 */
[-C--:B------:R-:W-:Y:S01]  /*7020*/  FFMA.FTZ R5, R38, R45.reuse, R6 ;  /* 0x0000002d26057223 */ /* 0x080fe20000010006 */
[----:B------:R-:W-:Y:S01]  /*7030*/  FFMA.FTZ R6, R39, R45, R7 ;  /* 0x0000002d27067223 */ /* 0x000fe20000010007 */
[-C--:B-1----:R-:W-:Y:S02]  /*7040*/  FFMA.FTZ R41, R32, R46.reuse, R41 ;  /* 0x0000002e20297223 */ /* 0x082fe40000010029 */
[-C--:B------:R-:W-:Y:S01]  /*7050*/  FFMA.FTZ R5, R34, R46.reuse, R5 ;  /* 0x0000002e22057223 */ /* 0x080fe20000010005 */
[-C--:B------:R-:W-:Y:S01]  /*7060*/  FFMA.FTZ R4, R33, R46.reuse, R4 ;  /* 0x0000002e21047223 */ /* 0x080fe20000010004 */
[----:B------:R-:W-:Y:S01]  /*7070*/  FFMA.FTZ R6, R35, R46, R6 ;  /* 0x0000002e23067223 */ /* 0x000fe20000010006 */
[-C--:B---3--:R-:W-:Y:S01]  /*7080*/  FFMA.FTZ R41, R28, R47.reuse, R41 ;  /* 0x0000002f1c297223 */ /* 0x088fe20000010029 */
[-C--:B------:R-:W-:Y:S01]  /*7090*/  FFMA.FTZ R7, R30, R47.reuse, R5 ;  /* 0x0000002f1e077223 */ /* 0x080fe20000010005 */
[-C--:B------:R-:W-:Y:S01]  /*70a0*/  FFMA.FTZ R28, R29, R47.reuse, R4 ;  /* 0x0000002f1d1c7223 */ /* 0x080fe20000010004 */
[----:B------:R-:W-:-:S02]  /*70b0*/  FFMA.FTZ R30, R31, R47, R6 ;  /* 0x0000002f1f1e7223 */ /* 0x000fc40000010006 */
[-C--:B----4-:R-:W-:Y:S01]  /*70c0*/  FFMA.FTZ R6, R14, R48.reuse, R7 ;  /* 0x000000300e067223 */ /* 0x090fe20000010007 */
[-C--:B------:R-:W-:Y:S01]  /*70d0*/  FFMA.FTZ R4, R12, R48.reuse, R41 ;  /* 0x000000300c047223 */ /* 0x080fe20000010029 */
[-C--:B------:R-:W-:Y:S01]  /*70e0*/  FFMA.FTZ R5, R13, R48.reuse, R28 ;  /* 0x000000300d057223 */ /* 0x080fe2000001001c */
[----:B------:R-:W-:Y:S01]  /*70f0*/  FFMA.FTZ R7, R15, R48, R30 ;  /* 0x000000300f077223 */ /* 0x000fe2000001001e */
[----:B------:R-:W-:Y:S06]  /*7100*/  @!P0 BRA `(.L_x_3046) ;  /* 0xfffffffc00148947 */ /* 0x000fec000383ffff */
.L_x_3042:
[----:B------:R-:W-:Y:S05]  /*7110*/  BSYNC B0 ;  /* 0x0000000000007941 */ /* 0x000fea0003800000 */
.L_x_3041:
[----:B------:R-:W-:Y:S01]  /*7120*/  ISETP.GE.AND P0, PT, R0, R17, PT ;  /* 0x000000110000720c */ /* 0x000fe20003f06270 */
        /* <DEDUP_REMOVED lines=8> */
[----:B------:R-:W-:Y:S01]  /*71b0*/  IADD3 R12, -R26, R17, -R21 ;  /* 0x000000111a0c7210 */ /* 0x000fe20007ffe915 */
[----:B------:R-:W-:Y:S03]  /*71c0*/  BSSY B1, `(.L_x_3049) ;  /* 0x000003a000017945 */ /* 0x000fe60003800000 */
[----:B------:R-:W-:-:S13]  /*71d0*/  LOP3.LUT P0, R12, R12, 0x3, RZ, 0xc0, !PT ;  /* 0x000000030c0c7812 */ /* 0x000fda000780c0ff */
[----:B------:R-:W-:Y:S05]  /*71e0*/  @!P0 BRA `(.L_x_3050) ;  /* 0x0000000000dc8947 */ /* 0x000fea0003800000 */
[----:B------:R-:W-:Y:S01]  /*71f0*/  IMAD.MOV.U32 R27, RZ, RZ, R12 ;  /* 0x000000ffff1b7224 */ /* 0x000fe200078e000c */
[----:B-----5:R-:W-:-:S07]  /*7200*/  LEA R28, R21, UR4, 0x2 ;  /* 0x00000004151c7c11 */ /* 0x020fce000f8e10ff */
.L_x_3053:
        /* <DEDUP_REMOVED lines=26> */
[----:B------:R-:W-:Y:S02]  /*73b0*/  IMAD R15, R2, R29, RZ ;  /* 0x0000001d020f7224 */ /* 0x000fe400078e02ff */
        /* <DEDUP_REMOVED lines=22> */
.L_x_3052:
[----:B------:R-:W-:Y:S05]  /*7520*/  BSYNC B2 ;  /* 0x0000000000027941 */ /* 0x000fea0003800000 */
.L_x_3051:
[----:B------:R-:W-:Y:S02]  /*7530*/  VIADD R0, R0, 0x1 ;  /* 0x0000000100007836 */ /* 0x000fe40000000000 */
[----:B------:R-:W-:Y:S01]  /*7540*/  VIADD R28, R28, 0x4 ;  /* 0x000000041c1c7836 */ /* 0x000fe20000000000 */
[----:B------:R-:W-:Y:S06]  /*7550*/  @P0 BRA `(.L_x_3053) ;  /* 0xfffffffc002c0947 */ /* 0x000fec000383ffff */
.L_x_3050:
[----:B------:R-:W-:Y:S05]  /*7560*/  BSYNC B1 ;  /* 0x0000000000017941 */ /* 0x000fea0003800000 */
.L_x_3049:
[----:B------:R-:W-:-:S04]  /*7570*/  LOP3.LUT R12, RZ, R21, RZ, 0x33, !PT ;  /* 0x00000015ff0c7212 */ /* 0x000fc800078e33ff */
[----:B------:R-:W-:-:S04]  /*7580*/  IADD3 R12, -R26, R17, R12 ;  /* 0x000000111a0c7210 */ /* 0x000fc80007ffe10c */
[----:B------:R-:W-:-:S13]  /*7590*/  ISETP.GE.U32.AND P0, PT, R12, 0x3, PT ;  /* 0x000000030c00780c */ /* 0x000fda0003f06070 */
[----:B------:R-:W-:Y:S05]  /*75a0*/  @!P0 BRA `(.L_x_3048) ;  /* 0x0000000c000c8947 */ /* 0x000fea0003800000 */
[----:B------:R-:W-:-:S05]  /*75b0*/  LEA R13, R0, 0x8, 0x2 ;  /* 0x00000008000d7811 */ /* 0x000fca00078e10ff */
[----:B------:R-:W-:-:S05]  /*75c0*/  IMAD R13, R26, -0x4, R13 ;  /* 0xfffffffc1a0d7824 */ /* 0x000fca00078e020d */
[----:B------:R-:W-:-:S07]  /*75d0*/  IADD3 R12, R13, UR4, RZ ;  /* 0x000000040d0c7c10 */ /* 0x000fce000fffe0ff */
.L_x_3062:
[----:B------:R-:W0:Y:S01]  /*75e0*/  LDC R35, c[0x0][0x284] ;  /* 0x0000a100ff237b82 */ /* 0x000e220000000800 */
[C---:B------:R-:W-:Y:S01]  /*75f0*/  VIADD R27, R0.reuse, 0x1 ;  /* 0x00000001001b7836 */ /* 0x040fe20000000000 */
[----:B------:R-:W-:Y:S01]  /*7600*/  BSSY B1, `(.L_x_3054) ;  /* 0x0000032000017945 */ /* 0x000fe20003800000 */
[C---:B------:R-:W-:Y:S02]  /*7610*/  VIADD R32, R0.reuse, 0x2 ;  /* 0x0000000200207836 */ /* 0x040fe40000000000 */
[C---:B------:R-:W-:Y:S01]  /*7620*/  VIADD R33, R0.reuse, 0x3 ;  /* 0x0000000300217836 */ /* 0x040fe20000000000 */
[-C--:B0-----:R-:W-:Y:S02]  /*7630*/  ISETP.GE.AND P4, PT, R0, R35.reuse, PT ;  /* 0x000000230000720c */ /* 0x081fe40003f86270 */
[-C--:B------:R-:W-:Y:S02]  /*7640*/  ISETP.GE.AND P0, PT, R27, R35.reuse, PT ;  /* 0x000000231b00720c */ /* 0x080fe40003f06270 */
[----:B------:R-:W-:-:S02]  /*7650*/  ISETP.GE.AND P2, PT, R32, R35, PT ;  /* 0x000000232000720c */ /* 0x000fc40003f46270 */
[----:B------:R-:W-:-:S07]  /*7660*/  ISETP.GE.AND P3, PT, R33, R35, PT ;  /* 0x000000232100720c */ /* 0x000fce0003f66270 */
[----:B------:R-:W-:Y:S06]  /*7670*/  @!P4 BRA `(.L_x_3055) ;  /* 0x0000000000a8c947 */ /* 0x000fec0003800000 */
[----:B-----5:R-:W-:Y:S01]  /*7680*/  IABS R28, R35 ;  /* 0x00000023001c7213 */ /* 0x020fe20000000000 */
[----:B------:R-:W-:Y:S01]  /*7690*/  IMAD.MOV.U32 R14, RZ, RZ, RZ ;  /* 0x000000ffff0e7224 */ /* 0x000fe200078e00ff */
        /* <DEDUP_REMOVED lines=32> */
[C---:B------:R-:W-:Y:S01]  /*78a0*/  LEA R28, P4, R21.reuse, UR12, 0x2 ;  /* 0x0000000c151c7c11 */ /* 0x040fe2000f8810ff */
[----:B------:R-:W0:Y:S03]  /*78b0*/  LDS R13, [R12+-0x8] ;  /* 0xfffff8000c0d7984 */ /* 0x000e260000000800 */
[----:B------:R-:W-:-:S06]  /*78c0*/  LEA.HI.X R29, R21, UR13, R30, 0x2, P4 ;  /* 0x0000000d151d7c11 */ /* 0x000fcc000a0f141e */
[----:B------:R-:W0:Y:S02]  /*78d0*/  LDG.E.128 R28, desc[UR36][R28.64] ;  /* 0x000000241c1c7981 */ /* 0x000e24000c1e1d00 */
[-C--:B0-----:R-:W-:Y:S01]  /*78e0*/  FFMA.FTZ R4, R28, R13.reuse, R4 ;  /* 0x0000000d1c047223 */ /* 0x081fe20000010004 */
[-C--:B------:R-:W-:Y:S01]  /*78f0*/  FFMA.FTZ R5, R29, R13.reuse, R5 ;  /* 0x0000000d1d057223 */ /* 0x080fe20000010005 */
[-C--:B------:R-:W-:Y:S01]  /*7900*/  FFMA.FTZ R6, R30, R13.reuse, R6 ;  /* 0x0000000d1e067223 */ /* 0x080fe20000010006 */
[----:B------:R-:W-:-:S07]  /*7910*/  FFMA.FTZ R7, R31, R13, R7 ;  /* 0x0000000d1f077223 */ /* 0x000fce0000010007 */
.L_x_3055:
[----:B------:R-:W-:Y:S05]  /*7920*/  BSYNC B1 ;  /* 0x0000000000017941 */ /* 0x000fea0003800000 */
.L_x_3054:
[----:B------:R-:W-:Y:S04]  /*7930*/  BSSY B1, `(.L_x_3056) ;  /* 0x000002c000017945 */ /* 0x000fe80003800000 */
[----:B------:R-:W-:Y:S05]  /*7940*/  @!P0 BRA `(.L_x_3057) ;  /* 0x0000000000a88947 */ /* 0x000fea0003800000 */
[----:B-----5:R-:W-:Y:S01]  /*7950*/  IABS R28, R35 ;  /* 0x00000023001c7213 */ /* 0x020fe20000000000 */
[----:B------:R-:W-:Y:S01]  /*7960*/  IMAD.MOV.U32 R14, RZ, RZ, RZ ;  /* 0x000000ffff0e7224 */ /* 0x000fe200078e00ff */
        /* <DEDUP_REMOVED lines=40> */
.L_x_3057:
[----:B------:R-:W-:Y:S05]  /*7bf0*/  BSYNC B1 ;  /* 0x0000000000017941 */ /* 0x000fea0003800000 */
.L_x_3056:
        /* <DEDUP_REMOVED lines=37> */
[----:B------:R-:W0:Y:S03]  /*7e50*/  LDS R13, [R12] ;  /* 0x000000000c0d7984 */ /* 0x000e260000000800 */
[----:B------:R-:W-:-:S06]  /*7e60*/  LEA.HI.X R29, R21, UR13, R30, 0x2, P0 ;  /* 0x0000000d151d7c11 */ /* 0x000fcc00080f141e */
[----:B------:R-:W0:Y:S02]  /*7e70*/  LDG.E.128 R28, desc[UR36][R28.64] ;  /* 0x000000241c1c7981 */ /* 0x000e24000c1e1d00 */
[-C--:B0-----:R-:W-:Y:S01]  /*7e80*/  FFMA.FTZ R4, R28, R13.reuse, R4 ;  /* 0x0000000d1c047223 */ /* 0x081fe20000010004 */
[-C--:B------:R-:W-:Y:S01]  /*7e90*/  FFMA.FTZ R5, R29, R13.reuse, R5 ;  /* 0x0000000d1d057223 */ /* 0x080fe20000010005 */
[-C--:B------:R-:W-:Y:S01]  /*7ea0*/  FFMA.FTZ R6, R30, R13.reuse, R6 ;  /* 0x0000000d1e067223 */ /* 0x080fe20000010006 */
[----:B------:R-:W-:-:S07]  /*7eb0*/  FFMA.FTZ R7, R31, R13, R7 ;  /* 0x0000000d1f077223 */ /* 0x000fce0000010007 */
.L_x_3059:
[----:B------:R-:W-:Y:S05]  /*7ec0*/  BSYNC B1 ;  /* 0x0000000000017941 */ /* 0x000fea0003800000 */
.L_x_3058:
        /* <DEDUP_REMOVED lines=37> */
[----:B------:R-:W0:Y:S03]  /*8120*/  LDS R13, [R12+0x4] ;  /* 0x000004000c0d7984 */ /* 0x000e260000000800 */
[----:B------:R-:W-:-:S06]  /*8130*/  LEA.HI.X R29, R21, UR13, R30, 0x2, P0 ;  /* 0x0000000d151d7c11 */ /* 0x000fcc00080f141e */
[----:B------:R-:W0:Y:S02]  /*8140*/  LDG.E.128 R28, desc[UR36][R28.64] ;  /* 0x000000241c1c7981 */ /* 0x000e24000c1e1d00 */
[-C--:B0-----:R-:W-:Y:S01]  /*8150*/  FFMA.FTZ R4, R28, R13.reuse, R4 ;  /* 0x0000000d1c047223 */ /* 0x081fe20000010004 */
[-C--:B------:R-:W-:Y:S01]  /*8160*/  FFMA.FTZ R5, R29, R13.reuse, R5 ;  /* 0x0000000d1d057223 */ /* 0x080fe20000010005 */
[-C--:B------:R-:W-:Y:S01]  /*8170*/  FFMA.FTZ R6, R30, R13.reuse, R6 ;  /* 0x0000000d1e067223 */ /* 0x080fe20000010006 */
[----:B------:R-:W-:-:S07]  /*8180*/  FFMA.FTZ R7, R31, R13, R7 ;  /* 0x0000000d1f077223 */ /* 0x000fce0000010007 */
.L_x_3061:
[----:B------:R-:W-:Y:S05]  /*8190*/  BSYNC B1 ;  /* 0x0000000000017941 */ /* 0x000fea0003800000 */
.L_x_3060:
[----:B------:R-:W-:Y:S01]  /*81a0*/  VIADD R0, R0, 0x4 ;  /* 0x0000000400007836 */ /* 0x000fe20000000000 */
[----:B------:R-:W-:-:S04]  /*81b0*/  IADD3 R12, R12, 0x10, RZ ;  /* 0x000000100c0c7810 */ /* 0x000fc80007ffe0ff */
[----:B------:R-:W-:-:S13]  /*81c0*/  ISETP.GE.AND P0, PT, R0, R17, PT ;  /* 0x000000110000720c */ /* 0x000fda0003f06270 */
[----:B------:R-:W-:Y:S05]  /*81d0*/  @!P0 BRA `(.L_x_3062) ;  /* 0xfffffff400008947 */ /* 0x000fea000383ffff */
.L_x_3048:
[----:B------:R-:W-:Y:S05]  /*81e0*/  BSYNC B0 ;  /* 0x0000000000007941 */ /* 0x000fea0003800000 */
.L_x_3047:
[----:B------:R-:W-:Y:S04]  /*81f0*/  BSSY B0, `(.L_x_3063) ;  /* 0x0000040000007945 */ /* 0x000fe80003800000 */
[----:B------:R-:W-:Y:S05]  /*8200*/  @P1 BRA `(.L_x_3064) ;  /* 0x0000000000f81947 */ /* 0x000fea0003800000 */
[----:B------:R-:W0:Y:S01]  /*8210*/  LDC R0, c[0x0][0x308] ;  /* 0x0000c200ff007b82 */ /* 0x000e220000000800 */
[----:B------:R-:W-:Y:S01]  /*8220*/  ULDC.64 UR4, c[0x0][0x2f0] ;  /* 0x0000bc0000047ab9 */ /* 0x000fe20000000a00 */
[----:B------:R-:W-:Y:S01]  /*8230*/  IMAD.IADD R25, R25, 0x1, R3 ;  /* 0x0000000119197824 */ /* 0x000fe200078e0203 */
[----:B------:R-:W-:-:S04]  /*8240*/  ISETP.NE.U32.AND P0, PT, RZ, UR4, PT ;  /* 0x00000004ff007c0c */ /* 0x000fc8000bf05070 */
[----:B------:R-:W-:Y:S01]  /*8250*/  ISETP.NE.AND.EX P0, PT, RZ, UR5, PT, P0 ;  /* 0x00000005ff007c0c */ /* 0x000fe2000bf05300 */
[----:B------:R-:W-:Y:S01]  /*8260*/  IMAD.IADD R17, R17, 0x1, -R26 ;  /* 0x0000000111117824 */ /* 0x000fe200078e0a1a */
[----:B------:R-:W-:-:S11]  /*8270*/  ULDC.64 UR4, c[0x0][0x250] ;  /* 0x0000940000047ab9 */ /* 0x000fd60000000a00 */
[----:B------:R-:W1:Y:S01]  /*8280*/  @P0 LDC.64 R14, c[0x0][0x2e8] ;  /* 0x0000ba00ff0e0b82 */ /* 0x000e620000000a00 */
[----:B0-----:R-:W-:-:S07]  /*8290*/  ISETP.NE.AND P3, PT, R0, 0x2, PT ;  /* 0x000000020000780c */ /* 0x001fce0003f65270 */
[----:B------:R-:W0:Y:S08]  /*82a0*/  @P0 LDC R0, c[0x0][0x288] ;  /* 0x0000a200ff000b82 */ /* 0x000e300000000800 */
[----:B------:R-:W3:Y:S08]  /*82b0*/  @!P3 LDC.64 R20, c[0x0][0x238] ;  /* 0x00008e00ff14bb82 */ /* 0x000ef00000000a00 */
[----:B------:R-:W4:Y:S01]  /*82c0*/  @P3 LDC.64 R12, c[0x0][0x238] ;  /* 0x00008e00ff0c3b82 */ /* 0x000f220000000a00 */
[----:B---3--:R-:W-:-:S04]  /*82d0*/  @!P3 IADD3 R20, P2, R25, R20, RZ ;  /* 0x000000141914b210 */ /* 0x008fc80007f5e0ff */
[----:B------:R-:W-:-:S05]  /*82e0*/  @!P3 LEA.HI.X.SX32 R21, R25, R21, 0x1, P2 ;  /* 0x000000151915b211 */ /* 0x000fca00010f0eff */
[----:B------:R-:W3:Y:S01]  /*82f0*/  @!P3 LDG.E R20, desc[UR36][R20.64] ;  /* 0x000000241414b981 */ /* 0x000ee2000c1e1900 */
[----:B-----5:R-:W2:Y:S01]  /*8300*/  @!P3 LDC.64 R28, c[0x0][0x2f8] ;  /* 0x0000be00ff1cbb82 */ /* 0x020ea20000000a00 */
[----:B0-----:R-:W-:Y:S02]  /*8310*/  @P0 IMAD R0, R16, R0, R19 ;  /* 0x0000000010000224 */ /* 0x001fe400078e0213 */
[----:B----4-:R-:W-:-:S04]  /*8320*/  @P3 IMAD.WIDE R12, R25, 0x4, R12 ;  /* 0x00000004190c3825 */ /* 0x010fc800078e020c */
[----:B------:R-:W-:Y:S01]  /*8330*/  @P0 IMAD R19, R0, 0x100, R3 ;  /* 0x0000010000130824 */ /* 0x000fe200078e0203 */
[----:B------:R-:W4:Y:S03]  /*8340*/  @P3 LDG.E.128 R32, desc[UR36][R12.64] ;  /* 0x000000240c203981 */ /* 0x000f26000c1e1d00 */
[----:B-1----:R-:W-:-:S05]  /*8350*/  @P0 IMAD.WIDE R14, R19, 0x4, R14 ;  /* 0x00000004130e0825 */ /* 0x002fca00078e020e */
[----:B--2---:R0:W2:Y:S04]  /*8360*/  @P0 LDG.E.128 R36, desc[UR36][R14.64] ;  /* 0x000000240e240981 */ /* 0x0040a8000c1e1d00 */
[----:B------:R-:W4:Y:S01]  /*8370*/  @!P3 LDG.E R29, desc[UR36][R28.64+0x8] ;  /* 0x000008241c1db981 */ /* 0x000f22000c1e1900 */
[----:B------:R-:W1:Y:S01]  /*8380*/  S2R R19, SR_CgaCtaId ;  /* 0x0000000000137919 */ /* 0x000e620000008800 */
[----:B------:R-:W-:-:S04]  /*8390*/  MOV R0, 0x400 ;  /* 0x0000040000007802 */ /* 0x000fc80000000f00 */
[----:B------:R-:W-:Y:S01]  /*83a0*/  IADD3 R0, R0, 0x410, RZ ;  /* 0x0000041000007810 */ /* 0x000fe20007ffe0ff */
[----:B------:R-:W-:Y:S02]  /*83b0*/  IMAD R22, R22, 0x100, R3 ;  /* 0x0000010016167824 */ /* 0x000fe400078e0203 */
[----:B------:R-:W-:Y:S01]  /*83c0*/  IMAD.SHL.U32 R23, R23, 0x100, RZ ;  /* 0x0000010017177824 */ /* 0x000fe200078e00ff */
[----:B-1----:R-:W-:-:S04]  /*83d0*/  LEA R18, R19, R0, 0x18 ;  /* 0x0000000013127211 */ /* 0x002fc800078ec0ff */
[----:B0-----:R-:W-:-:S06]  /*83e0*/  LEA R15, R17, R18, 0x2 ;  /* 0x00000012110f7211 */ /* 0x001fcc00078e10ff */
[----:B------:R-:W0:Y:S01]  /*83f0*/  LDS R15, [R15] ;  /* 0x000000000f0f7984 */ /* 0x000e220000000800 */
[----:B------:R-:W-:Y:S02]  /*8400*/  SHF.R.S32.HI R18, RZ, 0x1f, R22 ;  /* 0x0000001fff127819 */ /* 0x000fe40000011416 */
[----:B------:R-:W-:-:S04]  /*8410*/  IADD3 R22, P2, R23, R22, RZ ;  /* 0x0000001617167210 */ /* 0x000fc80007f5e0ff */
[----:B------:R-:W-:Y:S02]  /*8420*/  LEA.HI.X.SX32 R23, R23, R18, 0x1, P2 ;  /* 0x0000001217177211 */ /* 0x000fe400010f0eff */
[----:B---3--:R-:W-:-:S05]  /*8430*/  @!P3 PRMT R21, R20, 0x9910, RZ ;  /* 0x000099101415b816 */ /* 0x008fca00000000ff */
[----:B------:R-:W-:Y:S01]  /*8440*/  @!P3 IMAD.MOV.U32 R0, RZ, RZ, R21 ;  /* 0x000000ffff00b224 */ /* 0x000fe200078e0015 */
[--C-:B------:R-:W-:Y:S02]  /*8450*/  @!P3 SHF.R.U32.HI R2, RZ, 0x10, R20.reuse ;  /* 0x00000010ff02b819 */ /* 0x100fe40000011614 */
[----:B------:R-:W-:Y:S02]  /*8460*/  @!P3 SHF.R.U32.HI R12, RZ, 0x18, R20 ;  /* 0x00000018ff0cb819 */ /* 0x000fe40000011614 */
[----:B------:R-:W-:Y:S01]  /*8470*/  @!P3 SHF.R.S32.HI R0, RZ, 0x8, R0 ;  /* 0x00000008ff00b819 */ /* 0x000fe20000011400 */
[----:B------:R-:W4:Y:S08]  /*8480*/  @!P3 I2F.S8 R16, R20 ;  /* 0x000000140010b306 */ /* 0x000f300000001400 */
[----:B------:R-:W1:Y:S08]  /*8490*/  @!P3 I2F.S8 R2, R2 ;  /* 0x000000020002b306 */ /* 0x000e700000001400 */
[----:B------:R3:W0:Y:S08]  /*84a0*/  @!P3 I2F.S8 R14, R12 ;  /* 0x0000000c000eb306 */ /* 0x0006300000001400 */
[----:B------:R-:W2:Y:S01]  /*84b0*/  @!P3 I2F.S16 R0, R0 ;  /* 0x000000000000b306 */ /* 0x000ea20000101400 */
[-C--:B----4-:R-:W-:Y:S01]  /*84c0*/  @!P3 FMUL.FTZ R32, R16, R29.reuse ;  /* 0x0000001d1020b220 */ /* 0x090fe20000410000 */
[-C--:B-1----:R-:W-:Y:S01]  /*84d0*/  @!P3 FMUL.FTZ R34, R2, R29.reuse ;  /* 0x0000001d0222b220 */ /* 0x082fe20000410000 */
[----:B---3--:R-:W-:Y:S01]  /*84e0*/  LEA R12, P2, R22, UR4, 0x2 ;  /* 0x00000004160c7c11 */ /* 0x008fe2000f8410ff */
[----:B0-----:R-:W-:Y:S01]  /*84f0*/  @!P3 FMUL.FTZ R35, R14, R29 ;  /* 0x0000001d0e23b220 */ /* 0x001fe20000410000 */
[----:B------:R-:W-:Y:S01]  /*8500*/  FADD.FTZ R8, R32, R8 ;  /* 0x0000000820087221 */ /* 0x000fe20000010000 */
[----:B------:R-:W-:-:S02]  /*8510*/  FADD.FTZ R10, R34, R10 ;  /* 0x0000000a220a7221 */ /* 0x000fc40000010000 */
[----:B------:R-:W-:Y:S01]  /*8520*/  FADD.FTZ R11, R35, R11 ;  /* 0x0000000b230b7221 */ /* 0x000fe20000010000 */
[----:B--2---:R-:W-:-:S04]  /*8530*/  @!P3 FMUL.FTZ R33, R0, R29 ;  /* 0x0000001d0021b220 */ /* 0x004fc80000410000 */
        /* <DEDUP_REMOVED lines=11> */
.L_x_3064:
[----:B------:R-:W-:Y:S05]  /*85f0*/  BSYNC B0 ;  /* 0x0000000000007941 */ /* 0x000fea0003800000 */
.L_x_3063:
[----:B------:R-:W-:Y:S06]  /*8600*/  BAR.SYNC.DEFER_BLOCKING 0x0 ;  /* 0x0000000000007b1d */ /* 0x000fec0000010000 */
[----:B------:R-:W-:Y:S05]  /*8610*/  @P1 EXIT ;  /* 0x000000000000194d */ /* 0x000fea0003800000 */
[----:B------:R-:W1:Y:S02]  /*8620*/  LDC R0, c[0x0][0x308] ;  /* 0x0000c200ff007b82 */ /* 0x000e640000000800 */
[----:B-1----:R-:W-:-:S13]  /*8630*/  ISETP.NE.AND P0, PT, R0, 0x2, PT ;  /* 0x000000020000780c */ /* 0x002fda0003f05270 */
[----:B0----5:R-:W0:Y:S01]  /*8640*/  @P0 LDC.64 R8, c[0x0][0x210] ;  /* 0x00008400ff080b82 */ /* 0x021e220000000a00 */
        /* <DEDUP_REMOVED lines=32> */
.L_x_3025:
[----:B------:R-:W-:Y:S01]  /*8850*/  HFMA2.MMA R11, -RZ, RZ, 0, 1.847743988037109375e-06 ;  /* 0x0000001fff0b7435 */ /* 0x000fe200000001ff */
[----:B------:R-:W-:Y:S01]  /*8860*/  BSSY B1, `(.L_x_3065) ;  /* 0x0000006000017945 */ /* 0x000fe20003800000 */
[----:B------:R-:W-:Y:S02]  /*8870*/  IMAD.MOV.U32 R12, RZ, RZ, 0x2 ;  /* 0x00000002ff0c7424 */ /* 0x000fe400078e00ff */
[----:B------:R-:W-:-:S07]  /*8880*/  IMAD.MOV.U32 R15, RZ, RZ, -0x1 ;  /* 0xffffffffff0f7424 */ /* 0x000fce00078e00ff */
[----:B-----5:R-:W-:Y:S05]  /*8890*/  WARPSYNC.COLLECTIVE R15, `(.L_x_3066) ;  /* 0x000000000f087348 */ /* 0x020fea0003c00000 */
[----:B------:R0:W1:Y:S02]  /*88a0*/  SHFL.BFLY P6, R14, R13, R12, R11 ;  /* 0x0c00000c0d0e7389 */ /* 0x00006400000c000b */
[----:B01---5:R-:W-:Y:S01]  /*88b0*/  ENDCOLLECTIVE ;  /* 0x000000000000791b */ /* 0x023fe20003800000 */
.L_x_3066:
[----:B------:R-:W-:Y:S05]  /*88c0*/  BSYNC B1 ;  /* 0x0000000000017941 */ /* 0x000fea0003800000 */
.L_x_3065:
[----:B------:R-:W-:Y:S01]  /*88d0*/  FADD.FTZ R13, R13, R14 ;  /* 0x0000000e0d0d7221 */ /* 0x000fe20000010000 */
[----:B------:R-:W-:Y:S01]  /*88e0*/  IMAD.MOV.U32 R12, RZ, RZ, 0x1 ;  /* 0x00000001ff0c7424 */ /* 0x000fe200078e00ff */
[----:B------:R-:W-:Y:S01]  /*88f0*/  MOV R11, 0x1f ;  /* 0x0000001f000b7802 */ /* 0x000fe20000000f00 */
[----:B------:R-:W-:-:S07]  /*8900*/  IMAD.MOV.U32 R15, RZ, RZ, -0x1 ;  /* 0xffffffffff0f7424 */ /* 0x000fce00078e00ff */
[----:B------:R-:W-:Y:S05]  /*8910*/  WARPSYNC.COLLECTIVE R15, `(.L_x_3067) ;  /* 0x000000000f087348 */ /* 0x000fea0003c00000 */
[----:B------:R0:W1:Y:S02]  /*8920*/  SHFL.BFLY P6, R14, R13, R12, R11 ;  /* 0x0c00000c0d0e7389 */ /* 0x00006400000c000b */
[----:B01----:R-:W-:Y:S01]  /*8930*/  ENDCOLLECTIVE ;  /* 0x000000000000791b */ /* 0x003fe20003800000 */
.L_x_3067:
[----:B------:R-:W-:Y:S05]  /*8940*/  BRA `(.L_x_3068) ;  /* 0xffffffd400107947 */ /* 0x000fea000383ffff */
.L_x_3029:
[----:B------:R-:W-:Y:S01]  /*8950*/  HFMA2.MMA R12, -RZ, RZ, 0, 9.5367431640625e-07 ;  /* 0x00000010ff0c7435 */ /* 0x000fe200000001ff */
[----:B------:R-:W-:Y:S01]  /*8960*/  BSSY B0, `(.L_x_3069) ;  /* 0x0000007000007945 */ /* 0x000fe20003800000 */
[----:B0-----:R-:W-:Y:S02]  /*8970*/  IMAD.MOV.U32 R13, RZ, RZ, R155 ;  /* 0x000000ffff0d7224 */ /* 0x001fe400078e009b */
[----:B-1----:R-:W-:Y:S02]  /*8980*/  IMAD.MOV.U32 R11, RZ, RZ, 0x1f ;  /* 0x0000001fff0b7424 */ /* 0x002fe400078e00ff */
[----:B------:R-:W-:-:S07]  /*8990*/  IMAD.MOV.U32 R15, RZ, RZ, -0x1 ;  /* 0xffffffffff0f7424 */ /* 0x000fce00078e00ff */
[----:B--23-5:R-:W-:Y:S05]  /*89a0*/  WARPSYNC.COLLECTIVE R15, `(.L_x_3070) ;  /* 0x000000000f087348 */ /* 0x02cfea0003c00000 */
[----:B------:R0:W1:Y:S02]  /*89b0*/  SHFL.BFLY P6, R14, R13, R12, R11 ;  /* 0x0c00000c0d0e7389 */ /* 0x00006400000c000b */
[----:B0123-5:R-:W-:Y:S01]  /*89c0*/  ENDCOLLECTIVE ;  /* 0x000000000000791b */ /* 0x02ffe20003800000 */
.L_x_3070:
[----:B------:R-:W-:Y:S05]  /*89d0*/  BSYNC B0 ;  /* 0x0000000000007941 */ /* 0x000fea0003800000 */
.L_x_3069:
[----:B------:R-:W-:Y:S01]  /*89e0*/  FMNMX.FTZ R13, R14, R155, !PT ;  /* 0x0000009b0e0d7209 */ /* 0x000fe20007810000 */
[----:B------:R-:W-:Y:S01]  /*89f0*/  IMAD.MOV.U32 R11, RZ, RZ, 0x1f ;  /* 0x0000001fff0b7424 */ /* 0x000fe200078e00ff */
[----:B------:R-:W-:Y:S01]  /*8a00*/  MOV R12, 0x8 ;  /* 0x00000008000c7802 */ /* 0x000fe20000000f00 */
[----:B------:R-:W-:-:S07]  /*8a10*/  IMAD.MOV.U32 R15, RZ, RZ, -0x1 ;  /* 0xffffffffff0f7424 */ /* 0x000fce00078e00ff */
[----:B------:R-:W-:Y:S05]  /*8a20*/  WARPSYNC.COLLECTIVE R15, `(.L_x_3071) ;  /* 0x000000000f087348 */ /* 0x000fea0003c00000 */
[----:B------:R0:W1:Y:S02]  /*8a30*/  SHFL.BFLY P6, R14, R13, R12, R11 ;  /* 0x0c00000c0d0e7389 */ /* 0x00006400000c000b */
[----:B01----:R-:W-:Y:S01]  /*8a40*/  ENDCOLLECTIVE ;  /* 0x000000000000791b */ /* 0x003fe20003800000 */
.L_x_3071:
[----:B------:R-:W-:Y:S01]  /*8a50*/  IMAD.MOV.U32 R12, RZ, RZ, 0x4 ;  /* 0x00000004ff0c7424 */ /* 0x000fe200078e00ff */
[----:B------:R-:W-:-:S04]  /*8a60*/  FMNMX.FTZ R0, R13, R14, !PT ;  /* 0x0000000e0d007209 */ /* 0x000fc80007810000 */
[----:B------:R-:W-:-:S07]  /*8a70*/  MOV R13, R0 ;  /* 0x00000000000d7202 */ /* 0x000fce0000000f00 */
[----:B------:R-:W-:Y:S05]  /*8a80*/  WARPSYNC.COLLECTIVE R15, `(.L_x_3072) ;  /* 0x000000000f087348 */ /* 0x000fea0003c00000 */
[----:B------:R0:W1:Y:S02]  /*8a90*/  SHFL.BFLY P6, R14, R13, R12, R11 ;  /* 0x0c00000c0d0e7389 */ /* 0x00006400000c000b */
[----:B01----:R-:W-:Y:S01]  /*8aa0*/  ENDCOLLECTIVE ;  /* 0x000000000000791b */ /* 0x003fe20003800000 */
.L_x_3072:
[----:B------:R-:W-:Y:S05]  /*8ab0*/  BRA `(.L_x_3073) ;  /* 0xffffffd4005c7947 */ /* 0x000fea000383ffff */
.L_x_3074:
        /* <DEDUP_REMOVED lines=12> */
.L_x_3312:


//--------------------- .text._ZN4mmha33masked_multihead_attention_kernelIfLi256ELi256ELi1ELi64ELi256ELb0ELb0EEEv26Multihead_attention_paramsIT_XT5_EE --------------------------
	.section	.text._ZN4mmha33masked_multihead_attention_kernelIfLi256ELi256ELi1ELi64ELi256ELb0ELb0EEEv26Multihead_attention_paramsIT_XT5_EE,"ax",@progbits
	.align	128
        .global         _ZN4mmha33masked_multihead_attention_kernelIfLi256ELi256ELi1ELi64ELi256ELb0ELb0EEEv26Multihead_attention_paramsIT_XT5_EE
        .type           _ZN4mmha33masked_multihead_attention_kernelIfLi256ELi256ELi1ELi64ELi256ELb0ELb0EEEv26Multihead_attention_paramsIT_XT5_EE,@function
        .size           _ZN4mmha33masked_multihead_attention_kernelIfLi256ELi256ELi1ELi64ELi256ELb0ELb0EEEv26Multihead_attention_paramsIT_XT5_EE,(.L_x_3313 - _ZN4mmha33masked_multihead_attention_kernelIfLi256ELi256ELi1ELi64ELi256ELb0ELb0EEEv26Multihead_attention_paramsIT_XT5_EE)
        .other          _ZN4mmha33masked_multihead_attention_kernelIfLi256ELi256ELi1ELi64ELi256ELb0ELb0EEEv26Multihead_attention_paramsIT_XT5_EE,@"STO_CUDA_ENTRY STV_DEFAULT"
_ZN4mmha33masked_multihead_attention_kernelIfLi256ELi256ELi1ELi64ELi256ELb0ELb0EEEv26Multihead_attention_paramsIT_XT5_EE:
.text._ZN4mmha33masked_multihead_attention_kernelIfLi256ELi256ELi1ELi64ELi256ELb0ELb0EEEv26Multihead_attention_paramsIT_XT5_EE:
        /* <DEDUP_REMOVED lines=15> */
.L_x_3075:
        /* <DEDUP_REMOVED lines=123> */
.L_x_3077:
[----:B------:R-:W-:Y:S02]  /*08a0*/  CS2R R16, SRZ ;  /* 0x0000000000107805 */ /* 0x000fe4000001ff00 */
[----:B------:R-:W-:-:S07]  /*08b0*/  CS2R R18, SRZ ;  /* 0x0000000000127805 */ /* 0x000fce000001ff00 */
.L_x_3078:
[----:B------:R-:W-:Y:S05]  /*08c0*/  BSYNC B0 ;  /* 0x0000000000007941 */ /* 0x000fea0003800000 */
.L_x_3076:
        /* <DEDUP_REMOVED lines=11> */
.L_x_3080:
        /* <DEDUP_REMOVED lines=18> */
.L_x_3081:
[----:B------:R-:W-:Y:S05]  /*0aa0*/  BSYNC B0 ;  /* 0x0000000000007941 */ /* 0x000fea0003800000 */
.L_x_3079:
        /* <DEDUP_REMOVED lines=106> */
.L_x_3084:
        /* <DEDUP_REMOVED lines=80> */
.L_x_3088:
[----:B------:R-:W-:Y:S05]  /*1650*/  BSYNC B1 ;  /* 0x0000000000017941 */ /* 0x000fea0003800000 */
.L_x_3087:
        /* <DEDUP_REMOVED lines=8> */
.L_x_3086:
[----:B------:R-:W-:Y:S05]  /*16e0*/  BSYNC B0 ;  /* 0x0000000000007941 */ /* 0x000fea0003800000 */
.L_x_3085:
[----:B------:R-:W-:Y:S06]  /*16f0*/  BAR.SYNC.DEFER_BLOCKING 0x0 ;  /* 0x0000000000007b1d */ /* 0x000fec0000010000 */
[----:B0-----:R0:W1:Y:S04]  /*1700*/  @P6 LDS.128 R16, [R13] ;  /* 0x000000000d106984 */ /* 0x0010680000000c00 */
[----:B------:R0:W2:Y:S01]  /*1710*/  @P6 LDS.128 R24, [R14] ;  /* 0x000000000e186984 */ /* 0x0000a20000000c00 */
[----:B------:R-:W-:Y:S06]  /*1720*/  BAR.SYNC.DEFER_BLOCKING 0x0 ;  /* 0x0000000000007b1d */ /* 0x000fec0000010000 */
[----:B------:R-:W-:Y:S05]  /*1730*/  BRA `(.L_x_3083) ;  /* 0x0000000000b07947 */ /* 0x000fea0003800000 */
.L_x_3082:
        /* <DEDUP_REMOVED lines=43> */
.L_x_3089:
[----:B------:R-:W-:Y:S05]  /*19f0*/  BSYNC B0 ;  /* 0x0000000000007941 */ /* 0x000fea0003800000 */
.L_x_3083:
        /* <DEDUP_REMOVED lines=22> */
.L_x_3091:
[----:B------:R-:W-:Y:S05]  /*1b60*/  BSYNC B0 ;  /* 0x0000000000007941 */ /* 0x000fea0003800000 */
.L_x_3090:
        /* <DEDUP_REMOVED lines=24> */
[----:B------:R-:W-:Y:S01]  /*1cf0*/  @!P0 STS [R0+UR4+0x8], R7 ;  /* 0x0000080700008988 */ /* 0x000fe20008000804 */
[----:B------:R-:W-:Y:S01]  /*1d00*/  BAR.SYNC.DEFER_BLOCKING 0x0 ;  /* 0x0000000000007b1d */ /* 0x000fe20000010000 */
[----:B------:R-:W-:Y:S01]  /*1d10*/  ISETP.NE.AND P0, PT, R22, RZ, PT ;  /* 0x000000ff1600720c */ /* 0x000fe20003f05270 */
[----:B------:R-:W-:-:S04]  /*1d20*/  UIADD3 UR4, UR14, 0x440, URZ ;  /* 0x000004400e047890 */ /* 0x000fc8000fffe03f */
[----:B------:R-:W-:-:S06]  /*1d30*/  ULEA UR4, UR15, UR4, 0x18 ;  /* 0x000000040f047291 */ /* 0x000fcc000f8ec03f */
[----:B------:R-:W-:Y:S02]  /*1d40*/  IMAD.U32 R250, RZ, RZ, UR4 ;  /* 0x00000004fffa7e24 */ /* 0x000fe4000f8e00ff */
[----:B------:R-:W-:Y:S01]  /*1d50*/  @P0 MOV R251, 0xff7fffff ;  /* 0xff7fffff00fb0802 */ /* 0x000fe20000000f00 */
        /* <DEDUP_REMOVED lines=11> */
[----:B------:R-:W-:-:S12]  /*1e10*/  IMAD R0, R3, 0x4, R250 ;  /* 0x0000000403007824 */ /* 0x000fd800078e02fa */
[----:B------:R-:W-:Y:S05]  /*1e20*/  @!P0 BRA `(.L_x_3094) ;  /* 0x0000000000288947 */ /* 0x000fea0003800000 */
[----:B------:R-:W-:Y:S01]  /*1e30*/  UIADD3 UR4, -UR39, UR40, URZ ;  /* 0x0000002827047290 */ /* 0x000fe2000fffe13f */
[----:B------:R-:W-:-:S03]  /*1e40*/  ULDC UR6, c[0x0][0x2d0] ;  /* 0x0000b40000067ab9 */ /* 0x000fc60000000800 */
[----:B------:R-:W-:-:S04]  /*1e50*/  UIMAD UR5, UR46, UR6, UR4 ;  /* 0x000000062e0572a4 */ /* 0x000fc8000f8e0204 */
[----:B------:R-:W-:-:S03]  /*1e60*/  UIMAD UR6, UR5, UR6, UR4 ;  /* 0x00000006050672a4 */ /* 0x000fc6000f8e0204 */
[----:B------:R-:W-:Y:S02]  /*1e70*/  ULDC.64 UR4, c[0x0][0x2c8] ;  /* 0x0000b20000047ab9 */ /* 0x000fe40000000a00 */
[----:B------:R-:W-:-:S06]  /*1e80*/  UIMAD.WIDE UR4, UR6, 0x4, UR4 ;  /* 0x00000004060478a5 */ /* 0x000fcc000f8e0204 */
[----:B------:R-:W-:Y:S01]  /*1e90*/  MOV R2, UR4 ;  /* 0x0000000400027c02 */ /* 0x000fe20008000f00 */
[----:B------:R-:W-:-:S05]  /*1ea0*/  IMAD.U32 R3, RZ, RZ, UR5 ;  /* 0x00000005ff037e24 */ /* 0x000fca000f8e00ff */
[----:B------:R-:W3:Y:S02]  /*1eb0*/  LDG.E R2, desc[UR36][R2.64] ;  /* 0x0000002402027981 */ /* 0x000ee4000c1e1900 */
[----:B---3--:R-:W-:-:S07]  /*1ec0*/  FADD.FTZ R251, R251, R2 ;  /* 0x00000002fbfb7221 */ /* 0x008fce0000010000 */
.L_x_3094:
[----:B------:R4:W-:Y:S02]  /*1ed0*/  STS [R0], R251 ;  /* 0x000000fb00007388 */ /* 0x0009e40000000800 */
.L_x_3093:
[----:B------:R-:W-:Y:S05]  /*1ee0*/  BSYNC B0 ;  /* 0x0000000000007941 */ /* 0x000fea0003800000 */
.L_x_3092:
[----:B------:R-:W-:Y:S01]  /*1ef0*/  UIADD3 UR4, UR7, 0x1f, URZ ;  /* 0x0000001f07047890 */ /* 0x000fe2000fffe03f */
[----:B---3--:R-:W-:Y:S01]  /*1f00*/  IADD3 R2, R22, UR42, RZ ;  /* 0x0000002a16027c10 */ /* 0x008fe2000fffe0ff */
[----:B------:R-:W-:Y:S01]  /*1f10*/  ULDC.64 UR8, c[0x0][0x280] ;  /* 0x0000a00000087ab9 */ /* 0x000fe20000000a00 */
[----:B------:R-:W-:Y:S01]  /*1f20*/  ULDC UR16, c[0x0][0x2a0] ;  /* 0x0000a80000107ab9 */ /* 0x000fe20000000800 */
[----:B------:R-:W-:Y:S01]  /*1f30*/  USHF.R.S32.HI UR5, URZ, 0x1f, UR4 ;  /* 0x0000001f3f057899 */ /* 0x000fe20008011404 */
[----:B------:R-:W-:Y:S01]  /*1f40*/  BSSY B0, `(.L_x_3095) ;  /* 0x0000589000007945 */ /* 0x000fe20003800000 */
[----:B------:R-:W-:Y:S02]  /*1f50*/  UIMAD UR6, UR43, UR8, UR46 ;  /* 0x000000082b0672a4 */ /* 0x000fe4000f8e022e */
[----:B------:R-:W-:Y:S02]  /*1f60*/  ULEA.HI UR5, UR5, UR4, URZ, 0x5 ;  /* 0x0000000405057291 */ /* 0x000fe4000f8f283f */
[----:B------:R-:W-:-:S02]  /*1f70*/  USHF.L.U32 UR6, UR6, 0x8, URZ ;  /* 0x0000000806067899 */ /* 0x000fc4000800063f */
[----:B------:R-:W-:Y:S01]  /*1f80*/  ULOP3.LUT UR5, UR5, 0xffffffe0, URZ, 0xc0, !UPT ;  /* 0xffffffe005057892 */ /* 0x000fe2000f8ec03f */
[----:B------:R-:W-:Y:S01]  /*1f90*/  ULDC UR8, c[0x0][0x284] ;  /* 0x0000a10000087ab9 */ /* 0x000fe20000000800 */
[----:B------:R-:W-:Y:S02]  /*1fa0*/  ULDC.64 UR10, c[0x0][0x2b0] ;  /* 0x0000ac00000a7ab9 */ /* 0x000fe40000000a00 */
[----:B------:R-:W-:Y:S01]  /*1fb0*/  UIADD3 UR7, UR42, UR5, URZ ;  /* 0x000000052a077290 */ /* 0x000fe2000fffe03f */
[----:B------:R-:W-:Y:S01]  /*1fc0*/  ULDC.64 UR18, c[0x0][0x2c8] ;  /* 0x0000b20000127ab9 */ /* 0x000fe20000000a00 */
[----:B------:R-:W-:Y:S01]  /*1fd0*/  ULDC.64 UR12, c[0x0][0x2d8] ;  /* 0x0000b600000c7ab9 */ /* 0x000fe20000000a00 */
[----:B------:R-:W-:Y:S03]  /*1fe0*/  BAR.SYNC.DEFER_BLOCKING 0x0 ;  /* 0x0000000000007b1d */ /* 0x000fe60000010000 */
[----:B------:R-:W-:-:S13]  /*1ff0*/  ISETP.GE.AND P0, PT, R2, UR7, PT ;  /* 0x0000000702007c0c */ /* 0x000fda000bf06270 */
[----:B------:R-:W-:Y:S05]  /*2000*/  @P0 BRA `(.L_x_3096) ;  /* 0x0000005400f00947 */ /* 0x000fea0003800000 */
[----:B----4-:R-:W-:Y:S01]  /*2010*/  IMAD.U32 R0, RZ, RZ, UR9 ;  /* 0x00000009ff007e24 */ /* 0x010fe2000f8e00ff */
[----:B------:R-:W-:-:S04]  /*2020*/  ULEA UR4, UR15, UR14, 0x18 ;  /* 0x0000000e0f047291 */ /* 0x000fc8000f8ec03f */
[----:B------:R-:W-:Y:S01]  /*2030*/  IABS R252, R0 ;  /* 0x0000000000fc7213 */ /* 0x000fe20000000000 */
[----:B------:R-:W-:-:S03]  /*2040*/  IMAD R0, R0, UR6, RZ ;  /* 0x0000000600007c24 */ /* 0x000fc6000f8e02ff */
[----:B------:R-:W3:Y:S01]  /*2050*/  I2F.RP R3, R252 ;  /* 0x000000fc00037306 */ /* 0x000ee20000209400 */
[----:B0-----:R-:W0:Y:S04]  /*2060*/  LDS.128 R12, [UR4+0x40] ;  /* 0x00004004ff0c7984 */ /* 0x001e280008000c00 */
[----:B------:R-:W4:Y:S03]  /*2070*/  LDS.128 R8, [UR4+0x50] ;  /* 0x00005004ff087984 */ /* 0x000f260008000c00 */
[----:B---3--:R-:W3:Y:S02]  /*2080*/  MUFU.RCP R3, R3 ;  /* 0x0000000300037308 */ /* 0x008ee40000001000 */
[----:B---3--:R-:W-:-:S06]  /*2090*/  IADD3 R4, R3, 0xffffffe, RZ ;  /* 0x0ffffffe03047810 */ /* 0x008fcc0007ffe0ff */
[----:B------:R3:W5:Y:S01]  /*20a0*/  F2I.FTZ.U32.TRUNC.NTZ R5, R4 ;  /* 0x0000000400057305 */ /* 0x000762000021f000 */
[----:B0-----:R-:W-:Y:S01]  /*20b0*/  STL.64 [R1+0x450], R12 ;  /* 0x0004500c01007387 */ /* 0x001fe20000100a00 */
[----:B---3--:R-:W-:-:S03]  /*20c0*/  HFMA2.MMA R4, -RZ, RZ, 0, 0 ;  /* 0x00000000ff047435 */ /* 0x008fc600000001ff */
[----:B------:R-:W-:Y:S04]  /*20d0*/  STL.64 [R1+0x458], R14 ;  /* 0x0004580e01007387 */ /* 0x000fe80000100a00 */
[----:B----4-:R-:W-:Y:S01]  /*20e0*/  STL.64 [R1+0x440], R8 ;  /* 0x0004400801007387 */ /* 0x010fe20000100a00 */
[----:B-----5:R-:W-:-:S03]  /*20f0*/  IMAD.MOV R7, RZ, RZ, -R5 ;  /* 0x000000ffff077224 */ /* 0x020fc600078e0a05 */
[----:B------:R-:W-:Y:S01]  /*2100*/  STL.64 [R1+0x448], R10 ;  /* 0x0004480a01007387 */ /* 0x000fe20000100a00 */
[----:B------:R-:W-:-:S03]  /*2110*/  IMAD R7, R7, R252, RZ ;  /* 0x000000fc07077224 */ /* 0x000fc600078e02ff */
[----:B------:R-:W0:Y:S01]  /*2120*/  LDS.128 R8, [UR4+0x60] ;  /* 0x00006004ff087984 */ /* 0x000e220008000c00 */
[----:B------:R-:W-:-:S03]  /*2130*/  IMAD.HI.U32 R3, R5, R7, R4 ;  /* 0x0000000705037227 */ /* 0x000fc600078e0004 */
[----:B------:R-:W3:Y:S04]  /*2140*/  LDS.128 R4, [UR4+0x70] ;  /* 0x00007004ff047984 */ /* 0x000ee80008000c00 */
[----:B------:R4:W-:Y:S04]  /*2150*/  STL [R1+0x460], R3 ;  /* 0x0004600301007387 */ /* 0x0009e80000100800 */
[----:B------:R-:W5:Y:S01]  /*2160*/  LDS.128 R12, [UR4+0x80] ;  /* 0x00008004ff0c7984 */ /* 0x000f620008000c00 */
[----:B----4-:R-:W4:Y:S03]  /*2170*/  LDC R3, c[0x0][0x2c0] ;  /* 0x0000b000ff037b82 */ /* 0x010f260000000800 */
        /* <DEDUP_REMOVED lines=186> */
.L_x_3099:
[----:B0-----:R-:W3:Y:S01]  /*2d20*/  LDL R6, [R1+0x460] ;  /* 0x0004600001067983 */ /* 0x001ee20000100800 */
[----:B------:R-:W-:Y:S02]  /*2d30*/  IABS R5, R2 ;  /* 0x0000000200057213 */ /* 0x000fe40000000000 */
[----:B------:R-:W-:Y:S01]  /*2d40*/  IABS R4, UR8 ;  /* 0x0000000800047c13 */ /* 0x000fe20008000000 */
[----:B-----5:R-:W-:Y:S04]  /*2d50*/  STL.64 [R1+0x490], R230 ;  /* 0x000490e601007387 */ /* 0x020fe80000100a00 */
[----:B------:R0:W-:Y:S04]  /*2d60*/  STL.64 [R1+0x488], R228 ;  /* 0x000488e401007387 */ /* 0x0001e80000100a00 */
[----:B------:R-:W-:Y:S04]  /*2d70*/  STL.64 [R1+0x480], R234 ;  /* 0x000480ea01007387 */ /* 0x000fe80000100a00 */
[----:B------:R4:W-:Y:S04]  /*2d80*/  STL.64 [R1+0x478], R232 ;  /* 0x000478e801007387 */ /* 0x0009e80000100a00 */
[----:B------:R-:W-:Y:S04]  /*2d90*/  STL.64 [R1+0x470], R238 ;  /* 0x000470ee01007387 */ /* 0x000fe80000100a00 */
[----:B------:R1:W-:Y:S04]  /*2da0*/  STL.64 [R1+0x468], R236 ;  /* 0x000468ec01007387 */ /* 0x0003e80000100a00 */
[----:B0-----:R-:W2:Y:S04]  /*2db0*/  LDL.64 R228, [R1+0x30] ;  /* 0x0000300001e47983 */ /* 0x001ea80000100a00 */
[----:B------:R-:W2:Y:S04]  /*2dc0*/  LDL.64 R230, [R1+0x38] ;  /* 0x0000380001e67983 */ /* 0x000ea80000100a00 */
[----:B----4-:R-:W4:Y:S04]  /*2dd0*/  LDL.64 R232, [R1+0x40] ;  /* 0x0000400001e87983 */ /* 0x010f280000100a00 */
[----:B------:R-:W4:Y:S04]  /*2de0*/  LDL.64 R234, [R1+0x48] ;  /* 0x0000480001ea7983 */ /* 0x000f280000100a00 */
[----:B-1----:R-:W2:Y:S04]  /*2df0*/  LDL.64 R236, [R1+0x50] ;  /* 0x0000500001ec7983 */ /* 0x002ea80000100a00 */
[----:B------:R-:W2:Y:S01]  /*2e00*/  LDL.64 R238, [R1+0x58] ;  /* 0x0000580001ee7983 */ /* 0x000ea20000100a00 */
[----:B------:R-:W-:-:S02]  /*2e10*/  ISETP.GE.AND P1, PT, R2, UR40, PT ;  /* 0x0000002802007c0c */ /* 0x000fc4000bf26270 */
[----:B------:R-:W-:Y:S01]  /*2e20*/  ISETP.GE.AND P2, PT, R2, RZ, PT ;  /* 0x000000ff0200720c */ /* 0x000fe20003f46270 */
[----:B---3--:R-:W-:-:S05]  /*2e30*/  IMAD.HI.U32 R6, R6, R5, RZ ;  /* 0x0000000506067227 */ /* 0x008fca00078e00ff */
[----:B------:R-:W-:-:S05]  /*2e40*/  IADD3 R6, -R6, RZ, RZ ;  /* 0x000000ff06067210 */ /* 0x000fca0007ffe1ff */
[----:B------:R-:W-:Y:S02]  /*2e50*/  IMAD R5, R4, R6, R5 ;  /* 0x0000000604057224 */ /* 0x000fe400078e0205 */
[----:B------:R-:W0:Y:S03]  /*2e60*/  @!P1 LDC.64 R6, c[0x0][0x248] ;  /* 0x00009200ff069b82 */ /* 0x000e260000000a00 */
[----:B------:R-:W-:-:S13]  /*2e70*/  ISETP.GT.U32.AND P0, PT, R252, R5, PT ;  /* 0x00000005fc00720c */ /* 0x000fda0003f04070 */
[----:B------:R-:W-:-:S05]  /*2e80*/  @!P0 IMAD.IADD R5, R5, 0x1, -R4 ;  /* 0x0000000105058824 */ /* 0x000fca00078e0a04 */
[----:B------:R-:W-:-:S13]  /*2e90*/  ISETP.GT.U32.AND P0, PT, R252, R5, PT ;  /* 0x00000005fc00720c */ /* 0x000fda0003f04070 */
[----:B------:R-:W-:Y:S02]  /*2ea0*/  @!P0 IADD3 R5, R5, -R4, RZ ;  /* 0x8000000405058210 */ /* 0x000fe40007ffe0ff */
[----:B------:R-:W-:-:S03]  /*2eb0*/  ISETP.NE.AND P0, PT, RZ, UR8, PT ;  /* 0x00000008ff007c0c */ /* 0x000fc6000bf05270 */
[----:B------:R-:W-:Y:S02]  /*2ec0*/  IMAD.MOV.U32 R246, RZ, RZ, R5 ;  /* 0x000000fffff67224 */ /* 0x000fe400078e0005 */
[----:B------:R-:W1:Y:S03]  /*2ed0*/  @!P1 LDC.64 R4, c[0x0][0x248] ;  /* 0x00009200ff049b82 */ /* 0x000e660000000a00 */
[----:B------:R-:W-:-:S05]  /*2ee0*/  @!P2 IADD3 R246, -R246, RZ, RZ ;  /* 0x000000fff6f6a210 */ /* 0x000fca0007ffe1ff */
[----:B------:R-:W-:-:S05]  /*2ef0*/  @!P0 LOP3.LUT R246, RZ, UR8, RZ, 0x33, !PT ;  /* 0x00000008fff68c12 */ /* 0x000fca000f8e33ff */
[----:B------:R-:W-:-:S05]  /*2f00*/  @!P1 IMAD.SHL.U32 R241, R246, 0x4, RZ ;  /* 0x00000004f6f19824 */ /* 0x000fca00078e00ff */
[----:B------:R-:W-:Y:S02]  /*2f10*/  @!P1 IADD3 R240, P0, R0, R241, RZ ;  /* 0x000000f100f09210 */ /* 0x000fe40007f1e0ff */
[----:B------:R-:W-:Y:S02]  /*2f20*/  IADD3 R247, R246, UR8, RZ ;  /* 0x00000008f6f77c10 */ /* 0x000fe4000fffe0ff */
[----:B------:R-:W-:Y:S02]  /*2f30*/  @!P1 LEA.HI.X.SX32 R241, R241, R3, 0x1, P0 ;  /* 0x00000003f1f19211 */ /* 0x000fe400000f0eff */
[----:B0-----:R-:W-:-:S04]  /*2f40*/  @!P1 LEA R6, P0, R240, R6, 0x2 ;  /* 0x00000006f0069211 */ /* 0x001fc800078010ff */
[----:B------:R-:W-:Y:S01]  /*2f50*/  @!P1 LEA.HI.X R7, R240, R7, R241, 0x2, P0 ;  /* 0x00000007f0079211 */ /* 0x000fe200000f14f1 */
[----:B------:R-:W-:-:S04]  /*2f60*/  @!P1 IMAD.SHL.U32 R240, R247, 0x4, RZ ;  /* 0x00000004f7f09824 */ /* 0x000fc800078e00ff */
[----:B--2---:R0:W2:Y:S01]  /*2f70*/  @!P1 LDG.E.128 R236, desc[UR36][R6.64] ;  /* 0x0000002406ec9981 */ /* 0x0040a2000c1e1d00 */
[----:B------:R-:W-:-:S04]  /*2f80*/  @!P1 IADD3 R241, P0, R0, R240, RZ ;  /* 0x000000f000f19210 */ /* 0x000fc80007f1e0ff */
[----:B------:R-:W-:Y:S02]  /*2f90*/  @!P1 LEA.HI.X.SX32 R242, R240, R3, 0x1, P0 ;  /* 0x00000003f0f29211 */ /* 0x000fe400000f0eff */
[----:B-1----:R-:W-:-:S04]  /*2fa0*/  @!P1 LEA R240, P0, R241, R4, 0x2 ;  /* 0x00000004f1f09211 */ /* 0x002fc800078010ff */
[----:B------:R-:W-:Y:S02]  /*2fb0*/  @!P1 LEA.HI.X R241, R241, R5, R242, 0x2, P0 ;  /* 0x00000005f1f19211 */ /* 0x000fe400000f14f2 */
[----:B------:R-:W1:Y:S01]  /*2fc0*/  @!P1 LDC.64 R242, c[0x0][0x248] ;  /* 0x00009200fff29b82 */ /* 0x000e620000000a00 */
[----:B------:R-:W-:Y:S02]  /*2fd0*/  IADD3 R247, R247, UR8, RZ ;  /* 0x00000008f7f77c10 */ /* 0x000fe4000fffe0ff */
[----:B----4-:R3:W4:Y:S03]  /*2fe0*/  @!P1 LDG.E.128 R232, desc[UR36][R240.64] ;  /* 0x00000024f0e89981 */ /* 0x010726000c1e1d00 */
[----:B------:R-:W-:Y:S02]  /*2ff0*/  @!P1 IMAD.SHL.U32 R245, R247, 0x4, RZ ;  /* 0x00000004f7f59824 */ /* 0x000fe400078e00ff */
[----:B------:R-:W0:Y:S03]  /*3000*/  @!P1 LDC.64 R4, c[0x0][0x248] ;  /* 0x00009200ff049b82 */ /* 0x000e260000000a00 */
[----:B------:R-:W-:-:S04]  /*3010*/  @!P1 IADD3 R244, P0, R0, R245, RZ ;  /* 0x000000f500f49210 */ /* 0x000fc80007f1e0ff */
[----:B------:R-:W-:Y:S02]  /*3020*/  @!P1 LEA.HI.X.SX32 R245, R245, R3, 0x1, P0 ;  /* 0x00000003f5f59211 */ /* 0x000fe400000f0eff */
[----:B-1----:R-:W-:-:S04]  /*3030*/  @!P1 LEA R242, P0, R244, R242, 0x2 ;  /* 0x000000f2f4f29211 */ /* 0x002fc800078010ff */
[----:B------:R-:W-:-:S05]  /*3040*/  @!P1 LEA.HI.X R243, R244, R243, R245, 0x2, P0 ;  /* 0x000000f3f4f39211 */ /* 0x000fca00000f14f5 */
[----:B------:R-:W2:Y:S01]  /*3050*/  @!P1 LDG.E.128 R228, desc[UR36][R242.64] ;  /* 0x00000024f2e49981 */ /* 0x000ea2000c1e1d00 */
[----:B------:R-:W-:-:S05]  /*3060*/  IADD3 R247, R247, UR8, RZ ;  /* 0x00000008f7f77c10 */ /* 0x000fca000fffe0ff */
[----:B------:R-:W-:-:S05]  /*3070*/  @!P1 IMAD.SHL.U32 R244, R247, 0x4, RZ ;  /* 0x00000004f7f49824 */ /* 0x000fca00078e00ff */
[----:B------:R-:W-:-:S04]  /*3080*/  @!P1 IADD3 R245, P0, R0, R244, RZ ;  /* 0x000000f400f59210 */ /* 0x000fc80007f1e0ff */
[----:B------:R-:W-:Y:S02]  /*3090*/  @!P1 LEA.HI.X.SX32 R248, R244, R3, 0x1, P0 ;  /* 0x00000003f4f89211 */ /* 0x000fe400000f0eff */
[----:B0-----:R-:W-:-:S04]  /*30a0*/  @!P1 LEA R244, P0, R245, R4, 0x2 ;  /* 0x00000004f5f49211 */ /* 0x001fc800078010ff */
[----:B------:R-:W-:Y:S02]  /*30b0*/  @!P1 LEA.HI.X R245, R245, R5, R248, 0x2, P0 ;  /* 0x00000005f5f59211 */ /* 0x000fe400000f14f8 */
[----:B------:R-:W0:Y:S01]  /*30c0*/  @!P1 LDC.64 R4, c[0x0][0x248] ;  /* 0x00009200ff049b82 */ /* 0x000e220000000a00 */
        /* <DEDUP_REMOVED lines=8> */
[----:B---3--:R-:W-:Y:S01]  /*3150*/  @!P1 IMAD.SHL.U32 R241, R247, 0x4, RZ ;  /* 0x00000004f7f19824 */ /* 0x008fe200078e00ff */
[----:B--2---:R1:W-:Y:S04]  /*3160*/  @!P1 STL.64 [R1+0x30], R228 ;  /* 0x000030e401009387 */ /* 0x0043e80000100a00 */
[----:B------:R2:W-:Y:S04]  /*3170*/  @!P1 STL.64 [R1+0x38], R230 ;  /* 0x000038e601009387 */ /* 0x0005e80000100a00 */
[----:B-1----:R-:W3:Y:S04]  /*3180*/  LDL.64 R228, [R1+0x20] ;  /* 0x0000200001e47983 */ /* 0x002ee80000100a00 */
[----:B--2---:R-:W3:Y:S04]  /*3190*/  LDL.64 R230, [R1+0x28] ;  /* 0x0000280001e67983 */ /* 0x004ee80000100a00 */
[----:B----4-:R1:W-:Y:S04]  /*31a0*/  @!P1 STL.64 [R1+0x40], R232 ;  /* 0x000040e801009387 */ /* 0x0103e80000100a00 */
[----:B------:R2:W-:Y:S04]  /*31b0*/  @!P1 STL.64 [R1+0x48], R234 ;  /* 0x000048ea01009387 */ /* 0x0005e80000100a00 */
[----:B-1----:R-:W4:Y:S04]  /*31c0*/  LDL.64 R232, [R1+0x10] ;  /* 0x0000100001e87983 */ /* 0x002f280000100a00 */
[----:B--2---:R-:W4:Y:S04]  /*31d0*/  LDL.64 R234, [R1+0x18] ;  /* 0x0000180001ea7983 */ /* 0x004f280000100a00 */
[----:B------:R1:W-:Y:S04]  /*31e0*/  @!P1 STL.64 [R1+0x50], R236 ;  /* 0x000050ec01009387 */ /* 0x0003e80000100a00 */
[----:B------:R2:W-:Y:S04]  /*31f0*/  @!P1 STL.64 [R1+0x58], R238 ;  /* 0x000058ee01009387 */ /* 0x0005e80000100a00 */
[----:B-1----:R-:W4:Y:S04]  /*3200*/  LDL.64 R236, [R1] ;  /* 0x0000000001ec7983 */ /* 0x002f280000100a00 */
[----:B--2---:R-:W2:Y:S01]  /*3210*/  LDL.64 R238, [R1+0x8] ;  /* 0x0000080001ee7983 */ /* 0x004ea20000100a00 */
        /* <DEDUP_REMOVED lines=19> */
[----:B------:R-:W-:-:S03]  /*3350*/  MOV R247, UR8 ;  /* 0x0000000800f77c02 */ /* 0x000fc60008000f00 */
[----:B------:R-:W5:Y:S02]  /*3360*/  @!P1 LDG.E.128 R24, desc[UR36][R242.64] ;  /* 0x00000024f2189981 */ /* 0x000f64000c1e1d00 */
[----:B------:R-:W-:Y:S02]  /*3370*/  IMAD R247, R247, 0x8, R246 ;  /* 0x00000008f7f77824 */ /* 0x000fe400078e02f6 */
[----:B---3--:R-:W3:Y:S04]  /*3380*/  @!P1 LDG.E.128 R228, desc[UR36][R244.64] ;  /* 0x00000024f4e49981 */ /* 0x008ee8000c1e1d00 */
[----:B----4-:R0:W4:Y:S02]  /*3390*/  @!P1 LDG.E.128 R232, desc[UR36][R4.64] ;  /* 0x0000002404e89981 */ /* 0x010124000c1e1d00 */
[----:B0-----:R-:W0:Y:S01]  /*33a0*/  @!P1 LDC.64 R4, c[0x0][0x248] ;  /* 0x00009200ff049b82 */ /* 0x001e220000000a00 */
[----:B------:R-:W-:-:S04]  /*33b0*/  @!P1 SHF.L.U32 R245, R247, 0x2, RZ ;  /* 0x00000002f7f59819 */ /* 0x000fc800000006ff */
[----:B------:R-:W-:-:S04]  /*33c0*/  @!P1 IADD3 R244, P0, R0, R245, RZ ;  /* 0x000000f500f49210 */ /* 0x000fc80007f1e0ff */
[----:B------:R-:W-:Y:S01]  /*33d0*/  @!P1 LEA.HI.X.SX32 R245, R245, R3, 0x1, P0 ;  /* 0x00000003f5f59211 */ /* 0x000fe200000f0eff */
[----:B--2---:R1:W2:Y:S01]  /*33e0*/  @!P1 LDG.E.128 R236, desc[UR36][R6.64] ;  /* 0x0000002406ec9981 */ /* 0x0042a2000c1e1d00 */
[----:B0-----:R-:W-:-:S04]  /*33f0*/  @!P1 LEA R4, P0, R244, R4, 0x2 ;  /* 0x00000004f4049211 */ /* 0x001fc800078010ff */
[----:B------:R-:W-:Y:S02]  /*3400*/  @!P1 LEA.HI.X R5, R244, R5, R245, 0x2, P0 ;  /* 0x00000005f4059211 */ /* 0x000fe400000f14f5 */
[----:B------:R-:W0:Y:S01]  /*3410*/  @!P1 LDC.64 R244, c[0x0][0x248] ;  /* 0x00009200fff49b82 */ /* 0x000e220000000a00 */
[----:B------:R-:W-:Y:S02]  /*3420*/  VIADD R247, R247, UR8 ;  /* 0x00000008f7f77c36 */ /* 0x000fe40008000000 */
[----:B------:R-:W5:Y:S03]  /*3430*/  @!P1 LDG.E.128 R28, desc[UR36][R4.64] ;  /* 0x00000024041c9981 */ /* 0x000f66000c1e1d00 */
[----:B-1----:R-:W-:-:S04]  /*3440*/  @!P1 SHF.L.U32 R7, R247, 0x2, RZ ;  /* 0x00000002f7079819 */ /* 0x002fc800000006ff */
[----:B------:R-:W-:-:S04]  /*3450*/  @!P1 IADD3 R6, P0, R0, R7, RZ ;  /* 0x0000000700069210 */ /* 0x000fc80007f1e0ff */
[----:B------:R-:W-:Y:S02]  /*3460*/  @!P1 LEA.HI.X.SX32 R7, R7, R3, 0x1, P0 ;  /* 0x0000000307079211 */ /* 0x000fe400000f0eff */
[----:B0-----:R-:W-:-:S04]  /*3470*/  @!P1 LEA R244, P0, R6, R244, 0x2 ;  /* 0x000000f406f49211 */ /* 0x001fc800078010ff */
[----:B------:R-:W-:Y:S02]  /*3480*/  @!P1 LEA.HI.X R245, R6, R245, R7, 0x2, P0 ;  /* 0x000000f506f59211 */ /* 0x000fe400000f1407 */
[----:B------:R-:W0:Y:S01]  /*3490*/  @!P1 LDC.64 R6, c[0x0][0x248] ;  /* 0x00009200ff069b82 */ /* 0x000e220000000a00 */
[----:B------:R-:W-:Y:S02]  /*34a0*/  VIADD R247, R247, UR8 ;  /* 0x00000008f7f77c36 */ /* 0x000fe40008000000 */
[----:B------:R-:W5:Y:S03]  /*34b0*/  @!P1 LDG.E.128 R32, desc[UR36][R244.64] ;  /* 0x00000024f4209981 */ /* 0x000f66000c1e1d00 */
        /* <DEDUP_REMOVED lines=9> */
[----:B------:R-:W-:Y:S01]  /*3550*/  @!P1 IADD3 R242, P0, R0, R243, RZ ;  /* 0x000000f300f29210 */ /* 0x000fe20007f1e0ff */
[----:B-1----:R-:W1:Y:S03]  /*3560*/  @!P1 LDC.64 R6, c[0x0][0x248] ;  /* 0x00009200ff069b82 */ /* 0x002e660000000a00 */
        /* <DEDUP_REMOVED lines=18> */
[----:B------:R-:W-:Y:S01]  /*3690*/  @!P1 LEA.HI.X R243, R247, R243, R248, 0x2, P0 ;  /* 0x000000f3f7f39211 */ /* 0x000fe200000f14f8 */
[----:B------:R-:W-:-:S04]  /*36a0*/  IMAD.U32 R247, RZ, RZ, UR8 ;  /* 0x00000008fff77e24 */ /* 0x000fc8000f8e00ff */
[----:B------:R-:W-:Y:S01]  /*36b0*/  IMAD R247, R247, 0xe, R246 ;  /* 0x0000000ef7f77824 */ /* 0x000fe200078e02f6 */
[----:B------:R0:W5:Y:S04]  /*36c0*/  @!P1 LDG.E.128 R48, desc[UR36][R242.64] ;  /* 0x00000024f2309981 */ /* 0x000168000c1e1d00 */
[----:B------:R-:W-:-:S04]  /*36d0*/  @!P1 SHF.L.U32 R245, R247, 0x2, RZ ;  /* 0x00000002f7f59819 */ /* 0x000fc800000006ff */
[----:B------:R-:W-:-:S04]  /*36e0*/  @!P1 IADD3 R244, P0, R0, R245, RZ ;  /* 0x000000f500f49210 */ /* 0x000fc80007f1e0ff */
[----:B------:R-:W-:Y:S02]  /*36f0*/  @!P1 LEA.HI.X.SX32 R245, R245, R3, 0x1, P0 ;  /* 0x00000003f5f59211 */ /* 0x000fe400000f0eff */
[----:B-1----:R-:W-:-:S04]  /*3700*/  @!P1 LEA R6, P0, R244, R6, 0x2 ;  /* 0x00000006f4069211 */ /* 0x002fc800078010ff */
[----:B------:R-:W-:Y:S02]  /*3710*/  @!P1 LEA.HI.X R7, R244, R7, R245, 0x2, P0 ;  /* 0x00000007f4079211 */ /* 0x000fe400000f14f5 */
[----:B------:R-:W1:Y:S01]  /*3720*/  @!P1 LDC.64 R244, c[0x0][0x248] ;  /* 0x00009200fff49b82 */ /* 0x000e620000000a00 */
[----:B------:R-:W-:Y:S02]  /*3730*/  VIADD R247, R247, UR8 ;  /* 0x00000008f7f77c36 */ /* 0x000fe40008000000 */
[----:B------:R-:W5:Y:S03]  /*3740*/  @!P1 LDG.E.128 R52, desc[UR36][R6.64] ;  /* 0x0000002406349981 */ /* 0x000f66000c1e1d00 */
        /* <DEDUP_REMOVED lines=8> */
[----:B---3--:R-:W-:-:S04]  /*37d0*/  @!P1 SHF.L.U32 R4, R244, 0x2, RZ ;  /* 0x00000002f4049819 */ /* 0x008fc800000006ff */
[----:B------:R-:W-:-:S04]  /*37e0*/  @!P1 IADD3 R5, P0, R0, R4, RZ ;  /* 0x0000000400059210 */ /* 0x000fc80007f1e0ff */
[----:B------:R-:W-:Y:S02]  /*37f0*/  @!P1 LEA.HI.X.SX32 R245, R4, R3, 0x1, P0 ;  /* 0x0000000304f59211 */ /* 0x000fe400000f0eff */
[----:B-1----:R-:W-:-:S04]  /*3800*/  @!P1 LEA R4, P0, R5, R240, 0x2 ;  /* 0x000000f005049211 */ /* 0x002fc800078010ff */
[----:B------:R-:W-:Y:S02]  /*3810*/  @!P1 LEA.HI.X R5, R5, R241, R245, 0x2, P0 ;  /* 0x000000f105059211 */ /* 0x000fe400000f14f5 */
[----:B------:R-:W1:Y:S01]  /*3820*/  @!P1 LDC.64 R240, c[0x0][0x248] ;  /* 0x00009200fff09b82 */ /* 0x000e620000000a00 */
[----:B0-----:R-:W-:Y:S02]  /*3830*/  VIADD R242, R244, UR8 ;  /* 0x00000008f4f27c36 */ /* 0x001fe40008000000 */
[----:B------:R0:W5:Y:S03]  /*3840*/  @!P1 LDG.E.128 R60, desc[UR36][R4.64] ;  /* 0x00000024043c9981 */ /* 0x000166000c1e1d00 */
[----:B------:R-:W-:-:S04]  /*3850*/  @!P1 SHF.L.U32 R244, R242, 0x2, RZ ;  /* 0x00000002f2f49819 */ /* 0x000fc800000006ff */
[----:B------:R-:W-:Y:S01]  /*3860*/  @!P1 IADD3 R243, P0, R0, R244, RZ ;  /* 0x000000f400f39210 */ /* 0x000fe20007f1e0ff */
[----:B0-----:R-:W0:Y:S03]  /*3870*/  @!P1 LDC.64 R4, c[0x0][0x248] ;  /* 0x00009200ff049b82 */ /* 0x001e260000000a00 */
[----:B------:R-:W-:Y:S02]  /*3880*/  @!P1 LEA.HI.X.SX32 R245, R244, R3, 0x1, P0 ;  /* 0x00000003f4f59211 */ /* 0x000fe400000f0eff */
[----:B-1----:R-:W-:-:S04]  /*3890*/  @!P1 LEA R244, P0, R243, R240, 0x2 ;  /* 0x000000f0f3f49211 */ /* 0x002fc800078010ff */
[----:B------:R-:W-:Y:S02]  /*38a0*/  @!P1 LEA.HI.X R245, R243, R241, R245, 0x2, P0 ;  /* 0x000000f1f3f59211 */ /* 0x000fe400000f14f5 */
[----:B------:R-:W1:Y:S01]  /*38b0*/  @!P1 LDC.64 R240, c[0x0][0x248] ;  /* 0x00009200fff09b82 */ /* 0x000e620000000a00 */
[----:B------:R-:W-:Y:S02]  /*38c0*/  VIADD R242, R242, UR8 ;  /* 0x00000008f2f27c36 */ /* 0x000fe40008000000 */
[----:B------:R-:W-:Y:S01]  /*38d0*/  IMAD.U32 R247, RZ, RZ, UR8 ;  /* 0x00000008fff77e24 */ /* 0x000fe2000f8e00ff */
[----:B------:R3:W5:Y:S02]  /*38e0*/  @!P1 LDG.E.128 R64, desc[UR36][R244.64] ;  /* 0x00000024f4409981 */ /* 0x000764000c1e1d00 */
[----:B------:R-:W-:-:S04]  /*38f0*/  @!P1 SHF.L.U32 R6, R242, 0x2, RZ ;  /* 0x00000002f2069819 */ /* 0x000fc800000006ff */
[----:B------:R-:W-:-:S04]  /*3900*/  @!P1 IADD3 R7, P0, R0, R6, RZ ;  /* 0x0000000600079210 */ /* 0x000fc80007f1e0ff */
[----:B------:R-:W-:Y:S02]  /*3910*/  @!P1 LEA.HI.X.SX32 R243, R6, R3, 0x1, P0 ;  /* 0x0000000306f39211 */ /* 0x000fe400000f0eff */
[----:B-1----:R-:W-:-:S04]  /*3920*/  @!P1 LEA R6, P0, R7, R240, 0x2 ;  /* 0x000000f007069211 */ /* 0x002fc800078010ff */
[----:B------:R-:W-:Y:S02]  /*3930*/  @!P1 LEA.HI.X R7, R7, R241, R243, 0x2, P0 ;  /* 0x000000f107079211 */ /* 0x000fe400000f14f3 */
[----:B------:R-:W1:Y:S01]  /*3940*/  @!P1 LDC.64 R240, c[0x0][0x248] ;  /* 0x00009200fff09b82 */ /* 0x000e620000000a00 */
[----:B------:R-:W-:Y:S02]  /*3950*/  VIADD R243, R242, UR8 ;  /* 0x00000008f2f37c36 */ /* 0x000fe40008000000 */
[----:B------:R-:W-:Y:S01]  /*3960*/  IMAD R247, R247, 0x14, R246 ;  /* 0x00000014f7f77824 */ /* 0x000fe200078e02f6 */
[----:B------:R4:W5:Y:S02]  /*3970*/  @!P1 LDG.E.128 R68, desc[UR36][R6.64] ;  /* 0x0000002406449981 */ /* 0x000964000c1e1d00 */
[----:B------:R-:W-:-:S04]  /*3980*/  @!P1 SHF.L.U32 R243, R243, 0x2, RZ ;  /* 0x00000002f3f39819 */ /* 0x000fc800000006ff */
[----:B------:R-:W-:-:S04]  /*3990*/  @!P1 IADD3 R242, P0, R0, R243, RZ ;  /* 0x000000f300f29210 */ /* 0x000fc80007f1e0ff */
[----:B------:R-:W-:Y:S02]  /*39a0*/  @!P1 LEA.HI.X.SX32 R243, R243, R3, 0x1, P0 ;  /* 0x00000003f3f39211 */ /* 0x000fe400000f0eff */
[----:B-1----:R-:W-:-:S04]  /*39b0*/  @!P1 LEA R240, P0, R242, R240, 0x2 ;  /* 0x000000f0f2f09211 */ /* 0x002fc800078010ff */
[----:B------:R-:W-:Y:S02]  /*39c0*/  @!P1 LEA.HI.X R241, R242, R241, R243, 0x2, P0 ;  /* 0x000000f1f2f19211 */ /* 0x000fe400000f14f3 */
[----:B------:R-:W-:-:S03]  /*39d0*/  @!P1 SHF.L.U32 R242, R247, 0x2, RZ ;  /* 0x00000002f7f29819 */ /* 0x000fc600000006ff */
[----:B------:R1:W5:Y:S01]  /*39e0*/  @!P1 LDG.E.128 R72, desc[UR36][R240.64] ;  /* 0x00000024f0489981 */ /* 0x000362000c1e1d00 */
[----:B------:R-:W-:-:S04]  /*39f0*/  @!P1 IADD3 R243, P0, R0, R242, RZ ;  /* 0x000000f200f39210 */ /* 0x000fc80007f1e0ff */
[----:B------:R-:W-:Y:S02]  /*3a00*/  @!P1 LEA.HI.X.SX32 R248, R242, R3, 0x1, P0 ;  /* 0x00000003f2f89211 */ /* 0x000fe400000f0eff */
[----:B0-----:R-:W-:-:S04]  /*3a10*/  @!P1 LEA R242, P0, R243, R4, 0x2 ;  /* 0x00000004f3f29211 */ /* 0x001fc800078010ff */
[----:B------:R-:W-:Y:S02]  /*3a20*/  @!P1 LEA.HI.X R243, R243, R5, R248, 0x2, P0 ;  /* 0x00000005f3f39211 */ /* 0x000fe400000f14f8 */
[----:B------:R-:W0:Y:S01]  /*3a30*/  @!P1 LDC.64 R4, c[0x0][0x248] ;  /* 0x00009200ff049b82 */ /* 0x000e220000000a00 */
[----:B------:R-:W-:Y:S02]  /*3a40*/  VIADD R247, R247, UR8 ;  /* 0x00000008f7f77c36 */ /* 0x000fe40008000000 */
[----:B------:R-:W5:Y:S03]  /*3a50*/  @!P1 LDG.E.128 R76, desc[UR36][R242.64] ;  /* 0x00000024f24c9981 */ /* 0x000f66000c1e1d00 */
[----:B---3--:R-:W-:-:S04]  /*3a60*/  @!P1 SHF.L.U32 R244, R247, 0x2, RZ ;  /* 0x00000002f7f49819 */ /* 0x008fc800000006ff */
[----:B------:R-:W-:-:S04]  /*3a70*/  @!P1 IADD3 R245, P0, R0, R244, RZ ;  /* 0x000000f400f59210 */ /* 0x000fc80007f1e0ff */
[----:B------:R-:W-:Y:S02]  /*3a80*/  @!P1 LEA.HI.X.SX32 R248, R244, R3, 0x1, P0 ;  /* 0x00000003f4f89211 */ /* 0x000fe400000f0eff */
[----:B0-----:R-:W-:-:S04]  /*3a90*/  @!P1 LEA R244, P0, R245, R4, 0x2 ;  /* 0x00000004f5f49211 */ /* 0x001fc800078010ff */
[----:B------:R-:W-:Y:S02]  /*3aa0*/  @!P1 LEA.HI.X R245, R245, R5, R248, 0x2, P0 ;  /* 0x00000005f5f59211 */ /* 0x000fe400000f14f8 */
[----:B------:R-:W0:Y:S01]  /*3ab0*/  @!P1 LDC.64 R4, c[0x0][0x248] ;  /* 0x00009200ff049b82 */ /* 0x000e220000000a00 */
[----:B------:R-:W-:Y:S02]  /*3ac0*/  VIADD R247, R247, UR8 ;  /* 0x00000008f7f77c36 */ /* 0x000fe40008000000 */
[----:B------:R-:W5:Y:S03]  /*3ad0*/  @!P1 LDG.E.128 R80, desc[UR36][R244.64] ;  /* 0x00000024f4509981 */ /* 0x000f66000c1e1d00 */
[----:B----4-:R-:W-:-:S04]  /*3ae0*/  @!P1 SHF.L.U32 R7, R247, 0x2, RZ ;  /* 0x00000002f7079819 */ /* 0x010fc800000006ff */
[----:B------:R-:W-:-:S04]  /*3af0*/  @!P1 IADD3 R6, P0, R0, R7, RZ ;  /* 0x0000000700069210 */ /* 0x000fc80007f1e0ff */
[----:B------:R-:W-:Y:S02]  /*3b00*/  @!P1 LEA.HI.X.SX32 R7, R7, R3, 0x1, P0 ;  /* 0x0000000307079211 */ /* 0x000fe400000f0eff */
[----:B0-----:R-:W-:-:S04]  /*3b10*/  @!P1 LEA R4, P0, R6, R4, 0x2 ;  /* 0x0000000406049211 */ /* 0x001fc800078010ff */
[----:B------:R-:W-:Y:S02]  /*3b20*/  @!P1 LEA.HI.X R5, R6, R5, R7, 0x2, P0 ;  /* 0x0000000506059211 */ /* 0x000fe400000f1407 */
[----:B------:R-:W0:Y:S01]  /*3b30*/  @!P1 LDC.64 R6, c[0x0][0x248] ;  /* 0x00009200ff069b82 */ /* 0x000e220000000a00 */
[----:B------:R-:W-:Y:S02]  /*3b40*/  VIADD R247, R247, UR8 ;  /* 0x00000008f7f77c36 */ /* 0x000fe40008000000 */
[----:B------:R3:W5:Y:S03]  /*3b50*/  @!P1 LDG.E.128 R84, desc[UR36][R4.64] ;  /* 0x0000002404549981 */ /* 0x000766000c1e1d00 */
[----:B-1----:R-:W-:-:S04]  /*3b60*/  @!P1 SHF.L.U32 R241, R247, 0x2, RZ ;  /* 0x00000002f7f19819 */ /* 0x002fc800000006ff */
[----:B------:R-:W-:Y:S01]  /*3b70*/  @!P1 IADD3 R240, P0, R0, R241, RZ ;  /* 0x000000f100f09210 */ /* 0x000fe20007f1e0ff */
[----:B---3--:R-:W1:Y:S03]  /*3b80*/  @!P1 LDC.64 R4, c[0x0][0x248] ;  /* 0x00009200ff049b82 */ /* 0x008e660000000a00 */
        /* <DEDUP_REMOVED lines=36> */
[----:B------:R-:W-:Y:S02]  /*3dd0*/  VIADD R247, R247, UR8 ;  /* 0x00000008f7f77c36 */ /* 0x000fe40008000000 */
[----:B------:R-:W5:Y:S03]  /*3de0*/  @!P1 LDG.E.128 R104, desc[UR36][R244.64] ;  /* 0x00000024f4689981 */ /* 0x000f66000c1e1d00 */
[----:B----4-:R-:W-:-:S04]  /*3df0*/  @!P1 SHF.L.U32 R241, R247, 0x2, RZ ;  /* 0x00000002f7f19819 */ /* 0x010fc800000006ff */
[----:B------:R-:W-:-:S04]  /*3e00*/  @!P1 IADD3 R240, P0, R0, R241, RZ ;  /* 0x000000f100f09210 */ /* 0x000fc80007f1e0ff */
[----:B------:R-:W-:Y:S02]  /*3e10*/  @!P1 LEA.HI.X.SX32 R241, R241, R3, 0x1, P0 ;  /* 0x00000003f1f19211 */ /* 0x000fe400000f0eff */
[----:B-1----:R-:W-:-:S04]  /*3e20*/  @!P1 LEA R6, P0, R240, R6, 0x2 ;  /* 0x00000006f0069211 */ /* 0x002fc800078010ff */
[----:B------:R-:W-:Y:S02]  /*3e30*/  @!P1 LEA.HI.X R7, R240, R7, R241, 0x2, P0 ;  /* 0x00000007f0079211 */ /* 0x000fe400000f14f1 */
[----:B------:R-:W1:Y:S01]  /*3e40*/  @!P1 LDC.64 R240, c[0x0][0x248] ;  /* 0x00009200fff09b82 */ /* 0x000e620000000a00 */
[----:B------:R-:W-:Y:S02]  /*3e50*/  VIADD R247, R247, UR8 ;  /* 0x00000008f7f77c36 */ /* 0x000fe40008000000 */
[----:B------:R3:W5:Y:S03]  /*3e60*/  @!P1 LDG.E.128 R108, desc[UR36][R6.64] ;  /* 0x00000024066c9981 */ /* 0x000766000c1e1d00 */
[----:B0-----:R-:W-:-:S04]  /*3e70*/  @!P1 SHF.L.U32 R243, R247, 0x2, RZ ;  /* 0x00000002f7f39819 */ /* 0x001fc800000006ff */
[----:B------:R-:W-:Y:S01]  /*3e80*/  @!P1 IADD3 R242, P0, R0, R243, RZ ;  /* 0x000000f300f29210 */ /* 0x000fe20007f1e0ff */
[----:B---3--:R-:W0:Y:S03]  /*3e90*/  @!P1 LDC.64 R6, c[0x0][0x248] ;  /* 0x00009200ff069b82 */ /* 0x008e260000000a00 */
[----:B------:R-:W-:Y:S02]  /*3ea0*/  @!P1 LEA.HI.X.SX32 R243, R243, R3, 0x1, P0 ;  /* 0x00000003f3f39211 */ /* 0x000fe400000f0eff */
[----:B-1----:R-:W-:-:S04]  /*3eb0*/  @!P1 LEA R240, P0, R242, R240, 0x2 ;  /* 0x000000f0f2f09211 */ /* 0x002fc800078010ff */
[----:B------:R-:W-:Y:S02]  /*3ec0*/  @!P1 LEA.HI.X R241, R242, R241, R243, 0x2, P0 ;  /* 0x000000f1f2f19211 */ /* 0x000fe400000f14f3 */
[----:B------:R-:W1:Y:S01]  /*3ed0*/  @!P1 LDC.64 R242, c[0x0][0x248] ;  /* 0x00009200fff29b82 */ /* 0x000e620000000a00 */
[----:B------:R-:W-:Y:S02]  /*3ee0*/  VIADD R247, R247, UR8 ;  /* 0x00000008f7f77c36 */ /* 0x000fe40008000000 */
[----:B------:R3:W5:Y:S03]  /*3ef0*/  @!P1 LDG.E.128 R112, desc[UR36][R240.64] ;  /* 0x00000024f0709981 */ /* 0x000766000c1e1d00 */
[----:B------:R-:W-:-:S04]  /*3f00*/  @!P1 SHF.L.U32 R4, R247, 0x2, RZ ;  /* 0x00000002f7049819 */ /* 0x000fc800000006ff */
[----:B------:R-:W-:-:S04]  /*3f10*/  @!P1 IADD3 R5, P0, R0, R4, RZ ;  /* 0x0000000400059210 */ /* 0x000fc80007f1e0ff */
        /* <DEDUP_REMOVED lines=10> */
[----:B------:R-:W-:Y:S01]  /*3fc0*/  @!P1 LEA.HI.X R243, R247, R243, R248, 0x2, P0 ;  /* 0x000000f3f7f39211 */ /* 0x000fe200000f14f8 */
[----:B------:R-:W-:-:S04]  /*3fd0*/  IMAD.U32 R247, RZ, RZ, UR8 ;  /* 0x00000008fff77e24 */ /* 0x000fc8000f8e00ff */
[----:B------:R1:W5:Y:S01]  /*3fe0*/  @!P1 LDG.E.128 R120, desc[UR36][R242.64] ;  /* 0x00000024f2789981 */ /* 0x000362000c1e1d00 */
[----:B------:R-:W-:-:S05]  /*3ff0*/  LEA R247, R247, R246, 0x5 ;  /* 0x000000f6f7f77211 */ /* 0x000fca00078e28ff */
        /* <DEDUP_REMOVED lines=8> */
[----:B---3--:R-:W-:-:S05]  /*4080*/  @!P1 IMAD.SHL.U32 R241, R247, 0x4, RZ ;  /* 0x00000004f7f19824 */ /* 0x008fca00078e00ff */
[----:B------:R-:W-:-:S04]  /*4090*/  @!P1 IADD3 R240, P0, R0, R241, RZ ;  /* 0x000000f100f09210 */ /* 0x000fc80007f1e0ff */
[----:B------:R-:W-:Y:S02]  /*40a0*/  @!P1 LEA.HI.X.SX32 R241, R241, R3, 0x1, P0 ;  /* 0x00000003f1f19211 */ /* 0x000fe400000f0eff */
[----:B0-----:R-:W-:-:S04]  /*40b0*/  @!P1 LEA R248, P0, R240, R244, 0x2 ;  /* 0x000000f4f0f89211 */ /* 0x001fc800078010ff */
[----:B------:R-:W-:Y:S02]  /*40c0*/  @!P1 LEA.HI.X R249, R240, R245, R241, 0x2, P0 ;  /* 0x000000f5f0f99211 */ /* 0x000fe400000f14f1 */
[----:B------:R-:W0:Y:S01]  /*40d0*/  @!P1 LDC.64 R240, c[0x0][0x248] ;  /* 0x00009200fff09b82 */ /* 0x000e220000000a00 */
[----:B------:R-:W-:Y:S02]  /*40e0*/  IADD3 R244, R247, UR8, RZ ;  /* 0x00000008f7f47c10 */ /* 0x000fe4000fffe0ff */
[----:B------:R-:W5:Y:S03]  /*40f0*/  @!P1 LDG.E.128 R128, desc[UR36][R248.64] ;  /* 0x00000024f8809981 */ /* 0x000f66000c1e1d00 */
[----:B----4-:R-:W-:-:S05]  /*4100*/  @!P1 IMAD.SHL.U32 R4, R244, 0x4, RZ ;  /* 0x00000004f4049824 */ /* 0x010fca00078e00ff */
[----:B------:R-:W-:-:S04]  /*4110*/  @!P1 IADD3 R5, P0, R0, R4, RZ ;  /* 0x0000000400059210 */ /* 0x000fc80007f1e0ff */
[----:B------:R-:W-:Y:S02]  /*4120*/  @!P1 LEA.HI.X.SX32 R245, R4, R3, 0x1, P0 ;  /* 0x0000000304f59211 */ /* 0x000fe400000f0eff */
[----:B0-----:R-:W-:-:S04]  /*4130*/  @!P1 LEA R4, P0, R5, R240, 0x2 ;  /* 0x000000f005049211 */ /* 0x001fc800078010ff */
[----:B------:R-:W-:Y:S02]  /*4140*/  @!P1 LEA.HI.X R5, R5, R241, R245, 0x2, P0 ;  /* 0x000000f105059211 */ /* 0x000fe400000f14f5 */
[----:B------:R-:W0:Y:S01]  /*4150*/  @!P1 LDC.64 R240, c[0x0][0x248] ;  /* 0x00009200fff09b82 */ /* 0x000e220000000a00 */
[----:B-1----:R-:W-:Y:S02]  /*4160*/  IADD3 R242, R244, UR8, RZ ;  /* 0x00000008f4f27c10 */ /* 0x002fe4000fffe0ff */
[----:B------:R1:W5:Y:S03]  /*4170*/  @!P1 LDG.E.128 R132, desc[UR36][R4.64] ;  /* 0x0000002404849981 */ /* 0x000366000c1e1d00 */
[----:B------:R-:W-:-:S05]  /*4180*/  @!P1 IMAD.SHL.U32 R244, R242, 0x4, RZ ;  /* 0x00000004f2f49824 */ /* 0x000fca00078e00ff */
[----:B------:R-:W-:Y:S01]  /*4190*/  @!P1 IADD3 R243, P0, R0, R244, RZ ;  /* 0x000000f400f39210 */ /* 0x000fe20007f1e0ff */
[----:B-1----:R-:W1:Y:S03]  /*41a0*/  @!P1 LDC.64 R4, c[0x0][0x248] ;  /* 0x00009200ff049b82 */ /* 0x002e660000000a00 */
[----:B------:R-:W-:Y:S02]  /*41b0*/  @!P1 LEA.HI.X.SX32 R245, R244, R3, 0x1, P0 ;  /* 0x00000003f4f59211 */ /* 0x000fe400000f0eff */
[----:B0-----:R-:W-:-:S04]  /*41c0*/  @!P1 LEA R244, P0, R243, R240, 0x2 ;  /* 0x000000f0f3f49211 */ /* 0x001fc800078010ff */
[----:B------:R-:W-:Y:S02]  /*41d0*/  @!P1 LEA.HI.X R245, R243, R241, R245, 0x2, P0 ;  /* 0x000000f1f3f59211 */ /* 0x000fe400000f14f5 */
[----:B------:R-:W0:Y:S01]  /*41e0*/  @!P1 LDC.64 R240, c[0x0][0x248] ;  /* 0x00009200fff09b82 */ /* 0x000e220000000a00 */
[----:B------:R-:W-:Y:S02]  /*41f0*/  IADD3 R242, R242, UR8, RZ ;  /* 0x00000008f2f27c10 */ /* 0x000fe4000fffe0ff */
[----:B------:R-:W-:Y:S01]  /*4200*/  MOV R247, UR8 ;  /* 0x0000000800f77c02 */ /* 0x000fe20008000f00 */
[----:B------:R3:W5:Y:S02]  /*4210*/  @!P1 LDG.E.128 R136, desc[UR36][R244.64] ;  /* 0x00000024f4889981 */ /* 0x000764000c1e1d00 */
[----:B------:R-:W-:-:S05]  /*4220*/  @!P1 IMAD.SHL.U32 R6, R242, 0x4, RZ ;  /* 0x00000004f2069824 */ /* 0x000fca00078e00ff */
[----:B------:R-:W-:-:S04]  /*4230*/  @!P1 IADD3 R7, P0, R0, R6, RZ ;  /* 0x0000000600079210 */ /* 0x000fc80007f1e0ff */
[----:B------:R-:W-:Y:S02]  /*4240*/  @!P1 LEA.HI.X.SX32 R243, R6, R3, 0x1, P0 ;  /* 0x0000000306f39211 */ /* 0x000fe400000f0eff */
[----:B0-----:R-:W-:-:S04]  /*4250*/  @!P1 LEA R6, P0, R7, R240, 0x2 ;  /* 0x000000f007069211 */ /* 0x001fc800078010ff */
[----:B------:R-:W-:Y:S02]  /*4260*/  @!P1 LEA.HI.X R7, R7, R241, R243, 0x2, P0 ;  /* 0x000000f107079211 */ /* 0x000fe400000f14f3 */
[----:B------:R-:W0:Y:S01]  /*4270*/  @!P1 LDC.64 R240, c[0x0][0x248] ;  /* 0x00009200fff09b82 */ /* 0x000e220000000a00 */
[----:B------:R-:W-:Y:S01]  /*4280*/  IADD3 R243, R242, UR8, RZ ;  /* 0x00000008f2f37c10 */ /* 0x000fe2000fffe0ff */
[----:B------:R-:W-:Y:S01]  /*4290*/  IMAD R247, R247, 0x26, R246 ;  /* 0x00000026f7f77824 */ /* 0x000fe200078e02f6 */
[----:B------:R4:W5:Y:S03]  /*42a0*/  @!P1 LDG.E.128 R140, desc[UR36][R6.64] ;  /* 0x00000024068c9981 */ /* 0x000966000c1e1d00 */
[----:B------:R-:W-:-:S05]  /*42b0*/  @!P1 IMAD.SHL.U32 R243, R243, 0x4, RZ ;  /* 0x00000004f3f39824 */ /* 0x000fca00078e00ff */
[----:B------:R-:W-:-:S04]  /*42c0*/  @!P1 IADD3 R242, P0, R0, R243, RZ ;  /* 0x000000f300f29210 */ /* 0x000fc80007f1e0ff */
[----:B------:R-:W-:Y:S02]  /*42d0*/  @!P1 LEA.HI.X.SX32 R243, R243, R3, 0x1, P0 ;  /* 0x00000003f3f39211 */ /* 0x000fe400000f0eff */
[----:B0-----:R-:W-:-:S04]  /*42e0*/  @!P1 LEA R240, P0, R242, R240, 0x2 ;  /* 0x000000f0f2f09211 */ /* 0x001fc800078010ff */
[----:B------:R-:W-:Y:S01]  /*42f0*/  @!P1 LEA.HI.X R241, R242, R241, R243, 0x2, P0 ;  /* 0x000000f1f2f19211 */ /* 0x000fe200000f14f3 */
[----:B------:R-:W-:-:S04]  /*4300*/  @!P1 IMAD.SHL.U32 R242, R247, 0x4, RZ ;  /* 0x00000004f7f29824 */ /* 0x000fc800078e00ff */
[----:B------:R0:W5:Y:S01]  /*4310*/  @!P1 LDG.E.128 R144, desc[UR36][R240.64] ;  /* 0x00000024f0909981 */ /* 0x000162000c1e1d00 */
[----:B------:R-:W-:-:S04]  /*4320*/  @!P1 IADD3 R243, P0, R0, R242, RZ ;  /* 0x000000f200f39210 */ /* 0x000fc80007f1e0ff */
[----:B------:R-:W-:Y:S02]  /*4330*/  @!P1 LEA.HI.X.SX32 R248, R242, R3, 0x1, P0 ;  /* 0x00000003f2f89211 */ /* 0x000fe400000f0eff */
[----:B-1----:R-:W-:-:S04]  /*4340*/  @!P1 LEA R242, P0, R243, R4, 0x2 ;  /* 0x00000004f3f29211 */ /* 0x002fc800078010ff */
[----:B------:R-:W-:Y:S02]  /*4350*/  @!P1 LEA.HI.X R243, R243, R5, R248, 0x2, P0 ;  /* 0x00000005f3f39211 */ /* 0x000fe400000f14f8 */
[----:B------:R-:W1:Y:S01]  /*4360*/  @!P1 LDC.64 R4, c[0x0][0x248] ;  /* 0x00009200ff049b82 */ /* 0x000e620000000a00 */
[----:B------:R-:W-:Y:S02]  /*4370*/  IADD3 R247, R247, UR8, RZ ;  /* 0x00000008f7f77c10 */ /* 0x000fe4000fffe0ff */
[----:B------:R-:W5:Y:S03]  /*4380*/  @!P1 LDG.E.128 R148, desc[UR36][R242.64] ;  /* 0x00000024f2949981 */ /* 0x000f66000c1e1d00 */
[----:B---3--:R-:W-:-:S05]  /*4390*/  @!P1 IMAD.SHL.U32 R244, R247, 0x4, RZ ;  /* 0x00000004f7f49824 */ /* 0x008fca00078e00ff */
[----:B------:R-:W-:-:S04]  /*43a0*/  @!P1 IADD3 R245, P0, R0, R244, RZ ;  /* 0x000000f400f59210 */ /* 0x000fc80007f1e0ff */
[----:B------:R-:W-:Y:S02]  /*43b0*/  @!P1 LEA.HI.X.SX32 R248, R244, R3, 0x1, P0 ;  /* 0x00000003f4f89211 */ /* 0x000fe400000f0eff */
[----:B-1----:R-:W-:-:S04]  /*43c0*/  @!P1 LEA R244, P0, R245, R4, 0x2 ;  /* 0x00000004f5f49211 */ /* 0x002fc800078010ff */
[----:B------:R-:W-:Y:S02]  /*43d0*/  @!P1 LEA.HI.X R245, R245, R5, R248, 0x2, P0 ;  /* 0x00000005f5f59211 */ /* 0x000fe400000f14f8 */
[----:B------:R-:W1:Y:S01]  /*43e0*/  @!P1 LDC.64 R4, c[0x0][0x248] ;  /* 0x00009200ff049b82 */ /* 0x000e620000000a00 */
[----:B------:R-:W-:Y:S02]  /*43f0*/  IADD3 R247, R247, UR8, RZ ;  /* 0x00000008f7f77c10 */ /* 0x000fe4000fffe0ff */
[----:B------:R-:W5:Y:S03]  /*4400*/  @!P1 LDG.E.128 R152, desc[UR36][R244.64] ;  /* 0x00000024f4989981 */ /* 0x000f66000c1e1d00 */
[----:B----4-:R-:W-:-:S05]  /*4410*/  @!P1 IMAD.SHL.U32 R7, R247, 0x4, RZ ;  /* 0x00000004f7079824 */ /* 0x010fca00078e00ff */
[----:B------:R-:W-:-:S04]  /*4420*/  @!P1 IADD3 R6, P0, R0, R7, RZ ;  /* 0x0000000700069210 */ /* 0x000fc80007f1e0ff */
[----:B------:R-:W-:Y:S02]  /*4430*/  @!P1 LEA.HI.X.SX32 R7, R7, R3, 0x1, P0 ;  /* 0x0000000307079211 */ /* 0x000fe400000f0eff */
[----:B-1----:R-:W-:-:S04]  /*4440*/  @!P1 LEA R4, P0, R6, R4, 0x2 ;  /* 0x0000000406049211 */ /* 0x002fc800078010ff */
[----:B------:R-:W-:Y:S02]  /*4450*/  @!P1 LEA.HI.X R5, R6, R5, R7, 0x2, P0 ;  /* 0x0000000506059211 */ /* 0x000fe400000f1407 */
[----:B------:R-:W1:Y:S01]  /*4460*/  @!P1 LDC.64 R6, c[0x0][0x248] ;  /* 0x00009200ff069b82 */ /* 0x000e620000000a00 */
[----:B------:R-:W-:Y:S02]  /*4470*/  IADD3 R247, R247, UR8, RZ ;  /* 0x00000008f7f77c10 */ /* 0x000fe4000fffe0ff */
[----:B------:R3:W5:Y:S03]  /*4480*/  @!P1 LDG.E.128 R156, desc[UR36][R4.64] ;  /* 0x00000024049c9981 */ /* 0x000766000c1e1d00 */
[----:B0-----:R-:W-:-:S05]  /*4490*/  @!P1 IMAD.SHL.U32 R241, R247, 0x4, RZ ;  /* 0x00000004f7f19824 */ /* 0x001fca00078e00ff */
[----:B------:R-:W-:Y:S01]  /*44a0*/  @!P1 IADD3 R240, P0, R0, R241, RZ ;  /* 0x000000f100f09210 */ /* 0x000fe20007f1e0ff */
[----:B---3--:R-:W0:Y:S03]  /*44b0*/  @!P1 LDC.64 R4, c[0x0][0x248] ;  /* 0x00009200ff049b82 */ /* 0x008e260000000a00 */
[----:B------:R-:W-:Y:S02]  /*44c0*/  @!P1 LEA.HI.X.SX32 R241, R241, R3, 0x1, P0 ;  /* 0x00000003f1f19211 */ /* 0x000fe400000f0eff */
[----:B-1----:R-:W-:-:S04]  /*44d0*/  @!P1 LEA R6, P0, R240, R6, 0x2 ;  /* 0x00000006f0069211 */ /* 0x002fc800078010ff */
[----:B------:R-:W-:Y:S02]  /*44e0*/  @!P1 LEA.HI.X R7, R240, R7, R241, 0x2, P0 ;  /* 0x00000007f0079211 */ /* 0x000fe400000f14f1 */
[----:B------:R-:W1:Y:S01]  /*44f0*/  @!P1 LDC.64 R240, c[0x0][0x248] ;  /* 0x00009200fff09b82 */ /* 0x000e620000000a00 */
[----:B------:R-:W-:Y:S02]  /*4500*/  IADD3 R247, R247, UR8, RZ ;  /* 0x00000008f7f77c10 */ /* 0x000fe4000fffe0ff */
[----:B------:R3:W5:Y:S03]  /*4510*/  @!P1 LDG.E.128 R160, desc[UR36][R6.64] ;  /* 0x0000002406a09981 */ /* 0x000766000c1e1d00 */
[----:B------:R-:W-:-:S05]  /*4520*/  @!P1 IMAD.SHL.U32 R243, R247, 0x4, RZ ;  /* 0x00000004f7f39824 */ /* 0x000fca00078e00ff */
[----:B------:R-:W-:-:S04]  /*4530*/  @!P1 IADD3 R242, P0, R0, R243, RZ ;  /* 0x000000f300f29210 */ /* 0x000fc80007f1e0ff */
        /* <DEDUP_REMOVED lines=11> */
[----:B------:R-:W-:-:S03]  /*45f0*/  MOV R247, UR8 ;  /* 0x0000000800f77c02 */ /* 0x000fc60008000f00 */
[----:B------:R1:W5:Y:S02]  /*4600*/  @!P1 LDG.E.128 R168, desc[UR36][R242.64] ;  /* 0x00000024f2a89981 */ /* 0x000364000c1e1d00 */
[----:B------:R-:W-:-:S04]  /*4610*/  IMAD R247, R247, 0x2c, R246 ;  /* 0x0000002cf7f77824 */ /* 0x000fc800078e02f6 */
        /* <DEDUP_REMOVED lines=22> */
[----:B------:R-:W-:Y:S02]  /*4780*/  IADD3 R247, R247, UR8, RZ ;  /* 0x00000008f7f77c10 */ /* 0x000fe4000fffe0ff */
[----:B------:R3:W5:Y:S03]  /*4790*/  @!P1 LDG.E.128 R180, desc[UR36][R6.64] ;  /* 0x0000002406b49981 */ /* 0x000766000c1e1d00 */
[----:B-1----:R-:W-:-:S05]  /*47a0*/  @!P1 IMAD.SHL.U32 R243, R247, 0x4, RZ ;  /* 0x00000004f7f39824 */ /* 0x002fca00078e00ff */
[----:B------:R-:W-:Y:S01]  /*47b0*/  @!P1 IADD3 R242, P0, R0, R243, RZ ;  /* 0x000000f300f29210 */ /* 0x000fe20007f1e0ff */
[----:B---3--:R-:W1:Y:S03]  /*47c0*/  @!P1 LDC.64 R6, c[0x0][0x248] ;  /* 0x00009200ff069b82 */ /* 0x008e660000000a00 */
        /* <DEDUP_REMOVED lines=19> */
[----:B------:R-:W-:Y:S01]  /*4900*/  MOV R247, UR8 ;  /* 0x0000000800f77c02 */ /* 0x000fe20008000f00 */
[----:B------:R-:W-:Y:S04]  /*4910*/  @!P1 STL.64 [R1+0x20], R228 ;  /* 0x000020e401009387 */ /* 0x000fe80000100a00 */
[----:B------:R-:W-:Y:S01]  /*4920*/  IMAD R247, R247, 0x32, R246 ;  /* 0x00000032f7f77824 */ /* 0x000fe200078e02f6 */
[----:B------:R0:W5:Y:S03]  /*4930*/  @!P1 LDG.E.128 R192, desc[UR36][R242.64] ;  /* 0x00000024f2c09981 */ /* 0x000166000c1e1d00 */
[----:B------:R-:W-:-:S05]  /*4940*/  @!P1 IMAD.SHL.U32 R244, R247, 0x4, RZ ;  /* 0x00000004f7f49824 */ /* 0x000fca00078e00ff */
[----:B------:R-:W-:-:S04]  /*4950*/  @!P1 IADD3 R245, P0, R0, R244, RZ ;  /* 0x000000f400f59210 */ /* 0x000fc80007f1e0ff */
[----:B------:R-:W-:Y:S02]  /*4960*/  @!P1 LEA.HI.X.SX32 R248, R244, R3, 0x1, P0 ;  /* 0x00000003f4f89211 */ /* 0x000fe400000f0eff */
[----:B-1----:R-:W-:-:S04]  /*4970*/  @!P1 LEA R244, P0, R245, R6, 0x2 ;  /* 0x00000006f5f49211 */ /* 0x002fc800078010ff */
[----:B------:R-:W-:Y:S02]  /*4980*/  @!P1 LEA.HI.X R245, R245, R7, R248, 0x2, P0 ;  /* 0x00000007f5f59211 */ /* 0x000fe400000f14f8 */
[----:B------:R-:W1:Y:S01]  /*4990*/  @!P1 LDC.64 R6, c[0x0][0x248] ;  /* 0x00009200ff069b82 */ /* 0x000e620000000a00 */
[----:B---3--:R-:W-:Y:S01]  /*49a0*/  IADD3 R240, R247, UR8, RZ ;  /* 0x00000008f7f07c10 */ /* 0x008fe2000fffe0ff */
[----:B------:R3:W-:Y:S04]  /*49b0*/  @!P1 STL.64 [R1+0x28], R230 ;  /* 0x000028e601009387 */ /* 0x0007e80000100a00 */
[----:B------:R-:W-:Y:S01]  /*49c0*/  @!P1 IMAD.SHL.U32 R247, R240, 0x4, RZ ;  /* 0x00000004f0f79824 */ /* 0x000fe200078e00ff */
[----:B------:R2:W5:Y:S04]  /*49d0*/  @!P1 LDG.E.128 R196, desc[UR36][R244.64] ;  /* 0x00000024f4c49981 */ /* 0x000568000c1e1d00 */
[----:B------:R-:W-:Y:S01]  /*49e0*/  @!P1 IADD3 R241, P0, R0, R247, RZ ;  /* 0x000000f700f19210 */ /* 0x000fe20007f1e0ff */
[----:B---3--:R-:W3:Y:S03]  /*49f0*/  LDL.LU.64 R230, [R1+0x490] ;  /* 0x0004900001e67983 */ /* 0x008ee60000300a00 */
[----:B------:R-:W-:-:S02]  /*4a00*/  @!P1 LEA.HI.X.SX32 R247, R247, R3, 0x1, P0 ;  /* 0x00000003f7f79211 */ /* 0x000fc400000f0eff */
[----:B------:R-:W-:Y:S01]  /*4a10*/  IADD3 R240, R240, UR8, RZ ;  /* 0x00000008f0f07c10 */ /* 0x000fe2000fffe0ff */
[----:B------:R-:W3:Y:S01]  /*4a20*/  LDL.LU.64 R228, [R1+0x488] ;  /* 0x0004880001e47983 */ /* 0x000ee20000300a00 */
[----:B-1----:R-:W-:-:S04]  /*4a30*/  @!P1 LEA R248, P0, R241, R6, 0x2 ;  /* 0x00000006f1f89211 */ /* 0x002fc800078010ff */
[----:B------:R-:W-:Y:S02]  /*4a40*/  @!P1 LEA.HI.X R249, R241, R7, R247, 0x2, P0 ;  /* 0x00000007f1f99211 */ /* 0x000fe400000f14f7 */
[----:B------:R-:W1:Y:S01]  /*4a50*/  @!P1 LDC.64 R6, c[0x0][0x248] ;  /* 0x00009200ff069b82 */ /* 0x000e620000000a00 */
[----:B----4-:R-:W-:Y:S01]  /*4a60*/  @!P1 IMAD.SHL.U32 R4, R240, 0x4, RZ ;  /* 0x00000004f0049824 */ /* 0x010fe200078e00ff */
[----:B------:R-:W-:Y:S04]  /*4a70*/  @!P1 STL.64 [R1+0x10], R232 ;  /* 0x000010e801009387 */ /* 0x000fe80000100a00 */
[----:B------:R-:W-:Y:S01]  /*4a80*/  @!P1 IADD3 R5, P0, R0, R4, RZ ;  /* 0x0000000400059210 */ /* 0x000fe20007f1e0ff */
[----:B------:R-:W5:Y:S03]  /*4a90*/  @!P1 LDG.E.128 R200, desc[UR36][R248.64] ;  /* 0x00000024f8c89981 */ /* 0x000f66000c1e1d00 */
[----:B------:R-:W-:Y:S01]  /*4aa0*/  @!P1 LEA.HI.X.SX32 R241, R4, R3, 0x1, P0 ;  /* 0x0000000304f19211 */ /* 0x000fe200000f0eff */
[----:B------:R4:W-:Y:S01]  /*4ab0*/  @!P1 STL.64 [R1+0x18], R234 ;  /* 0x000018ea01009387 */ /* 0x0009e20000100a00 */
[----:B0-----:R-:W-:-:S03]  /*4ac0*/  IADD3 R242, R240, UR8, RZ ;  /* 0x00000008f0f27c10 */ /* 0x001fc6000fffe0ff */
[----:B----4-:R-:W4:Y:S01]  /*4ad0*/  LDL.LU.64 R234, [R1+0x480] ;  /* 0x0004800001ea7983 */ /* 0x010f220000300a00 */
[----:B-1----:R-:W-:-:S03]  /*4ae0*/  @!P1 LEA R4, P0, R5, R6, 0x2 ;  /* 0x0000000605049211 */ /* 0x002fc600078010ff */
[----:B------:R-:W4:Y:S01]  /*4af0*/  LDL.LU.64 R232, [R1+0x478] ;  /* 0x0004780001e87983 */ /* 0x000f220000300a00 */
[----:B------:R-:W-:Y:S02]  /*4b00*/  @!P1 LEA.HI.X R5, R5, R7, R241, 0x2, P0 ;  /* 0x0000000705059211 */ /* 0x000fe400000f14f1 */
[----:B------:R-:W0:Y:S01]  /*4b10*/  @!P1 LDC.64 R6, c[0x0][0x248] ;  /* 0x00009200ff069b82 */ /* 0x000e220000000a00 */
[----:B--2---:R-:W-:Y:S04]  /*4b20*/  @!P1 STL.64 [R1], R236 ;  /* 0x000000ec01009387 */ /* 0x004fe80000100a00 */
[----:B------:R1:W-:Y:S01]  /*4b30*/  @!P1 STL.64 [R1+0x8], R238 ;  /* 0x000008ee01009387 */ /* 0x0003e20000100a00 */
[C---:B------:R-:W-:Y:S01]  /*4b40*/  @!P1 IMAD.SHL.U32 R241, R242.reuse, 0x4, RZ ;  /* 0x00000004f2f19824 */ /* 0x040fe200078e00ff */
[----:B------:R-:W-:-:S02]  /*4b50*/  IADD3 R244, R242, UR8, RZ ;  /* 0x00000008f2f47c10 */ /* 0x000fc4000fffe0ff */
[----:B------:R2:W5:Y:S04]  /*4b60*/  @!P1 LDG.E.128 R204, desc[UR36][R4.64] ;  /* 0x0000002404cc9981 */ /* 0x000568000c1e1d00 */
[----:B-1----:R-:W4:Y:S01]  /*4b70*/  LDL.LU.64 R238, [R1+0x470] ;  /* 0x0004700001ee7983 */ /* 0x002f220000300a00 */
[----:B------:R-:W-:Y:S01]  /*4b80*/  @!P1 IADD3 R240, P0, R0, R241, RZ ;  /* 0x000000f100f09210 */ /* 0x000fe20007f1e0ff */
[C---:B------:R-:W-:Y:S01]  /*4b90*/  @!P1 IMAD.SHL.U32 R243, R244.reuse, 0x4, RZ ;  /* 0x00000004f4f39824 */ /* 0x040fe200078e00ff */
[----:B------:R-:W-:Y:S01]  /*4ba0*/  IADD3 R245, R244, UR8, RZ ;  /* 0x00000008f4f57c10 */ /* 0x000fe2000fffe0ff */
[----:B------:R-:W4:Y:S01]  /*4bb0*/  LDL.LU.64 R236, [R1+0x468] ;  /* 0x0004680001ec7983 */ /* 0x000f220000300a00 */
[----:B------:R-:W-:Y:S01]  /*4bc0*/  @!P1 LEA.HI.X.SX32 R241, R241, R3, 0x1, P0 ;  /* 0x00000003f1f19211 */ /* 0x000fe200000f0eff */
[----:B--2---:R-:W1:Y:S01]  /*4bd0*/  @!P1 LDC.64 R4, c[0x0][0x248] ;  /* 0x00009200ff049b82 */ /* 0x004e620000000a00 */
[----:B0-----:R-:W-:-:S04]  /*4be0*/  @!P1 LEA R6, P0, R240, R6, 0x2 ;  /* 0x00000006f0069211 */ /* 0x001fc800078010ff */
[----:B------:R-:W-:-:S03]  /*4bf0*/  @!P1 LEA.HI.X R7, R240, R7, R241, 0x2, P0 ;  /* 0x00000007f0079211 */ /* 0x000fc600000f14f1 */
[----:B------:R-:W0:Y:S01]  /*4c00*/  @!P1 LDC.64 R240, c[0x0][0x248] ;  /* 0x00009200fff09b82 */ /* 0x000e220000000a00 */
[----:B------:R-:W-:Y:S01]  /*4c10*/  @!P1 IADD3 R242, P0, R0, R243, RZ ;  /* 0x000000f300f29210 */ /* 0x000fe20007f1e0ff */
[----:B------:R-:W-:Y:S01]  /*4c20*/  @!P1 IMAD.SHL.U32 R245, R245, 0x4, RZ ;  /* 0x00000004f5f59824 */ /* 0x000fe200078e00ff */
[----:B------:R-:W-:Y:S01]  /*4c30*/  MOV R247, UR8 ;  /* 0x0000000800f77c02 */ /* 0x000fe20008000f00 */
[----:B------:R2:W5:Y:S01]  /*4c40*/  @!P1 LDG.E.128 R208, desc[UR36][R6.64] ;  /* 0x0000002406d09981 */ /* 0x000562000c1e1d00 */
[----:B------:R-:W-:Y:S02]  /*4c50*/  @!P1 LEA.HI.X.SX32 R243, R243, R3, 0x1, P0 ;  /* 0x00000003f3f39211 */ /* 0x000fe400000f0eff */
[----:B0-----:R-:W-:-:S04]  /*4c60*/  @!P1 LEA R240, P0, R242, R240, 0x2 ;  /* 0x000000f0f2f09211 */ /* 0x001fc800078010ff */
[----:B------:R-:W-:Y:S02]  /*4c70*/  @!P1 LEA.HI.X R241, R242, R241, R243, 0x2, P0 ;  /* 0x000000f1f2f19211 */ /* 0x000fe400000f14f3 */
[----:B------:R-:W0:Y:S01]  /*4c80*/  @!P1 LDC.64 R242, c[0x0][0x248] ;  /* 0x00009200fff29b82 */ /* 0x000e220000000a00 */
[----:B------:R-:W-:Y:S01]  /*4c90*/  @!P1 IADD3 R244, P0, R0, R245, RZ ;  /* 0x000000f500f49210 */ /* 0x000fe20007f1e0ff */
[----:B------:R-:W-:Y:S01]  /*4ca0*/  IMAD R247, R247, 0x38, R246 ;  /* 0x00000038f7f77824 */ /* 0x000fe200078e02f6 */
[----:B------:R2:W5:Y:S02]  /*4cb0*/  @!P1 LDG.E.128 R212, desc[UR36][R240.64] ;  /* 0x00000024f0d49981 */ /* 0x000564000c1e1d00 */
[----:B------:R-:W-:Y:S02]  /*4cc0*/  @!P1 LEA.HI.X.SX32 R245, R245, R3, 0x1, P0 ;  /* 0x00000003f5f59211 */ /* 0x000fe400000f0eff */
[----:B0-----:R-:W-:-:S04]  /*4cd0*/  @!P1 LEA R242, P0, R244, R242, 0x2 ;  /* 0x000000f2f4f29211 */ /* 0x001fc800078010ff */
[----:B------:R-:W-:Y:S01]  /*4ce0*/  @!P1 LEA.HI.X R243, R244, R243, R245, 0x2, P0 ;  /* 0x000000f3f4f39211 */ /* 0x000fe200000f14f5 */
[----:B------:R-:W-:-:S04]  /*4cf0*/  @!P1 IMAD.SHL.U32 R244, R247, 0x4, RZ ;  /* 0x00000004f7f49824 */ /* 0x000fc800078e00ff */
[----:B------:R-:W5:Y:S01]  /*4d00*/  @!P1 LDG.E.128 R16, desc[UR36][R242.64] ;  /* 0x00000024f2109981 */ /* 0x000f62000c1e1d00 */
[----:B------:R-:W-:-:S04]  /*4d10*/  @!P1 IADD3 R245, P0, R0, R244, RZ ;  /* 0x000000f400f59210 */ /* 0x000fc80007f1e0ff */
[----:B------:R-:W-:Y:S02]  /*4d20*/  @!P1 LEA.HI.X.SX32 R248, R244, R3, 0x1, P0 ;  /* 0x00000003f4f89211 */ /* 0x000fe400000f0eff */
[----:B-1----:R-:W-:-:S04]  /*4d30*/  @!P1 LEA R244, P0, R245, R4, 0x2 ;  /* 0x00000004f5f49211 */ /* 0x002fc800078010ff */
[----:B------:R-:W-:Y:S02]  /*4d40*/  @!P1 LEA.HI.X R245, R245, R5, R248, 0x2, P0 ;  /* 0x00000005f5f59211 */ /* 0x000fe400000f14f8 */
[----:B------:R-:W0:Y:S01]  /*4d50*/  @!P1 LDC.64 R4, c[0x0][0x248] ;  /* 0x00009200ff049b82 */ /* 0x000e220000000a00 */
[----:B------:R-:W-:Y:S02]  /*4d60*/  IADD3 R247, R247, UR8, RZ ;  /* 0x00000008f7f77c10 */ /* 0x000fe4000fffe0ff */
[----:B------:R-:W5:Y:S03]  /*4d70*/  @!P1 LDG.E.128 R12, desc[UR36][R244.64] ;  /* 0x00000024f40c9981 */ /* 0x000f66000c1e1d00 */
[----:B--2---:R-:W-:-:S05]  /*4d80*/  @!P1 IMAD.SHL.U32 R7, R247, 0x4, RZ ;  /* 0x00000004f7079824 */ /* 0x004fca00078e00ff */
[----:B------:R-:W-:-:S04]  /*4d90*/  @!P1 IADD3 R6, P0, R0, R7, RZ ;  /* 0x0000000700069210 */ /* 0x000fc80007f1e0ff */
[----:B------:R-:W-:Y:S02]  /*4da0*/  @!P1 LEA.HI.X.SX32 R7, R7, R3, 0x1, P0 ;  /* 0x0000000307079211 */ /* 0x000fe400000f0eff */
[----:B0-----:R-:W-:-:S04]  /*4db0*/  @!P1 LEA R4, P0, R6, R4, 0x2 ;  /* 0x0000000406049211 */ /* 0x001fc800078010ff */
[----:B------:R-:W-:Y:S02]  /*4dc0*/  @!P1 LEA.HI.X R5, R6, R5, R7, 0x2, P0 ;  /* 0x0000000506059211 */ /* 0x000fe400000f1407 */
[----:B------:R-:W0:Y:S01]  /*4dd0*/  @!P1 LDC.64 R6, c[0x0][0x248] ;  /* 0x00009200ff069b82 */ /* 0x000e220000000a00 */
[----:B------:R-:W-:Y:S01]  /*4de0*/  IADD3 R247, R247, UR8, RZ ;  /* 0x00000008f7f77c10 */ /* 0x000fe2000fffe0ff */
[----:B------:R-:W-:Y:S01]  /*4df0*/  UISETP.NE.U32.AND UP0, UPT, UR10, URZ, UPT ;  /* 0x0000003f0a00728c */ /* 0x000fe2000bf05070 */
[----:B------:R1:W5:Y:S03]  /*4e00*/  @!P1 LDG.E.128 R8, desc[UR36][R4.64] ;  /* 0x0000002404089981 */ /* 0x000366000c1e1d00 */
[----:B------:R-:W-:-:S05]  /*4e10*/  @!P1 IMAD.SHL.U32 R241, R247, 0x4, RZ ;  /* 0x00000004f7f19824 */ /* 0x000fca00078e00ff */
[----:B------:R-:W-:Y:S01]  /*4e20*/  @!P1 IADD3 R240, P0, R0, R241, RZ ;  /* 0x000000f100f09210 */ /* 0x000fe20007f1e0ff */
[----:B------:R-:W-:Y:S01]  /*4e30*/  UISETP.NE.AND.EX UP0, UPT, UR11, URZ, UPT, UP0 ;  /* 0x0000003f0b00728c */ /* 0x000fe2000bf05300 */
[----:B-1----:R-:W1:Y:S02]  /*4e40*/  @!P1 LDC.64 R4, c[0x0][0x248] ;  /* 0x00009200ff049b82 */ /* 0x002e640000000a00 */
[----:B------:R-:W-:Y:S02]  /*4e50*/  @!P1 LEA.HI.X.SX32 R241, R241, R3, 0x1, P0 ;  /* 0x00000003f1f19211 */ /* 0x000fe400000f0eff */
[----:B0-----:R-:W-:-:S04]  /*4e60*/  @!P1 LEA R6, P0, R240, R6, 0x2 ;  /* 0x00000006f0069211 */ /* 0x001fc800078010ff */
[----:B------:R-:W-:Y:S02]  /*4e70*/  @!P1 LEA.HI.X R7, R240, R7, R241, 0x2, P0 ;  /* 0x00000007f0079211 */ /* 0x000fe400000f14f1 */
[----:B------:R-:W0:Y:S01]  /*4e80*/  @!P1 LDC.64 R240, c[0x0][0x248] ;  /* 0x00009200fff09b82 */ /* 0x000e220000000a00 */
[----:B------:R-:W-:Y:S01]  /*4e90*/  IADD3 R247, R247, UR8, RZ ;  /* 0x00000008f7f77c10 */ /* 0x000fe2000fffe0ff */
[----:B------:R-:W-:Y:S01]  /*4ea0*/  @UP0 UIMAD UR4, UR45, UR8, URZ ;  /* 0x000000082d0402a4 */ /* 0x000fe2000f8e023f */
[----:B------:R2:W5:Y:S03]  /*4eb0*/  @!P1 LDG.E.128 R216, desc[UR36][R6.64] ;  /* 0x0000002406d89981 */ /* 0x000566000c1e1d00 */
[----:B------:R-:W-:-:S05]  /*4ec0*/  @!P1 IMAD.SHL.U32 R243, R247, 0x4, RZ ;  /* 0x00000004f7f39824 */ /* 0x000fca00078e00ff */
[----:B------:R-:W-:-:S04]  /*4ed0*/  @!P1 IADD3 R242, P0, R0, R243, RZ ;  /* 0x000000f300f29210 */ /* 0x000fc80007f1e0ff */
[----:B------:R-:W-:Y:S02]  /*4ee0*/  @!P1 LEA.HI.X.SX32 R243, R243, R3, 0x1, P0 ;  /* 0x00000003f3f39211 */ /* 0x000fe400000f0eff */
[----:B0-----:R-:W-:-:S04]  /*4ef0*/  @!P1 LEA R240, P0, R242, R240, 0x2 ;  /* 0x000000f0f2f09211 */ /* 0x001fc800078010ff */
[----:B------:R-:W-:Y:S02]  /*4f00*/  @!P1 LEA.HI.X R241, R242, R241, R243, 0x2, P0 ;  /* 0x000000f1f2f19211 */ /* 0x000fe400000f14f3 */
[----:B------:R-:W0:Y:S01]  /*4f10*/  @!P1 LDC.64 R242, c[0x0][0x248] ;  /* 0x00009200fff29b82 */ /* 0x000e220000000a00 */
[----:B------:R-:W-:Y:S01]  /*4f20*/  IADD3 R247, R247, UR8, RZ ;  /* 0x00000008f7f77c10 */ /* 0x000fe2000fffe0ff */
[----:B--2---:R-:W-:Y:S01]  /*4f30*/  IMAD.U32 R6, RZ, RZ, UR10 ;  /* 0x0000000aff067e24 */ /* 0x004fe2000f8e00ff */
[----:B------:R-:W-:Y:S01]  /*4f40*/  @UP0 USHF.R.S32.HI UR5, URZ, 0x1f, UR4 ;  /* 0x0000001f3f050899 */ /* 0x000fe20008011404 */
[----:B------:R-:W5:Y:S02]  /*4f50*/  @!P1 LDG.E.128 R220, desc[UR36][R240.64] ;  /* 0x00000024f0dc9981 */ /* 0x000f64000c1e1d00 */
        /* <DEDUP_REMOVED lines=13> */
[----:B------:R-:W-:Y:S02]  /*5030*/  PLOP3.LUT P0, PT, PT, PT, UP0, 0x80, 0x0 ;  /* 0x000000000000781c */ /* 0x000fe40003f0f008 */
[----:B------:R-:W-:Y:S01]  /*5040*/  MOV R248, UR8 ;  /* 0x0000000800f87c02 */ /* 0x000fe20008000f00 */
[----:B---3--:R-:W5:Y:S04]  /*5050*/  @!P1 LDG.E.128 R228, desc[UR36][R244.64] ;  /* 0x00000024f4e49981 */ /* 0x008f68000c1e1d00 */
[----:B------:R-:W-:Y:S01]  /*5060*/  IMAD R248, R248, 0x3e, R246 ;  /* 0x0000003ef8f87824 */ /* 0x000fe200078e02f6 */
[----:B------:R-:W-:-:S03]  /*5070*/  MOV R246, UR11 ;  /* 0x0000000b00f67c02 */ /* 0x000fc60008000f00 */
[----:B------:R-:W-:Y:S02]  /*5080*/  @!P1 IMAD.SHL.U32 R247, R248, 0x4, RZ ;  /* 0x00000004f8f79824 */ /* 0x000fe400078e00ff */
[----:B------:R-:W-:Y:S02]  /*5090*/  @P0 IADD3 R6, P2, P3, R2, UR4, R6 ;  /* 0x0000000402060c10 */ /* 0x000fe4000fb5e006 */
[----:B------:R-:W-:-:S04]  /*50a0*/  @P0 SHF.R.S32.HI R7, RZ, 0x1f, R2 ;  /* 0x0000001fff070819 */ /* 0x000fc80000011402 */
[----:B------:R-:W-:Y:S02]  /*50b0*/  @P0 IADD3.X R7, R7, UR5, R246, P2, P3 ;  /* 0x0000000507070c10 */ /* 0x000fe400097e64f6 */
[----:B------:R-:W-:-:S03]  /*50c0*/  @!P1 IADD3 R246, P2, R0, R247, RZ ;  /* 0x000000f700f69210 */ /* 0x000fc60007f5e0ff */
[----:B------:R0:W2:Y:S01]  /*50d0*/  @P0 LDG.E.U8 R249, desc[UR36][R6.64] ;  /* 0x0000002406f90981 */ /* 0x0000a2000c1e1100 */
[----:B------:R-:W-:Y:S02]  /*50e0*/  @!P1 LEA.HI.X.SX32 R247, R247, R3, 0x1, P2 ;  /* 0x00000003f7f79211 */ /* 0x000fe400010f0eff */
[----:B-1----:R-:W-:-:S04]  /*50f0*/  @!P1 LEA R4, P2, R246, R4, 0x2 ;  /* 0x00000004f6049211 */ /* 0x002fc800078410ff */
[----:B------:R-:W-:Y:S02]  /*5100*/  @!P1 LEA.HI.X R5, R246, R5, R247, 0x2, P2 ;  /* 0x00000005f6059211 */ /* 0x000fe400010f14f7 */
[----:B------:R-:W1:Y:S01]  /*5110*/  @!P1 LDC.64 R246, c[0x0][0x248] ;  /* 0x00009200fff69b82 */ /* 0x000e620000000a00 */
[----:B0-----:R-:W-:-:S05]  /*5120*/  IADD3 R6, R248, UR8, RZ ;  /* 0x00000008f8067c10 */ /* 0x001fca000fffe0ff */
[----:B------:R-:W-:Y:S01]  /*5130*/  @!P1 IMAD.SHL.U32 R6, R6, 0x4, RZ ;  /* 0x0000000406069824 */ /* 0x000fe200078e00ff */
[----:B----4-:R0:W5:Y:S04]  /*5140*/  @!P1 LDG.E.128 R232, desc[UR36][R4.64] ;  /* 0x0000002404e89981 */ /* 0x010168000c1e1d00 */
[----:B------:R-:W-:-:S04]  /*5150*/  @!P1 IADD3 R7, P2, R0, R6, RZ ;  /* 0x0000000600079210 */ /* 0x000fc80007f5e0ff */
[----:B------:R-:W-:Y:S02]  /*5160*/  @!P1 LEA.HI.X.SX32 R248, R6, R3, 0x1, P2 ;  /* 0x0000000306f89211 */ /* 0x000fe400010f0eff */
[----:B-1----:R-:W-:-:S04]  /*5170*/  @!P1 LEA R6, P2, R7, R246, 0x2 ;  /* 0x000000f607069211 */ /* 0x002fc800078410ff */
[----:B------:R-:W-:-:S05]  /*5180*/  @!P1 LEA.HI.X R7, R7, R247, R248, 0x2, P2 ;  /* 0x000000f707079211 */ /* 0x000fca00010f14f8 */
[----:B------:R0:W5:Y:S01]  /*5190*/  @!P1 LDG.E.128 R236, desc[UR36][R6.64] ;  /* 0x0000002406ec9981 */ /* 0x000162000c1e1d00 */
[----:B------:R-:W-:Y:S01]  /*51a0*/  BSSY B1, `(.L_x_3097) ;  /* 0x000025f000017945 */ /* 0x000fe20003800000 */
[----:B--2---:R-:W-:-:S03]  /*51b0*/  ISETP.NE.AND P0, PT, R249, RZ, P0 ;  /* 0x000000fff900720c */ /* 0x004fc60000705270 */
[----:B0-----:R-:W-:Y:S10]  /*51c0*/  @P1 BRA `(.L_x_3098) ;  /* 0x0000002400701947 */ /* 0x001ff40003800000 */
[----:B------:R-:W2:Y:S04]  /*51d0*/  LDL R6, [R1+0x44] ;  /* 0x0000440001067983 */ /* 0x000ea80000100800 */
[----:B------:R-:W2:Y:S04]  /*51e0*/  LDL R7, [R1+0x444] ;  /* 0x0004440001077983 */ /* 0x000ea80000100800 */
[----:B------:R-:W3:Y:S04]  /*51f0*/  LDL R5, [R1+0x440] ;  /* 0x0004400001057983 */ /* 0x000ee80000100800 */
[----:B------:R-:W4:Y:S04]  /*5200*/  LDL R249, [R1+0x450] ;  /* 0x0004500001f97983 */ /* 0x000f280000100800 */
        /* <DEDUP_REMOVED lines=12> */
[----:B-----5:R0:W-:Y:S04]  /*52d0*/  STL [R1+0x4a4], R19 ;  /* 0x0004a41301007387 */ /* 0x0201e80000100800 */
[----:B0-----:R-:W4:Y:S04]  /*52e0*/  LDL R19, [R1+0x50] ;  /* 0x0000500001137983 */ /* 0x001f280000100800 */
[----:B------:R0:W-:Y:S04]  /*52f0*/  STL [R1+0x4a0], R238 ;  /* 0x0004a0ee01007387 */ /* 0x0001e80000100800 */
[----:B0-----:R-:W4:Y:S04]  /*5300*/  LDL R238, [R1+0x40] ;  /* 0x0000400001ee7983 */ /* 0x001f280000100800 */
        /* <DEDUP_REMOVED lines=32> */
[----:B------:R-:W3:Y:S01]  /*5510*/  LDL R4, [R1+0x3b0] ;  /* 0x0003b00001047983 */ /* 0x000ee20000100800 */
[----:B----4-:R-:W-:-:S03]  /*5520*/  FMUL.FTZ R5, R5, R238 ;  /* 0x000000ee05057220 */ /* 0x010fc60000410000 */
[----:B------:R-:W4:Y:S01]  /*5530*/  LDL R238, [R1+0x400] ;  /* 0x0004000001ee7983 */ /* 0x000f220000100800 */
[----:B------:R-:W-:-:S03]  /*5540*/  FFMA.FTZ R5, R249, R19, R5 ;  /* 0x00000013f9057223 */ /* 0x000fc60000010005 */
[----:B------:R-:W4:Y:S04]  /*5550*/  LDL R19, [R1+0x3d0] ;  /* 0x0003d00001137983 */ /* 0x000f280000100800 */
[----:B------:R-:W4:Y:S01]  /*5560*/  LDL R249, [R1+0x344] ;  /* 0x0003440001f97983 */ /* 0x000f220000100800 */
[----:B--2---:R-:W-:Y:S01]  /*5570*/  FFMA.FTZ R5, R7, R244, R5 ;  /* 0x000000f407057223 */ /* 0x004fe20000010005 */
[----:B------:R-:W-:Y:S02]  /*5580*/  FFMA.FTZ R6, R3, R245, R6 ;  /* 0x000000f503067223 */ /* 0x000fe40000010006 */
[----:B------:R-:W2:Y:S01]  /*5590*/  LDL R7, [R1+0x3c4] ;  /* 0x0003c40001077983 */ /* 0x000ea20000100800 */
[----:B------:R-:W-:-:S03]  /*55a0*/  FFMA.FTZ R5, R2, R242, R5 ;  /* 0x000000f202057223 */ /* 0x000fc60000010005 */
[----:B------:R-:W2:Y:S01]  /*55b0*/  LDL R2, [R1+0x3a0] ;  /* 0x0003a00001027983 */ /* 0x000ea20000100800 */
[----:B------:R-:W-:-:S03]  /*55c0*/  FFMA.FTZ R6, R0, R243, R6 ;  /* 0x000000f300067223 */ /* 0x000fc60000010006 */
[----:B------:R-:W2:Y:S01]  /*55d0*/  LDL R3, [R1+0x3b4] ;  /* 0x0003b40001037983 */ /* 0x000ea20000100800 */
[----:B------:R-:W-:-:S03]  /*55e0*/  FFMA.FTZ R6, R239, R247, R6 ;  /* 0x000000f7ef067223 */ /* 0x000fc60000010006 */
[----:B------:R-:W2:Y:S01]  /*55f0*/  LDL R0, [R1+0x3a4] ;  /* 0x0003a40001007983 */ /* 0x000ea20000100800 */
[----:B---3--:R-:W-:Y:S01]  /*5600*/  FFMA.FTZ R5, R240, R241, R5 ;  /* 0x000000f1f0057223 */ /* 0x008fe20000010005 */
[----:B------:R-:W-:Y:S02]  /*5610*/  FFMA.FTZ R6, R235, R246, R6 ;  /* 0x000000f6eb067223 */ /* 0x000fe40000010006 */
[----:B------:R-:W3:Y:S02]  /*5620*/  LDL R247, [R1+0x334] ;  /* 0x0003340001f77983 */ /* 0x000ee40000100800 */
        /* <DEDUP_REMOVED lines=36> */
[----:B----4-:R-:W-:Y:S01]  /*5870*/  FFMA.FTZ R6, R238, R45, R6 ;  /* 0x0000002dee067223 */ /* 0x010fe20000010006 */
[----:B---3--:R-:W-:Y:S02]  /*5880*/  FFMA.FTZ R5, R19, R44, R5 ;  /* 0x0000002c13057223 */ /* 0x008fe40000010005 */
[----:B------:R-:W3:Y:S02]  /*5890*/  LDL.LU R19, [R1+0x4a4] ;  /* 0x0004a40001137983 */ /* 0x000ee40000300800 */
[----:B------:R-:W-:Y:S01]  /*58a0*/  FFMA.FTZ R5, R15, R48, R5 ;  /* 0x000000300f057223 */ /* 0x000fe20000010005 */
[----:B------:R-:W-:Y:S01]  /*58b0*/  FFMA.FTZ R6, R11, R49, R6 ;  /* 0x000000310b067223 */ /* 0x000fe20000010006 */
[----:B------:R-:W4:Y:S02]  /*58c0*/  LDL.LU R238, [R1+0x4a0] ;  /* 0x0004a00001ee7983 */ /* 0x000f240000300800 */
[----:B------:R-:W-:Y:S01]  /*58d0*/  FFMA.FTZ R5, R219, R52, R5 ;  /* 0x00000034db057223 */ /* 0x000fe20000010005 */
[----:B------:R-:W-:Y:S01]  /*58e0*/  FFMA.FTZ R6, R223, R53, R6 ;  /* 0x00000035df067223 */ /* 0x000fe20000010006 */
[----:B------:R-:W3:Y:S02]  /*58f0*/  LDL.LU R15, [R1+0x49c] ;  /* 0x00049c00010f7983 */ /* 0x000ee40000300800 */
[----:B------:R-:W-:-:S02]  /*5900*/  FFMA.FTZ R5, R227, R56, R5 ;  /* 0x00000038e3057223 */ /* 0x000fc40000010005 */
[----:B------:R-:W3:Y:S02]  /*5910*/  LDL.LU R11, [R1+0x498] ;  /* 0x00049800010b7983 */ /* 0x000ee40000300800 */
[----:B------:R-:W-:Y:S02]  /*5920*/  FFMA.FTZ R5, R252, R60, R5 ;  /* 0x0000003cfc057223 */ /* 0x000fe40000010005 */
[----:B------:R-:W3:Y:S02]  /*5930*/  LDL.LU R219, [R1+0x494] ;  /* 0x0004940001db7983 */ /* 0x000ee40000300800 */
[----:B------:R-:W-:Y:S02]  /*5940*/  FFMA.FTZ R5, R250, R64, R5 ;  /* 0x00000040fa057223 */ /* 0x000fe40000010005 */
[----:B------:R-:W3:Y:S02]  /*5950*/  LDL.LU R223, [R1+0x490] ;  /* 0x0004900001df7983 */ /* 0x000ee40000300800 */
[----:B------:R-:W-:-:S02]  /*5960*/  FFMA.FTZ R5, R248, R68, R5 ;  /* 0x00000044f8057223 */ /* 0x000fc40000010005 */
[----:B------:R-:W3:Y:S02]  /*5970*/  LDL.LU R227, [R1+0x48c] ;  /* 0x00048c0001e37983 */ /* 0x000ee40000300800 */
[----:B------:R-:W-:-:S04]  /*5980*/  FFMA.FTZ R5, R246, R72, R5 ;  /* 0x00000048f6057223 */ /* 0x000fc80000010005 */
[----:B------:R-:W-:-:S04]  /*5990*/  FFMA.FTZ R5, R244, R76, R5 ;  /* 0x0000004cf4057223 */ /* 0x000fc80000010005 */
[----:B------:R-:W-:-:S04]  /*59a0*/  FFMA.FTZ R5, R242, R80, R5 ;  /* 0x00000050f2057223 */ /* 0x000fc80000010005 */
[----:B------:R-:W-:Y:S01]  /*59b0*/  FFMA.FTZ R5, R240, R84, R5 ;  /* 0x00000054f0057223 */ /* 0x000fe20000010005 */
[----:B--2---:R-:W-:Y:S02]  /*59c0*/  FFMA.FTZ R6, R2, R57, R6 ;  /* 0x0000003902067223 */ /* 0x004fe40000010006 */
[----:B------:R-:W2:Y:S02]  /*59d0*/  LDL.LU R2, [R1+0x488] ;  /* 0x0004880001027983 */ /* 0x000ea40000300800 */
[----:B------:R-:W-:Y:S02]  /*59e0*/  FFMA.FTZ R6, R251, R61, R6 ;  /* 0x0000003dfb067223 */ /* 0x000fe40000010006 */
[----:B------:R-:W4:Y:S02]  /*59f0*/  LDL R244, [R1+0x2b4] ;  /* 0x0002b40001f47983 */ /* 0x000f240000100800 */
[----:B------:R-:W-:Y:S02]  /*5a00*/  FFMA.FTZ R6, R249, R65, R6 ;  /* 0x00000041f9067223 */ /* 0x000fe40000010006 */
[----:B------:R-:W3:Y:S02]  /*5a10*/  LDL R240, [R1+0x2a4] ;  /* 0x0002a40001f07983 */ /* 0x000ee40000100800 */
[----:B------:R-:W-:Y:S01]  /*5a20*/  FFMA.FTZ R6, R247, R69, R6 ;  /* 0x00000045f7067223 */ /* 0x000fe20000010006 */
[----:B------:R-:W-:Y:S01]  /*5a30*/  FFMA.FTZ R5, R235, R88, R5 ;  /* 0x00000058eb057223 */ /* 0x000fe20000010005 */
[----:B------:R-:W2:Y:S02]  /*5a40*/  LDL R242, [R1+0x2a0] ;  /* 0x0002a00001f27983 */ /* 0x000ea40000100800 */
[----:B------:R-:W-:-:S02]  /*5a50*/  FFMA.FTZ R6, R245, R73, R6 ;  /* 0x00000049f5067223 */ /* 0x000fc40000010006 */
[----:B------:R-:W3:Y:S02]  /*5a60*/  LDL R245, [R1+0x2b0] ;  /* 0x0002b00001f57983 */ /* 0x000ee40000100800 */
[----:B------:R-:W-:Y:S02]  /*5a70*/  FFMA.FTZ R6, R243, R77, R6 ;  /* 0x0000004df3067223 */ /* 0x000fe40000010006 */
[----:B------:R-:W2:Y:S02]  /*5a80*/  LDL R252, [R1+0x294] ;  /* 0x0002940001fc7983 */ /* 0x000ea40000100800 */
[----:B------:R-:W-:Y:S01]  /*5a90*/  FFMA.FTZ R6, R241, R81, R6 ;  /* 0x00000051f1067223 */ /* 0x000fe20000010006 */
[----:B------:R-:W-:Y:S01]  /*5aa0*/  FFMA.FTZ R5, R7, R92, R5 ;  /* 0x0000005c07057223 */ /* 0x000fe20000010005 */
[----:B------:R-:W2:Y:S02]  /*5ab0*/  LDL R250, [R1+0x284] ;  /* 0x0002840001fa7983 */ /* 0x000ea40000100800 */
[----:B------:R-:W-:Y:S01]  /*5ac0*/  FFMA.FTZ R6, R239, R85, R6 ;  /* 0x00000055ef067223 */ /* 0x000fe20000010006 */
[----:B------:R-:W-:Y:S01]  /*5ad0*/  FFMA.FTZ R5, R4, R96, R5 ;  /* 0x0000006004057223 */ /* 0x000fe20000010005 */
[----:B------:R-:W2:Y:S02]  /*5ae0*/  LDL R251, [R1+0x280] ;  /* 0x0002800001fb7983 */ /* 0x000ea40000100800 */
[----:B------:R-:W-:-:S02]  /*5af0*/  FFMA.FTZ R6, R231, R89, R6 ;  /* 0x00000059e7067223 */ /* 0x000fc40000010006 */
[----:B------:R-:W2:Y:S04]  /*5b00*/  LDL R231, [R1+0x290] ;  /* 0x0002900001e77983 */ /* 0x000ea80000100800 */
        /* <DEDUP_REMOVED lines=20> */
[----:B--2---:R-:W-:Y:S01]  /*5c50*/  FFMA.FTZ R5, R242, R104, R5 ;  /* 0x00000068f2057223 */ /* 0x004fe20000010005 */
[----:B------:R-:W-:Y:S02]  /*5c60*/  FFMA.FTZ R6, R252, R109, R6 ;  /* 0x0000006dfc067223 */ /* 0x000fe40000010006 */
[----:B------:R-:W2:Y:S02]  /*5c70*/  LDL R242, [R1+0x200] ;  /* 0x0002000001f27983 */ /* 0x000ea40000100800 */
[----:B------:R-:W-:Y:S01]  /*5c80*/  FFMA.FTZ R6, R250, R113, R6 ;  /* 0x00000071fa067223 */ /* 0x000fe20000010006 */
[----:B------:R-:W-:Y:S02]  /*5c90*/  FFMA.FTZ R5, R231, R108, R5 ;  /* 0x0000006ce7057223 */ /* 0x000fe40000010005 */
[----:B------:R-:W2:Y:S02]  /*5ca0*/  LDL.LU R231, [R1+0x484] ;  /* 0x0004840001e77983 */ /* 0x000ea40000300800 */
[----:B------:R-:W-:Y:S01]  /*5cb0*/  FFMA.FTZ R5, R251, R112, R5 ;  /* 0x00000070fb057223 */ /* 0x000fe20000010005 */
[----:B------:R-:W-:Y:S01]  /*5cc0*/  FFMA.FTZ R6, R4, R117, R6 ;  /* 0x0000007504067223 */ /* 0x000fe20000010006 */
[----:B------:R-:W2:Y:S02]  /*5cd0*/  LDL R251, [R1+0x70] ;  /* 0x0000700001fb7983 */ /* 0x000ea40000100800 */
[----:B------:R-:W-:-:S02]  /*5ce0*/  FFMA.FTZ R5, R239, R116, R5 ;  /* 0x00000074ef057223 */ /* 0x000fc40000010005 */
        /* <DEDUP_REMOVED lines=20> */
[----:B---3--:R-:W-:Y:S01]  /*5e30*/  FFMA.FTZ R5, R245, R132, R5 ;  /* 0x00000084f5057223 */ /* 0x008fe20000010005 */
[----:B------:R-:W-:Y:S02]  /*5e40*/  FFMA.FTZ R6, R3, R141, R6 ;  /* 0x0000008d03067223 */ /* 0x000fe40000010006 */
        /* <DEDUP_REMOVED lines=20> */
[----:B------:R-:W-:Y:S01]  /*5f90*/  FFMA.FTZ R6, R241, R157, R6 ;  /* 0x0000009df1067223 */ /* 0x000fe20000010006 */
[----:B------:R-:W-:Y:S02]  /*5fa0*/  FFMA.FTZ R5, R249, R160, R5 ;  /* 0x000000a0f9057223 */ /* 0x000fe40000010005 */
        /* <DEDUP_REMOVED lines=8> */
[----:B------:R-:W-:Y:S01]  /*6030*/  FFMA.FTZ R5, R245, R168, R5 ;  /* 0x000000a8f5057223 */ /* 0x000fe20000010005 */
[----:B------:R-:W-:Y:S02]  /*6040*/  FFMA.FTZ R6, R243, R169, R6 ;  /* 0x000000a9f3067223 */ /* 0x000fe40000010006 */
[----:B------:R-:W3:Y:S04]  /*6050*/  LDL R245, [R1+0x140] ;  /* 0x0001400001f57983 */ /* 0x000ee80000100800 */
[----:B------:R-:W3:Y:S01]  /*6060*/  LDL R243, [R1+0x144] ;  /* 0x0001440001f37983 */ /* 0x000ee20000100800 */
[----:B------:R-:W-:-:S03]  /*6070*/  FFMA.FTZ R6, R240, R173, R6 ;  /* 0x000000adf0067223 */ /* 0x000fc60000010006 */
[----:B------:R-:W3:Y:S01]  /*6080*/  LDL R240, [R1+0x124] ;  /* 0x0001240001f07983 */ /* 0x000ee20000100800 */
[----:B--2---:R-:W-:Y:S01]  /*6090*/  FFMA.FTZ R5, R242, R172, R5 ;  /* 0x000000acf2057223 */ /* 0x004fe20000010005 */
[----:B------:R-:W-:Y:S02]  /*60a0*/  FFMA.FTZ R6, R246, R177, R6 ;  /* 0x000000b1f6067223 */ /* 0x000fe40000010006 */
[----:B------:R-:W2:Y:S01]  /*60b0*/  LDL R242, [R1+0x120] ;  /* 0x0001200001f27983 */ /* 0x000ea20000100800 */
[----:B------:R-:W-:Y:S01]  /*60c0*/  FFMA.FTZ R5, R247, R176, R5 ;  /* 0x000000b0f7057223 */ /* 0x000fe20000010005 */
[----:B------:R-:W-:Y:S02]  /*60d0*/  FFMA.FTZ R6, R4, R181, R6 ;  /* 0x000000b504067223 */ /* 0x000fe40000010006 */
[----:B------:R-:W2:Y:S01]  /*60e0*/  LDL R4, [R1+0x114] ;  /* 0x0001140001047983 */ /* 0x000ea20000100800 */
[----:B------:R-:W-:-:S03]  /*60f0*/  FFMA.FTZ R5, R239, R180, R5 ;  /* 0x000000b4ef057223 */ /* 0x000fc60000010005 */
[----:B------:R-:W2:Y:S04]  /*6100*/  LDL R239, [R1+0x110] ;  /* 0x0001100001ef7983 */ /* 0x000ea80000100800 */
[----:B------:R-:W2:Y:S01]  /*6110*/  LDL R247, [R1+0xe0] ;  /* 0x0000e00001f77983 */ /* 0x000ea20000100800 */
[----:B------:R-:W-:-:S03]  /*6120*/  FFMA.FTZ R6, R0, R185, R6 ;  /* 0x000000b900067223 */ /* 0x000fc60000010006 */
[----:B------:R-:W2:Y:S04]  /*6130*/  LDL R0, [R1+0xf4] ;  /* 0x0000f40001007983 */ /* 0x000ea80000100800 */
        /* <DEDUP_REMOVED lines=16> */
[----:B--2---:R-:W-:Y:S01]  /*6240*/  FFMA.FTZ R5, R242, R200, R5 ;  /* 0x000000c8f2057223 */ /* 0x004fe20000010005 */
[----:B------:R-:W-:Y:S02]  /*6250*/  FFMA.FTZ R6, R4, R205, R6 ;  /* 0x000000cd04067223 */ /* 0x000fe40000010006 */
[----:B------:R-:W2:Y:S01]  /*6260*/  LDL R242, [R1+0xc0] ;  /* 0x0000c00001f27983 */ /* 0x000ea20000100800 */
[----:B------:R-:W-:-:S03]  /*6270*/  FFMA.FTZ R5, R239, R204, R5 ;  /* 0x000000ccef057223 */ /* 0x000fc60000010005 */
[----:B------:R-:W2:Y:S04]  /*6280*/  LDL R4, [R1+0xc4] ;  /* 0x0000c40001047983 */ /* 0x000ea80000100800 */
[----:B------:R-:W2:Y:S04]  /*6290*/  LDL R3, [R1+0x448] ;  /* 0x0004480001037983 */ /* 0x000ea80000100800 */
        /* <DEDUP_REMOVED lines=9> */
[----:B---3--:R-:W-:Y:S01]  /*6330*/  FFMA.FTZ R6, R235, R17, R6 ;  /* 0x00000011eb067223 */ /* 0x008fe20000010006 */
        /* <DEDUP_REMOVED lines=9> */
[----:B------:R-:W-:-:S03]  /*63d0*/  FMUL.FTZ R4, R3, R248 ;  /* 0x000000f803047220 */ /* 0x000fc60000410000 */
        /* <DEDUP_REMOVED lines=15> */
[----:B------:R-:W3:Y:S04]  /*64d0*/  LDL R240, [R1+0x74] ;  /* 0x0000740001f07983 */ /* 0x000ee80000100800 */
[----:B------:R-:W3:Y:S01]  /*64e0*/  LDL R243, [R1+0x64] ;  /* 0x0000640001f37983 */ /* 0x000ee20000100800 */
[----:B--2---:R-:W-:-:S03]  /*64f0*/  FFMA.FTZ R5, R242, R224, R5 ;  /* 0x000000e0f2057223 */ /* 0x004fc60000010005 */
[----:B------:R-:W2:Y:S01]  /*6500*/  LDL R242, [R1+0x3f8] ;  /* 0x0003f80001f27983 */ /* 0x000ea20000100800 */
[----:B------:R-:W-:-:S03]  /*6510*/  FFMA.FTZ R6, R3, R225, R6 ;  /* 0x000000e103067223 */ /* 0x000fc60000010006 */
[----:B------:R-:W2:Y:S01]  /*6520*/  LDL R3, [R1+0x1c] ;  /* 0x00001c0001037983 */ /* 0x000ea20000100800 */
[----:B------:R-:W-:-:S03]  /*6530*/  FFMA.FTZ R4, R239, R235, R4 ;  /* 0x000000ebef047223 */ /* 0x000fc60000010004 */
[----:B------:R-:W2:Y:S04]  /*6540*/  LDL.LU R235, [R1+0x480] ;  /* 0x0004800001eb7983 */ /* 0x000ea80000300800 */
[----:B------:R-:W2:Y:S01]  /*6550*/  LDL.LU R239, [R1+0x47c] ;  /* 0x00047c0001ef7983 */ /* 0x000ea20000300800 */
[----:B----4-:R-:W-:-:S03]  /*6560*/  FFMA.FTZ R5, R241, R228, R5 ;  /* 0x000000e4f1057223 */ /* 0x010fc60000010005 */
[----:B------:R-:W4:Y:S01]  /*6570*/  LDL R241, [R1+0x44c] ;  /* 0x00044c0001f17983 */ /* 0x000f220000100800 */
[----:B------:R-:W-:Y:S01]  /*6580*/  FFMA.FTZ R6, R7, R229, R6 ;  /* 0x000000e507067223 */ /* 0x000fe20000010006 */
[----:B------:R-:W-:Y:S02]  /*6590*/  FFMA.FTZ R5, R251, R232, R5 ;  /* 0x000000e8fb057223 */ /* 0x000fe40000010005 */
[----:B------:R-:W4:Y:S01]  /*65a0*/  LDL R7, [R1+0x3d8] ;  /* 0x0003d80001077983 */ /* 0x000f220000100800 */
[----:B------:R-:W-:Y:S01]  /*65b0*/  FFMA.FTZ R4, R0, R250, R4 ;  /* 0x000000fa00047223 */ /* 0x000fe20000010004 */
[----:B------:R-:W-:Y:S02]  /*65c0*/  FFMA.FTZ R5, R252, R236, R5 ;  /* 0x000000ecfc057223 */ /* 0x000fe40000010005 */
[----:B------:R-:W4:Y:S01]  /*65d0*/  LDL.LU R250, [R1+0x478] ;  /* 0x0004780001fa7983 */ /* 0x000f220000300800 */
[----:B------:R-:W-:-:S03]  /*65e0*/  FFMA.FTZ R4, R244, R245, R4 ;  /* 0x000000f5f4047223 */ /* 0x000fc60000010004 */
[----:B------:R-:W4:Y:S04]  /*65f0*/  LDL R0, [R1+0x45c] ;  /* 0x00045c0001007983 */ /* 0x000f280000100800 */
[----:B------:R-:W4:Y:S04]  /*6600*/  LDL.LU R251, [R1+0x474] ;  /* 0x0004740001fb7983 */ /* 0x000f280000300800 */
[----:B------:R-:W4:Y:S04]  /*6610*/  LDL R245, [R1+0x43c] ;  /* 0x00043c0001f57983 */ /* 0x000f280000100800 */
[----:B------:R-:W4:Y:S01]  /*6620*/  LDL R244, [R1+0x3b8] ;  /* 0x0003b80001f47983 */ /* 0x000f220000100800 */
[----:B---3--:R-:W-:-:S03]  /*6630*/  FFMA.FTZ R6, R240, R233, R6 ;  /* 0x000000e9f0067223 */ /* 0x008fc60000010006 */
[----:B------:R-:W3:Y:S01]  /*6640*/  LDL R240, [R1+0x3c8] ;  /* 0x0003c80001f07983 */ /* 0x000ee20000100800 */
[----:B------:R-:W-:-:S03]  /*6650*/  FFMA.FTZ R6, R243, R237, R6 ;  /* 0x000000edf3067223 */ /* 0x000fc60000010006 */
[----:B------:R-:W5:Y:S01]  /*6660*/  LDL.LU R252, [R1+0x470] ;  /* 0x0004700001fc7983 */ /* 0x000f620000300800 */
[----:B------:R-:W-:-:S03]  /*6670*/  FADD.FTZ R6, R5, R6 ;  /* 0x0000000605067221 */ /* 0x000fc60000010000 */
[----:B------:R-:W4:Y:S01]  /*6680*/  LDL R5, [R1+0x3e8] ;  /* 0x0003e80001057983 */ /* 0x000f220000100800 */
[----:B--2---:R-:W-:-:S03]  /*6690*/  FFMA.FTZ R4, R242, R22, R4 ;  /* 0x00000016f2047223 */ /* 0x004fc60000010004 */
        /* <DEDUP_REMOVED lines=12> */
[----:B----4-:R-:W-:-:S03]  /*6760*/  FMUL.FTZ R4, R241, R4 ;  /* 0x00000004f1047220 */ /* 0x010fc60000410000 */
[----:B------:R-:W4:Y:S01]  /*6770*/  LDL R241, [R1+0x40c] ;  /* 0x00040c0001f17983 */ /* 0x000f220000100800 */
[----:B------:R-:W-:-:S03]  /*6780*/  FFMA.FTZ R4, R0, R247, R4 ;  /* 0x000000f700047223 */ /* 0x000fc60000010004 */
[----:B------:R-:W3:Y:S01]  /*6790*/  LDL R0, [R1+0x398] ;  /* 0x0003980001007983 */ /* 0x000ee20000100800 */
[----:B------:R-:W-:-:S03]  /*67a0*/  FFMA.FTZ R4, R245, R248, R4 ;  /* 0x000000f8f5047223 */ /* 0x000fc60000010004 */
[----:B------:R-:W2:Y:S04]  /*67b0*/  LDL R245, [R1+0x3fc] ;  /* 0x0003fc0001f57983 */ /* 0x000ea80000100800 */
[----:B------:R-:W2:Y:S01]  /*67c0*/  LDL R248, [R1+0x3ec] ;  /* 0x0003ec0001f87983 */ /* 0x000ea20000100800 */
[----:B------:R-:W-:-:S03]  /*67d0*/  FFMA.FTZ R4, R243, R246, R4 ;  /* 0x000000f6f3047223 */ /* 0x000fc60000010004 */
[----:B------:R-:W2:Y:S04]  /*67e0*/  LDL R243, [R1+0x368] ;  /* 0x0003680001f37983 */ /* 0x000ea80000100800 */
[----:B------:R-:W2:Y:S01]  /*67f0*/  LDL R247, [R1+0x3dc] ;  /* 0x0003dc0001f77983 */ /* 0x000ea20000100800 */
[----:B------:R-:W-:-:S03]  /*6800*/  FFMA.FTZ R4, R7, R3, R4 ;  /* 0x0000000307047223 */ /* 0x000fc60000010004 */
[----:B------:R-:W2:Y:S04]  /*6810*/  LDL R246, [R1+0x358] ;  /* 0x0003580001f67983 */ /* 0x000ea80000100800 */
[----:B------:R-:W5:Y:S04]  /*6820*/  LDL.LU R3, [R1+0x46c] ;  /* 0x00046c0001037983 */ /* 0x000f680000300800 */
[----:B------:R-:W2:Y:S01]  /*6830*/  LDL R7, [R1+0x348] ;  /* 0x0003480001077983 */ /* 0x000ea20000100800 */
[----:B----4-:R-:W-:Y:S01]  /*6840*/  FFMA.FTZ R4, R241, R249, R4 ;  /* 0x000000f9f1047223 */ /* 0x010fe20000010004 */
[----:B---3--:R-:W-:-:S02]  /*6850*/  FFMA.FTZ R5, R0, R46, R5 ;  /* 0x0000002e00057223 */ /* 0x008fc40000010005 */
[----:B------:R-:W5:Y:S04]  /*6860*/  LDL.LU R0, [R1+0x468] ;  /* 0x0004680001007983 */ /* 0x000f680000300800 */
[----:B------:R-:W3:Y:S01]  /*6870*/  LDL R241, [R1+0x3bc] ;  /* 0x0003bc0001f17983 */ /* 0x000ee20000100800 */
[----:B------:R-:W-:-:S03]  /*6880*/  FFMA.FTZ R5, R240, R50, R5 ;  /* 0x00000032f0057223 */ /* 0x000fc60000010005 */
        /* <DEDUP_REMOVED lines=12> */
[----:B------:R-:W-:-:S03]  /*6950*/  FFMA.FTZ R5, R7, R66, R5 ;  /* 0x0000004207057223 */ /* 0x000fc60000010005 */
        /* <DEDUP_REMOVED lines=21> */
[----:B---3--:R-:W-:-:S03]  /*6ab0*/  FFMA.FTZ R4, R241, R55, R4 ;  /* 0x00000037f1047223 */ /* 0x008fc60000010004 */
[----:B------:R-:W3:Y:S01]  /*6ac0*/  LDL R241, [R1+0x32c] ;  /* 0x00032c0001f17983 */ /* 0x000ee20000100800 */
[----:B----4-:R-:W-:-:S03]  /*6ad0*/  FFMA.FTZ R5, R240, R86, R5 ;  /* 0x00000056f0057223 */ /* 0x010fc60000010005 */
[----:B------:R-:W4:Y:S01]  /*6ae0*/  LDL R240, [R1+0x2a8] ;  /* 0x0002a80001f07983 */ /* 0x000f220000100800 */
        /* <DEDUP_REMOVED lines=36> */
[----:B------:R-:W-:Y:S01]  /*6d30*/  FFMA.FTZ R4, R248, R95, R4 ;  /* 0x0000005ff8047223 */ /* 0x000fe20000010004 */
[----:B--2---:R-:W-:Y:S02]  /*6d40*/  FFMA.FTZ R5, R245, R126, R5 ;  /* 0x0000007ef5057223 */ /* 0x004fe40000010005 */
        /* <DEDUP_REMOVED lines=54> */
[----:B------:R-:W-:-:S03]  /*70b0*/  FFMA.FTZ R5, R249, R182, R5 ;  /* 0x000000b6f9057223 */ /* 0x000fc60000010005 */
        /* <DEDUP_REMOVED lines=46> */
[----:B------:R-:W-:-:S04]  /*73a0*/  FFMA.FTZ R5, R248, R10, R5 ;  /* 0x0000000af8057223 */ /* 0x000fc80000010005 */
[----:B------:R-:W-:Y:S01]  /*73b0*/  FFMA.FTZ R5, R247, R218, R5 ;  /* 0x000000daf7057223 */ /* 0x000fe20000010005 */
[----:B------:R-:W-:Y:S01]  /*73c0*/  FFMA.FTZ R4, R246, R203, R4 ;  /* 0x000000cbf6047223 */ /* 0x000fe20000010004 */
        /* <DEDUP_REMOVED lines=16> */
[----:B------:R-:W-:Y:S02]  /*74d0*/  UISETP.NE.AND.EX UP1, UPT, UR19, URZ, UPT, UP0 ;  /* 0x0000003f1300728c */ /* 0x000fe4000bf25300 */
[----:B------:R-:W-:Y:S01]  /*74e0*/  UISETP.NE.U32.AND UP0, UPT, UR12, URZ, UPT ;  /* 0x0000003f0c00728c */ /* 0x000fe2000bf05070 */
[----:B------:R-:W-:-:S03]  /*74f0*/  FFMA.FTZ R5, R247, R238, R5 ;  /* 0x000000eef7057223 */ /* 0x000fc60000010005 */
[----:B------:R-:W-:Y:S01]  /*7500*/  PLOP3.LUT P2, PT, PT, PT, UP1, 0x80, 0x0 ;  /* 0x000000000000781c */ /* 0x000fe20003f4f018 */
[----:B------:R-:W-:-:S04]  /*7510*/  UISETP.NE.AND.EX UP0, UPT, UR13, URZ, UPT, UP0 ;  /* 0x0000003f0d00728c */ /* 0x000fc8000bf05300 */
[----:B------:R-:W-:Y:S01]  /*7520*/  @UP1 ULDC UR5, c[0x0][0x2d0] ;  /* 0x0000b40000051ab9 */ /* 0x000fe20000000800 */
[----:B------:R-:W-:Y:S01]  /*7530*/  @UP1 ULDC.64 UR20, c[0x0][0x2c8] ;  /* 0x0000b20000141ab9 */ /* 0x000fe20000000a00 */
[----:B------:R-:W-:Y:S01]  /*7540*/  @UP1 UIMAD UR4, UR46, UR5, UR40 ;  /* 0x000000052e0412a4 */ /* 0x000fe2000f8e0228 */
[----:B------:R-:W-:Y:S01]  /*7550*/  PLOP3.LUT P3, PT, PT, PT, UP0, 0x80, 0x0 ;  /* 0x000000000000781c */ /* 0x000fe20003f6f008 */
[----:B---3--:R-:W-:Y:S02]  /*7560*/  FFMA.FTZ R4, R241, R19, R4 ;  /* 0x00000013f1047223 */ /* 0x008fe40000010004 */
[----:B------:R-:W3:Y:S02]  /*7570*/  LDL R241, [R1+0x6c] ;  /* 0x00006c0001f17983 */ /* 0x000ee40000100800 */
[----:B----4-:R-:W-:-:S04]  /*7580*/  FFMA.FTZ R4, R240, R15, R4 ;  /* 0x0000000ff0047223 */ /* 0x010fc80000010004 */
[----:B------:R-:W-:Y:S01]  /*7590*/  FFMA.FTZ R4, R246, R11, R4 ;  /* 0x0000000bf6047223 */ /* 0x000fe20000010004 */
[----:B------:R-:W-:-:S03]  /*75a0*/  FADD.FTZ R240, R5, R6 ;  /* 0x0000000605f07221 */ /* 0x000fc60000010000 */
[----:B--2---:R-:W-:-:S04]  /*75b0*/  FFMA.FTZ R4, R245, R219, R4 ;  /* 0x000000dbf5047223 */ /* 0x004fc80000010004 */
[----:B------:R-:W-:Y:S01]  /*75c0*/  FFMA.FTZ R5, R244, R223, R4 ;  /* 0x000000dff4057223 */ /* 0x000fe20000010004 */
[----:B------:R-:W-:-:S03]  /*75d0*/  MOV R4, UR4 ;  /* 0x0000000400047c02 */ /* 0x000fc60008000f00 */
[----:B------:R-:W-:Y:S01]  /*75e0*/  FFMA.FTZ R5, R243, R227, R5 ;  /* 0x000000e3f3057223 */ /* 0x000fe20000010005 */
[----:B------:R-:W-:Y:S02]  /*75f0*/  IMAD.MOV.U32 R6, RZ, RZ, 0x4 ;  /* 0x00000004ff067424 */ /* 0x000fe400078e00ff */
[----:B------:R-:W-:Y:S02]  /*7600*/  @P2 IMAD R4, R4, UR5, R2 ;  /* 0x0000000504042c24 */ /* 0x000fe4000f8e0202 */
[----:B------:R-:W-:Y:S01]  /*7610*/  FFMA.FTZ R5, R242, R231, R5 ;  /* 0x000000e7f2057223 */ /* 0x000fe20000010005 */
[----:B------:R-:W-:Y:S02]  /*7620*/  @UP0 ULDC.64 UR4, c[0x0][0x2d8] ;  /* 0x0000b60000040ab9 */ /* 0x000fe40000000a00 */
[----:B------:R-:W-:Y:S01]  /*7630*/  @UP0 UIMAD.WIDE UR4, UR46, 0x4, UR4 ;  /* 0x000000042e0408a5 */ /* 0x000fe2000f8e0204 */
[----:B------:R-:W-:Y:S01]  /*7640*/  FFMA.FTZ R7, R7, R235, R5 ;  /* 0x000000eb07077223 */ /* 0x000fe20000010005 */
[----:B------:R-:W-:-:S05]  /*7650*/  @P2 IMAD.WIDE R4, R4, R6, UR20 ;  /* 0x0000001404042e25 */ /* 0x000fca000f8e0206 */
[----:B------:R0:W2:Y:S02]  /*7660*/  @P2 LDG.E R6, desc[UR36][R4.64] ;  /* 0x0000002404062981 */ /* 0x0000a4000c1e1900 */
[----:B0-----:R-:W-:Y:S01]  /*7670*/  IMAD.U32 R4, RZ, RZ, UR4 ;  /* 0x00000004ff047e24 */ /* 0x001fe2000f8e00ff */
[----:B------:R-:W-:-:S05]  /*7680*/  MOV R5, UR5 ;  /* 0x0000000500057c02 */ /* 0x000fca0008000f00 */
[----:B------:R0:W4:Y:S01]  /*7690*/  @P3 LDG.E R4, desc[UR36][R4.64] ;  /* 0x0000002404043981 */ /* 0x000122000c1e1900 */
[----:B---3--:R-:W-:Y:S02]  /*76a0*/  FFMA.FTZ R7, R241, R239, R7 ;  /* 0x000000eff1077223 */ /* 0x008fe40000010007 */
[----:B------:R-:W1:Y:S02]  /*76b0*/  LDC R241, c[0x0][0x2c0] ;  /* 0x0000b000fff17b82 */ /* 0x000e640000000800 */
[----:B------:R-:W-:-:S04]  /*76c0*/  FADD.FTZ R7, R7, R240 ;  /* 0x000000f007077221 */ /* 0x000fc80000010000 */
[----:B------:R-:W-:Y:S01]  /*76d0*/  FMUL.FTZ R7, R7, UR16 ;  /* 0x0000001007077c20 */ /* 0x000fe20008410000 */
[----:B-1----:R-:W-:-:S04]  /*76e0*/  IADD3 R241, R241, UR17, RZ ;  /* 0x00000011f1f17c10 */ /* 0x002fc8000fffe0ff */
[----:B------:R-:W-:-:S04]  /*76f0*/  @P3 ISETP.GE.AND P1, PT, R2, R241, PT ;  /* 0x000000f10200320c */ /* 0x000fc80003f26270 */
[----:B0-----:R-:W-:-:S04]  /*7700*/  @P3 SEL R5, RZ, UR39, P1 ;  /* 0x00000027ff053c07 */ /* 0x001fc80008800000 */
[----:B------:R-:W-:Y:S01]  /*7710*/  @P3 IADD3 R5, R5, -UR40, R2 ;  /* 0x8000002805053c10 */ /* 0x000fe2000fffe002 */
[----:B--2---:R-:W-:-:S03]  /*7720*/  @P2 FADD.FTZ R7, R7, R6 ;  /* 0x0000000607072221 */ /* 0x004fc60000010000 */
[----:B------:R-:W-:-:S05]  /*7730*/  @P3 I2FP.F32.S32 R5, R5 ;  /* 0x0000000500053245 */ /* 0x000fca0000201400 */
[----:B----4-:R-:W-:Y:S01]  /*7740*/  @P3 FFMA.FTZ R7, R5, R4, R7 ;  /* 0x0000000405073223 */ /* 0x010fe20000010007 */
[----:B------:R-:W-:-:S05]  /*7750*/  VIADD R4, R2, -UR42 ;  /* 0x8000002a02047c36 */ /* 0x000fca0008000000 */
[----:B------:R-:W-:-:S05]  /*7760*/  LEA R4, R4, R250, 0x2 ;  /* 0x000000fa04047211 */ /* 0x000fca00078e10ff */
[----:B------:R0:W-:Y:S01]  /*7770*/  STS [R4], R7 ;  /* 0x0000000704007388 */ /* 0x0001e20000000800 */
[----:B------:R-:W-:-:S07]  /*7780*/  @!P0 FMNMX.FTZ R251, R251, R7, !PT ;  /* 0x00000007fbfb8209 */ /* 0x000fce0007810000 */
.L_x_3098:
[----:B------:R-:W-:Y:S05]  /*7790*/  BSYNC B1 ;  /* 0x0000000000017941 */ /* 0x000fea0003800000 */
.L_x_3097:
[----:B------:R-:W-:-:S05]  /*77a0*/  VIADD R2, R2, 0x100 ;  /* 0x0000010002027836 */ /* 0x000fca0000000000 */
[----:B------:R-:W-:-:S13]  /*77b0*/  ISETP.GE.AND P0, PT, R2, UR7, PT ;  /* 0x0000000702007c0c */ /* 0x000fda000bf06270 */
[----:B------:R-:W-:Y:S05]  /*77c0*/  @!P0 BRA `(.L_x_3099) ;  /* 0xffffffb400548947 */ /* 0x000fea000383ffff */
.L_x_3096:
[----:B------:R-:W-:Y:S05]  /*77d0*/  BSYNC B0 ;  /* 0x0000000000007941 */ /* 0x000fea0003800000 */
.L_x_3095:
[----:B----45:R-:W3:Y:S01]  /*77e0*/  SHFL.BFLY PT, R0, R251, 0x10, 0x1f ;  /* 0x0e001f00fb007f89 */ /* 0x030ee200000e0000 */
[----:B------:R-:W-:Y:S01]  /*77f0*/  ULDC UR7, c[0x0][0x284] ;  /* 0x0000a10000077ab9 */ /* 0x000fe20000000800 */
[----:B------:R-:W-:Y:S01]  /*7800*/  ULDC.64 UR8, c[0x0][0x2b0] ;  /* 0x0000ac0000087ab9 */ /* 0x000fe20000000a00 */
[----:B------:R-:W-:Y:S01]  /*7810*/  BSSY B0, `(.L_x_3100) ;  /* 0x0000046000007945 */ /* 0x000fe20003800000 */
[----:B------:R-:W0:Y:S01]  /*7820*/  S2R R8, SR_TID.X ;  /* 0x0000000000087919 */ /* 0x000e220000002100 */
[----:B---3--:R-:W-:-:S05]  /*7830*/  FMNMX.FTZ R0, R0, R251, !PT ;  /* 0x000000fb00007209 */ /* 0x008fca0007810000 */
[----:B------:R-:W3:Y:S01]  /*7840*/  SHFL.BFLY PT, R3, R0, 0x8, 0x1f ;  /* 0x0d001f0000037f89 */ /* 0x000ee200000e0000 */
[----:B0-----:R-:W-:-:S04]  /*7850*/  SHF.R.S32.HI R4, RZ, 0x1f, R8 ;  /* 0x0000001fff047819 */ /* 0x001fc80000011408 */
[----:B------:R-:W-:-:S04]  /*7860*/  LEA.HI R6, R4, R8, RZ, 0x5 ;  /* 0x0000000804067211 */ /* 0x000fc800078f28ff */
[----:B------:R-:W-:-:S04]  /*7870*/  LOP3.LUT R5, R6, 0xffffffe0, RZ, 0xc0, !PT ;  /* 0xffffffe006057812 */ /* 0x000fc800078ec0ff */
[----:B------:R-:W-:-:S04]  /*7880*/  IADD3 R7, -R5, R8, RZ ;  /* 0x0000000805077210 */ /* 0x000fc80007ffe1ff */
[C---:B------:R-:W-:Y:S02]  /*7890*/  ISETP.NE.AND P0, PT, R7.reuse, RZ, PT ;  /* 0x000000ff0700720c */ /* 0x040fe40003f05270 */
[----:B---3--:R-:W-:Y:S02]  /*78a0*/  FMNMX.FTZ R3, R0, R3, !PT ;  /* 0x0000000300037209 */ /* 0x008fe40007810000 */
[----:B------:R-:W-:-:S03]  /*78b0*/  ISETP.GT.AND P1, PT, R7, 0x7, PT ;  /* 0x000000070700780c */ /* 0x000fc60003f24270 */
[----:B------:R-:W0:Y:S06]  /*78c0*/  SHFL.BFLY PT, R2, R3, 0x4, 0x1f ;  /* 0x0c801f0003027f89 */ /* 0x000e2c00000e0000 */
[----:B------:R-:W3:Y:S01]  /*78d0*/  @!P0 S2R R10, SR_CgaCtaId ;  /* 0x00000000000a8919 */ /* 0x000ee20000008800 */
[----:B------:R-:W-:-:S03]  /*78e0*/  @!P0 SHF.R.S32.HI R6, RZ, 0x5, R6 ;  /* 0x00000005ff068819 */ /* 0x000fc60000011406 */
[----:B------:R-:W4:Y:S01]  /*78f0*/  @!P1 S2R R12, SR_CgaCtaId ;  /* 0x00000000000c9919 */ /* 0x000f220000008800 */
[----:B------:R-:W-:Y:S02]  /*7900*/  @!P1 MOV R9, 0x400 ;  /* 0x0000040000099802 */ /* 0x000fe40000000f00 */
[----:B0-----:R-:W-:Y:S02]  /*7910*/  FMNMX.FTZ R2, R3, R2, !PT ;  /* 0x0000000203027209 */ /* 0x001fe40007810000 */
[----:B------:R-:W-:-:S03]  /*7920*/  @!P0 MOV R3, 0x400 ;  /* 0x0000040000038802 */ /* 0x000fc60000000f00 */
[----:B------:R-:W0:Y:S01]  /*7930*/  SHFL.BFLY PT, R5, R2, 0x2, 0x1f ;  /* 0x0c401f0002057f89 */ /* 0x000e2200000e0000 */
[----:B---3--:R-:W-:Y:S02]  /*7940*/  @!P0 LEA R3, R10, R3, 0x18 ;  /* 0x000000030a038211 */ /* 0x008fe400078ec0ff */
[----:B----4-:R-:W-:-:S03]  /*7950*/  @!P1 LEA R12, R12, R9, 0x18 ;  /* 0x000000090c0c9211 */ /* 0x010fc600078ec0ff */
[----:B------:R-:W-:Y:S01]  /*7960*/  @!P0 IMAD R6, R6, 0x4, R3 ;  /* 0x0000000406068824 */ /* 0x000fe200078e0203 */
[----:B------:R-:W-:Y:S02]  /*7970*/  @!P1 LEA R7, R7, R12, 0x2 ;  /* 0x0000000c07079211 */ /* 0x000fe400078e10ff */
[----:B0-----:R-:W-:-:S05]  /*7980*/  FMNMX.FTZ R5, R2, R5, !PT ;  /* 0x0000000502057209 */ /* 0x001fca0007810000 */
[----:B------:R-:W0:Y:S02]  /*7990*/  SHFL.BFLY PT, R0, R5, 0x1, 0x1f ;  /* 0x0c201f0005007f89 */ /* 0x000e2400000e0000 */
[----:B0-----:R-:W-:Y:S01]  /*79a0*/  FMNMX.FTZ R9, R5, R0, !PT ;  /* 0x0000000005097209 */ /* 0x001fe20007810000 */
[----:B------:R-:W-:-:S04]  /*79b0*/  IMAD.MOV.U32 R0, RZ, RZ, -0x800001 ;  /* 0xff7fffffff007424 */ /* 0x000fc800078e00ff */
[----:B------:R0:W-:Y:S01]  /*79c0*/  @!P0 STS [R6], R9 ;  /* 0x0000000906008388 */ /* 0x0001e20000000800 */
[----:B------:R-:W-:Y:S01]  /*79d0*/  BAR.SYNC.DEFER_BLOCKING 0x0 ;  /* 0x0000000000007b1d */ /* 0x000fe20000010000 */
[----:B0-----:R-:W-:-:S05]  /*79e0*/  IMAD.MOV.U32 R6, RZ, RZ, RZ ;  /* 0x000000ffff067224 */ /* 0x001fca00078e00ff */
[----:B------:R-:W0:Y:S04]  /*79f0*/  @!P1 LDS R0, [R7] ;  /* 0x0000000007009984 */ /* 0x000e280000000800 */
[----:B0-----:R-:W0:Y:S02]  /*7a00*/  SHFL.BFLY PT, R3, R0, 0x4, 0x1f ;  /* 0x0c801f0000037f89 */ /* 0x001e2400000e0000 */
[----:B0-----:R-:W-:Y:S02]  /*7a10*/  FMNMX.FTZ R3, R3, R0, !PT ;  /* 0x0000000003037209 */ /* 0x001fe40007810000 */
[----:B------:R-:W-:-:S03]  /*7a20*/  IADD3 R0, R8, UR42, RZ ;  /* 0x0000002a08007c10 */ /* 0x000fc6000fffe0ff */
[----:B------:R-:W0:Y:S01]  /*7a30*/  SHFL.BFLY PT, R2, R3, 0x2, 0x1f ;  /* 0x0c401f0003027f89 */ /* 0x000e2200000e0000 */
[----:B------:R-:W-:Y:S02]  /*7a40*/  ISETP.GT.AND P1, PT, R0, UR40, PT ;  /* 0x0000002800007c0c */ /* 0x000fe4000bf24270 */
[----:B0-----:R-:W-:-:S05]  /*7a50*/  FMNMX.FTZ R2, R3, R2, !PT ;  /* 0x0000000203027209 */ /* 0x001fca0007810000 */
[----:B------:R-:W0:Y:S02]  /*7a60*/  SHFL.BFLY PT, R5, R2, 0x1, 0x1f ;  /* 0x0c201f0002057f89 */ /* 0x000e2400000e0000 */
[----:B0-----:R-:W-:-:S05]  /*7a70*/  FMNMX.FTZ R5, R2, R5, !PT ;  /* 0x0000000502057209 */ /* 0x001fca0007810000 */
[----:B------:R0:W3:Y:S01]  /*7a80*/  SHFL.IDX PT, R11, R5, RZ, 0x1f ;  /* 0x00001fff050b7589 */ /* 0x0000e200000e0000 */
[----:B------:R-:W-:Y:S05]  /*7a90*/  @P1 BRA `(.L_x_3101) ;  /* 0x0000000000741947 */ /* 0x000fea0003800000 */
[----:B------:R-:W-:Y:S01]  /*7aa0*/  ULDC.64 UR4, c[0x0][0x2b0] ;  /* 0x0000ac0000047ab9 */ /* 0x000fe20000000a00 */
[----:B------:R-:W-:Y:S02]  /*7ab0*/  MOV R6, RZ ;  /* 0x000000ff00067202 */ /* 0x000fe40000000f00 */
[----:B------:R-:W-:-:S04]  /*7ac0*/  ISETP.NE.U32.AND P0, PT, RZ, UR4, PT ;  /* 0x00000004ff007c0c */ /* 0x000fc8000bf05070 */
[----:B------:R-:W-:-:S13]  /*7ad0*/  ISETP.NE.AND.EX P0, PT, RZ, UR5, PT, P0 ;  /* 0x00000005ff007c0c */ /* 0x000fda000bf05300 */
.L_x_3105:
[----:B------:R-:W-:Y:S01]  /*7ae0*/  VIADD R3, R0, -UR42 ;  /* 0x8000002a00037c36 */ /* 0x000fe20008000000 */
[----:B------:R-:W-:Y:S04]  /*7af0*/  BSSY B1, `(.L_x_3102) ;  /* 0x0000012000017945 */ /* 0x000fe80003800000 */
[----:B------:R-:W-:Y:S01]  /*7b00*/  LEA R8, R3, R250, 0x2 ;  /* 0x000000fa03087211 */ /* 0x000fe200078e10ff */
[----:B0-----:R-:W-:Y:S06]  /*7b10*/  @!P0 BRA `(.L_x_3103) ;  /* 0x00000000002c8947 */ /* 0x001fec0003800000 */
[----:B------:R-:W-:Y:S01]  /*7b20*/  UIMAD UR4, UR45, UR7, URZ ;  /* 0x000000072d0472a4 */ /* 0x000fe2000f8e023f */
[----:B------:R-:W-:-:S03]  /*7b30*/  SHF.R.S32.HI R3, RZ, 0x1f, R0 ;  /* 0x0000001fff037819 */ /* 0x000fc60000011400 */
[----:B------:R-:W-:Y:S02]  /*7b40*/  USHF.R.S32.HI UR5, URZ, 0x1f, UR4 ;  /* 0x0000001f3f057899 */ /* 0x000fe40008011404 */
[----:B0-----:R-:W-:-:S04]  /*7b50*/  IMAD.U32 R5, RZ, RZ, UR4 ;  /* 0x00000004ff057e24 */ /* 0x001fc8000f8e00ff */
[----:B------:R-:W-:Y:S02]  /*7b60*/  MOV R10, UR5 ;  /* 0x00000005000a7c02 */ /* 0x000fe40008000f00 */
[----:B------:R-:W-:-:S04]  /*7b70*/  IADD3 R2, P2, P3, R0, UR8, R5 ;  /* 0x0000000800027c10 */ /* 0x000fc8000fb5e005 */
[----:B------:R-:W-:-:S05]  /*7b80*/  IADD3.X R3, R3, UR9, R10, P2, P3 ;  /* 0x0000000903037c10 */ /* 0x000fca00097e640a */
[----:B------:R-:W4:Y:S02]  /*7b90*/  LDG.E.U8 R2, desc[UR36][R2.64] ;  /* 0x0000002402027981 */ /* 0x000f24000c1e1100 */
[----:B----4-:R-:W-:-:S13]  /*7ba0*/  ISETP.NE.AND P2, PT, R2, RZ, PT ;  /* 0x000000ff0200720c */ /* 0x010fda0003f45270 */
[----:B------:R-:W-:Y:S01]  /*7bb0*/  @P2 IMAD.MOV.U32 R5, RZ, RZ, RZ ;  /* 0x000000ffff052224 */ /* 0x000fe200078e00ff */
[----:B------:R-:W-:Y:S06]  /*7bc0*/  @P2 BRA `(.L_x_3104) ;  /* 0x0000000000102947 */ /* 0x000fec0003800000 */
.L_x_3103:
[----:B------:R-:W3:Y:S02]  /*7bd0*/  LDS R2, [R8] ;  /* 0x0000000008027984 */ /* 0x000ee40000000800 */
[----:B---3--:R-:W-:-:S04]  /*7be0*/  FADD.FTZ R2, -R11, R2 ;  /* 0x000000020b027221 */ /* 0x008fc80000010100 */
[----:B------:R-:W-:-:S04]  /*7bf0*/  FMUL.FTZ R2, R2, 1.4426950216293334961 ;  /* 0x3fb8aa3b02027820 */ /* 0x000fc80000410000 */
[----:B0-----:R0:W4:Y:S03]  /*7c00*/  MUFU.EX2 R5, R2 ;  /* 0x0000000200057308 */ /* 0x0011260000000800 */
.L_x_3104:
[----:B------:R-:W-:Y:S05]  /*7c10*/  BSYNC B1 ;  /* 0x0000000000017941 */ /* 0x000fea0003800000 */
.L_x_3102:
[----:B----4-:R4:W-:Y:S01]  /*7c20*/  STS [R8], R5 ;  /* 0x0000000508007388 */ /* 0x0109e20000000800 */
[----:B------:R-:W-:Y:S01]  /*7c30*/  IADD3 R0, R0, 0x100, RZ ;  /* 0x0000010000007810 */ /* 0x000fe20007ffe0ff */
[----:B------:R-:W-:-:S03]  /*7c40*/  FADD.FTZ R6, R5, R6 ;  /* 0x0000000605067221 */ /* 0x000fc60000010000 */
[----:B------:R-:W-:-:S13]  /*7c50*/  ISETP.GT.AND P2, PT, R0, UR40, PT ;  /* 0x0000002800007c0c */ /* 0x000fda000bf44270 */
[----:B----4-:R-:W-:Y:S05]  /*7c60*/  @!P2 BRA `(.L_x_3105) ;  /* 0xfffffffc009ca947 */ /* 0x010fea000383ffff */
.L_x_3101:
[----:B------:R-:W-:Y:S05]  /*7c70*/  BSYNC B0 ;  /* 0x0000000000007941 */ /* 0x000fea0003800000 */
.L_x_3100:
[----:B------:R-:W4:Y:S01]  /*7c80*/  SHFL.BFLY PT, R3, R6, 0x10, 0x1f ;  /* 0x0e001f0006037f89 */ /* 0x000f2200000e0000 */
[----:B------:R-:W-:Y:S01]  /*7c90*/  ULDC.U8 UR4, c[0x0][0x31c] ;  /* 0x0000c70000047ab9 */ /* 0x000fe20000000000 */
[----:B------:R-:W-:Y:S01]  /*7ca0*/  ULDC UR7, c[0x0][0x288] ;  /* 0x0000a20000077ab9 */ /* 0x000fe20000000800 */
[----:B------:R-:W-:Y:S01]  /*7cb0*/  UMOV UR5, URZ ;  /* 0x0000003f00057c82 */ /* 0x000fe20008000000 */
[----:B------:R-:W5:Y:S01]  /*7cc0*/  S2R R8, SR_TID.X ;  /* 0x0000000000087919 */ /* 0x000f620000002100 */
[----:B------:R-:W-:Y:S01]  /*7cd0*/  UIMAD UR7, UR45, UR7, UR46 ;  /* 0x000000072d0772a4 */ /* 0x000fe2000f8e022e */
[----:B----4-:R-:W-:-:S05]  /*7ce0*/  FADD.FTZ R3, R3, R6 ;  /* 0x0000000603037221 */ /* 0x010fca0000010000 */
[----:B------:R-:W4:Y:S01]  /*7cf0*/  SHFL.BFLY PT, R0, R3, 0x8, 0x1f ;  /* 0x0d001f0003007f89 */ /* 0x000f2200000e0000 */
[C---:B-----5:R-:W-:Y:S02]  /*7d00*/  LOP3.LUT R7, R8.reuse, 0x1f, RZ, 0xc0, !PT ;  /* 0x0000001f08077812 */ /* 0x060fe400078ec0ff */
[----:B------:R-:W-:Y:S02]  /*7d10*/  LOP3.LUT P0, RZ, R8, 0x1f, RZ, 0xc0, !PT ;  /* 0x0000001f08ff7812 */ /* 0x000fe4000780c0ff */
[----:B------:R-:W-:-:S11]  /*7d20*/  ISETP.GT.U32.AND P2, PT, R7, 0x7, PT ;  /* 0x000000070700780c */ /* 0x000fd60003f44070 */
[----:B------:R-:W5:Y:S01]  /*7d30*/  @!P0 S2R R7, SR_CgaCtaId ;  /* 0x0000000000078919 */ /* 0x000f620000008800 */
[----:B------:R-:W-:Y:S01]  /*7d40*/  @!P0 MOV R6, 0x400 ;  /* 0x0000040000068802 */ /* 0x000fe20000000f00 */
[----:B----4-:R-:W-:Y:S01]  /*7d50*/  FADD.FTZ R0, R3, R0 ;  /* 0x0000000003007221 */ /* 0x010fe20000010000 */
[----:B------:R-:W-:Y:S01]  /*7d60*/  @!P2 MOV R9, 0x400 ;  /* 0x000004000009a802 */ /* 0x000fe20000000f00 */
[----:B------:R-:W4:Y:S03]  /*7d70*/  @!P2 S2R R10, SR_CgaCtaId ;  /* 0x00000000000aa919 */ /* 0x000f260000008800 */
[----:B0-----:R-:W0:Y:S02]  /*7d80*/  SHFL.BFLY PT, R5, R0, 0x4, 0x1f ;  /* 0x0c801f0000057f89 */ /* 0x001e2400000e0000 */
[----:B0-----:R-:W-:Y:S01]  /*7d90*/  FADD.FTZ R5, R0, R5 ;  /* 0x0000000500057221 */ /* 0x001fe20000010000 */
[----:B------:R-:W-:-:S02]  /*7da0*/  @!P0 SHF.R.U32.HI R0, RZ, 0x3, R8 ;  /* 0x00000003ff008819 */ /* 0x000fc40000011608 */
[----:B-----5:R-:W-:Y:S01]  /*7db0*/  @!P0 LEA R6, R7, R6, 0x18 ;  /* 0x0000000607068211 */ /* 0x020fe200078ec0ff */
[----:B------:R-:W-:Y:S01]  /*7dc0*/  @!P2 IMAD.SHL.U32 R7, R8, 0x4, RZ ;  /* 0x000000040807a824 */ /* 0x000fe200078e00ff */
[----:B------:R-:W0:Y:S01]  /*7dd0*/  SHFL.BFLY PT, R2, R5, 0x2, 0x1f ;  /* 0x0c401f0005027f89 */ /* 0x000e2200000e0000 */
[----:B----4-:R-:W-:Y:S01]  /*7de0*/  @!P2 LEA R9, R10, R9, 0x18 ;  /* 0x000000090a09a211 */ /* 0x010fe200078ec0ff */
[----:B0-----:R-:W-:Y:S01]  /*7df0*/  FADD.FTZ R2, R5, R2 ;  /* 0x0000000205027221 */ /* 0x001fe20000010000 */
        /* <DEDUP_REMOVED lines=25> */
.L_x_3106:
[----:B------:R-:W-:Y:S01]  /*7f90*/  ULDC.64 UR8, c[0x0][0x310] ;  /* 0x0000c40000087ab9 */ /* 0x000fe20000000a00 */
[----:B------:R-:W-:Y:S04]  /*7fa0*/  BSSY B0, `(.L_x_3107) ;  /* 0x0000013000007945 */ /* 0x000fe80003800000 */
[----:B------:R-:W-:Y:S05]  /*7fb0*/  @P1 BRA `(.L_x_3108) ;  /* 0x0000000000441947 */ /* 0x000fea0003800000 */
[----:B0-----:R-:W-:Y:S01]  /*7fc0*/  FADD.FTZ R0, R6, 9.9999999747524270788e-07 ;  /* 0x358637bd06007421 */ /* 0x001fe20000010000 */
[----:B------:R-:W-:-:S03]  /*7fd0*/  IADD3 R5, R8, UR42, RZ ;  /* 0x0000002a08057c10 */ /* 0x000fc6000fffe0ff */
[----:B------:R0:W4:Y:S04]  /*7fe0*/  MUFU.RCP R7, R0 ;  /* 0x0000000000077308 */ /* 0x0001280000001000 */
.L_x_3110:
[----:B0---4-:R-:W-:-:S05]  /*7ff0*/  VIADD R3, R5, -UR42 ;  /* 0x8000002a05037c36 */ /* 0x011fca0008000000 */
[----:B------:R-:W-:-:S05]  /*8000*/  LEA R3, R3, R250, 0x2 ;  /* 0x000000fa03037211 */ /* 0x000fca00078e10ff */
[----:B0-----:R-:W4:Y:S02]  /*8010*/  LDS R0, [R3] ;  /* 0x0000000003007984 */ /* 0x001f240000000800 */
[----:B----4-:R-:W-:-:S05]  /*8020*/  FMUL.FTZ R6, R0, R7 ;  /* 0x0000000700067220 */ /* 0x010fca0000410000 */
[----:B------:R0:W-:Y:S01]  /*8030*/  STS [R3], R6 ;  /* 0x0000000603007388 */ /* 0x0001e20000000800 */
[----:B------:R-:W-:Y:S05]  /*8040*/  @!P0 BRA `(.L_x_3109) ;  /* 0x0000000000148947 */ /* 0x000fea0003800000 */
[----:B------:R-:W-:-:S04]  /*8050*/  IADD3 R0, P1, R5, UR4, RZ ;  /* 0x0000000405007c10 */ /* 0x000fc8000ff3e0ff */
[----:B0-----:R-:W-:Y:S02]  /*8060*/  LEA.HI.X.SX32 R3, R5, UR5, 0x1, P1 ;  /* 0x0000000505037c11 */ /* 0x001fe400088f0eff */
[----:B------:R-:W-:-:S04]  /*8070*/  LEA R2, P1, R0, UR8, 0x2 ;  /* 0x0000000800027c11 */ /* 0x000fc8000f8210ff */
[----:B------:R-:W-:-:S05]  /*8080*/  LEA.HI.X R3, R0, UR9, R3, 0x2, P1 ;  /* 0x0000000900037c11 */ /* 0x000fca00088f1403 */
[----:B------:R4:W-:Y:S04]  /*8090*/  STG.E desc[UR36][R2.64], R6 ;  /* 0x0000000602007986 */ /* 0x0009e8000c101924 */
.L_x_3109:
[----:B------:R-:W-:-:S05]  /*80a0*/  VIADD R5, R5, 0x100 ;  /* 0x0000010005057836 */ /* 0x000fca0000000000 */
[----:B------:R-:W-:-:S13]  /*80b0*/  ISETP.GT.AND P1, PT, R5, UR40, PT ;  /* 0x0000002805007c0c */ /* 0x000fda000bf24270 */
[----:B------:R-:W-:Y:S05]  /*80c0*/  @!P1 BRA `(.L_x_3110) ;  /* 0xfffffffc00c89947 */ /* 0x000fea000383ffff */
.L_x_3108:
[----:B------:R-:W-:Y:S05]  /*80d0*/  BSYNC B0 ;  /* 0x0000000000007941 */ /* 0x000fea0003800000 */
.L_x_3107:
[----:B------:R-:W1:Y:S01]  /*80e0*/  S2R R5, SR_TID.X ;  /* 0x0000000000057919 */ /* 0x000e620000002100 */
[----:B------:R-:W-:Y:S01]  /*80f0*/  USHF.R.S32.HI UR4, URZ, 0x1f, UR40 ;  /* 0x0000001f3f047899 */ /* 0x000fe20008011428 */
[----:B0---4-:R-:W-:Y:S01]  /*8100*/  CS2R R6, SRZ ;  /* 0x0000000000067805 */ /* 0x011fe2000001ff00 */
[----:B------:R-:W-:Y:S02]  /*8110*/  ULDC.64 UR8, c[0x0][0x240] ;  /* 0x0000900000087ab9 */ /* 0x000fe40000000a00 */
[----:B------:R-:W-:Y:S01]  /*8120*/  ULEA.HI UR4, UR4, UR40, URZ, 0x2 ;  /* 0x0000002804047291 */ /* 0x000fe2000f8f103f */
[----:B------:R-:W-:-:S03]  /*8130*/  ISETP.NE.U32.AND P0, PT, RZ, UR8, PT ;  /* 0x00000008ff007c0c */ /* 0x000fc6000bf05070 */
[----:B------:R-:W-:Y:S01]  /*8140*/  ULOP3.LUT UR4, UR4, 0xfffffffc, URZ, 0xc0, !UPT ;  /* 0xfffffffc04047892 */ /* 0x000fe2000f8ec03f */
[----:B------:R-:W-:-:S03]  /*8150*/  ISETP.NE.AND.EX P0, PT, RZ, UR9, PT, P0 ;  /* 0x00000009ff007c0c */ /* 0x000fc6000bf05300 */
[----:B------:R-:W-:-:S03]  /*8160*/  UIADD3 UR5, -UR4, UR40, URZ ;  /* 0x0000002804057290 */ /* 0x000fc6000fffe13f */
[----:B------:R-:W-:Y:S01]  /*8170*/  ULDC UR4, c[0x0][0x284] ;  /* 0x0000a10000047ab9 */ /* 0x000fe20000000800 */
[----:B-1----:R-:W-:-:S04]  /*8180*/  LEA.HI R4, R4, R5, RZ, 0x6 ;  /* 0x0000000504047211 */ /* 0x002fc800078f30ff */
[----:B------:R-:W-:Y:S02]  /*8190*/  SHF.R.S32.HI R3, RZ, 0x6, R4 ;  /* 0x00000006ff037819 */ /* 0x000fe40000011404 */
[----:B------:R-:W-:Y:S02]  /*81a0*/  LOP3.LUT R4, R4, 0x3fffffc0, RZ, 0xc0, !PT ;  /* 0x3fffffc004047812 */ /* 0x000fe400078ec0ff */
[----:B------:R-:W-:Y:S02]  /*81b0*/  ISETP.NE.OR P0, PT, R3, UR5, !P0 ;  /* 0x0000000503007c0c */ /* 0x000fe4000c705670 */
[----:B------:R-:W-:Y:S01]  /*81c0*/  IADD3 R0, -R4, R5, RZ ;  /* 0x0000000504007210 */ /* 0x000fe20007ffe1ff */
[----:B------:R-:W-:-:S03]  /*81d0*/  IMAD.U32 R5, RZ, RZ, UR46 ;  /* 0x0000002eff057e24 */ /* 0x000fc6000f8e00ff */
[----:B------:R-:W-:-:S07]  /*81e0*/  SHF.L.U32 R0, R0, 0x2, RZ ;  /* 0x0000000200007819 */ /* 0x000fce00000006ff */
[----:B------:R-:W0:Y:S01]  /*81f0*/  @!P0 LDC.64 R8, c[0x0][0x240] ;  /* 0x00009000ff088b82 */ /* 0x000e220000000a00 */
[----:B------:R-:W-:Y:S01]  /*8200*/  @!P0 IMAD R5, R5, 0x100, R0 ;  /* 0x0000010005058824 */ /* 0x000fe200078e0200 */
[----:B------:R-:W-:Y:S01]  /*8210*/  UISETP.LT.AND UP0, UPT, UR40, UR4, UPT ;  /* 0x000000042800728c */ /* 0x000fe2000bf01270 */
[----:B------:R-:W-:-:S03]  /*8220*/  VIADD R2, R3, UR42 ;  /* 0x0000002a03027c36 */ /* 0x000fc60008000000 */
[----:B------:R-:W-:Y:S02]  /*8230*/  USEL UR10, UR40, UR4, UP0 ;  /* 0x00000004280a7287 */ /* 0x000fe40008000000 */
[----:B---3--:R-:W-:Y:S01]  /*8240*/  MOV R11, UR4 ;  /* 0x00000004000b7c02 */ /* 0x008fe20008000f00 */
[----:B0-----:R-:W-:Y:S01]  /*8250*/  @!P0 IMAD.WIDE R8, R5, 0x4, R8 ;  /* 0x0000000405088825 */ /* 0x001fe200078e0208 */
[----:B------:R-:W-:-:S06]  /*8260*/  CS2R R4, SRZ ;  /* 0x0000000000047805 */ /* 0x000fcc000001ff00 */
[----:B------:R0:W5:Y:S01]  /*8270*/  @!P0 LDG.E.128 R4, desc[UR36][R8.64] ;  /* 0x0000002408048981 */ /* 0x000162000c1e1d00 */
[----:B------:R-:W-:Y:S01]  /*8280*/  BAR.SYNC.DEFER_BLOCKING 0x0 ;  /* 0x0000000000007b1d */ /* 0x000fe20000010000 */
[----:B------:R-:W-:Y:S01]  /*8290*/  ISETP.GE.AND P0, PT, R2, UR10, PT ;  /* 0x0000000a02007c0c */ /* 0x000fe2000bf06270 */
[----:B------:R-:W-:Y:S01]  /*82a0*/  IMAD R52, R11, UR6, R0 ;  /* 0x000000060b347c24 */ /* 0x000fe2000f8e0200 */
[----:B------:R-:W-:Y:S01]  /*82b0*/  UIMAD UR4, UR7, UR4, URZ ;  /* 0x00000004070472a4 */ /* 0x000fe2000f8e023f */
[----:B------:R-:W-:Y:S02]  /*82c0*/  ISETP.NE.AND P1, PT, R3, UR5, PT ;  /* 0x0000000503007c0c */ /* 0x000fe4000bf25270 */
[----:B------:R-:W-:Y:S01]  /*82d0*/  CS2R R10, SRZ ;  /* 0x00000000000a7805 */ /* 0x000fe2000001ff00 */
[----:B------:R-:W-:Y:S01]  /*82e0*/  BSSY B0, `(.L_x_3111) ;  /* 0x00000fb000007945 */ /* 0x000fe20003800000 */
[----:B0-----:R-:W-:Y:S02]  /*82f0*/  CS2R R8, SRZ ;  /* 0x0000000000087805 */ /* 0x001fe4000001ff00 */
[----:B------:R-:W-:-:S04]  /*8300*/  SHF.R.S32.HI R53, RZ, 0x1f, R52 ;  /* 0x0000001fff357819 */ /* 0x000fc80000011434 */
[----:B------:R-:W-:Y:S05]  /*8310*/  @P0 BRA `(.L_x_3112) ;  /* 0x0000000c00dc0947 */ /* 0x000fea0003800000 */
[----:B------:R-:W-:Y:S01]  /*8320*/  MOV R8, UR42 ;  /* 0x0000002a00087c02 */ /* 0x000fe20008000f00 */
[----:B------:R-:W-:Y:S01]  /*8330*/  ULOP3.LUT UR5, URZ, UR10, URZ, 0x33, !UPT ;  /* 0x0000000a3f057292 */ /* 0x000fe2000f8e333f */
[----:B------:R-:W-:Y:S01]  /*8340*/  BSSY B1, `(.L_x_3113) ;  /* 0x0000022000017945 */ /* 0x000fe20003800000 */
[----:B------:R-:W-:Y:S02]  /*8350*/  MOV R64, R2 ;  /* 0x0000000200407202 */ /* 0x000fe40000000f00 */
[----:B------:R-:W-:Y:S02]  /*8360*/  CS2R R10, SRZ ;  /* 0x00000000000a7805 */ /* 0x000fe4000001ff00 */
[----:B------:R-:W-:-:S05]  /*8370*/  IADD3 R8, -R8, -0x2, -R3 ;  /* 0xfffffffe08087810 */ /* 0x000fca0007ffe903 */
[----:B------:R-:W-:-:S05]  /*8380*/  VIADD R9, R8, -UR5 ;  /* 0x8000000508097c36 */ /* 0x000fca0008000000 */
[C---:B------:R-:W-:Y:S02]  /*8390*/  LEA.HI R8, R9.reuse, 0x1, RZ, 0x1e ;  /* 0x0000000109087811 */ /* 0x040fe400078ff0ff */
[----:B------:R-:W-:Y:S02]  /*83a0*/  ISETP.GE.U32.AND P2, PT, R9, 0xc, PT ;  /* 0x0000000c0900780c */ /* 0x000fe40003f46070 */
[----:B------:R-:W-:Y:S02]  /*83b0*/  LOP3.LUT P0, R12, R8, 0x3, RZ, 0xc0, !PT ;  /* 0x00000003080c7812 */ /* 0x000fe4000780c0ff */
[----:B------:R-:W-:-:S11]  /*83c0*/  CS2R R8, SRZ ;  /* 0x0000000000087805 */ /* 0x000fd6000001ff00 */
[----:B------:R-:W-:Y:S05]  /*83d0*/  @!P0 BRA `(.L_x_3114) ;  /* 0x0000000000608947 */ /* 0x000fea0003800000 */
[----:B------:R-:W-:Y:S01]  /*83e0*/  IMAD.SHL.U32 R8, R2, 0x100, RZ ;  /* 0x0000010002087824 */ /* 0x000fe200078e00ff */
[----:B------:R-:W-:Y:S01]  /*83f0*/  ULDC.64 UR8, c[0x0][0x250] ;  /* 0x0000940000087ab9 */ /* 0x000fe20000000a00 */
[----:B------:R-:W-:Y:S01]  /*8400*/  MOV R14, R12 ;  /* 0x0000000c000e7202 */ /* 0x000fe20000000f00 */
[----:B------:R-:W-:Y:S01]  /*8410*/  IMAD R15, R3, 0x4, R250 ;  /* 0x00000004030f7824 */ /* 0x000fe200078e02fa */
[----:B------:R-:W-:Y:S02]  /*8420*/  MOV R64, R2 ;  /* 0x0000000200407202 */ /* 0x000fe40000000f00 */
[----:B------:R-:W-:-:S04]  /*8430*/  IADD3 R13, P0, R52, R8, RZ ;  /* 0x00000008340d7210 */ /* 0x000fc80007f1e0ff */
[----:B------:R-:W-:Y:S02]  /*8440*/  LEA.HI.X.SX32 R8, R8, R53, 0x1, P0 ;  /* 0x0000003508087211 */ /* 0x000fe400000f0eff */
[----:B------:R-:W-:-:S04]  /*8450*/  LEA R21, P0, R13, UR8, 0x2 ;  /* 0x000000080d157c11 */ /* 0x000fc8000f8010ff */
[----:B------:R-:W-:Y:S01]  /*8460*/  LEA.HI.X R13, R13, UR9, R8, 0x2, P0 ;  /* 0x000000090d0d7c11 */ /* 0x000fe200080f1408 */
[----:B------:R-:W-:-:S08]  /*8470*/  IMAD.MOV.U32 R8, RZ, RZ, RZ ;  /* 0x000000ffff087224 */ /* 0x000fd000078e00ff */
.L_x_3115:
[----:B------:R-:W-:Y:S01]  /*8480*/  MOV R12, R21 ;  /* 0x00000015000c7202 */ /* 0x000fe20000000f00 */
[----:B------:R0:W1:Y:S04]  /*8490*/  LDS R20, [R15] ;  /* 0x000000000f147984 */ /* 0x0000680000000800 */
[----:B------:R3:W1:Y:S01]  /*84a0*/  LDG.E.128 R16, desc[UR36][R12.64] ;  /* 0x000000240c107981 */ /* 0x000662000c1e1d00 */
[----:B------:R-:W-:Y:S01]  /*84b0*/  VIADD R14, R14, 0xffffffff ;  /* 0xffffffff0e0e7836 */ /* 0x000fe20000000000 */
[----:B------:R-:W-:Y:S02]  /*84c0*/  IADD3 R21, P3, R21, 0x1000, RZ ;  /* 0x0000100015157810 */ /* 0x000fe40007f7e0ff */
[----:B------:R-:W-:Y:S01]  /*84d0*/  IADD3 R64, R64, 0x4, RZ ;  /* 0x0000000440407810 */ /* 0x000fe20007ffe0ff */
[----:B0-----:R-:W-:Y:S01]  /*84e0*/  VIADD R15, R15, 0x10 ;  /* 0x000000100f0f7836 */ /* 0x001fe20000000000 */
[----:B------:R-:W-:-:S02]  /*84f0*/  ISETP.NE.AND P0, PT, R14, RZ, PT ;  /* 0x000000ff0e00720c */ /* 0x000fc40003f05270 */
[----:B---3--:R-:W-:Y:S01]  /*8500*/  IADD3.X R13, RZ, R13, RZ, P3, !PT ;  /* 0x0000000dff0d7210 */ /* 0x008fe20001ffe4ff */
[-C--:B-1----:R-:W-:Y:S01]  /*8510*/  FFMA.FTZ R8, R16, R20.reuse, R8 ;  /* 0x0000001410087223 */ /* 0x082fe20000010008 */
[-C--:B------:R-:W-:Y:S01]  /*8520*/  FFMA.FTZ R9, R17, R20.reuse, R9 ;  /* 0x0000001411097223 */ /* 0x080fe20000010009 */
[-C--:B------:R-:W-:Y:S01]  /*8530*/  FFMA.FTZ R10, R18, R20.reuse, R10 ;  /* 0x00000014120a7223 */ /* 0x080fe2000001000a */
[----:B------:R-:W-:-:S07]  /*8540*/  FFMA.FTZ R11, R19, R20, R11 ;  /* 0x00000014130b7223 */ /* 0x000fce000001000b */
[----:B------:R-:W-:Y:S05]  /*8550*/  @P0 BRA `(.L_x_3115) ;  /* 0xfffffffc00c80947 */ /* 0x000fea000383ffff */
.L_x_3114:
[----:B------:R-:W-:Y:S05]  /*8560*/  BSYNC B1 ;  /* 0x0000000000017941 */ /* 0x000fea0003800000 */
.L_x_3113:
[----:B------:R-:W-:Y:S05]  /*8570*/  @!P2 BRA `(.L_x_3112) ;  /* 0x0000000c0044a947 */ /* 0x000fea0003800000 */
[C---:B------:R-:W-:Y:S01]  /*8580*/  IADD3 R17, -R64.reuse, UR10, RZ ;  /* 0x0000000a40117c10 */ /* 0x040fe2000fffe1ff */
[C---:B------:R-:W-:Y:S01]  /*8590*/  IMAD.SHL.U32 R12, R64.reuse, 0x100, RZ ;  /* 0x00000100400c7824 */ /* 0x040fe200078e00ff */
[----:B------:R-:W-:Y:S01]  /*85a0*/  LEA R13, R64, 0x20, 0x2 ;  /* 0x00000020400d7811 */ /* 0x000fe200078e10ff */
[----:B------:R-:W-:Y:S01]  /*85b0*/  ULDC.64 UR8, c[0x0][0x250] ;  /* 0x0000940000087ab9 */ /* 0x000fe20000000a00 */
[----:B------:R-:W-:Y:S01]  /*85c0*/  ISETP.GT.AND P2, PT, R17, 0x30, PT ;  /* 0x000000301100780c */ /* 0x000fe20003f44270 */
[----:B------:R-:W-:Y:S01]  /*85d0*/  BSSY B1, `(.L_x_3116) ;  /* 0x0000075000017945 */ /* 0x000fe20003800000 */
[----:B------:R-:W-:Y:S02]  /*85e0*/  IADD3 R14, P0, R52, R12, RZ ;  /* 0x0000000c340e7210 */ /* 0x000fe40007f1e0ff */
[----:B------:R-:W-:Y:S02]  /*85f0*/  MOV R16, UR42 ;  /* 0x0000002a00107c02 */ /* 0x000fe40008000f00 */
[----:B------:R-:W-:-:S02]  /*8600*/  LEA.HI.X.SX32 R15, R12, R53, 0x1, P0 ;  /* 0x000000350c0f7211 */ /* 0x000fc400000f0eff */
[----:B------:R-:W-:Y:S01]  /*8610*/  LEA R54, P0, R14, UR8, 0x2 ;  /* 0x000000080e367c11 */ /* 0x000fe2000f8010ff */
[----:B------:R-:W-:-:S03]  /*8620*/  IMAD R13, R16, -0x4, R13 ;  /* 0xfffffffc100d7824 */ /* 0x000fc600078e020d */
[----:B------:R-:W-:Y:S01]  /*8630*/  LEA.HI.X R55, R14, UR9, R15, 0x2, P0 ;  /* 0x000000090e377c11 */ /* 0x000fe200080f140f */
[----:B------:R-:W-:Y:S01]  /*8640*/  IMAD.IADD R65, R250, 0x1, R13 ;  /* 0x00000001fa417824 */ /* 0x000fe200078e020d */
[----:B------:R-:W-:Y:S01]  /*8650*/  PLOP3.LUT P0, PT, PT, PT, PT, 0x80, 0x0 ;  /* 0x000000000000781c */ /* 0x000fe20003f0f070 */
[----:B------:R-:W-:-:S12]  /*8660*/  @!P2 BRA `(.L_x_3117) ;  /* 0x0000000400aca947 */ /* 0x000fd80003800000 */
[----:B------:R-:W-:Y:S02]  /*8670*/  MOV R93, UR10 ;  /* 0x0000000a005d7c02 */ /* 0x000fe40008000f00 */
[----:B------:R-:W-:-:S03]  /*8680*/  PLOP3.LUT P0, PT, PT, PT, PT, 0x8, 0x0 ;  /* 0x000000000000781c */ /* 0x000fc60003f0e170 */
[----:B------:R-:W-:-:S10]  /*8690*/  VIADD R93, R93, 0xffffffd0 ;  /* 0xffffffd05d5d7836 */ /* 0x000fd40000000000 */
.L_x_3118:
[----:B------:R-:W3:Y:S04]  /*86a0*/  LDG.E.128 R68, desc[UR36][R54.64] ;  /* 0x0000002436447981 */ /* 0x000ee8000c1e1d00 */
[----:B------:R-:W4:Y:S04]  /*86b0*/  LDG.E.128 R72, desc[UR36][R54.64+0x1000] ;  /* 0x0010002436487981 */ /* 0x000f28000c1e1d00 */
        /* <DEDUP_REMOVED lines=10> */
[----:B--2---:R-:W2:Y:S04]  /*8760*/  LDG.E.128 R24, desc[UR36][R54.64+0xc000] ;  /* 0x00c0002436187981 */ /* 0x004ea8000c1e1d00 */
[----:B------:R-:W2:Y:S04]  /*8770*/  LDG.E.128 R20, desc[UR36][R54.64+0xd000] ;  /* 0x00d0002436147981 */ /* 0x000ea8000c1e1d00 */
[----:B------:R-:W2:Y:S04]  /*8780*/  LDG.E.128 R16, desc[UR36][R54.64+0xe000] ;  /* 0x00e0002436107981 */ /* 0x000ea8000c1e1d00 */
[----:B------:R0:W2:Y:S01]  /*8790*/  LDG.E.128 R12, desc[UR36][R54.64+0xf000] ;  /* 0x00f00024360c7981 */ /* 0x0000a2000c1e1d00 */
[----:B------:R-:W-:Y:S01]  /*87a0*/  IADD3 R90, P2, R54, 0x10000, RZ ;  /* 0x00010000365a7810 */ /* 0x000fe20007f5e0ff */
[----:B------:R-:W-:-:S02]  /*87b0*/  VIADD R64, R64, 0x40 ;  /* 0x0000004040407836 */ /* 0x000fc40000000000 */
[----:B------:R-:W3:Y:S01]  /*87c0*/  LDS R66, [R65+-0x20] ;  /* 0xffffe00041427984 */ /* 0x000ee20000000800 */
[----:B------:R-:W-:Y:S02]  /*87d0*/  IADD3.X R91, RZ, R55, RZ, P2, !PT ;  /* 0x00000037ff5b7210 */ /* 0x000fe400017fe4ff */
[----:B------:R-:W-:Y:S01]  /*87e0*/  ISETP.GE.AND P2, PT, R64, R93, PT ;  /* 0x0000005d4000720c */ /* 0x000fe20003f46270 */
[----:B------:R-:W4:Y:S04]  /*87f0*/  LDS R67, [R65+-0x10] ;  /* 0xfffff00041437984 */ /* 0x000f280000000800 */
[----:B------:R-:W1:Y:S04]  /*8800*/  LDS R80, [R65] ;  /* 0x0000000041507984 */ /* 0x000e680000000800 */
[----:B------:R-:W1:Y:S04]  /*8810*/  LDS R81, [R65+0x10] ;  /* 0x0000100041517984 */ /* 0x000e680000000800 */
[----:B------:R-:W1:Y:S04]  /*8820*/  LDS R82, [R65+0x20] ;  /* 0x0000200041527984 */ /* 0x000e680000000800 */
[----:B------:R-:W1:Y:S04]  /*8830*/  LDS R83, [R65+0x30] ;  /* 0x0000300041537984 */ /* 0x000e680000000800 */
[----:B------:R-:W1:Y:S04]  /*8840*/  LDS R88, [R65+0x40] ;  /* 0x0000400041587984 */ /* 0x000e680000000800 */
[----:B------:R-:W1:Y:S04]  /*8850*/  LDS R89, [R65+0x50] ;  /* 0x0000500041597984 */ /* 0x000e680000000800 */
[----:B0-----:R-:W0:Y:S01]  /*8860*/  LDS R54, [R65+0x60] ;  /* 0x0000600041367984 */ /* 0x001e220000000800 */
[-C--:B---3--:R-:W-:Y:S01]  /*8870*/  FFMA.FTZ R55, R68, R66.reuse, R8 ;  /* 0x0000004244377223 */ /* 0x088fe20000010008 */
[-C--:B------:R-:W-:Y:S01]  /*8880*/  FFMA.FTZ R8, R69, R66.reuse, R9 ;  /* 0x0000004245087223 */ /* 0x080fe20000010009 */
[-C--:B------:R-:W-:Y:S01]  /*8890*/  FFMA.FTZ R9, R70, R66.reuse, R10 ;  /* 0x0000004246097223 */ /* 0x080fe2000001000a */
[----:B------:R-:W-:Y:S01]  /*88a0*/  FFMA.FTZ R66, R71, R66, R11 ;  /* 0x0000004247427223 */ /* 0x000fe2000001000b */
[----:B------:R-:W3:Y:S01]  /*88b0*/  LDS R10, [R65+0x70] ;  /* 0x00007000410a7984 */ /* 0x000ee20000000800 */
[-C--:B----4-:R-:W-:Y:S01]  /*88c0*/  FFMA.FTZ R55, R72, R67.reuse, R55 ;  /* 0x0000004348377223 */ /* 0x090fe20000010037 */
[-C--:B------:R-:W-:Y:S01]  /*88d0*/  FFMA.FTZ R8, R73, R67.reuse, R8 ;  /* 0x0000004349087223 */ /* 0x080fe20000010008 */
[-C--:B------:R-:W-:Y:S01]  /*88e0*/  FFMA.FTZ R9, R74, R67.reuse, R9 ;  /* 0x000000434a097223 */ /* 0x080fe20000010009 */
[----:B------:R-:W4:Y:S01]  /*88f0*/  LDS R11, [R65+0x80] ;  /* 0x00008000410b7984 */ /* 0x000f220000000800 */
[----:B------:R-:W-:Y:S01]  /*8900*/  FFMA.FTZ R66, R75, R67, R66 ;  /* 0x000000434b427223 */ /* 0x000fe20000010042 */
[-C--:B-1----:R-:W-:Y:S01]  /*8910*/  FFMA.FTZ R55, R76, R80.reuse, R55 ;  /* 0x000000504c377223 */ /* 0x082fe20000010037 */
[-C--:B------:R-:W-:Y:S01]  /*8920*/  FFMA.FTZ R8, R77, R80.reuse, R8 ;  /* 0x000000504d087223 */ /* 0x080fe20000010008 */
[----:B------:R-:W1:Y:S01]  /*8930*/  LDS R67, [R65+0x90] ;  /* 0x0000900041437984 */ /* 0x000e620000000800 */
[-C--:B------:R-:W-:Y:S01]  /*8940*/  FFMA.FTZ R9, R78, R80.reuse, R9 ;  /* 0x000000504e097223 */ /* 0x080fe20000010009 */
[----:B------:R-:W-:Y:S01]  /*8950*/  FFMA.FTZ R66, R79, R80, R66 ;  /* 0x000000504f427223 */ /* 0x000fe20000010042 */
[-C--:B------:R-:W-:Y:S01]  /*8960*/  FFMA.FTZ R55, R84, R81.reuse, R55 ;  /* 0x0000005154377223 */ /* 0x080fe20000010037 */
[----:B------:R-:W2:Y:S01]  /*8970*/  LDS R68, [R65+0xa0] ;  /* 0x0000a00041447984 */ /* 0x000ea20000000800 */
[-C--:B------:R-:W-:Y:S01]  /*8980*/  FFMA.FTZ R8, R85, R81.reuse, R8 ;  /* 0x0000005155087223 */ /* 0x080fe20000010008 */
[-C--:B------:R-:W-:Y:S01]  /*8990*/  FFMA.FTZ R9, R86, R81.reuse, R9 ;  /* 0x0000005156097223 */ /* 0x080fe20000010009 */
[----:B------:R-:W-:Y:S01]  /*89a0*/  FFMA.FTZ R66, R87, R81, R66 ;  /* 0x0000005157427223 */ /* 0x000fe20000010042 */
[----:B------:R-:W2:Y:S01]  /*89b0*/  LDS R69, [R65+0xb0] ;  /* 0x0000b00041457984 */ /* 0x000ea20000000800 */
[-C--:B------:R-:W-:Y:S01]  /*89c0*/  FFMA.FTZ R55, R60, R82.reuse, R55 ;  /* 0x000000523c377223 */ /* 0x080fe20000010037 */
[-C--:B------:R-:W-:Y:S01]  /*89d0*/  FFMA.FTZ R8, R61, R82.reuse, R8 ;  /* 0x000000523d087223 */ /* 0x080fe20000010008 */
[-C--:B------:R-:W-:Y:S01]  /*89e0*/  FFMA.FTZ R9, R62, R82.reuse, R9 ;  /* 0x000000523e097223 */ /* 0x080fe20000010009 */
[----:B------:R-:W2:Y:S01]  /*89f0*/  LDS R60, [R65+0xc0] ;  /* 0x0000c000413c7984 */ /* 0x000ea20000000800 */
[----:B------:R-:W-:Y:S01]  /*8a00*/  FFMA.FTZ R66, R63, R82, R66 ;  /* 0x000000523f427223 */ /* 0x000fe20000010042 */
[-C--:B------:R-:W-:Y:S01]  /*8a10*/  FFMA.FTZ R55, R56, R83.reuse, R55 ;  /* 0x0000005338377223 */ /* 0x080fe20000010037 */
[-C--:B------:R-:W-:Y:S01]  /*8a20*/  FFMA.FTZ R8, R57, R83.reuse, R8 ;  /* 0x0000005339087223 */ /* 0x080fe20000010008 */
[----:B------:R0:W2:Y:S01]  /*8a30*/  LDS R56, [R65+0xd0] ;  /* 0x0000d00041387984 */ /* 0x0000a20000000800 */
[-C--:B------:R-:W-:Y:S01]  /*8a40*/  FFMA.FTZ R9, R58, R83.reuse, R9 ;  /* 0x000000533a097223 */ /* 0x080fe20000010009 */
[----:B------:R-:W-:Y:S01]  /*8a50*/  FFMA.FTZ R66, R59, R83, R66 ;  /* 0x000000533b427223 */ /* 0x000fe20000010042 */
[-C--:B------:R-:W-:Y:S01]  /*8a60*/  FFMA.FTZ R8, R49, R88.reuse, R8 ;  /* 0x0000005831087223 */ /* 0x080fe20000010008 */
[-C--:B------:R-:W-:Y:S01]  /*8a70*/  FFMA.FTZ R55, R48, R88.reuse, R55 ;  /* 0x0000005830377223 */ /* 0x080fe20000010037 */
[-C--:B------:R-:W-:Y:S01]  /*8a80*/  FFMA.FTZ R9, R50, R88.reuse, R9 ;  /* 0x0000005832097223 */ /* 0x080fe20000010009 */
[----:B------:R-:W-:Y:S01]  /*8a90*/  FFMA.FTZ R66, R51, R88, R66 ;  /* 0x0000005833427223 */ /* 0x000fe20000010042 */
[-C--:B------:R-:W-:Y:S01]  /*8aa0*/  FFMA.FTZ R8, R45, R89.reuse, R8 ;  /* 0x000000592d087223 */ /* 0x080fe20000010008 */
[-C--:B------:R-:W-:Y:S01]  /*8ab0*/  FFMA.FTZ R55, R44, R89.reuse, R55 ;  /* 0x000000592c377223 */ /* 0x080fe20000010037 */
[-C--:B------:R-:W-:Y:S01]  /*8ac0*/  FFMA.FTZ R9, R46, R89.reuse, R9 ;  /* 0x000000592e097223 */ /* 0x080fe20000010009 */
[----:B------:R-:W-:Y:S01]  /*8ad0*/  FFMA.FTZ R66, R47, R89, R66 ;  /* 0x000000592f427223 */ /* 0x000fe20000010042 */
[-C--:B0-----:R-:W-:Y:S01]  /*8ae0*/  FFMA.FTZ R8, R41, R54.reuse, R8 ;  /* 0x0000003629087223 */ /* 0x081fe20000010008 */
[-C--:B------:R-:W-:Y:S01]  /*8af0*/  FFMA.FTZ R55, R40, R54.reuse, R55 ;  /* 0x0000003628377223 */ /* 0x080fe20000010037 */
[-C--:B------:R-:W-:Y:S01]  /*8b00*/  FFMA.FTZ R9, R42, R54.reuse, R9 ;  /* 0x000000362a097223 */ /* 0x080fe20000010009 */
[----:B------:R-:W-:Y:S01]  /*8b10*/  FFMA.FTZ R66, R43, R54, R66 ;  /* 0x000000362b427223 */ /* 0x000fe20000010042 */
[----:B------:R-:W-:Y:S01]  /*8b20*/  IADD3 R65, R65, 0x100, RZ ;  /* 0x0000010041417810 */ /* 0x000fe20007ffe0ff */
[-C--:B---3--:R-:W-:Y:S01]  /*8b30*/  FFMA.FTZ R8, R37, R10.reuse, R8 ;  /* 0x0000000a25087223 */ /* 0x088fe20000010008 */
[-C--:B------:R-:W-:Y:S01]  /*8b40*/  FFMA.FTZ R55, R36, R10.reuse, R55 ;  /* 0x0000000a24377223 */ /* 0x080fe20000010037 */
[-C--:B------:R-:W-:Y:S01]  /*8b50*/  FFMA.FTZ R9, R38, R10.reuse, R9 ;  /* 0x0000000a26097223 */ /* 0x080fe20000010009 */
[----:B------:R-:W-:Y:S01]  /*8b60*/  FFMA.FTZ R66, R39, R10, R66 ;  /* 0x0000000a27427223 */ /* 0x000fe20000010042 */
[-C--:B----4-:R-:W-:Y:S01]  /*8b70*/  FFMA.FTZ R8, R33, R11.reuse, R8 ;  /* 0x0000000b21087223 */ /* 0x090fe20000010008 */
[-C--:B------:R-:W-:Y:S01]  /*8b80*/  FFMA.FTZ R55, R32, R11.reuse, R55 ;  /* 0x0000000b20377223 */ /* 0x080fe20000010037 */
[-C--:B------:R-:W-:Y:S01]  /*8b90*/  FFMA.FTZ R9, R34, R11.reuse, R9 ;  /* 0x0000000b22097223 */ /* 0x080fe20000010009 */
[----:B------:R-:W-:Y:S01]  /*8ba0*/  FFMA.FTZ R66, R35, R11, R66 ;  /* 0x0000000b23427223 */ /* 0x000fe20000010042 */
[-C--:B-1----:R-:W-:Y:S01]  /*8bb0*/  FFMA.FTZ R8, R29, R67.reuse, R8 ;  /* 0x000000431d087223 */ /* 0x082fe20000010008 */
[-C--:B------:R-:W-:Y:S01]  /*8bc0*/  FFMA.FTZ R55, R28, R67.reuse, R55 ;  /* 0x000000431c377223 */ /* 0x080fe20000010037 */
[-C--:B------:R-:W-:Y:S01]  /*8bd0*/  FFMA.FTZ R9, R30, R67.reuse, R9 ;  /* 0x000000431e097223 */ /* 0x080fe20000010009 */
[----:B------:R-:W-:Y:S01]  /*8be0*/  FFMA.FTZ R66, R31, R67, R66 ;  /* 0x000000431f427223 */ /* 0x000fe20000010042 */
[-C--:B--2---:R-:W-:Y:S01]  /*8bf0*/  FFMA.FTZ R8, R25, R68.reuse, R8 ;  /* 0x0000004419087223 */ /* 0x084fe20000010008 */
[-C--:B------:R-:W-:Y:S01]  /*8c00*/  FFMA.FTZ R55, R24, R68.reuse, R55 ;  /* 0x0000004418377223 */ /* 0x080fe20000010037 */
        /* <DEDUP_REMOVED lines=14> */
[----:B------:R-:W-:Y:S01]  /*8cf0*/  IMAD.MOV.U32 R54, RZ, RZ, R90 ;  /* 0x000000ffff367224 */ /* 0x000fe200078e005a */
[----:B------:R-:W-:Y:S01]  /*8d00*/  MOV R55, R91 ;  /* 0x0000005b00377202 */ /* 0x000fe20000000f00 */
[----:B------:R-:W-:Y:S06]  /*8d10*/  @!P2 BRA `(.L_x_3118) ;  /* 0xfffffff80060a947 */ /* 0x000fec000383ffff */
.L_x_3117:
[----:B------:R-:W-:Y:S05]  /*8d20*/  BSYNC B1 ;  /* 0x0000000000017941 */ /* 0x000fea0003800000 */
.L_x_3116:
[----:B------:R-:W-:Y:S01]  /*8d30*/  IADD3 R12, -R64, UR10, RZ ;  /* 0x0000000a400c7c10 */ /* 0x000fe2000fffe1ff */
[----:B------:R-:W-:Y:S03]  /*8d40*/  BSSY B1, `(.L_x_3119) ;  /* 0x000003a000017945 */ /* 0x000fe60003800000 */
[----:B------:R-:W-:-:S13]  /*8d50*/  ISETP.GT.AND P2, PT, R12, 0x10, PT ;  /* 0x000000100c00780c */ /* 0x000fda0003f44270 */
[----:B------:R-:W-:Y:S05]  /*8d60*/  @!P2 BRA `(.L_x_3120) ;  /* 0x0000000000dca947 */ /* 0x000fea0003800000 */
[----:B------:R-:W3:Y:S04]  /*8d70*/  LDG.E.128 R12, desc[UR36][R54.64] ;  /* 0x00000024360c7981 */ /* 0x000ee8000c1e1d00 */
[----:B------:R-:W4:Y:S04]  /*8d80*/  LDG.E.128 R20, desc[UR36][R54.64+0x1000] ;  /* 0x0010002436147981 */ /* 0x000f28000c1e1d00 */
[----:B--2---:R-:W2:Y:S04]  /*8d90*/  LDG.E.128 R24, desc[UR36][R54.64+0x2000] ;  /* 0x0020002436187981 */ /* 0x004ea8000c1e1d00 */
[----:B------:R-:W2:Y:S04]  /*8da0*/  LDG.E.128 R28, desc[UR36][R54.64+0x3000] ;  /* 0x00300024361c7981 */ /* 0x000ea8000c1e1d00 */
[----:B------:R-:W2:Y:S04]  /*8db0*/  LDG.E.128 R36, desc[UR36][R54.64+0x4000] ;  /* 0x0040002436247981 */ /* 0x000ea8000c1e1d00 */
[----:B------:R-:W2:Y:S04]  /*8dc0*/  LDG.E.128 R40, desc[UR36][R54.64+0x5000] ;  /* 0x0050002436287981 */ /* 0x000ea8000c1e1d00 */
[----:B------:R-:W2:Y:S04]  /*8dd0*/  LDG.E.128 R44, desc[UR36][R54.64+0x6000] ;  /* 0x00600024362c7981 */ /* 0x000ea8000c1e1d00 */
[----:B------:R0:W2:Y:S01]  /*8de0*/  LDG.E.128 R48, desc[UR36][R54.64+0x7000] ;  /* 0x0070002436307981 */ /* 0x0000a2000c1e1d00 */
[----:B------:R-:W-:-:S02]  /*8df0*/  IADD3 R57, P0, R54, 0x8000, RZ ;  /* 0x0000800036397810 */ /* 0x000fc40007f1e0ff */
[----:B------:R-:W-:Y:S01]  /*8e00*/  IADD3 R64, R64, 0x20, RZ ;  /* 0x0000002040407810 */ /* 0x000fe20007ffe0ff */
[----:B------:R-:W3:Y:S02]  /*8e10*/  LDS R16, [R65+-0x20] ;  /* 0xffffe00041107984 */ /* 0x000ee40000000800 */
[----:B------:R-:W-:Y:S01]  /*8e20*/  IMAD.X R58, RZ, RZ, R55, P0 ;  /* 0x000000ffff3a7224 */ /* 0x000fe200000e0637 */
[----:B------:R-:W-:Y:S01]  /*8e30*/  PLOP3.LUT P0, PT, PT, PT, PT, 0x8, 0x0 ;  /* 0x000000000000781c */ /* 0x000fe20003f0e170 */
[----:B------:R-:W4:Y:S01]  /*8e40*/  LDS R18, [R65+-0x10] ;  /* 0xfffff00041127984 */ /* 0x000f220000000800 */
[----:B0-----:R-:W-:Y:S01]  /*8e50*/  MOV R54, R57 ;  /* 0x0000003900367202 */ /* 0x001fe20000000f00 */
[----:B------:R-:W-:Y:S02]  /*8e60*/  IMAD.MOV.U32 R55, RZ, RZ, R58 ;  /* 0x000000ffff377224 */ /* 0x000fe400078e003a */
[----:B------:R-:W2:Y:S04]  /*8e70*/  LDS R19, [R65] ;  /* 0x0000000041137984 */ /* 0x000ea80000000800 */
[----:B------:R-:W0:Y:S04]  /*8e80*/  LDS R32, [R65+0x10] ;  /* 0x0000100041207984 */ /* 0x000e280000000800 */
[----:B------:R-:W1:Y:S04]  /*8e90*/  LDS R33, [R65+0x20] ;  /* 0x0000200041217984 */ /* 0x000e680000000800 */
[----:B------:R-:W1:Y:S04]  /*8ea0*/  LDS R34, [R65+0x30] ;  /* 0x0000300041227984 */ /* 0x000e680000000800 */
[----:B------:R-:W1:Y:S04]  /*8eb0*/  LDS R35, [R65+0x40] ;  /* 0x0000400041237984 */ /* 0x000e680000000800 */
[----:B------:R0:W1:Y:S02]  /*8ec0*/  LDS R56, [R65+0x50] ;  /* 0x0000500041387984 */ /* 0x0000640000000800 */
[----:B0-----:R-:W-:-:S02]  /*8ed0*/  VIADD R65, R65, 0x80 ;  /* 0x0000008041417836 */ /* 0x001fc40000000000 */
        /* <DEDUP_REMOVED lines=16> */
[-C--:B-1----:R-:W-:Y:S01]  /*8fe0*/  FFMA.FTZ R17, R36, R33.reuse, R17 ;  /* 0x0000002124117223 */ /* 0x082fe20000010011 */
        /* <DEDUP_REMOVED lines=14> */
[----:B------:R-:W-:-:S07]  /*90d0*/  FFMA.FTZ R11, R51, R56, R16 ;  /* 0x00000038330b7223 */ /* 0x000fce0000010010 */
.L_x_3120:
[----:B------:R-:W-:Y:S05]  /*90e0*/  BSYNC B1 ;  /* 0x0000000000017941 */ /* 0x000fea0003800000 */
.L_x_3119:
[----:B------:R-:W-:-:S13]  /*90f0*/  ISETP.LT.OR P0, PT, R64, UR10, P0 ;  /* 0x0000000a40007c0c */ /* 0x000fda0008701670 */
[----:B------:R-:W-:Y:S05]  /*9100*/  @!P0 BRA `(.L_x_3112) ;  /* 0x0000000000608947 */ /* 0x000fea0003800000 */
[----:B------:R-:W3:Y:S04]  /*9110*/  LDG.E.128 R12, desc[UR36][R54.64] ;  /* 0x00000024360c7981 */ /* 0x000ee8000c1e1d00 */
[----:B------:R-:W4:Y:S04]  /*9120*/  LDG.E.128 R20, desc[UR36][R54.64+0x1000] ;  /* 0x0010002436147981 */ /* 0x000f28000c1e1d00 */
[----:B--2---:R-:W2:Y:S04]  /*9130*/  LDG.E.128 R24, desc[UR36][R54.64+0x2000] ;  /* 0x0020002436187981 */ /* 0x004ea8000c1e1d00 */
[----:B------:R-:W2:Y:S04]  /*9140*/  LDG.E.128 R28, desc[UR36][R54.64+0x3000] ;  /* 0x00300024361c7981 */ /* 0x000ea8000c1e1d00 */
[----:B------:R-:W3:Y:S04]  /*9150*/  LDS R16, [R65+-0x20] ;  /* 0xffffe00041107984 */ /* 0x000ee80000000800 */
[----:B------:R-:W4:Y:S04]  /*9160*/  LDS R18, [R65+-0x10] ;  /* 0xfffff00041127984 */ /* 0x000f280000000800 */
[----:B------:R-:W2:Y:S04]  /*9170*/  LDS R19, [R65] ;  /* 0x0000000041137984 */ /* 0x000ea80000000800 */
[----:B------:R-:W0:Y:S01]  /*9180*/  LDS R32, [R65+0x10] ;  /* 0x0000100041207984 */ /* 0x000e220000000800 */
        /* <DEDUP_REMOVED lines=12> */
[-C--:B0-----:R-:W-:Y:S01]  /*9250*/  FFMA.FTZ R8, R28, R32.reuse, R17 ;  /* 0x000000201c087223 */ /* 0x081fe20000010011 */
[-C--:B------:R-:W-:Y:S01]  /*9260*/  FFMA.FTZ R9, R29, R32.reuse, R10 ;  /* 0x000000201d097223 */ /* 0x080fe2000001000a */
[-C--:B------:R-:W-:Y:S01]  /*9270*/  FFMA.FTZ R10, R30, R32.reuse, R11 ;  /* 0x000000201e0a7223 */ /* 0x080fe2000001000b */
[----:B------:R-:W-:-:S07]  /*9280*/  FFMA.FTZ R11, R31, R32, R16 ;  /* 0x000000201f0b7223 */ /* 0x000fce0000010010 */
.L_x_3112:
[----:B------:R-:W-:Y:S05]  /*9290*/  BSYNC B0 ;  /* 0x0000000000007941 */ /* 0x000fea0003800000 */
.L_x_3111:
[----:B------:R-:W-:Y:S01]  /*92a0*/  ISETP.GE.AND P0, PT, R2, UR40, PT ;  /* 0x0000002802007c0c */ /* 0x000fe2000bf06270 */
[----:B------:R-:W-:Y:S01]  /*92b0*/  ULDC.64 UR10, c[0x0][0x250] ;  /* 0x00009400000a7ab9 */ /* 0x000fe20000000a00 */
[----:B------:R-:W-:Y:S01]  /*92c0*/  ULDC.64 UR8, c[0x0][0x250] ;  /* 0x0000940000087ab9 */ /* 0x000fe20000000a00 */
[----:B------:R-:W-:Y:S10]  /*92d0*/  BSSY B0, `(.L_x_3121) ;  /* 0x00000d9000007945 */ /* 0x000ff40003800000 */
[----:B------:R-:W-:Y:S05]  /*92e0*/  @P0 BRA `(.L_x_3122) ;  /* 0x0000000c005c0947 */ /* 0x000fea0003800000 */
[----:B------:R-:W-:Y:S01]  /*92f0*/  LOP3.LUT R12, RZ, R3, RZ, 0x33, !PT ;  /* 0x00000003ff0c7212 */ /* 0x000fe200078e33ff */
[----:B------:R-:W-:Y:S01]  /*9300*/  BSSY B1, `(.L_x_3123) ;  /* 0x0000033000017945 */ /* 0x000fe20003800000 */
[----:B------:R-:W-:-:S04]  /*9310*/  MOV R21, UR42 ;  /* 0x0000002a00157c02 */ /* 0x000fc80008000f00 */
[----:B------:R-:W-:-:S04]  /*9320*/  IADD3 R21, -R21, UR40, R12 ;  /* 0x0000002815157c10 */ /* 0x000fc8000fffe10c */
[----:B------:R-:W-:-:S04]  /*9330*/  LEA.HI R12, R21, 0x1, RZ, 0x1e ;  /* 0x00000001150c7811 */ /* 0x000fc800078ff0ff */
[----:B------:R-:W-:-:S13]  /*9340*/  LOP3.LUT P0, R12, R12, 0x3, RZ, 0xc0, !PT ;  /* 0x000000030c0c7812 */ /* 0x000fda000780c0ff */
[----:B------:R-:W-:Y:S05]  /*9350*/  @!P0 BRA `(.L_x_3124) ;  /* 0x0000000000b48947 */ /* 0x000fea0003800000 */
[----:B------:R-:W-:Y:S01]  /*9360*/  IMAD.MOV.U32 R14, RZ, RZ, R12 ;  /* 0x000000ffff0e7224 */ /* 0x000fe200078e000c */
[----:B------:R-:W-:-:S07]  /*9370*/  LEA R15, R3, R250, 0x2 ;  /* 0x000000fa030f7211 */ /* 0x000fce00078e10ff */
.L_x_3127:
        /* <DEDUP_REMOVED lines=18> */
[----:B------:R-:W-:Y:S02]  /*94a0*/  IMAD.MOV.U32 R13, RZ, RZ, R20 ;  /* 0x000000ffff0d7224 */ /* 0x000fe400078e0014 */
[----:B------:R-:W0:Y:S02]  /*94b0*/  LDS R20, [R15] ;  /* 0x000000000f147984 */ /* 0x000e240000000800 */
        /* <DEDUP_REMOVED lines=19> */
.L_x_3126:
[----:B------:R-:W-:Y:S05]  /*95f0*/  BSYNC B2 ;  /* 0x0000000000027941 */ /* 0x000fea0003800000 */
.L_x_3125:
[----:B------:R-:W-:Y:S01]  /*9600*/  VIADD R2, R2, 0x4 ;  /* 0x0000000402027836 */ /* 0x000fe20000000000 */
[----:B------:R-:W-:Y:S01]  /*9610*/  IADD3 R15, R15, 0x10, RZ ;  /* 0x000000100f0f7810 */ /* 0x000fe20007ffe0ff */
[----:B------:R-:W-:Y:S06]  /*9620*/  @P0 BRA `(.L_x_3127) ;  /* 0xfffffffc00540947 */ /* 0x000fec000383ffff */
.L_x_3124:
[----:B------:R-:W-:Y:S05]  /*9630*/  BSYNC B1 ;  /* 0x0000000000017941 */ /* 0x000fea0003800000 */
.L_x_3123:
[----:B------:R-:W-:-:S13]  /*9640*/  ISETP.GE.U32.AND P0, PT, R21, 0xc, PT ;  /* 0x0000000c1500780c */ /* 0x000fda0003f06070 */
[----:B------:R-:W-:Y:S05]  /*9650*/  @!P0 BRA `(.L_x_3122) ;  /* 0x0000000800808947 */ /* 0x000fea0003800000 */
[----:B------:R-:W0:Y:S01]  /*9660*/  LDC R23, c[0x0][0x284] ;  /* 0x0000a100ff177b82 */ /* 0x000e220000000800 */
[----:B------:R-:W-:Y:S01]  /*9670*/  LEA R12, R2, 0x20, 0x2 ;  /* 0x00000020020c7811 */ /* 0x000fe200078e10ff */
[----:B------:R-:W-:-:S04]  /*9680*/  IMAD.U32 R13, RZ, RZ, UR42 ;  /* 0x0000002aff0d7e24 */ /* 0x000fc8000f8e00ff */
[----:B------:R-:W-:-:S05]  /*9690*/  IMAD R13, R13, -0x4, R12 ;  /* 0xfffffffc0d0d7824 */ /* 0x000fca00078e020c */
[----:B------:R-:W-:-:S07]  /*96a0*/  IADD3 R14, R250, R13, RZ ;  /* 0x0000000dfa0e7210 */ /* 0x000fce0007ffe0ff */
.L_x_3136:
[CC--:B0-----:R-:W-:Y:S01]  /*96b0*/  ISETP.GE.AND P4, PT, R2.reuse, R23.reuse, PT ;  /* 0x000000170200720c */ /* 0x0c1fe20003f86270 */
[C---:B------:R-:W-:Y:S01]  /*96c0*/  VIADD R20, R2.reuse, 0x4 ;  /* 0x0000000402147836 */ /* 0x040fe20000000000 */
[C---:B------:R-:W-:Y:S01]  /*96d0*/  IADD3 R21, R2.reuse, 0x8, RZ ;  /* 0x0000000802157810 */ /* 0x040fe20007ffe0ff */
[----:B------:R-:W-:Y:S01]  /*96e0*/  VIADD R22, R2, 0xc ;  /* 0x0000000c02167836 */ /* 0x000fe20000000000 */
[----:B------:R-:W-:Y:S02]  /*96f0*/  BSSY B1, `(.L_x_3128) ;  /* 0x0000026000017945 */ /* 0x000fe40003800000 */
[-C--:B------:R-:W-:Y:S02]  /*9700*/  ISETP.GE.AND P0, PT, R20, R23.reuse, PT ;  /* 0x000000171400720c */ /* 0x080fe40003f06270 */
[-C--:B------:R-:W-:Y:S02]  /*9710*/  ISETP.GE.AND P2, PT, R21, R23.reuse, PT ;  /* 0x000000171500720c */ /* 0x080fe40003f46270 */
[----:B------:R-:W-:-:S03]  /*9720*/  ISETP.GE.AND P3, PT, R22, R23, PT ;  /* 0x000000171600720c */ /* 0x000fc60003f66270 */
[----:B------:R-:W-:Y:S10]  /*9730*/  @!P4 BRA `(.L_x_3129) ;  /* 0x000000000084c947 */ /* 0x000ff40003800000 */
        /* <DEDUP_REMOVED lines=20> */
[----:B------:R-:W0:Y:S03]  /*9880*/  LDS R15, [R14+-0x20] ;  /* 0xffffe0000e0f7984 */ /* 0x000e260000000800 */
        /* <DEDUP_REMOVED lines=12> */
.L_x_3129:
[----:B------:R-:W-:Y:S05]  /*9950*/  BSYNC B1 ;  /* 0x0000000000017941 */ /* 0x000fea0003800000 */
.L_x_3128:
        /* <DEDUP_REMOVED lines=22> */
[----:B------:R-:W0:Y:S03]  /*9ac0*/  LDS R15, [R14+-0x10] ;  /* 0xfffff0000e0f7984 */ /* 0x000e260000000800 */
[----:B------:R-:W-:Y:S02]  /*9ad0*/  @!P4 IADD3 R12, -R12, RZ, RZ ;  /* 0x000000ff0c0cc210 */ /* 0x000fe40007ffe1ff */
[----:B------:R-:W-:-:S05]  /*9ae0*/  @!P5 LOP3.LUT R12, RZ, R23, RZ, 0x33, !PT ;  /* 0x00000017ff0cd212 */ /* 0x000fca00078e33ff */
        /* <DEDUP_REMOVED lines=10> */
.L_x_3131:
[----:B------:R-:W-:Y:S05]  /*9b90*/  BSYNC B1 ;  /* 0x0000000000017941 */ /* 0x000fea0003800000 */
.L_x_3130:
        /* <DEDUP_REMOVED lines=22> */
[----:B------:R-:W0:Y:S03]  /*9d00*/  LDS R15, [R14] ;  /* 0x000000000e0f7984 */ /* 0x000e260000000800 */
        /* <DEDUP_REMOVED lines=12> */
.L_x_3133:
[----:B------:R-:W-:Y:S05]  /*9dd0*/  BSYNC B1 ;  /* 0x0000000000017941 */ /* 0x000fea0003800000 */
.L_x_3132:
        /* <DEDUP_REMOVED lines=22> */
[----:B------:R-:W0:Y:S03]  /*9f40*/  LDS R15, [R14+0x10] ;  /* 0x000010000e0f7984 */ /* 0x000e260000000800 */
[----:B------:R-:W-:Y:S02]  /*9f50*/  @!P2 IADD3 R12, -R12, RZ, RZ ;  /* 0x000000ff0c0ca210 */ /* 0x000fe40007ffe1ff */
        /* <DEDUP_REMOVED lines=11> */
.L_x_3135:
[----:B------:R-:W-:Y:S05]  /*a010*/  BSYNC B1 ;  /* 0x0000000000017941 */ /* 0x000fea0003800000 */
.L_x_3134:
[----:B------:R-:W-:Y:S01]  /*a020*/  VIADD R2, R2, 0x10 ;  /* 0x0000001002027836 */ /* 0x000fe20000000000 */
[----:B------:R-:W-:-:S04]  /*a030*/  IADD3 R14, R14, 0x40, RZ ;  /* 0x000000400e0e7810 */ /* 0x000fc80007ffe0ff */
[----:B------:R-:W-:-:S13]  /*a040*/  ISETP.GE.AND P0, PT, R2, UR40, PT ;  /* 0x0000002802007c0c */ /* 0x000fda000bf06270 */
[----:B------:R-:W-:Y:S05]  /*a050*/  @!P0 BRA `(.L_x_3136) ;  /* 0xfffffff400948947 */ /* 0x000fea000383ffff */
.L_x_3122:
[----:B------:R-:W-:Y:S05]  /*a060*/  BSYNC B0 ;  /* 0x0000000000007941 */ /* 0x000fea0003800000 */
.L_x_3121:
[----:B------:R-:W0:Y:S01]  /*a070*/  S2R R28, SR_TID.X ;  /* 0x00000000001c7919 */ /* 0x000e220000002100 */
[----:B------:R-:W-:Y:S01]  /*a080*/  USHF.L.U32 UR7, UR7, 0x8, URZ ;  /* 0x0000000807077899 */ /* 0x000fe2000800063f */
[----:B------:R-:W-:Y:S01]  /*a090*/  BSSY B0, `(.L_x_3137) ;  /* 0x0000050000007945 */ /* 0x000fe20003800000 */
[----:B------:R-:W-:Y:S02]  /*a0a0*/  LEA R19, R3, R0, 0x8 ;  /* 0x0000000003137211 */ /* 0x000fe400078e40ff */
[C---:B0-----:R-:W-:Y:S02]  /*a0b0*/  LOP3.LUT R2, R28.reuse, 0xffffff80, RZ, 0xc0, !PT ;  /* 0xffffff801c027812 */ /* 0x041fe400078ec0ff */
[----:B------:R-:W-:Y:S02]  /*a0c0*/  ISETP.GT.AND P0, PT, R28, 0x7f, PT ;  /* 0x0000007f1c00780c */ /* 0x000fe40003f04270 */
[----:B------:R-:W-:Y:S01]  /*a0d0*/  ISETP.NE.AND P2, PT, R2, 0x80, PT ;  /* 0x000000800200780c */ /* 0x000fe20003f45270 */
[----:B------:R-:W-:-:S12]  /*a0e0*/  @P1 BRA `(.L_x_3138) ;  /* 0x0000000400281947 */ /* 0x000fd80003800000 */
[----:B------:R-:W0:Y:S01]  /*a0f0*/  LDC R2, c[0x0][0x308] ;  /* 0x0000c200ff027b82 */ /* 0x000e220000000800 */
[----:B------:R-:W-:Y:S01]  /*a100*/  USHF.L.U32 UR5, UR46, 0x8, URZ ;  /* 0x000000082e057899 */ /* 0x000fe2000800063f */
[----:B------:R-:W-:Y:S01]  /*a110*/  ULDC UR6, c[0x0][0x278] ;  /* 0x00009e0000067ab9 */ /* 0x000fe20000000800 */
[----:B------:R-:W-:Y:S02]  /*a120*/  ULDC.64 UR8, c[0x0][0x2f0] ;  /* 0x0000bc0000087ab9 */ /* 0x000fe40000000a00 */
[----:B------:R-:W-:Y:S02]  /*a130*/  UIMAD UR5, UR45, UR6, UR5 ;  /* 0x000000062d0572a4 */ /* 0x000fe4000f8e0205 */
[----:B------:R-:W-:-:S04]  /*a140*/  UISETP.NE.AND UP0, UPT, UR6, URZ, UPT ;  /* 0x0000003f0600728c */ /* 0x000fc8000bf05270 */
[----:B------:R-:W-:-:S06]  /*a150*/  USEL UR5, UR7, UR5, !UP0 ;  /* 0x0000000507057287 */ /* 0x000fcc000c000000 */
[----:B------:R-:W-:Y:S01]  /*a160*/  VIADD R17, R0, UR5 ;  /* 0x0000000500117c36 */ /* 0x000fe20008000000 */
        /* <DEDUP_REMOVED lines=8> */
[----:B------:R-:W-:Y:S01]  /*a1f0*/  @UP0 ULDC.64 UR8, c[0x0][0x2e8] ;  /* 0x0000ba0000080ab9 */ /* 0x000fe20000000a00 */
[----:B------:R-:W-:-:S05]  /*a200*/  @!P3 LEA.HI.X.SX32 R13, R17, R13, 0x1, P1 ;  /* 0x0000000d110db211 */ /* 0x000fca00008f0eff */
[----:B------:R3:W4:Y:S01]  /*a210*/  @!P3 LDG.E R16, desc[UR36][R12.64] ;  /* 0x000000240c10b981 */ /* 0x000722000c1e1900 */
[----:B------:R-:W-:Y:S01]  /*a220*/  PLOP3.LUT P4, PT, PT, PT, UP0, 0x80, 0x0 ;  /* 0x000000000000781c */ /* 0x000fe20003f8f008 */
[----:B------:R-:W-:Y:S01]  /*a230*/  @UP0 UIMAD UR5, UR38, UR5, UR46 ;  /* 0x00000005260502a4 */ /* 0x000fe2000f8e022e */
[----:B-1----:R-:W-:-:S05]  /*a240*/  @P3 IMAD.WIDE R2, R17, 0x4, R2 ;  /* 0x0000000411023825 */ /* 0x002fca00078e0202 */
[----:B------:R-:W-:Y:S01]  /*a250*/  MOV R17, UR5 ;  /* 0x0000000500117c02 */ /* 0x000fe20008000f00 */
[----:B------:R-:W4:Y:S01]  /*a260*/  @P3 LDG.E.128 R20, desc[UR36][R2.64] ;  /* 0x0000002402143981 */ /* 0x000f22000c1e1d00 */
[----:B---3--:R-:W-:Y:S01]  /*a270*/  MOV R12, UR8 ;  /* 0x00000008000c7c02 */ /* 0x008fe20008000f00 */
[----:B------:R-:W-:-:S03]  /*a280*/  IMAD.U32 R13, RZ, RZ, UR9 ;  /* 0x00000009ff0d7e24 */ /* 0x000fc6000f8e00ff */
[----:B------:R-:W-:Y:S01]  /*a290*/  @P4 LEA R17, R17, R0, 0x8 ;  /* 0x0000000011114211 */ /* 0x000fe200078e40ff */
[----:B0-----:R0:W3:Y:S04]  /*a2a0*/  @!P3 LDG.E R14, desc[UR36][R14.64+0x8] ;  /* 0x000008240e0eb981 */ /* 0x0010e8000c1e1900 */
[----:B------:R-:W-:-:S05]  /*a2b0*/  @P4 IMAD.WIDE R12, R17, 0x4, R12 ;  /* 0x00000004110c4825 */ /* 0x000fca00078e020c */
[----:B--2---:R4:W2:Y:S01]  /*a2c0*/  @P4 LDG.E.128 R24, desc[UR36][R12.64] ;  /* 0x000000240c184981 */ /* 0x0048a2000c1e1d00 */
[----:B------:R-:W1:Y:S01]  /*a2d0*/  S2UR UR6, SR_CgaCtaId ;  /* 0x00000000000679c3 */ /* 0x000e620000008800 */
[----:B------:R-:W-:Y:S02]  /*a2e0*/  UMOV UR5, 0x400 ;  /* 0x0000040000057882 */ /* 0x000fe40000000000 */
[----:B------:R-:W-:Y:S02]  /*a2f0*/  UIADD3 UR5, UR5, 0x440, URZ ;  /* 0x0000044005057890 */ /* 0x000fe4000fffe03f */
[----:B------:R-:W-:-:S06]  /*a300*/  UIADD3 UR9, -UR42, UR40, URZ ;  /* 0x000000282a097290 */ /* 0x000fcc000fffe13f */
[----:B0-----:R-:W-:Y:S01]  /*a310*/  IMAD.U32 R15, RZ, RZ, UR9 ;  /* 0x00000009ff0f7e24 */ /* 0x001fe2000f8e00ff */
[----:B-1----:R-:W-:-:S06]  /*a320*/  ULEA UR5, UR6, UR5, 0x18 ;  /* 0x0000000506057291 */ /* 0x002fcc000f8ec03f */
[----:B------:R-:W-:Y:S02]  /*a330*/  MOV R250, UR5 ;  /* 0x0000000500fa7c02 */ /* 0x000fe40008000f00 */
[----:B------:R-:W-:-:S03]  /*a340*/  MOV R3, UR4 ;  /* 0x0000000400037c02 */ /* 0x000fc60008000f00 */
[----:B------:R-:W-:Y:S01]  /*a350*/  IMAD R15, R15, 0x4, R250 ;  /* 0x000000040f0f7824 */ /* 0x000fe200078e02fa */
[----:B------:R-:W-:Y:S01]  /*a360*/  USHF.L.U32 UR8, UR41, 0x8, URZ ;  /* 0x0000000829087899 */ /* 0x000fe2000800063f */
[----:B------:R-:W-:-:S04]  /*a370*/  LEA R3, R3, R0, 0x8 ;  /* 0x0000000003037211 */ /* 0x000fc800078e40ff */
[----:B------:R-:W0:Y:S01]  /*a380*/  LDS R15, [R15] ;  /* 0x000000000f0f7984 */ /* 0x000e220000000800 */
[----:B------:R-:W-:Y:S02]  /*a390*/  MOV R29, UR8 ;  /* 0x00000008001d7c02 */ /* 0x000fe40008000f00 */
[----:B----4-:R-:W-:Y:S02]  /*a3a0*/  @!P3 PRMT R12, R16, 0x9910, RZ ;  /* 0x00009910100cb816 */ /* 0x010fe400000000ff */
[----:B------:R-:W-:Y:S02]  /*a3b0*/  @!P3 SHF.R.U32.HI R17, RZ, 0x10, R16 ;  /* 0x00000010ff11b819 */ /* 0x000fe40000011610 */
[----:B------:R-:W-:Y:S02]  /*a3c0*/  @!P3 SHF.R.S32.HI R12, RZ, 0x8, R12 ;  /* 0x00000008ff0cb819 */ /* 0x000fe4000001140c */
[----:B------:R-:W-:Y:S01]  /*a3d0*/  @!P3 SHF.R.U32.HI R2, RZ, 0x18, R16 ;  /* 0x00000018ff02b819 */ /* 0x000fe20000011610 */
[----:B------:R1:W3:Y:S08]  /*a3e0*/  @!P3 I2F.S8 R18, R16 ;  /* 0x000000100012b306 */ /* 0x0002f00000001400 */
[----:B------:R-:W4:Y:S08]  /*a3f0*/  @!P3 I2F.S8 R17, R17 ;  /* 0x000000110011b306 */ /* 0x000f300000001400 */
[----:B------:R-:W0:Y:S08]  /*a400*/  @!P3 I2F.S8 R13, R2 ;  /* 0x00000002000db306 */ /* 0x000e300000001400 */
[----:B------:R-:W2:Y:S01]  /*a410*/  @!P3 I2F.S16 R12, R12 ;  /* 0x0000000c000cb306 */ /* 0x000ea20000101400 */
[----:B-1----:R-:W-:Y:S01]  /*a420*/  SHF.R.S32.HI R16, RZ, 0x1f, R3 ;  /* 0x0000001fff107819 */ /* 0x002fe20000011403 */
[-C--:B---3--:R-:W-:Y:S01]  /*a430*/  @!P3 FMUL.FTZ R20, R18, R14.reuse ;  /* 0x0000000e1214b220 */ /* 0x088fe20000410000 */
[----:B------:R-:W-:Y:S01]  /*a440*/  IADD3 R3, P1, R3, UR8, RZ ;  /* 0x0000000803037c10 */ /* 0x000fe2000ff3e0ff */
[-C--:B----4-:R-:W-:Y:S01]  /*a450*/  @!P3 FMUL.FTZ R22, R17, R14.reuse ;  /* 0x0000000e1116b220 */ /* 0x090fe20000410000 */
[----:B------:R-:W-:Y:S01]  /*a460*/  ULDC.64 UR8, c[0x0][0x250] ;  /* 0x0000940000087ab9 */ /* 0x000fe20000000a00 */
[----:B0-----:R-:W-:Y:S01]  /*a470*/  @!P3 FMUL.FTZ R23, R13, R14 ;  /* 0x0000000e0d17b220 */ /* 0x001fe20000410000 */
[----:B------:R-:W-:Y:S01]  /*a480*/  LEA.HI.X.SX32 R16, R29, R16, 0x1, P1 ;  /* 0x000000101d107211 */ /* 0x000fe200008f0eff */
[----:B-----5:R-:W-:Y:S01]  /*a490*/  FADD.FTZ R4, R20, R4 ;  /* 0x0000000414047221 */ /* 0x020fe20000010000 */
[----:B------:R-:W-:Y:S01]  /*a4a0*/  LEA R2, P1, R3, UR8, 0x2 ;  /* 0x0000000803027c11 */ /* 0x000fe2000f8210ff */
[----:B------:R-:W-:Y:S01]  /*a4b0*/  FADD.FTZ R6, R22, R6 ;  /* 0x0000000616067221 */ /* 0x000fe20000010000 */
[----:B--2---:R-:W-:Y:S01]  /*a4c0*/  @!P3 FMUL.FTZ R21, R12, R14 ;  /* 0x0000000e0c15b220 */ /* 0x004fe20000410000 */
        /* <DEDUP_REMOVED lines=12> */
.L_x_3138:
[----:B------:R-:W-:Y:S05]  /*a590*/  BSYNC B0 ;  /* 0x0000000000007941 */ /* 0x000fea0003800000 */
.L_x_3137:
[----:B------:R-:W-:Y:S01]  /*a5a0*/  BAR.SYNC.DEFER_BLOCKING 0x0 ;  /* 0x0000000000007b1d */ /* 0x000fe20000010000 */
[----:B------:R-:W-:Y:S02]  /*a5b0*/  LEA R19, R19, R250, 0x2 ;  /* 0x000000fa13137211 */ /* 0x000fe400078e10ff */
[----:B0-----:R-:W-:-:S04]  /*a5c0*/  LOP3.LUT R2, R28, 0xffffffc0, RZ, 0xc0, !PT ;  /* 0xffffffc01c027812 */ /* 0x001fc800078ec0ff */
[----:B------:R-:W-:Y:S01]  /*a5d0*/  ISETP.NE.AND P1, PT, R2, 0x40, PT ;  /* 0x000000400200780c */ /* 0x000fe20003f25270 */
[C---:B------:R-:W-:Y:S01]  /*a5e0*/  VIADD R2, R28.reuse, 0x3f ;  /* 0x0000003f1c027836 */ /* 0x040fe20000000000 */
[----:B------:R-:W-:Y:S01]  /*a5f0*/  @!P2 STS.128 [R19+-0x800], R8 ;  /* 0xfff800081300a388 */ /* 0x000fe20000000c00 */
[----:B------:R-:W-:Y:S01]  /*a600*/  BAR.SYNC.DEFER_BLOCKING 0x0 ;  /* 0x0000000000007b1d */ /* 0x000fe20000010000 */
[----:B------:R-:W-:-:S05]  /*a610*/  ISETP.GT.AND P2, PT, R28, 0x3f, PT ;  /* 0x0000003f1c00780c */ /* 0x000fca0003f44270 */
[----:B-----5:R-:W0:Y:S02]  /*a620*/  @!P0 LDS.128 R4, [R19] ;  /* 0x0000000013048984 */ /* 0x020e240000000c00 */
        /* <DEDUP_REMOVED lines=11> */
[----:B------:R-:W3:Y:S01]  /*a6e0*/  LDC R2, c[0x0][0x308] ;  /* 0x0000c200ff027b82 */ /* 0x000ee20000000800 */
[----:B01----:R-:W-:Y:S01]  /*a6f0*/  @!P2 FADD.FTZ R8, R8, R4 ;  /* 0x000000040808a221 */ /* 0x003fe20000010000 */
        /* <DEDUP_REMOVED lines=30> */
[----:B-1----:R-:W-:-:S04]  /*a8e0*/  PRMT R5, R11, 0x8880, RZ ;  /* 0x000088800b057816 */ /* 0x002fc800000000ff */
[----:B------:R-:W-:Y:S02]  /*a8f0*/  PRMT R4, R5, 0x7710, RZ ;  /* 0x0000771005047816 */ /* 0x000fe400000000ff */
[----:B------:R-:W-:Y:S02]  /*a900*/  PRMT R5, R0, 0x7054, R3 ;  /* 0x0000705400057816 */ /* 0x000fe40000000003 */
[----:B------:R-:W-:Y:S02]  /*a910*/  LEA.HI.X.SX32 R3, R6, UR5, 0x1, P0 ;  /* 0x0000000506037c11 */ /* 0x000fe400080f0eff */
[----:B------:R-:W-:-:S05]  /*a920*/  PRMT R5, R4, 0x654, R5 ;  /* 0x0000065404057816 */ /* 0x000fca0000000005 */
[----:B------:R-:W-:Y:S01]  /*a930*/  STG.E desc[UR36][R2.64], R5 ;  /* 0x0000000502007986 */ /* 0x000fe2000c101924 */
[----:B------:R-:W-:Y:S05]  /*a940*/  EXIT ;  /* 0x000000000000794d */ /* 0x000fea0003800000 */
.L_x_3139:
        /* <DEDUP_REMOVED lines=11> */
.L_x_3313:


//--------------------- .text._ZN4mmha33masked_multihead_attention_kernelIfLi256ELi256ELi2ELi64ELi128ELb0ELb0EEEv26Multihead_attention_paramsIT_XT5_EE --------------------------
	.section	.text._ZN4mmha33masked_multihead_attention_kernelIfLi256ELi256ELi2ELi64ELi128ELb0ELb0EEEv26Multihead_attention_paramsIT_XT5_EE,"ax",@progbits
	.align	128
        .global         _ZN4mmha33masked_multihead_attention_kernelIfLi256ELi256ELi2ELi64ELi128ELb0ELb0EEEv26Multihead_attention_paramsIT_XT5_EE
        .type           _ZN4mmha33masked_multihead_attention_kernelIfLi256ELi256ELi2ELi64ELi128ELb0ELb0EEEv26Multihead_attention_paramsIT_XT5_EE,@function
        .size           _ZN4mmha33masked_multihead_attention_kernelIfLi256ELi256ELi2ELi64ELi128ELb0ELb0EEEv26Multihead_attention_paramsIT_XT5_EE,(.L_x_3314 - _ZN4mmha33masked_multihead_attention_kernelIfLi256ELi256ELi2ELi64ELi128ELb0ELb0EEEv26Multihead_attention_paramsIT_XT5_EE)
        .other          _ZN4mmha33masked_multihead_attention_kernelIfLi256ELi256ELi2ELi64ELi128ELb0ELb0EEEv26Multihead_attention_paramsIT_XT5_EE,@"STO_CUDA_ENTRY STV_DEFAULT"
_ZN4mmha33masked_multihead_attention_kernelIfLi256ELi256ELi2ELi64ELi128ELb0ELb0EEEv26Multihead_attention_paramsIT_XT5_EE:
.text._ZN4mmha33masked_multihead_attention_kernelIfLi256ELi256ELi2ELi64ELi128ELb0ELb0EEEv26Multihead_attention_paramsIT_XT5_EE:
        /* <DEDUP_REMOVED lines=11> */
[----:B------:R-:W-:-:S05]  /*00b0*/  IMAD.U32 R3, RZ, RZ, UR5 ;  /* 0x00000005ff037e24 */ /* 0x000fca000f8e00ff */
[----:B------:R-:W2:Y:S02]  /*00c0*/  LDG.E.U8 R2, desc[UR36][R2.64] ;  /* 0x0000002402027981 */ /* 0x000ea4000c1e1100 */
[----:B--2---:R-:W-:-:S13]  /*00d0*/  ISETP.NE.AND P0, PT, R2, 0x1, PT ;  /* 0x000000010200780c */ /* 0x004fda0003f05270 */
[----:B------:R-:W-:Y:S05]  /*00e0*/  @!P0 EXIT ;  /* 0x000000000000894d */ /* 0x000fea0003800000 */
.L_x_3140:
[----:B------:R-:W-:Y:S01]  /*00f0*/  ULDC UR10, c[0x0][0x280] ;  /* 0x0000a000000a7ab9 */ /* 0x000fe20000000800 */
[----:B------:R-:W-:Y:S01]  /*0100*/  ULDC.64 UR4, c[0x0][0x330] ;  /* 0x0000cc0000047ab9 */ /* 0x000fe20000000a00 */
[----:B------:R-:W-:Y:S01]  /*0110*/  MOV R0, UR10 ;  /* 0x0000000a00007c02 */ /* 0x000fe20008000f00 */
[----:B------:R-:W-:-:S03]  /*0120*/  UISETP.NE.U32.AND UP0, UPT, UR4, URZ, UPT ;  /* 0x0000003f0400728c */ /* 0x000fc6000bf05070 */
[----:B------:R-:W-:Y:S01]  /*0130*/  IABS R0, R0 ;  /* 0x0000000000007213 */ /* 0x000fe20000000000 */
[----:B------:R-:W-:-:S03]  /*0140*/  UISETP.NE.AND.EX UP0, UPT, UR5, URZ, UPT, UP0 ;  /* 0x0000003f0500728c */ /* 0x000fc6000bf05300 */
[----:B------:R-:W-:-:S03]  /*0150*/  R2UR UR8, R0 ;  /* 0x00000000000872ca */ /* 0x000fc600000e0000 */
[----:B------:R-:W-:-:S05]  /*0160*/  PLOP3.LUT P0, PT, PT, PT, UP0, 0x80, 0x0 ;  /* 0x000000000000781c */ /* 0x000fca0003f0f008 */
[----:B------:R-:W-:Y:S02]  /*0170*/  @UP0 ULDC.64 UR4, c[0x0][0x330] ;  /* 0x0000cc0000040ab9 */ /* 0x000fe40000000a00 */
[----:B------:R-:W-:-:S03]  /*0180*/  @UP0 UIMAD.WIDE UR4, UR45, 0x4, UR4 ;  /* 0x000000042d0408a5 */ /* 0x000fc6000f8e0204 */
[----:B------:R-:W0:Y:S03]  /*0190*/  I2F.RP R0, UR8 ;  /* 0x0000000800007d06 */ /* 0x000e260008209400 */
[----:B------:R-:W-:Y:S02]  /*01a0*/  IMAD.U32 R3, RZ, RZ, UR5 ;  /* 0x00000005ff037e24 */ /* 0x000fe4000f8e00ff */
[----:B------:R-:W-:-:S05]  /*01b0*/  IMAD.U32 R2, RZ, RZ, UR4 ;  /* 0x00000004ff027e24 */ /* 0x000fca000f8e00ff */
        /* <DEDUP_REMOVED lines=32> */
[----:B-1----:R-:W-:Y:S01]  /*03c0*/  MOV R2, UR4 ;  /* 0x0000000400027c02 */ /* 0x002fe20008000f00 */
[----:B------:R-:W-:Y:S01]  /*03d0*/  IMAD.U32 R3, RZ, RZ, UR5 ;  /* 0x00000005ff037e24 */ /* 0x000fe2000f8e00ff */
[----:B------:R-:W-:-:S04]  /*03e0*/  @UP0 ULDC UR4, c[0x0][0x2c0] ;  /* 0x0000b00000040ab9 */ /* 0x000fc80000000800 */
[----:B------:R0:W3:Y:S01]  /*03f0*/  @P1 LDG.E R2, desc[UR36][R2.64] ;  /* 0x0000002402021981 */ /* 0x0000e2000c1e1900 */
[----:B------:R-:W-:-:S05]  /*0400*/  IMAD.U32 R0, RZ, RZ, UR7 ;  /* 0x00000007ff007e24 */ /* 0x000fca000f8e00ff */
        /* <DEDUP_REMOVED lines=73> */
.L_x_3142:
[----:B------:R-:W-:Y:S02]  /*08a0*/  CS2R R16, SRZ ;  /* 0x0000000000107805 */ /* 0x000fe4000001ff00 */
[----:B------:R-:W-:-:S07]  /*08b0*/  CS2R R18, SRZ ;  /* 0x0000000000127805 */ /* 0x000fce000001ff00 */
.L_x_3143:
[----:B------:R-:W-:Y:S05]  /*08c0*/  BSYNC B0 ;  /* 0x0000000000007941 */ /* 0x000fea0003800000 */
.L_x_3141:
        /* <DEDUP_REMOVED lines=11> */
.L_x_3145:
        /* <DEDUP_REMOVED lines=18> */
.L_x_3146:
[----:B------:R-:W-:Y:S05]  /*0aa0*/  BSYNC B0 ;  /* 0x0000000000007941 */ /* 0x000fea0003800000 */
.L_x_3144:
        /* <DEDUP_REMOVED lines=25> */
[----:B------:R-:W-:Y:S01]  /*0c40*/  IMAD.U32 R0, RZ, RZ, UR6 ;  /* 0x00000006ff007e24 */ /* 0x000fe2000f8e00ff */
[----:B------:R-:W-:Y:S01]  /*0c50*/  MOV R8, UR4 ;  /* 0x0000000400087c02 */ /* 0x000fe20008000f00 */
[----:B------:R-:W-:Y:S01]  /*0c60*/  IMAD.U32 R9, RZ, RZ, UR5 ;  /* 0x00000005ff097e24 */ /* 0x000fe2000f8e00ff */
        /* <DEDUP_REMOVED lines=78> */
.L_x_3149:
        /* <DEDUP_REMOVED lines=26> */
[----:B------:R-:W-:Y:S01]  /*12f0*/  LEA R28, R28, R15, 0x2 ;  /* 0x0000000f1c1c7211 */ /* 0x000fe200078e10ff */
[----:B0-----:R0:W1:Y:S01]  /*1300*/  LDS R16, [R15] ;  /* 0x000000000f107984 */ /* 0x0010620000000800 */
[----:B------:R-:W-:-:S03]  /*1310*/  IMAD.SHL.U32 R0, R0, 0x2, RZ ;  /* 0x0000000200007824 */ /* 0x000fc600078e00ff */
[----:B------:R-:W-:Y:S01]  /*1320*/  IMAD R20, R7, 0x4, R28 ;  /* 0x0000000407147824 */ /* 0x000fe200078e021c */
        /* <DEDUP_REMOVED lines=50> */
.L_x_3153:
[----:B------:R-:W-:Y:S05]  /*1650*/  BSYNC B1 ;  /* 0x0000000000017941 */ /* 0x000fea0003800000 */
.L_x_3152:
        /* <DEDUP_REMOVED lines=8> */
.L_x_3151:
[----:B------:R-:W-:Y:S05]  /*16e0*/  BSYNC B0 ;  /* 0x0000000000007941 */ /* 0x000fea0003800000 */
.L_x_3150:
[----:B------:R-:W-:Y:S06]  /*16f0*/  BAR.SYNC.DEFER_BLOCKING 0x0 ;  /* 0x0000000000007b1d */ /* 0x000fec0000010000 */
[----:B0-----:R0:W1:Y:S04]  /*1700*/  @P6 LDS.128 R16, [R13] ;  /* 0x000000000d106984 */ /* 0x0010680000000c00 */
[----:B------:R0:W2:Y:S01]  /*1710*/  @P6 LDS.128 R24, [R14] ;  /* 0x000000000e186984 */ /* 0x0000a20000000c00 */
[----:B------:R-:W-:Y:S06]  /*1720*/  BAR.SYNC.DEFER_BLOCKING 0x0 ;  /* 0x0000000000007b1d */ /* 0x000fec0000010000 */
[----:B------:R-:W-:Y:S05]  /*1730*/  BRA `(.L_x_3148) ;  /* 0x0000000000b07947 */ /* 0x000fea0003800000 */
.L_x_3147:
        /* <DEDUP_REMOVED lines=43> */
.L_x_3154:
[----:B------:R-:W-:Y:S05]  /*19f0*/  BSYNC B0 ;  /* 0x0000000000007941 */ /* 0x000fea0003800000 */
.L_x_3148:
        /* <DEDUP_REMOVED lines=22> */
.L_x_3156:
[----:B------:R-:W-:Y:S05]  /*1b60*/  BSYNC B0 ;  /* 0x0000000000007941 */ /* 0x000fea0003800000 */
.L_x_3155:
        /* <DEDUP_REMOVED lines=54> */
.L_x_3159:
[----:B------:R4:W-:Y:S02]  /*1ed0*/  STS [R5], R252 ;  /* 0x000000fc05007388 */ /* 0x0009e40000000800 */
.L_x_3158:
[----:B------:R-:W-:Y:S05]  /*1ee0*/  BSYNC B0 ;  /* 0x0000000000007941 */ /* 0x000fea0003800000 */
.L_x_3157:
        /* <DEDUP_REMOVED lines=27> */
[----:B------:R-:W-:Y:S01]  /*20a0*/  IMAD.MOV.U32 R11, RZ, RZ, R2 ;  /* 0x000000ffff0b7224 */ /* 0x000fe200078e0002 */
[----:B------:R-:W-:-:S03]  /*20b0*/  ULDC UR4, c[0x0][0x298] ;  /* 0x0000a60000047ab9 */ /* 0x000fc60000000800 */
[----:B0-----:R-:W0:Y:S01]  /*20c0*/  LDS.64 R12, [R7] ;  /* 0x00000000070c7984 */ /* 0x001e220000000a00 */
[----:B------:R-:W5:Y:S03]  /*20d0*/  I2F.RP R2, R11 ;  /* 0x0000000b00027306 */ /* 0x000f660000209400 */
[----:B----4-:R-:W4:Y:S04]  /*20e0*/  LDS.64 R4, [R7+0x10] ;  /* 0x0000100007047984 */ /* 0x010f280000000a00 */
[----:B------:R-:W3:Y:S04]  /*20f0*/  LDS.64 R14, [R7+0x20] ;  /* 0x00002000070e7984 */ /* 0x000ee80000000a00 */
[----:B------:R-:W-:Y:S01]  /*2100*/  LDS.64 R250, [R7+0xb0] ;  /* 0x0000b00007fa7984 */ /* 0x000fe20000000a00 */
[----:B-----5:R-:W5:Y:S03]  /*2110*/  MUFU.RCP R2, R2 ;  /* 0x0000000200027308 */ /* 0x020f660000001000 */
[----:B------:R-:W-:Y:S04]  /*2120*/  LDS.64 R248, [R7+0xc0] ;  /* 0x0000c00007f87984 */ /* 0x000fe80000000a00 */
[----:B------:R-:W-:Y:S04]  /*2130*/  LDS.64 R246, [R7+0xd0] ;  /* 0x0000d00007f67984 */ /* 0x000fe80000000a00 */
[----:B-1----:R-:W-:Y:S04]  /*2140*/  LDS.64 R18, [R7+0xe0] ;  /* 0x0000e00007127984 */ /* 0x002fe80000000a00 */
[----:B------:R-:W-:Y:S04]  /*2150*/  LDS.64 R20, [R7+0xf0] ;  /* 0x0000f00007147984 */ /* 0x000fe80000000a00 */
[----:B------:R-:W-:Y:S04]  /*2160*/  LDS.64 R22, [R7+0x100] ;  /* 0x0001000007167984 */ /* 0x000fe80000000a00 */
[----:B--2---:R-:W-:Y:S04]  /*2170*/  LDS.64 R24, [R7+0x110] ;  /* 0x0001100007187984 */ /* 0x004fe80000000a00 */
[----:B0-----:R-:W-:Y:S04]  /*2180*/  STL.64 [R1+0x50], R12 ;  /* 0x0000500c01007387 */ /* 0x001fe80000100a00 */
[----:B------:R-:W0:Y:S04]  /*2190*/  LDS.64 R12, [R7+0x30] ;  /* 0x00003000070c7984 */ /* 0x000e280000000a00 */
[----:B----4-:R-:W-:Y:S04]  /*21a0*/  STL.64 [R1+0x48], R4 ;  /* 0x0000480401007387 */ /* 0x010fe80000100a00 */
        /* <DEDUP_REMOVED lines=26> */
[----:B------:R-:W4:Y:S04]  /*2350*/  LDS.64 R50, [R7+0x1e0] ;  /* 0x0001e00007327984 */ /* 0x000f280000000a00 */
        /* <DEDUP_REMOVED lines=25> */
[----:B------:R-:W2:Y:S04]  /*24f0*/  LDS.64 R102, [R7+0x380] ;  /* 0x0003800007667984 */ /* 0x000ea80000000a00 */
[----:B------:R-:W2:Y:S04]  /*2500*/  LDS.64 R104, [R7+0x390] ;  /* 0x0003900007687984 */ /* 0x000ea80000000a00 */
[----:B------:R-:W2:Y:S04]  /*2510*/  LDS.64 R106, [R7+0x3a0] ;  /* 0x0003a000076a7984 */ /* 0x000ea80000000a00 */
[----:B------:R-:W2:Y:S04]  /*2520*/  LDS.64 R108, [R7+0x3b0] ;  /* 0x0003b000076c7984 */ /* 0x000ea80000000a00 */
[----:B------:R-:W2:Y:S04]  /*2530*/  LDS.64 R110, [R7+0x3c0] ;  /* 0x0003c000076e7984 */ /* 0x000ea80000000a00 */
[----:B------:R-:W2:Y:S04]  /*2540*/  LDS.64 R112, [R7+0x3d0] ;  /* 0x0003d00007707984 */ /* 0x000ea80000000a00 */
[----:B------:R-:W2:Y:S04]  /*2550*/  LDS.64 R114, [R7+0x3e0] ;  /* 0x0003e00007727984 */ /* 0x000ea80000000a00 */
[----:B------:R-:W2:Y:S04]  /*2560*/  LDS.64 R116, [R7+0x3f0] ;  /* 0x0003f00007747984 */ /* 0x000ea80000000a00 */
[----:B0-----:R-:W-:Y:S04]  /*2570*/  STL.64 [R1+0x8], R12 ;  /* 0x0000080c01007387 */ /* 0x001fe80000100a00 */
[----:B-1----:R5:W-:Y:S02]  /*2580*/  STL.64 [R1], R4 ;  /* 0x0000000401007387 */ /* 0x002be40000100a00 */
[----:B-----5:R-:W-:Y:S01]  /*2590*/  IADD3 R4, R2, 0xffffffe, RZ ;  /* 0x0ffffffe02047810 */ /* 0x020fe20007ffe0ff */
[----:B------:R-:W-:-:S03]  /*25a0*/  IMAD.SHL.U32 R2, R3, 0x2, RZ ;  /* 0x0000000203027824 */ /* 0x000fc600078e00ff */
[----:B------:R0:W1:Y:S01]  /*25b0*/  F2I.FTZ.U32.TRUNC.NTZ R5, R4 ;  /* 0x0000000400057305 */ /* 0x000062000021f000 */
[----:B------:R-:W-:Y:S01]  /*25c0*/  IMAD R2, R9, UR6, R2 ;  /* 0x0000000609027c24 */ /* 0x000fe2000f8e0202 */
[----:B0-----:R-:W-:Y:S01]  /*25d0*/  HFMA2.MMA R4, -RZ, RZ, 0, 0 ;  /* 0x00000000ff047435 */ /* 0x001fe200000001ff */
[----:B-1----:R-:W-:-:S04]  /*25e0*/  IMAD.MOV R10, RZ, RZ, -R5 ;  /* 0x000000ffff0a7224 */ /* 0x002fc800078e0a05 */
[----:B------:R-:W-:-:S05]  /*25f0*/  IMAD R3, R10, R11, RZ ;  /* 0x0000000b0a037224 */ /* 0x000fca00078e02ff */
[----:B------:R-:W-:-:S04]  /*2600*/  IMAD.HI.U32 R4, R5, R3, R4 ;  /* 0x0000000305047227 */ /* 0x000fc800078e0004 */
[----:B------:R-:W-:Y:S01]  /*2610*/  IMAD.MOV.U32 R3, RZ, RZ, R6 ;  /* 0x000000ffff037224 */ /* 0x000fe200078e0006 */
[----:B------:R0:W-:Y:S01]  /*2620*/  STL [R1+0x58], R4 ;  /* 0x0000580401007387 */ /* 0x0001e20000100800 */
[----:B------:R-:W-:Y:S01]  /*2630*/  VIADD R5, R8, UR4 ;  /* 0x0000000408057c36 */ /* 0x000fe20008000000 */
[----:B0-234-:R-:W-:-:S07]  /*2640*/  SHF.R.S32.HI R4, RZ, 0x1f, R2 ;  /* 0x0000001fff047819 */ /* 0x01dfce0000011402 */
.L_x_3165:
[----:B0-----:R-:W2:Y:S01]  /*2650*/  LDL R10, [R1+0x58] ;  /* 0x00005800010a7983 */ /* 0x001ea20000100800 */
[----:B------:R-:W-:Y:S02]  /*2660*/  IABS R5, R3 ;  /* 0x0000000300057213 */ /* 0x000fe40000000000 */
[----:B------:R-:W-:Y:S02]  /*2670*/  IABS R11, UR18 ;  /* 0x00000012000b7c13 */ /* 0x000fe40008000000 */
[----:B------:R-:W-:Y:S02]  /*2680*/  MOV R12, UR5 ;  /* 0x00000005000c7c02 */ /* 0x000fe40008000f00 */
[----:B------:R-:W-:Y:S01]  /*2690*/  ISETP.GE.AND P2, PT, R3, RZ, PT ;  /* 0x000000ff0300720c */ /* 0x000fe20003f46270 */
[----:B------:R-:W-:Y:S01]  /*26a0*/  UISETP.NE.U32.AND UP0, UPT, UR12, URZ, UPT ;  /* 0x0000003f0c00728c */ /* 0x000fe2000bf05070 */
[----:B------:R-:W-:Y:S01]  /*26b0*/  IABS R12, R12 ;  /* 0x0000000c000c7213 */ /* 0x000fe20000000000 */
[----:B------:R0:W-:Y:S01]  /*26c0*/  STL [R1+0x7c], R111 ;  /* 0x00007c6f01007387 */ /* 0x0001e20000100800 */
[----:B--2---:R-:W-:-:S03]  /*26d0*/  IMAD.HI.U32 R10, R10, R5, RZ ;  /* 0x000000050a0a7227 */ /* 0x004fc600078e00ff */
[----:B------:R1:W-:Y:S01]  /*26e0*/  STL [R1+0x78], R112 ;  /* 0x0000787001007387 */ /* 0x0003e20000100800 */
[----:B------:R-:W-:Y:S01]  /*26f0*/  IMAD.MOV R10, RZ, RZ, -R10 ;  /* 0x000000ffff0a7224 */ /* 0x000fe200078e0a0a */
[----:B------:R-:W-:Y:S02]  /*2700*/  UISETP.NE.AND.EX UP0, UPT, UR13, URZ, UPT, UP0 ;  /* 0x0000003f0d00728c */ /* 0x000fe4000bf05300 */
[----:B------:R-:W-:Y:S01]  /*2710*/  STL [R1+0x74], R113 ;  /* 0x0000747101007387 */ /* 0x000fe20000100800 */
[----:B------:R-:W-:-:S03]  /*2720*/  IMAD R10, R11, R10, R5 ;  /* 0x0000000a0b0a7224 */ /* 0x000fc600078e0205 */
[----:B------:R-:W-:Y:S02]  /*2730*/  STL [R1+0x70], R114 ;  /* 0x0000707201007387 */ /* 0x000fe40000100800 */
[----:B------:R-:W-:Y:S02]  /*2740*/  ISETP.GT.U32.AND P0, PT, R12, R10, PT ;  /* 0x0000000a0c00720c */ /* 0x000fe40003f04070 */
[----:B------:R-:W-:Y:S04]  /*2750*/  STL [R1+0x6c], R115 ;  /* 0x00006c7301007387 */ /* 0x000fe80000100800 */
[----:B------:R-:W-:Y:S04]  /*2760*/  STL [R1+0x68], R116 ;  /* 0x0000687401007387 */ /* 0x000fe80000100800 */
[----:B------:R-:W-:Y:S03]  /*2770*/  STL [R1+0x64], R117 ;  /* 0x0000647501007387 */ /* 0x000fe60000100800 */
[----:B------:R-:W-:Y:S01]  /*2780*/  @!P0 IMAD.IADD R10, R10, 0x1, -R11 ;  /* 0x000000010a0a8824 */ /* 0x000fe200078e0a0b */
[----:B-----5:R-:W-:Y:S04]  /*2790*/  STL [R1+0x60], R252 ;  /* 0x000060fc01007387 */ /* 0x020fe80000100800 */
[----:B------:R-:W-:Y:S01]  /*27a0*/  ISETP.GT.U32.AND P1, PT, R12, R10, PT ;  /* 0x0000000a0c00720c */ /* 0x000fe20003f24070 */
[----:B------:R2:W-:Y:S01]  /*27b0*/  STL [R1+0x5c], R0 ;  /* 0x00005c0001007387 */ /* 0x0005e20000100800 */
[----:B------:R-:W-:-:S03]  /*27c0*/  ISETP.GE.AND P0, PT, R3, UR40, PT ;  /* 0x0000002803007c0c */ /* 0x000fc6000bf06270 */
[----:B0-----:R-:W3:Y:S01]  /*27d0*/  LDL R111, [R1+0x48] ;  /* 0x00004800016f7983 */ /* 0x001ee20000100800 */
[----:B------:R-:W-:-:S03]  /*27e0*/  @UP0 UIMAD UR4, UR45, UR18, URZ ;  /* 0x000000122d0402a4 */ /* 0x000fc6000f8e023f */
[----:B-1----:R-:W4:Y:S04]  /*27f0*/  LDL R112, [R1+0x54] ;  /* 0x0000540001707983 */ /* 0x002f280000100800 */
[----:B------:R-:W-:Y:S01]  /*2800*/  @!P1 IADD3 R10, R10, -R11, RZ ;  /* 0x8000000b0a0a9210 */ /* 0x000fe20007ffe0ff */
[----:B--2---:R-:W2:Y:S01]  /*2810*/  LDL R0, [R1+0x4c] ;  /* 0x00004c0001007983 */ /* 0x004ea20000100800 */
[----:B------:R-:W-:Y:S01]  /*2820*/  ISETP.NE.AND P1, PT, RZ, UR18, PT ;  /* 0x00000012ff007c0c */ /* 0x000fe2000bf25270 */
[----:B------:R-:W0:Y:S02]  /*2830*/  @!P0 LDC.64 R240, c[0x0][0x248] ;  /* 0x00009200fff08b82 */ /* 0x000e240000000a00 */
[----:B------:R-:W-:Y:S01]  /*2840*/  @!P2 IMAD.MOV R10, RZ, RZ, -R10 ;  /* 0x000000ffff0aa224 */ /* 0x000fe200078e0a0a */
[----:B------:R-:W4:Y:S04]  /*2850*/  LDL R113, [R1+0x40] ;  /* 0x0000400001717983 */ /* 0x000f280000100800 */
[----:B------:R-:W4:Y:S01]  /*2860*/  LDL R114, [R1+0x44] ;  /* 0x0000440001727983 */ /* 0x000f220000100800 */
[----:B------:R-:W1:Y:S03]  /*2870*/  @!P0 LDC.64 R242, c[0x0][0x248] ;  /* 0x00009200fff28b82 */ /* 0x000e660000000a00 */
[----:B------:R-:W4:Y:S01]  /*2880*/  LDL R115, [R1+0x38] ;  /* 0x0000380001737983 */ /* 0x000f220000100800 */
[----:B------:R-:W-:-:S03]  /*2890*/  @!P1 LOP3.LUT R10, RZ, UR18, RZ, 0x33, !PT ;  /* 0x00000012ff0a9c12 */ /* 0x000fc6000f8e33ff */
[----:B------:R-:W4:Y:S01]  /*28a0*/  LDL R116, [R1+0x3c] ;  /* 0x00003c0001747983 */ /* 0x000f220000100800 */
[----:B------:R-:W1:Y:S01]  /*28b0*/  @!P0 LDC.64 R14, c[0x0][0x248] ;  /* 0x00009200ff0e8b82 */ /* 0x000e620000000a00 */
[----:B------:R-:W-:Y:S02]  /*28c0*/  @!P0 IMAD.SHL.U32 R11, R10, 0x4, RZ ;  /* 0x000000040a0b8824 */ /* 0x000fe400078e00ff */
[----:B------:R-:W4:Y:S03]  /*28d0*/  LDL R117, [R1+0x30] ;  /* 0x0000300001757983 */ /* 0x000f260000100800 */
[----:B------:R-:W-:Y:S01]  /*28e0*/  @!P0 IADD3 R5, P1, R2, R11, RZ ;  /* 0x0000000b02058210 */ /* 0x000fe20007f3e0ff */
[----:B------:R-:W4:Y:S03]  /*28f0*/  LDL R252, [R1+0x34] ;  /* 0x0000340001fc7983 */ /* 0x000f260000100800 */
[----:B------:R-:W-:-:S02]  /*2900*/  @!P0 LEA.HI.X.SX32 R11, R11, R4, 0x1, P1 ;  /* 0x000000040b0b8211 */ /* 0x000fc400008f0eff */
[----:B0-----:R-:W-:-:S04]  /*2910*/  @!P0 LEA R240, P1, R5, R240, 0x2 ;  /* 0x000000f005f08211 */ /* 0x001fc800078210ff */
[----:B------:R-:W-:Y:S02]  /*2920*/  @!P0 LEA.HI.X R241, R5, R241, R11, 0x2, P1 ;  /* 0x000000f105f18211 */ /* 0x000fe400008f140b */
[----:B------:R-:W-:-:S03]  /*2930*/  IADD3 R5, R10, UR18, RZ ;  /* 0x000000120a057c10 */ /* 0x000fc6000fffe0ff */
[----:B------:R0:W4:Y:S02]  /*2940*/  @!P0 LDG.E.64 R118, desc[UR36][R240.64] ;  /* 0x00000024f0768981 */ /* 0x000124000c1e1b00 */
[C---:B------:R-:W-:Y:S02]  /*2950*/  @!P0 IMAD.SHL.U32 R12, R5.reuse, 0x4, RZ ;  /* 0x00000004050c8824 */ /* 0x040fe400078e00ff */
[----:B------:R-:W-:-:S03]  /*2960*/  VIADD R5, R5, UR18 ;  /* 0x0000001205057c36 */ /* 0x000fc60008000000 */
[----:B------:R-:W-:Y:S02]  /*2970*/  @!P0 IADD3 R11, P1, R2, R12, RZ ;  /* 0x0000000c020b8210 */ /* 0x000fe40007f3e0ff */
[C---:B------:R-:W-:Y:S01]  /*2980*/  @!P0 SHF.L.U32 R244, R5.reuse, 0x2, RZ ;  /* 0x0000000205f48819 */ /* 0x040fe200000006ff */
[----:B------:R-:W-:Y:S01]  /*2990*/  VIADD R5, R5, UR18 ;  /* 0x0000001205057c36 */ /* 0x000fe20008000000 */
[----:B------:R-:W-:Y:S02]  /*29a0*/  @!P0 LEA.HI.X.SX32 R12, R12, R4, 0x1, P1 ;  /* 0x000000040c0c8211 */ /* 0x000fe400008f0eff */
[----:B-1----:R-:W-:-:S04]  /*29b0*/  @!P0 LEA R242, P1, R11, R242, 0x2 ;  /* 0x000000f20bf28211 */ /* 0x002fc800078210ff */
[----:B------:R-:W-:Y:S02]  /*29c0*/  @!P0 LEA.HI.X R243, R11, R243, R12, 0x2, P1 ;  /* 0x000000f30bf38211 */ /* 0x000fe400008f140c */
[----:B------:R-:W1:Y:S01]  /*29d0*/  @!P0 LDC.64 R12, c[0x0][0x248] ;  /* 0x00009200ff0c8b82 */ /* 0x000e620000000a00 */
[----:B------:R-:W-:Y:S02]  /*29e0*/  @!P0 IADD3 R11, P1, R2, R244, RZ ;  /* 0x000000f4020b8210 */ /* 0x000fe40007f3e0ff */
[----:B------:R-:W3:Y:S02]  /*29f0*/  @!P0 LDG.E.64 R120, desc[UR36][R242.64] ;  /* 0x00000024f2788981 */ /* 0x000ee4000c1e1b00 */
[----:B------:R-:W-:Y:S02]  /*2a00*/  @!P0 LEA.HI.X.SX32 R244, R244, R4, 0x1, P1 ;  /* 0x00000004f4f48211 */ /* 0x000fe400008f0eff */
[----:B------:R-:W-:-:S04]  /*2a10*/  @!P0 LEA R14, P1, R11, R14, 0x2 ;  /* 0x0000000e0b0e8211 */ /* 0x000fc800078210ff */
[----:B------:R-:W-:Y:S01]  /*2a20*/  @!P0 LEA.HI.X R15, R11, R15, R244, 0x2, P1 ;  /* 0x0000000f0b0f8211 */ /* 0x000fe200008f14f4 */
[----:B------:R-:W-:-:S04]  /*2a30*/  @!P0 IMAD.SHL.U32 R244, R5, 0x4, RZ ;  /* 0x0000000405f48824 */ /* 0x000fc800078e00ff */
[----:B------:R-:W4:Y:S01]  /*2a40*/  @!P0 LDG.E.64 R122, desc[UR36][R14.64] ;  /* 0x000000240e7a8981 */ /* 0x000f22000c1e1b00 */
[----:B------:R-:W-:-:S04]  /*2a50*/  @!P0 IADD3 R11, P1, R2, R244, RZ ;  /* 0x000000f4020b8210 */ /* 0x000fc80007f3e0ff */
[----:B------:R-:W-:Y:S02]  /*2a60*/  @!P0 LEA.HI.X.SX32 R244, R244, R4, 0x1, P1 ;  /* 0x00000004f4f48211 */ /* 0x000fe400008f0eff */
[----:B-1----:R-:W-:-:S04]  /*2a70*/  @!P0 LEA R12, P1, R11, R12, 0x2 ;  /* 0x0000000c0b0c8211 */ /* 0x002fc800078210ff */
[----:B------:R-:W-:Y:S02]  /*2a80*/  @!P0 LEA.HI.X R13, R11, R13, R244, 0x2, P1 ;  /* 0x0000000d0b0d8211 */ /* 0x000fe400008f14f4 */
[----:B------:R-:W1:Y:S01]  /*2a90*/  @!P0 LDC.64 R244, c[0x0][0x248] ;  /* 0x00009200fff48b82 */ /* 0x000e620000000a00 */
[----:B------:R-:W-:Y:S02]  /*2aa0*/  IADD3 R5, R5, UR18, RZ ;  /* 0x0000001205057c10 */ /* 0x000fe4000fffe0ff */
[----:B------:R0:W4:Y:S03]  /*2ab0*/  @!P0 LDG.E.64 R124, desc[UR36][R12.64] ;  /* 0x000000240c7c8981 */ /* 0x000126000c1e1b00 */
[----:B0-----:R-:W-:-:S05]  /*2ac0*/  @!P0 IMAD.SHL.U32 R240, R5, 0x4, RZ ;  /* 0x0000000405f08824 */ /* 0x001fca00078e00ff */
[----:B------:R-:W-:Y:S01]  /*2ad0*/  @!P0 IADD3 R11, P1, R2, R240, RZ ;  /* 0x000000f0020b8210 */ /* 0x000fe20007f3e0ff */
[----:B------:R-:W0:Y:S03]  /*2ae0*/  @!P0 LDC.64 R12, c[0x0][0x248] ;  /* 0x00009200ff0c8b82 */ /* 0x000e260000000a00 */
[----:B------:R-:W-:Y:S02]  /*2af0*/  @!P0 LEA.HI.X.SX32 R240, R240, R4, 0x1, P1 ;  /* 0x00000004f0f08211 */ /* 0x000fe400008f0eff */
[----:B-1----:R-:W-:-:S04]  /*2b00*/  @!P0 LEA R244, P1, R11, R244, 0x2 ;  /* 0x000000f40bf48211 */ /* 0x002fc800078210ff */
[----:B------:R-:W-:Y:S02]  /*2b10*/  @!P0 LEA.HI.X R245, R11, R245, R240, 0x2, P1 ;  /* 0x000000f50bf58211 */ /* 0x000fe400008f14f0 */
[----:B------:R-:W1:Y:S01]  /*2b20*/  @!P0 LDC.64 R240, c[0x0][0x248] ;  /* 0x00009200fff08b82 */ /* 0x000e620000000a00 */
[----:B------:R-:W-:Y:S02]  /*2b30*/  VIADD R5, R5, UR18 ;  /* 0x0000001205057c36 */ /* 0x000fe40008000000 */
[----:B------:R0:W4:Y:S03]  /*2b40*/  @!P0 LDG.E.64 R126, desc[UR36][R244.64] ;  /* 0x00000024f47e8981 */ /* 0x000126000c1e1b00 */
[----:B------:R-:W-:-:S04]  /*2b50*/  @!P0 SHF.L.U32 R242, R5, 0x2, RZ ;  /* 0x0000000205f28819 */ /* 0x000fc800000006ff */
[----:B------:R-:W-:-:S04]  /*2b60*/  @!P0 IADD3 R11, P1, R2, R242, RZ ;  /* 0x000000f2020b8210 */ /* 0x000fc80007f3e0ff */
[----:B------:R-:W-:Y:S02]  /*2b70*/  @!P0 LEA.HI.X.SX32 R242, R242, R4, 0x1, P1 ;  /* 0x00000004f2f28211 */ /* 0x000fe400008f0eff */
[----:B-1----:R-:W-:-:S04]  /*2b80*/  @!P0 LEA R240, P1, R11, R240, 0x2 ;  /* 0x000000f00bf08211 */ /* 0x002fc800078210ff */
[----:B------:R-:W-:Y:S02]  /*2b90*/  @!P0 LEA.HI.X R241, R11, R241, R242, 0x2, P1 ;  /* 0x000000f10bf18211 */ /* 0x000fe400008f14f2 */
[----:B------:R-:W1:Y:S01]  /*2ba0*/  @!P0 LDC.64 R242, c[0x0][0x248] ;  /* 0x00009200fff28b82 */ /* 0x000e620000000a00 */
[----:B------:R-:W-:Y:S02]  /*2bb0*/  VIADD R5, R5, UR18 ;  /* 0x0000001205057c36 */ /* 0x000fe40008000000 */
[----:B------:R0:W4:Y:S02]  /*2bc0*/  @!P0 LDG.E.64 R128, desc[UR36][R240.64] ;  /* 0x00000024f0808981 */ /* 0x000124000c1e1b00 */
[----:B------:R-:W-:-:S05]  /*2bd0*/  @!P0 IMAD.SHL.U32 R14, R5, 0x4, RZ ;  /* 0x00000004050e8824 */ /* 0x000fca00078e00ff */
[----:B------:R-:W-:-:S04]  /*2be0*/  @!P0 IADD3 R11, P1, R2, R14, RZ ;  /* 0x0000000e020b8210 */ /* 0x000fc80007f3e0ff */
[----:B------:R-:W-:Y:S02]  /*2bf0*/  @!P0 LEA.HI.X.SX32 R14, R14, R4, 0x1, P1 ;  /* 0x000000040e0e8211 */ /* 0x000fe400008f0eff */
[----:B-1----:R-:W-:-:S04]  /*2c00*/  @!P0 LEA R242, P1, R11, R242, 0x2 ;  /* 0x000000f20bf28211 */ /* 0x002fc800078210ff */
[----:B------:R-:W-:Y:S02]  /*2c10*/  @!P0 LEA.HI.X R243, R11, R243, R14, 0x2, P1 ;  /* 0x000000f30bf38211 */ /* 0x000fe400008f140e */
[----:B------:R-:W1:Y:S01]  /*2c20*/  @!P0 LDC.64 R14, c[0x0][0x248] ;  /* 0x00009200ff0e8b82 */ /* 0x000e620000000a00 */
[----:B------:R-:W-:Y:S02]  /*2c30*/  IADD3 R11, R5, UR18, RZ ;  /* 0x00000012050b7c10 */ /* 0x000fe4000fffe0ff */
[----:B------:R2:W4:Y:S03]  /*2c40*/  @!P0 LDG.E.64 R130, desc[UR36][R242.64] ;  /* 0x00000024f2828981 */ /* 0x000526000c1e1b00 */
[----:B------:R-:W-:-:S05]  /*2c50*/  @!P0 IMAD.SHL.U32 R11, R11, 0x4, RZ ;  /* 0x000000040b0b8824 */ /* 0x000fca00078e00ff */
[----:B------:R-:W-:-:S04]  /*2c60*/  @!P0 IADD3 R5, P1, R2, R11, RZ ;  /* 0x0000000b02058210 */ /* 0x000fc80007f3e0ff */
[----:B------:R-:W-:Y:S02]  /*2c70*/  @!P0 LEA.HI.X.SX32 R11, R11, R4, 0x1, P1 ;  /* 0x000000040b0b8211 */ /* 0x000fe400008f0eff */
[----:B-1----:R-:W-:-:S04]  /*2c80*/  @!P0 LEA R14, P1, R5, R14, 0x2 ;  /* 0x0000000e050e8211 */ /* 0x002fc800078210ff */
[----:B------:R-:W-:Y:S01]  /*2c90*/  @!P0 LEA.HI.X R15, R5, R15, R11, 0x2, P1 ;  /* 0x0000000f050f8211 */ /* 0x000fe200008f140b */
[----:B------:R-:W-:-:S04]  /*2ca0*/  IMAD.U32 R5, RZ, RZ, UR18 ;  /* 0x00000012ff057e24 */ /* 0x000fc8000f8e00ff */
[----:B------:R-:W4:Y:S01]  /*2cb0*/  @!P0 LDG.E.64 R132, desc[UR36][R14.64] ;  /* 0x000000240e848981 */ /* 0x000f22000c1e1b00 */
[----:B------:R-:W-:-:S05]  /*2cc0*/  LEA R5, R5, R10, 0x3 ;  /* 0x0000000a05057211 */ /* 0x000fca00078e18ff */
[----:B0-----:R-:W-:-:S05]  /*2cd0*/  @!P0 IMAD.SHL.U32 R244, R5, 0x4, RZ ;  /* 0x0000000405f48824 */ /* 0x001fca00078e00ff */
[----:B------:R-:W-:-:S04]  /*2ce0*/  @!P0 IADD3 R11, P1, R2, R244, RZ ;  /* 0x000000f4020b8210 */ /* 0x000fc80007f3e0ff */
[----:B------:R-:W-:Y:S02]  /*2cf0*/  @!P0 LEA.HI.X.SX32 R244, R244, R4, 0x1, P1 ;  /* 0x00000004f4f48211 */ /* 0x000fe400008f0eff */
[----:B------:R-:W-:-:S04]  /*2d00*/  @!P0 LEA R12, P1, R11, R12, 0x2 ;  /* 0x0000000c0b0c8211 */ /* 0x000fc800078210ff */
[----:B------:R-:W-:Y:S02]  /*2d10*/  @!P0 LEA.HI.X R13, R11, R13, R244, 0x2, P1 ;  /* 0x0000000d0b0d8211 */ /* 0x000fe400008f14f4 */
[----:B------:R-:W0:Y:S01]  /*2d20*/  @!P0 LDC.64 R244, c[0x0][0x248] ;  /* 0x00009200fff48b82 */ /* 0x000e220000000a00 */
[----:B------:R-:W-:Y:S02]  /*2d30*/  VIADD R5, R5, UR18 ;  /* 0x0000001205057c36 */ /* 0x000fe40008000000 */
[----:B------:R-:W4:Y:S03]  /*2d40*/  @!P0 LDG.E.64 R134, desc[UR36][R12.64] ;  /* 0x000000240c868981 */ /* 0x000f26000c1e1b00 */
[----:B------:R-:W-:-:S04]  /*2d50*/  @!P0 SHF.L.U32 R241, R5, 0x2, RZ ;  /* 0x0000000205f18819 */ /* 0x000fc800000006ff */
[----:B------:R-:W-:-:S04]  /*2d60*/  @!P0 IADD3 R11, P1, R2, R241, RZ ;  /* 0x000000f1020b8210 */ /* 0x000fc80007f3e0ff */
[----:B------:R-:W-:Y:S02]  /*2d70*/  @!P0 LEA.HI.X.SX32 R241, R241, R4, 0x1, P1 ;  /* 0x00000004f1f18211 */ /* 0x000fe400008f0eff */
[----:B0-----:R-:W-:-:S04]  /*2d80*/  @!P0 LEA R240, P1, R11, R244, 0x2 ;  /* 0x000000f40bf08211 */ /* 0x001fc800078210ff */
[----:B------:R-:W-:Y:S02]  /*2d90*/  @!P0 LEA.HI.X R241, R11, R245, R241, 0x2, P1 ;  /* 0x000000f50bf18211 */ /* 0x000fe400008f14f1 */
[----:B------:R-:W0:Y:S01]  /*2da0*/  @!P0 LDC.64 R244, c[0x0][0x248] ;  /* 0x00009200fff48b82 */ /* 0x000e220000000a00 */
[----:B------:R-:W-:Y:S02]  /*2db0*/  VIADD R5, R5, UR18 ;  /* 0x0000001205057c36 */ /* 0x000fe40008000000 */
[----:B------:R1:W4:Y:S02]  /*2dc0*/  @!P0 LDG.E.64 R136, desc[UR36][R240.64] ;  /* 0x00000024f0888981 */ /* 0x000324000c1e1b00 */
[----:B--2---:R-:W-:-:S05]  /*2dd0*/  @!P0 IMAD.SHL.U32 R242, R5, 0x4, RZ ;  /* 0x0000000405f28824 */ /* 0x004fca00078e00ff */
[----:B------:R-:W-:Y:S01]  /*2de0*/  @!P0 IADD3 R11, P1, R2, R242, RZ ;  /* 0x000000f2020b8210 */ /* 0x000fe20007f3e0ff */
[----:B-1----:R-:W1:Y:S03]  /*2df0*/  @!P0 LDC.64 R240, c[0x0][0x248] ;  /* 0x00009200fff08b82 */ /* 0x002e660000000a00 */
[----:B------:R-:W-:Y:S02]  /*2e00*/  @!P0 LEA.HI.X.SX32 R242, R242, R4, 0x1, P1 ;  /* 0x00000004f2f28211 */ /* 0x000fe400008f0eff */
[----:B0-----:R-:W-:-:S04]  /*2e10*/  @!P0 LEA R244, P1, R11, R244, 0x2 ;  /* 0x000000f40bf48211 */ /* 0x001fc800078210ff */
[----:B------:R-:W-:Y:S02]  /*2e20*/  @!P0 LEA.HI.X R245, R11, R245, R242, 0x2, P1 ;  /* 0x000000f50bf58211 */ /* 0x000fe400008f14f2 */
[----:B------:R-:W0:Y:S01]  /*2e30*/  @!P0 LDC.64 R242, c[0x0][0x248] ;  /* 0x00009200fff28b82 */ /* 0x000e220000000a00 */
[----:B------:R-:W-:Y:S02]  /*2e40*/  IADD3 R5, R5, UR18, RZ ;  /* 0x0000001205057c10 */ /* 0x000fe4000fffe0ff */
[----:B------:R2:W4:Y:S03]  /*2e50*/  @!P0 LDG.E.64 R138, desc[UR36][R244.64] ;  /* 0x00000024f48a8981 */ /* 0x000526000c1e1b00 */
[----:B------:R-:W-:-:S05]  /*2e60*/  @!P0 IMAD.SHL.U32 R15, R5, 0x4, RZ ;  /* 0x00000004050f8824 */ /* 0x000fca00078e00ff */
[----:B------:R-:W-:-:S04]  /*2e70*/  @!P0 IADD3 R11, P1, R2, R15, RZ ;  /* 0x0000000f020b8210 */ /* 0x000fc80007f3e0ff */
[----:B------:R-:W-:Y:S02]  /*2e80*/  @!P0 LEA.HI.X.SX32 R15, R15, R4, 0x1, P1 ;  /* 0x000000040f0f8211 */ /* 0x000fe400008f0eff */
[----:B0-----:R-:W-:-:S04]  /*2e90*/  @!P0 LEA R14, P1, R11, R242, 0x2 ;  /* 0x000000f20b0e8211 */ /* 0x001fc800078210ff */
[----:B------:R-:W-:Y:S02]  /*2ea0*/  @!P0 LEA.HI.X R15, R11, R243, R15, 0x2, P1 ;  /* 0x000000f30b0f8211 */ /* 0x000fe400008f140f */
[----:B------:R-:W0:Y:S01]  /*2eb0*/  @!P0 LDC.64 R242, c[0x0][0x248] ;  /* 0x00009200fff28b82 */ /* 0x000e220000000a00 */
[----:B------:R-:W-:Y:S02]  /*2ec0*/  VIADD R5, R5, UR18 ;  /* 0x0000001205057c36 */ /* 0x000fe40008000000 */
[----:B------:R3:W4:Y:S03]  /*2ed0*/  @!P0 LDG.E.64 R140, desc[UR36][R14.64] ;  /* 0x000000240e8c8981 */ /* 0x000726000c1e1b00 */
        /* <DEDUP_REMOVED lines=8> */
[----:B------:R-:W-:-:S05]  /*2f60*/  @!P0 IMAD.SHL.U32 R11, R11, 0x4, RZ ;  /* 0x000000040b0b8824 */ /* 0x000fca00078e00ff */
[----:B------:R-:W-:-:S04]  /*2f70*/  @!P0 IADD3 R5, P1, R2, R11, RZ ;  /* 0x0000000b02058210 */ /* 0x000fc80007f3e0ff */
[----:B------:R-:W-:Y:S02]  /*2f80*/  @!P0 LEA.HI.X.SX32 R11, R11, R4, 0x1, P1 ;  /* 0x000000040b0b8211 */ /* 0x000fe400008f0eff */
[----:B0-----:R-:W-:-:S04]  /*2f90*/  @!P0 LEA R12, P1, R5, R12, 0x2 ;  /* 0x0000000c050c8211 */ /* 0x001fc800078210ff */
[----:B------:R-:W-:Y:S02]  /*2fa0*/  @!P0 LEA.HI.X R13, R5, R13, R11, 0x2, P1 ;  /* 0x0000000d050d8211 */ /* 0x000fe400008f140b */
[----:B------:R-:W-:-:S03]  /*2fb0*/  MOV R5, UR18 ;  /* 0x0000001200057c02 */ /* 0x000fc60008000f00 */
[----:B------:R-:W4:Y:S02]  /*2fc0*/  @!P0 LDG.E.64 R144, desc[UR36][R12.64] ;  /* 0x000000240c908981 */ /* 0x000f24000c1e1b00 */
[----:B------:R-:W-:-:S04]  /*2fd0*/  IMAD R5, R5, 0xe, R10 ;  /* 0x0000000e05057824 */ /* 0x000fc800078e020a */
[----:B--2---:R-:W-:-:S05]  /*2fe0*/  @!P0 IMAD.SHL.U32 R244, R5, 0x4, RZ ;  /* 0x0000000405f48824 */ /* 0x004fca00078e00ff */
[----:B------:R-:W-:-:S04]  /*2ff0*/  @!P0 IADD3 R11, P1, R2, R244, RZ ;  /* 0x000000f4020b8210 */ /* 0x000fc80007f3e0ff */
[----:B------:R-:W-:Y:S02]  /*3000*/  @!P0 LEA.HI.X.SX32 R244, R244, R4, 0x1, P1 ;  /* 0x00000004f4f48211 */ /* 0x000fe400008f0eff */
[----:B-1----:R-:W-:-:S04]  /*3010*/  @!P0 LEA R240, P1, R11, R240, 0x2 ;  /* 0x000000f00bf08211 */ /* 0x002fc800078210ff */
[----:B------:R-:W-:Y:S02]  /*3020*/  @!P0 LEA.HI.X R241, R11, R241, R244, 0x2, P1 ;  /* 0x000000f10bf18211 */ /* 0x000fe400008f14f4 */
[----:B------:R-:W0:Y:S01]  /*3030*/  @!P0 LDC.64 R244, c[0x0][0x248] ;  /* 0x00009200fff48b82 */ /* 0x000e220000000a00 */
[----:B------:R-:W-:Y:S02]  /*3040*/  VIADD R5, R5, UR18 ;  /* 0x0000001205057c36 */ /* 0x000fe40008000000 */
[----:B------:R-:W2:Y:S03]  /*3050*/  @!P0 LDG.E.64 R146, desc[UR36][R240.64] ;  /* 0x00000024f0928981 */ /* 0x000ea6000c1e1b00 */
[----:B---3--:R-:W-:-:S04]  /*3060*/  @!P0 SHF.L.U32 R15, R5, 0x2, RZ ;  /* 0x00000002050f8819 */ /* 0x008fc800000006ff */
[----:B------:R-:W-:-:S04]  /*3070*/  @!P0 IADD3 R11, P1, R2, R15, RZ ;  /* 0x0000000f020b8210 */ /* 0x000fc80007f3e0ff */
[----:B------:R-:W-:Y:S02]  /*3080*/  @!P0 LEA.HI.X.SX32 R15, R15, R4, 0x1, P1 ;  /* 0x000000040f0f8211 */ /* 0x000fe400008f0eff */
[----:B0-----:R-:W-:-:S04]  /*3090*/  @!P0 LEA R14, P1, R11, R244, 0x2 ;  /* 0x000000f40b0e8211 */ /* 0x001fc800078210ff */
[----:B------:R-:W-:Y:S02]  /*30a0*/  @!P0 LEA.HI.X R15, R11, R245, R15, 0x2, P1 ;  /* 0x000000f50b0f8211 */ /* 0x000fe400008f140f */
[----:B------:R-:W0:Y:S01]  /*30b0*/  @!P0 LDC.64 R244, c[0x0][0x248] ;  /* 0x00009200fff48b82 */ /* 0x000e220000000a00 */
[----:B------:R-:W-:Y:S02]  /*30c0*/  VIADD R5, R5, UR18 ;  /* 0x0000001205057c36 */ /* 0x000fe40008000000 */
[----:B------:R1:W3:Y:S02]  /*30d0*/  @!P0 LDG.E.64 R148, desc[UR36][R14.64] ;  /* 0x000000240e948981 */ /* 0x0002e4000c1e1b00 */
        /* <DEDUP_REMOVED lines=8> */
[----:B------:R1:W3:Y:S03]  /*3160*/  @!P0 LDG.E.64 R150, desc[UR36][R244.64] ;  /* 0x00000024f4968981 */ /* 0x0002e6000c1e1b00 */
[----:B------:R-:W-:-:S05]  /*3170*/  @!P0 IMAD.SHL.U32 R13, R5, 0x4, RZ ;  /* 0x00000004050d8824 */ /* 0x000fca00078e00ff */
[----:B------:R-:W-:-:S04]  /*3180*/  @!P0 IADD3 R11, P1, R2, R13, RZ ;  /* 0x0000000d020b8210 */ /* 0x000fc80007f3e0ff */
[----:B------:R-:W-:Y:S02]  /*3190*/  @!P0 LEA.HI.X.SX32 R13, R13, R4, 0x1, P1 ;  /* 0x000000040d0d8211 */ /* 0x000fe400008f0eff */
[----:B0-----:R-:W-:-:S04]  /*31a0*/  @!P0 LEA R12, P1, R11, R242, 0x2 ;  /* 0x000000f20b0c8211 */ /* 0x001fc800078210ff */
[----:B------:R-:W-:Y:S02]  /*31b0*/  @!P0 LEA.HI.X R13, R11, R243, R13, 0x2, P1 ;  /* 0x000000f30b0d8211 */ /* 0x000fe400008f140d */
[----:B------:R-:W0:Y:S01]  /*31c0*/  @!P0 LDC.64 R242, c[0x0][0x248] ;  /* 0x00009200fff28b82 */ /* 0x000e220000000a00 */
[----:B------:R-:W-:Y:S02]  /*31d0*/  VIADD R5, R5, UR18 ;  /* 0x0000001205057c36 */ /* 0x000fe40008000000 */
[----:B------:R1:W3:Y:S03]  /*31e0*/  @!P0 LDG.E.64 R152, desc[UR36][R12.64] ;  /* 0x000000240c988981 */ /* 0x0002e6000c1e1b00 */
[----:B------:R-:W-:-:S04]  /*31f0*/  @!P0 SHF.L.U32 R240, R5, 0x2, RZ ;  /* 0x0000000205f08819 */ /* 0x000fc800000006ff */
        /* <DEDUP_REMOVED lines=8> */
[----:B------:R-:W-:-:S04]  /*3280*/  @!P0 IADD3 R5, P1, R2, R11, RZ ;  /* 0x0000000b02058210 */ /* 0x000fc80007f3e0ff */
[----:B------:R-:W-:Y:S02]  /*3290*/  @!P0 LEA.HI.X.SX32 R11, R11, R4, 0x1, P1 ;  /* 0x000000040b0b8211 */ /* 0x000fe400008f0eff */
[----:B0-----:R-:W-:-:S04]  /*32a0*/  @!P0 LEA R240, P1, R5, R240, 0x2 ;  /* 0x000000f005f08211 */ /* 0x001fc800078210ff */
[----:B------:R-:W-:Y:S02]  /*32b0*/  @!P0 LEA.HI.X R241, R5, R241, R11, 0x2, P1 ;  /* 0x000000f105f18211 */ /* 0x000fe400008f140b */
[----:B------:R-:W-:-:S03]  /*32c0*/  MOV R5, UR18 ;  /* 0x0000001200057c02 */ /* 0x000fc60008000f00 */
[----:B------:R-:W3:Y:S02]  /*32d0*/  @!P0 LDG.E.64 R156, desc[UR36][R240.64] ;  /* 0x00000024f09c8981 */ /* 0x000ee4000c1e1b00 */
[----:B------:R-:W-:-:S04]  /*32e0*/  IMAD R5, R5, 0x14, R10 ;  /* 0x0000001405057824 */ /* 0x000fc800078e020a */
[----:B-1----:R-:W-:-:S05]  /*32f0*/  @!P0 IMAD.SHL.U32 R244, R5, 0x4, RZ ;  /* 0x0000000405f48824 */ /* 0x002fca00078e00ff */
[----:B------:R-:W-:-:S04]  /*3300*/  @!P0 IADD3 R11, P1, R2, R244, RZ ;  /* 0x000000f4020b8210 */ /* 0x000fc80007f3e0ff */
[----:B------:R-:W-:Y:S02]  /*3310*/  @!P0 LEA.HI.X.SX32 R244, R244, R4, 0x1, P1 ;  /* 0x00000004f4f48211 */ /* 0x000fe400008f0eff */
[----:B------:R-:W-:-:S04]  /*3320*/  @!P0 LEA R14, P1, R11, R14, 0x2 ;  /* 0x0000000e0b0e8211 */ /* 0x000fc800078210ff */
[----:B------:R-:W-:Y:S02]  /*3330*/  @!P0 LEA.HI.X R15, R11, R15, R244, 0x2, P1 ;  /* 0x0000000f0b0f8211 */ /* 0x000fe400008f14f4 */
[----:B------:R-:W0:Y:S01]  /*3340*/  @!P0 LDC.64 R244, c[0x0][0x248] ;  /* 0x00009200fff48b82 */ /* 0x000e220000000a00 */
[----:B------:R-:W-:Y:S02]  /*3350*/  VIADD R5, R5, UR18 ;  /* 0x0000001205057c36 */ /* 0x000fe40008000000 */
[----:B------:R-:W3:Y:S03]  /*3360*/  @!P0 LDG.E.64 R158, desc[UR36][R14.64] ;  /* 0x000000240e9e8981 */ /* 0x000ee6000c1e1b00 */
        /* <DEDUP_REMOVED lines=8> */
[----:B----4-:R-:W-:-:S05]  /*33f0*/  @!P0 IMAD.SHL.U32 R242, R5, 0x4, RZ ;  /* 0x0000000405f28824 */ /* 0x010fca00078e00ff */
        /* <DEDUP_REMOVED lines=32> */
[----:B----4-:R-:W-:-:S05]  /*3600*/  @!P0 IMAD.SHL.U32 R244, R5, 0x4, RZ ;  /* 0x0000000405f48824 */ /* 0x010fca00078e00ff */
[----:B------:R-:W-:-:S04]  /*3610*/  @!P0 IADD3 R11, P1, R2, R244, RZ ;  /* 0x000000f4020b8210 */ /* 0x000fc80007f3e0ff */
[----:B------:R-:W-:Y:S02]  /*3620*/  @!P0 LEA.HI.X.SX32 R244, R244, R4, 0x1, P1 ;  /* 0x00000004f4f48211 */ /* 0x000fe400008f0eff */
[----:B-1----:R-:W-:-:S04]  /*3630*/  @!P0 LEA R12, P1, R11, R12, 0x2 ;  /* 0x0000000c0b0c8211 */ /* 0x002fc800078210ff */
[----:B------:R-:W-:Y:S02]  /*3640*/  @!P0 LEA.HI.X R13, R11, R13, R244, 0x2, P1 ;  /* 0x0000000d0b0d8211 */ /* 0x000fe400008f14f4 */
[----:B------:R-:W0:Y:S01]  /*3650*/  @!P0 LDC.64 R244, c[0x0][0x248] ;  /* 0x00009200fff48b82 */ /* 0x000e220000000a00 */
[----:B------:R-:W-:Y:S02]  /*3660*/  VIADD R5, R5, UR18 ;  /* 0x0000001205057c36 */ /* 0x000fe40008000000 */
[----:B------:R-:W4:Y:S03]  /*3670*/  @!P0 LDG.E.64 R170, desc[UR36][R12.64] ;  /* 0x000000240caa8981 */ /* 0x000f26000c1e1b00 */
[----:B--2---:R-:W-:-:S04]  /*3680*/  @!P0 SHF.L.U32 R241, R5, 0x2, RZ ;  /* 0x0000000205f18819 */ /* 0x004fc800000006ff */
[----:B------:R-:W-:-:S04]  /*3690*/  @!P0 IADD3 R11, P1, R2, R241, RZ ;  /* 0x000000f1020b8210 */ /* 0x000fc80007f3e0ff */
[----:B------:R-:W-:Y:S02]  /*36a0*/  @!P0 LEA.HI.X.SX32 R241, R241, R4, 0x1, P1 ;  /* 0x00000004f1f18211 */ /* 0x000fe400008f0eff */
[----:B0-----:R-:W-:-:S04]  /*36b0*/  @!P0 LEA R240, P1, R11, R244, 0x2 ;  /* 0x000000f40bf08211 */ /* 0x001fc800078210ff */
[----:B------:R-:W-:Y:S02]  /*36c0*/  @!P0 LEA.HI.X R241, R11, R245, R241, 0x2, P1 ;  /* 0x000000f50bf18211 */ /* 0x000fe400008f14f1 */
[----:B------:R-:W0:Y:S01]  /*36d0*/  @!P0 LDC.64 R244, c[0x0][0x248] ;  /* 0x00009200fff48b82 */ /* 0x000e220000000a00 */
[----:B------:R-:W-:Y:S02]  /*36e0*/  VIADD R5, R5, UR18 ;  /* 0x0000001205057c36 */ /* 0x000fe40008000000 */
[----:B------:R1:W2:Y:S02]  /*36f0*/  @!P0 LDG.E.64 R172, desc[UR36][R240.64] ;  /* 0x00000024f0ac8981 */ /* 0x0002a4000c1e1b00 */
        /* <DEDUP_REMOVED lines=8> */
[----:B------:R1:W2:Y:S03]  /*3780*/  @!P0 LDG.E.64 R174, desc[UR36][R244.64] ;  /* 0x00000024f4ae8981 */ /* 0x0002a6000c1e1b00 */
[----:B------:R-:W-:-:S05]  /*3790*/  @!P0 IMAD.SHL.U32 R15, R5, 0x4, RZ ;  /* 0x00000004050f8824 */ /* 0x000fca00078e00ff */
[----:B------:R-:W-:-:S04]  /*37a0*/  @!P0 IADD3 R11, P1, R2, R15, RZ ;  /* 0x0000000f020b8210 */ /* 0x000fc80007f3e0ff */
[----:B------:R-:W-:Y:S02]  /*37b0*/  @!P0 LEA.HI.X.SX32 R15, R15, R4, 0x1, P1 ;  /* 0x000000040f0f8211 */ /* 0x000fe400008f0eff */
[----:B0-----:R-:W-:-:S04]  /*37c0*/  @!P0 LEA R14, P1, R11, R242, 0x2 ;  /* 0x000000f20b0e8211 */ /* 0x001fc800078210ff */
[----:B------:R-:W-:Y:S02]  /*37d0*/  @!P0 LEA.HI.X R15, R11, R243, R15, 0x2, P1 ;  /* 0x000000f30b0f8211 */ /* 0x000fe400008f140f */
[----:B------:R-:W0:Y:S01]  /*37e0*/  @!P0 LDC.64 R242, c[0x0][0x248] ;  /* 0x00009200fff28b82 */ /* 0x000e220000000a00 */
[----:B------:R-:W-:Y:S02]  /*37f0*/  VIADD R5, R5, UR18 ;  /* 0x0000001205057c36 */ /* 0x000fe40008000000 */
[----:B------:R1:W2:Y:S03]  /*3800*/  @!P0 LDG.E.64 R176, desc[UR36][R14.64] ;  /* 0x000000240eb08981 */ /* 0x0002a6000c1e1b00 */
[----:B------:R-:W-:-:S04]  /*3810*/  @!P0 SHF.L.U32 R12, R5, 0x2, RZ ;  /* 0x00000002050c8819 */ /* 0x000fc800000006ff */
        /* <DEDUP_REMOVED lines=8> */
[----:B------:R-:W-:-:S04]  /*38a0*/  @!P0 IADD3 R5, P1, R2, R11, RZ ;  /* 0x0000000b02058210 */ /* 0x000fc80007f3e0ff */
[----:B------:R-:W-:Y:S02]  /*38b0*/  @!P0 LEA.HI.X.SX32 R11, R11, R4, 0x1, P1 ;  /* 0x000000040b0b8211 */ /* 0x000fe400008f0eff */
[----:B0-----:R-:W-:-:S04]  /*38c0*/  @!P0 LEA R12, P1, R5, R12, 0x2 ;  /* 0x0000000c050c8211 */ /* 0x001fc800078210ff */
[----:B------:R-:W-:Y:S02]  /*38d0*/  @!P0 LEA.HI.X R13, R5, R13, R11, 0x2, P1 ;  /* 0x0000000d050d8211 */ /* 0x000fe400008f140b */
[----:B------:R-:W-:-:S03]  /*38e0*/  MOV R5, UR18 ;  /* 0x0000001200057c02 */ /* 0x000fc60008000f00 */
[----:B------:R-:W2:Y:S02]  /*38f0*/  @!P0 LDG.E.64 R180, desc[UR36][R12.64] ;  /* 0x000000240cb48981 */ /* 0x000ea4000c1e1b00 */
[----:B------:R-:W-:-:S04]  /*3900*/  IMAD R5, R5, 0x20, R10 ;  /* 0x0000002005057824 */ /* 0x000fc800078e020a */
[----:B-1----:R-:W-:-:S05]  /*3910*/  @!P0 IMAD.SHL.U32 R244, R5, 0x4, RZ ;  /* 0x0000000405f48824 */ /* 0x002fca00078e00ff */
[----:B------:R-:W-:-:S04]  /*3920*/  @!P0 IADD3 R11, P1, R2, R244, RZ ;  /* 0x000000f4020b8210 */ /* 0x000fc80007f3e0ff */
[----:B------:R-:W-:Y:S02]  /*3930*/  @!P0 LEA.HI.X.SX32 R244, R244, R4, 0x1, P1 ;  /* 0x00000004f4f48211 */ /* 0x000fe400008f0eff */
[----:B------:R-:W-:-:S04]  /*3940*/  @!P0 LEA R240, P1, R11, R240, 0x2 ;  /* 0x000000f00bf08211 */ /* 0x000fc800078210ff */
[----:B------:R-:W-:Y:S02]  /*3950*/  @!P0 LEA.HI.X R241, R11, R241, R244, 0x2, P1 ;  /* 0x000000f10bf18211 */ /* 0x000fe400008f14f4 */
[----:B------:R-:W0:Y:S01]  /*3960*/  @!P0 LDC.64 R244, c[0x0][0x248] ;  /* 0x00009200fff48b82 */ /* 0x000e220000000a00 */
[----:B------:R-:W-:Y:S02]  /*3970*/  IADD3 R5, R5, UR18, RZ ;  /* 0x0000001205057c10 */ /* 0x000fe4000fffe0ff */
[----:B------:R-:W2:Y:S03]  /*3980*/  @!P0 LDG.E.64 R182, desc[UR36][R240.64] ;  /* 0x00000024f0b68981 */ /* 0x000ea6000c1e1b00 */
        /* <DEDUP_REMOVED lines=8> */
[----:B---3--:R-:W-:-:S04]  /*3a10*/  @!P0 SHF.L.U32 R242, R5, 0x2, RZ ;  /* 0x0000000205f28819 */ /* 0x008fc800000006ff */
[----:B------:R-:W-:Y:S01]  /*3a20*/  @!P0 IADD3 R11, P1, R2, R242, RZ ;  /* 0x000000f2020b8210 */ /* 0x000fe20007f3e0ff */
[----:B-1----:R-:W1:Y:S03]  /*3a30*/  @!P0 LDC.64 R14, c[0x0][0x248] ;  /* 0x00009200ff0e8b82 */ /* 0x002e660000000a00 */
        /* <DEDUP_REMOVED lines=26> */
[----:B------:R-:W-:Y:S01]  /*3be0*/  @!P0 LEA.HI.X R241, R5, R241, R11, 0x2, P1 ;  /* 0x000000f105f18211 */ /* 0x000fe200008f140b */
[----:B------:R-:W-:-:S04]  /*3bf0*/  IMAD.U32 R5, RZ, RZ, UR18 ;  /* 0x00000012ff057e24 */ /* 0x000fc8000f8e00ff */
[----:B------:R-:W-:Y:S01]  /*3c00*/  IMAD R5, R5, 0x26, R10 ;  /* 0x0000002605057824 */ /* 0x000fe200078e020a */
[----:B------:R-:W2:Y:S03]  /*3c10*/  @!P0 LDG.E.64 R192, desc[UR36][R240.64] ;  /* 0x00000024f0c08981 */ /* 0x000ea6000c1e1b00 */
[----:B---3--:R-:W-:-:S05]  /*3c20*/  @!P0 IMAD.SHL.U32 R244, R5, 0x4, RZ ;  /* 0x0000000405f48824 */ /* 0x008fca00078e00ff */
[----:B------:R-:W-:-:S04]  /*3c30*/  @!P0 IADD3 R11, P1, R2, R244, RZ ;  /* 0x000000f4020b8210 */ /* 0x000fc80007f3e0ff */
[----:B------:R-:W-:Y:S02]  /*3c40*/  @!P0 LEA.HI.X.SX32 R244, R244, R4, 0x1, P1 ;  /* 0x00000004f4f48211 */ /* 0x000fe400008f0eff */
[----:B-1----:R-:W-:-:S04]  /*3c50*/  @!P0 LEA R14, P1, R11, R14, 0x2 ;  /* 0x0000000e0b0e8211 */ /* 0x002fc800078210ff */
[----:B------:R-:W-:Y:S02]  /*3c60*/  @!P0 LEA.HI.X R15, R11, R15, R244, 0x2, P1 ;  /* 0x0000000f0b0f8211 */ /* 0x000fe400008f14f4 */
[----:B------:R-:W0:Y:S01]  /*3c70*/  @!P0 LDC.64 R244, c[0x0][0x248] ;  /* 0x00009200fff48b82 */ /* 0x000e220000000a00 */
[----:B------:R-:W-:Y:S02]  /*3c80*/  IADD3 R5, R5, UR18, RZ ;  /* 0x0000001205057c10 */ /* 0x000fe4000fffe0ff */
[----:B------:R-:W3:Y:S03]  /*3c90*/  @!P0 LDG.E.64 R194, desc[UR36][R14.64] ;  /* 0x000000240ec28981 */ /* 0x000ee6000c1e1b00 */
[----:B----4-:R-:W-:-:S05]  /*3ca0*/  @!P0 IMAD.SHL.U32 R13, R5, 0x4, RZ ;  /* 0x00000004050d8824 */ /* 0x010fca00078e00ff */
        /* <DEDUP_REMOVED lines=36> */
[----:B------:R-:W-:Y:S01]  /*3ef0*/  @!P0 LEA.HI.X R15, R5, R15, R11, 0x2, P1 ;  /* 0x0000000f050f8211 */ /* 0x000fe200008f140b */
[----:B------:R-:W-:-:S04]  /*3f00*/  IMAD.U32 R5, RZ, RZ, UR18 ;  /* 0x00000012ff057e24 */ /* 0x000fc8000f8e00ff */
[----:B------:R-:W-:Y:S01]  /*3f10*/  IMAD R5, R5, 0x2c, R10 ;  /* 0x0000002c05057824 */ /* 0x000fe200078e020a */
[----:B------:R-:W4:Y:S03]  /*3f20*/  @!P0 LDG.E.64 R204, desc[UR36][R14.64] ;  /* 0x000000240ecc8981 */ /* 0x000f26000c1e1b00 */
[----:B-1----:R-:W-:-:S05]  /*3f30*/  @!P0 IMAD.SHL.U32 R244, R5, 0x4, RZ ;  /* 0x0000000405f48824 */ /* 0x002fca00078e00ff */
[----:B------:R-:W-:-:S04]  /*3f40*/  @!P0 IADD3 R11, P1, R2, R244, RZ ;  /* 0x000000f4020b8210 */ /* 0x000fc80007f3e0ff */
[----:B------:R-:W-:Y:S02]  /*3f50*/  @!P0 LEA.HI.X.SX32 R244, R244, R4, 0x1, P1 ;  /* 0x00000004f4f48211 */ /* 0x000fe400008f0eff */
[----:B------:R-:W-:-:S04]  /*3f60*/  @!P0 LEA R12, P1, R11, R12, 0x2 ;  /* 0x0000000c0b0c8211 */ /* 0x000fc800078210ff */
[----:B------:R-:W-:Y:S02]  /*3f70*/  @!P0 LEA.HI.X R13, R11, R13, R244, 0x2, P1 ;  /* 0x0000000d0b0d8211 */ /* 0x000fe400008f14f4 */
[----:B------:R-:W0:Y:S01]  /*3f80*/  @!P0 LDC.64 R244, c[0x0][0x248] ;  /* 0x00009200fff48b82 */ /* 0x000e220000000a00 */
[----:B------:R-:W-:Y:S02]  /*3f90*/  IADD3 R5, R5, UR18, RZ ;  /* 0x0000001205057c10 */ /* 0x000fe4000fffe0ff */
[----:B------:R-:W4:Y:S03]  /*3fa0*/  @!P0 LDG.E.64 R206, desc[UR36][R12.64] ;  /* 0x000000240cce8981 */ /* 0x000f26000c1e1b00 */
        /* <DEDUP_REMOVED lines=8> */
[----:B--2---:R-:W-:-:S04]  /*4030*/  @!P0 SHF.L.U32 R240, R5, 0x2, RZ ;  /* 0x0000000205f08819 */ /* 0x004fc800000006ff */
        /* <DEDUP_REMOVED lines=32> */
[----:B--2---:R-:W-:-:S05]  /*4240*/  @!P0 IMAD.SHL.U32 R244, R5, 0x4, RZ ;  /* 0x0000000405f48824 */ /* 0x004fca00078e00ff */
[----:B------:R-:W-:-:S04]  /*4250*/  @!P0 IADD3 R11, P1, R2, R244, RZ ;  /* 0x000000f4020b8210 */ /* 0x000fc80007f3e0ff */
[----:B------:R-:W-:Y:S02]  /*4260*/  @!P0 LEA.HI.X.SX32 R244, R244, R4, 0x1, P1 ;  /* 0x00000004f4f48211 */ /* 0x000fe400008f0eff */
[----:B-1----:R-:W-:-:S04]  /*4270*/  @!P0 LEA R242, P1, R11, R242, 0x2 ;  /* 0x000000f20bf28211 */ /* 0x002fc800078210ff */
[----:B------:R-:W-:Y:S02]  /*4280*/  @!P0 LEA.HI.X R243, R11, R243, R244, 0x2, P1 ;  /* 0x000000f30bf38211 */ /* 0x000fe400008f14f4 */
[----:B------:R-:W0:Y:S01]  /*4290*/  @!P0 LDC.64 R244, c[0x0][0x248] ;  /* 0x00009200fff48b82 */ /* 0x000e220000000a00 */
[----:B------:R-:W-:Y:S02]  /*42a0*/  IADD3 R5, R5, UR18, RZ ;  /* 0x0000001205057c10 */ /* 0x000fe4000fffe0ff */
[----:B------:R-:W2:Y:S03]  /*42b0*/  @!P0 LDG.E.64 R218, desc[UR36][R242.64] ;  /* 0x00000024f2da8981 */ /* 0x000ea6000c1e1b00 */
[----:B---3--:R-:W-:-:S05]  /*42c0*/  @!P0 IMAD.SHL.U32 R241, R5, 0x4, RZ ;  /* 0x0000000405f18824 */ /* 0x008fca00078e00ff */
        /* <DEDUP_REMOVED lines=14> */
[----:B-1----:R-:W-:Y:S01]  /*43b0*/  IMAD.U32 R240, RZ, RZ, UR12 ;  /* 0x0000000cfff07e24 */ /* 0x002fe2000f8e00ff */
[----:B------:R-:W-:Y:S01]  /*43c0*/  @UP0 USHF.R.S32.HI UR8, URZ, 0x1f, UR4 ;  /* 0x0000001f3f080899 */ /* 0x000fe20008011404 */
[----:B------:R-:W-:Y:S01]  /*43d0*/  @!P0 IMAD.SHL.U32 R15, R5, 0x4, RZ ;  /* 0x00000004050f8824 */ /* 0x000fe200078e00ff */
[----:B------:R-:W3:Y:S04]  /*43e0*/  @!P0 LDG.E.64 R222, desc[UR36][R12.64] ;  /* 0x000000240cde8981 */ /* 0x000ee8000c1e1b00 */
[----:B------:R-:W-:-:S04]  /*43f0*/  @!P0 IADD3 R11, P1, R2, R15, RZ ;  /* 0x0000000f020b8210 */ /* 0x000fc80007f3e0ff */
[----:B------:R-:W-:Y:S02]  /*4400*/  @!P0 LEA.HI.X.SX32 R15, R15, R4, 0x1, P1 ;  /* 0x000000040f0f8211 */ /* 0x000fe400008f0eff */
[----:B0-----:R-:W-:-:S04]  /*4410*/  @!P0 LEA R14, P1, R11, R244, 0x2 ;  /* 0x000000f40b0e8211 */ /* 0x001fc800078210ff */
[----:B------:R-:W-:Y:S02]  /*4420*/  @!P0 LEA.HI.X R15, R11, R245, R15, 0x2, P1 ;  /* 0x000000f50b0f8211 */ /* 0x000fe400008f140f */
[----:B------:R-:W0:Y:S01]  /*4430*/  @!P0 LDC.64 R244, c[0x0][0x248] ;  /* 0x00009200fff48b82 */ /* 0x000e220000000a00 */
[----:B------:R-:W-:Y:S02]  /*4440*/  IADD3 R5, R5, UR18, RZ ;  /* 0x0000001205057c10 */ /* 0x000fe4000fffe0ff */
[----:B------:R-:W3:Y:S03]  /*4450*/  @!P0 LDG.E.64 R16, desc[UR36][R14.64] ;  /* 0x000000240e108981 */ /* 0x000ee6000c1e1b00 */
[----:B------:R-:W-:-:S05]  /*4460*/  @!P0 IMAD.SHL.U32 R243, R5, 0x4, RZ ;  /* 0x0000000405f38824 */ /* 0x000fca00078e00ff */
[----:B------:R-:W-:-:S04]  /*4470*/  @!P0 IADD3 R11, P1, R2, R243, RZ ;  /* 0x000000f3020b8210 */ /* 0x000fc80007f3e0ff */
[----:B------:R-:W-:Y:S02]  /*4480*/  @!P0 LEA.HI.X.SX32 R243, R243, R4, 0x1, P1 ;  /* 0x00000004f3f38211 */ /* 0x000fe400008f0eff */
[----:B0-----:R-:W-:-:S04]  /*4490*/  @!P0 LEA R242, P1, R11, R244, 0x2 ;  /* 0x000000f40bf28211 */ /* 0x001fc800078210ff */
[----:B------:R-:W-:Y:S02]  /*44a0*/  @!P0 LEA.HI.X R243, R11, R245, R243, 0x2, P1 ;  /* 0x000000f50bf38211 */ /* 0x000fe400008f14f3 */
[----:B------:R-:W-:Y:S01]  /*44b0*/  PLOP3.LUT P1, PT, PT, PT, UP0, 0x80, 0x0 ;  /* 0x000000000000781c */ /* 0x000fe20003f2f008 */
[----:B------:R-:W0:Y:S01]  /*44c0*/  @!P0 LDC.64 R244, c[0x0][0x248] ;  /* 0x00009200fff48b82 */ /* 0x000e220000000a00 */
[----:B------:R-:W-:Y:S01]  /*44d0*/  MOV R11, UR13 ;  /* 0x0000000d000b7c02 */ /* 0x000fe20008000f00 */
[----:B------:R-:W3:Y:S10]  /*44e0*/  @!P0 LDG.E.64 R8, desc[UR36][R242.64] ;  /* 0x00000024f2088981 */ /* 0x000ef4000c1e1b00 */
[----:B------:R-:W-:-:S02]  /*44f0*/  @P1 IADD3 R240, P2, P3, R3, UR4, R240 ;  /* 0x0000000403f01c10 */ /* 0x000fc4000fb5e0f0 */
[----:B------:R-:W-:-:S04]  /*4500*/  @P1 SHF.R.S32.HI R241, RZ, 0x1f, R3 ;  /* 0x0000001ffff11819 */ /* 0x000fc80000011403 */
[----:B------:R-:W-:Y:S01]  /*4510*/  @P1 IADD3.X R241, R241, UR8, R11, P2, P3 ;  /* 0x00000008f1f11c10 */ /* 0x000fe200097e640b */
[----:B------:R-:W-:-:S04]  /*4520*/  VIADD R11, R5, UR18 ;  /* 0x00000012050b7c36 */ /* 0x000fc80008000000 */
[----:B------:R1:W4:Y:S02]  /*4530*/  @P1 LDG.E.U8 R5, desc[UR36][R240.64] ;  /* 0x00000024f0051981 */ /* 0x000324000c1e1100 */
[----:B-1----:R-:W-:-:S05]  /*4540*/  @!P0 IMAD.SHL.U32 R240, R11, 0x4, RZ ;  /* 0x000000040bf08824 */ /* 0x002fca00078e00ff */
[----:B------:R-:W-:-:S04]  /*4550*/  @!P0 IADD3 R11, P2, R2, R240, RZ ;  /* 0x000000f0020b8210 */ /* 0x000fc80007f5e0ff */
[----:B------:R-:W-:Y:S02]  /*4560*/  @!P0 LEA.HI.X.SX32 R240, R240, R4, 0x1, P2 ;  /* 0x00000004f0f08211 */ /* 0x000fe400010f0eff */
[----:B0-----:R-:W-:-:S04]  /*4570*/  @!P0 LEA R244, P2, R11, R244, 0x2 ;  /* 0x000000f40bf48211 */ /* 0x001fc800078410ff */
[----:B------:R-:W-:Y:S02]  /*4580*/  @!P0 LEA.HI.X R245, R11, R245, R240, 0x2, P2 ;  /* 0x000000f50bf58211 */ /* 0x000fe400010f14f0 */
[----:B------:R-:W0:Y:S01]  /*4590*/  @!P0 LDC.64 R240, c[0x0][0x248] ;  /* 0x00009200fff08b82 */ /* 0x000e220000000a00 */
[----:B------:R-:W-:Y:S02]  /*45a0*/  MOV R11, UR18 ;  /* 0x00000012000b7c02 */ /* 0x000fe40008000f00 */
[----:B------:R1:W3:Y:S03]  /*45b0*/  @!P0 LDG.E.64 R6, desc[UR36][R244.64] ;  /* 0x00000024f4068981 */ /* 0x0002e6000c1e1b00 */
[----:B------:R-:W-:-:S04]  /*45c0*/  IMAD R11, R11, 0x38, R10 ;  /* 0x000000380b0b7824 */ /* 0x000fc800078e020a */
        /* <DEDUP_REMOVED lines=21> */
[----:B------:R-:W0:Y:S01]  /*4720*/  @!P0 LDC.64 R242, c[0x0][0x248] ;  /* 0x00009200fff28b82 */ /* 0x000e220000000a00 */
[----:B------:R-:W-:Y:S02]  /*4730*/  IADD3 R11, R11, UR18, RZ ;  /* 0x000000120b0b7c10 */ /* 0x000fe4000fffe0ff */
[----:B------:R4:W3:Y:S03]  /*4740*/  @!P0 LDG.E.64 R228, desc[UR36][R14.64] ;  /* 0x000000240ee48981 */ /* 0x0008e6000c1e1b00 */
[----:B-1----:R-:W-:-:S05]  /*4750*/  @!P0 IMAD.SHL.U32 R245, R11, 0x4, RZ ;  /* 0x000000040bf58824 */ /* 0x002fca00078e00ff */
[----:B------:R-:W-:-:S04]  /*4760*/  @!P0 IADD3 R244, P2, R2, R245, RZ ;  /* 0x000000f502f48210 */ /* 0x000fc80007f5e0ff */
[----:B------:R-:W-:Y:S02]  /*4770*/  @!P0 LEA.HI.X.SX32 R245, R245, R4, 0x1, P2 ;  /* 0x00000004f5f58211 */ /* 0x000fe400010f0eff */
[----:B0-----:R-:W-:-:S04]  /*4780*/  @!P0 LEA R242, P2, R244, R242, 0x2 ;  /* 0x000000f2f4f28211 */ /* 0x001fc800078410ff */
[----:B------:R-:W-:Y:S02]  /*4790*/  @!P0 LEA.HI.X R243, R244, R243, R245, 0x2, P2 ;  /* 0x000000f3f4f38211 */ /* 0x000fe400010f14f5 */
[----:B------:R-:W0:Y:S01]  /*47a0*/  @!P0 LDC.64 R244, c[0x0][0x248] ;  /* 0x00009200fff48b82 */ /* 0x000e220000000a00 */
[----:B------:R-:W-:Y:S02]  /*47b0*/  VIADD R11, R11, UR18 ;  /* 0x000000120b0b7c36 */ /* 0x000fe40008000000 */
[----:B------:R-:W3:Y:S03]  /*47c0*/  @!P0 LDG.E.64 R230, desc[UR36][R242.64] ;  /* 0x00000024f2e68981 */ /* 0x000ee6000c1e1b00 */
[----:B--2---:R-:W-:-:S04]  /*47d0*/  @!P0 SHF.L.U32 R241, R11, 0x2, RZ ;  /* 0x000000020bf18819 */ /* 0x004fc800000006ff */
[----:B------:R-:W-:Y:S01]  /*47e0*/  @!P0 IADD3 R240, P2, R2, R241, RZ ;  /* 0x000000f102f08210 */ /* 0x000fe20007f5e0ff */
[----:B------:R-:W-:Y:S01]  /*47f0*/  VIADD R12, R11, UR18 ;  /* 0x000000120b0c7c36 */ /* 0x000fe20008000000 */
[----:B------:R-:W2:Y:S02]  /*4800*/  LDL R243, [R1+0x24] ;  /* 0x0000240001f37983 */ /* 0x000ea40000100800 */
[----:B------:R-:W-:Y:S02]  /*4810*/  @!P0 LEA.HI.X.SX32 R241, R241, R4, 0x1, P2 ;  /* 0x00000004f1f18211 */ /* 0x000fe400010f0eff */
[----:B------:R-:W3:Y:S01]  /*4820*/  LDL R242, [R1+0x18] ;  /* 0x0000180001f27983 */ /* 0x000ee20000100800 */
[----:B0-----:R-:W-:-:S04]  /*4830*/  @!P0 LEA R244, P2, R240, R244, 0x2 ;  /* 0x000000f4f0f48211 */ /* 0x001fc800078410ff */
[----:B------:R-:W-:Y:S02]  /*4840*/  @!P0 LEA.HI.X R245, R240, R245, R241, 0x2, P2 ;  /* 0x000000f5f0f58211 */ /* 0x000fe400010f14f1 */
[----:B------:R-:W0:Y:S01]  /*4850*/  @!P0 LDC.64 R240, c[0x0][0x248] ;  /* 0x00009200fff08b82 */ /* 0x000e220000000a00 */
[----:B------:R-:W-:Y:S02]  /*4860*/  @!P0 IMAD.SHL.U32 R12, R12, 0x4, RZ ;  /* 0x000000040c0c8824 */ /* 0x000fe400078e00ff */
[----:B------:R-:W3:Y:S03]  /*4870*/  @!P0 LDG.E.64 R232, desc[UR36][R244.64] ;  /* 0x00000024f4e88981 */ /* 0x000ee6000c1e1b00 */
[----:B------:R-:W-:-:S04]  /*4880*/  @!P0 IADD3 R11, P2, R2, R12, RZ ;  /* 0x0000000c020b8210 */ /* 0x000fc80007f5e0ff */
[----:B------:R-:W-:Y:S01]  /*4890*/  @!P0 LEA.HI.X.SX32 R12, R12, R4, 0x1, P2 ;  /* 0x000000040c0c8211 */ /* 0x000fe200010f0eff */
[----:B------:R-:W2:Y:S04]  /*48a0*/  LDL R245, [R1+0x2c] ;  /* 0x00002c0001f57983 */ /* 0x000ea80000100800 */
[----:B------:R-:W3:Y:S01]  /*48b0*/  LDL R244, [R1+0x20] ;  /* 0x0000200001f47983 */ /* 0x000ee20000100800 */
[----:B0-----:R-:W-:-:S04]  /*48c0*/  @!P0 LEA R240, P2, R11, R240, 0x2 ;  /* 0x000000f00bf08211 */ /* 0x001fc800078410ff */
[----:B------:R-:W-:Y:S02]  /*48d0*/  @!P0 LEA.HI.X R241, R11, R241, R12, 0x2, P2 ;  /* 0x000000f10bf18211 */ /* 0x000fe400010f140c */
[----:B------:R-:W0:Y:S01]  /*48e0*/  @!P0 LDC.64 R12, c[0x0][0x248] ;  /* 0x00009200ff0c8b82 */ /* 0x000e220000000a00 */
[----:B------:R-:W-:Y:S02]  /*48f0*/  MOV R11, UR18 ;  /* 0x00000012000b7c02 */ /* 0x000fe40008000f00 */
[----:B------:R-:W3:Y:S03]  /*4900*/  @!P0 LDG.E.64 R234, desc[UR36][R240.64] ;  /* 0x00000024f0ea8981 */ /* 0x000ee6000c1e1b00 */
[----:B------:R-:W-:-:S04]  /*4910*/  IMAD R10, R11, 0x3e, R10 ;  /* 0x0000003e0b0a7824 */ /* 0x000fc800078e020a */
[----:B----4-:R-:W-:Y:S01]  /*4920*/  @!P0 IMAD.SHL.U32 R14, R10, 0x4, RZ ;  /* 0x000000040a0e8824 */ /* 0x010fe200078e00ff */
[----:B------:R-:W4:Y:S04]  /*4930*/  LDL R241, [R1+0x1c] ;  /* 0x00001c0001f17983 */ /* 0x000f280000100800 */
[----:B------:R-:W-:Y:S01]  /*4940*/  @!P0 IADD3 R11, P2, R2, R14, RZ ;  /* 0x0000000e020b8210 */ /* 0x000fe20007f5e0ff */
[----:B------:R-:W4:Y:S03]  /*4950*/  LDL R240, [R1+0x10] ;  /* 0x0000100001f07983 */ /* 0x000f260000100800 */
[----:B------:R-:W-:Y:S02]  /*4960*/  @!P0 LEA.HI.X.SX32 R14, R14, R4, 0x1, P2 ;  /* 0x000000040e0e8211 */ /* 0x000fe400010f0eff */
[----:B0-----:R-:W-:-:S04]  /*4970*/  @!P0 LEA R12, P2, R11, R12, 0x2 ;  /* 0x0000000c0b0c8211 */ /* 0x001fc800078410ff */
[----:B------:R-:W-:Y:S02]  /*4980*/  @!P0 LEA.HI.X R13, R11, R13, R14, 0x2, P2 ;  /* 0x0000000d0b0d8211 */ /* 0x000fe400010f140e */
[----:B------:R-:W0:Y:S01]  /*4990*/  @!P0 LDC.64 R14, c[0x0][0x248] ;  /* 0x00009200ff0e8b82 */ /* 0x000e220000000a00 */
[----:B------:R-:W-:Y:S02]  /*49a0*/  VIADD R11, R10, UR18 ;  /* 0x000000120a0b7c36 */ /* 0x000fe40008000000 */
[----:B------:R-:W4:Y:S03]  /*49b0*/  @!P0 LDG.E.64 R236, desc[UR36][R12.64] ;  /* 0x000000240cec8981 */ /* 0x000f26000c1e1b00 */
[----:B------:R-:W-:-:S04]  /*49c0*/  @!P0 SHF.L.U32 R11, R11, 0x2, RZ ;  /* 0x000000020b0b8819 */ /* 0x000fc800000006ff */
[----:B------:R-:W-:Y:S01]  /*49d0*/  @!P0 IADD3 R10, P2, R2, R11, RZ ;  /* 0x0000000b020a8210 */ /* 0x000fe20007f5e0ff */
[----:B------:R-:W4:Y:S03]  /*49e0*/  LDL R13, [R1+0xc] ;  /* 0x00000c00010d7983 */ /* 0x000f260000100800 */
[----:B------:R-:W-:Y:S01]  /*49f0*/  @!P0 LEA.HI.X.SX32 R11, R11, R4, 0x1, P2 ;  /* 0x000000040b0b8211 */ /* 0x000fe200010f0eff */
[----:B------:R-:W4:Y:S01]  /*4a00*/  LDL R12, [R1] ;  /* 0x00000000010c7983 */ /* 0x000f220000100800 */
[----:B0-----:R-:W-:-:S04]  /*4a10*/  @!P0 LEA R14, P2, R10, R14, 0x2 ;  /* 0x0000000e0a0e8211 */ /* 0x001fc800078410ff */
[----:B------:R-:W-:Y:S01]  /*4a20*/  @!P0 LEA.HI.X R15, R10, R15, R11, 0x2, P2 ;  /* 0x0000000f0a0f8211 */ /* 0x000fe200010f140b */
[----:B------:R-:W-:Y:S01]  /*4a30*/  FMUL.FTZ R10, R111, R120 ;  /* 0x000000786f0a7220 */ /* 0x000fe20000410000 */
[----:B------:R-:W4:Y:S04]  /*4a40*/  LDL R11, [R1+0x4] ;  /* 0x00000400010b7983 */ /* 0x000f280000100800 */
[----:B------:R-:W3:Y:S04]  /*4a50*/  LDL R111, [R1+0x50] ;  /* 0x00005000016f7983 */ /* 0x000ee80000100800 */
[----:B------:R-:W4:Y:S04]  /*4a60*/  @!P0 LDG.E.64 R238, desc[UR36][R14.64] ;  /* 0x000000240eee8981 */ /* 0x000f28000c1e1b00 */
[----:B------:R-:W4:Y:S04]  /*4a70*/  LDL R15, [R1+0x14] ;  /* 0x00001400010f7983 */ /* 0x000f280000100800 */
[----:B------:R-:W4:Y:S01]  /*4a80*/  LDL R14, [R1+0x8] ;  /* 0x00000800010e7983 */ /* 0x000f220000100800 */
[----:B------:R-:W-:Y:S01]  /*4a90*/  ISETP.NE.AND P1, PT, R5, RZ, P1 ;  /* 0x000000ff0500720c */ /* 0x000fe20000f25270 */
[----:B------:R-:W-:-:S02]  /*4aa0*/  FMUL.FTZ R5, R0, R121 ;  /* 0x0000007900057220 */ /* 0x000fc40000410000 */
[----:B------:R-:W4:Y:S02]  /*4ab0*/  LDL R0, [R1+0x28] ;  /* 0x0000280001007983 */ /* 0x000f240000100800 */
[----:B------:R-:W-:-:S04]  /*4ac0*/  FFMA.FTZ R5, R112, R119, R5 ;  /* 0x0000007770057223 */ /* 0x000fc80000010005 */
[----:B------:R-:W-:-:S04]  /*4ad0*/  FFMA.FTZ R5, R114, R123, R5 ;  /* 0x0000007b72057223 */ /* 0x000fc80000010005 */
[----:B------:R-:W-:-:S04]  /*4ae0*/  FFMA.FTZ R5, R116, R125, R5 ;  /* 0x0000007d74057223 */ /* 0x000fc80000010005 */
[----:B------:R-:W-:-:S04]  /*4af0*/  FFMA.FTZ R5, R252, R127, R5 ;  /* 0x0000007ffc057223 */ /* 0x000fc80000010005 */
[----:B--2---:R-:W-:Y:S01]  /*4b00*/  FFMA.FTZ R5, R245, R129, R5 ;  /* 0x00000081f5057223 */ /* 0x004fe20000010005 */
[----:B---3--:R-:W-:Y:S02]  /*4b10*/  FFMA.FTZ R10, R111, R118, R10 ;  /* 0x000000766f0a7223 */ /* 0x008fe4000001000a */
[----:B------:R-:W2:Y:S02]  /*4b20*/  LDL.LU R111, [R1+0x7c] ;  /* 0x00007c00016f7983 */ /* 0x000ea40000300800 */
[----:B------:R-:W-:Y:S02]  /*4b30*/  FFMA.FTZ R10, R113, R122, R10 ;  /* 0x0000007a710a7223 */ /* 0x000fe4000001000a */
[----:B------:R-:W3:Y:S04]  /*4b40*/  LDL.LU R112, [R1+0x78] ;  /* 0x0000780001707983 */ /* 0x000ee80000300800 */
[----:B------:R-:W3:Y:S01]  /*4b50*/  LDL.LU R113, [R1+0x74] ;  /* 0x0000740001717983 */ /* 0x000ee20000300800 */
[----:B------:R-:W-:-:S03]  /*4b60*/  FFMA.FTZ R10, R115, R124, R10 ;  /* 0x0000007c730a7223 */ /* 0x000fc6000001000a */
[----:B------:R-:W3:Y:S01]  /*4b70*/  LDL.LU R114, [R1+0x70] ;  /* 0x0000700001727983 */ /* 0x000ee20000300800 */
[----:B------:R-:W-:-:S03]  /*4b80*/  FFMA.FTZ R10, R117, R126, R10 ;  /* 0x0000007e750a7223 */ /* 0x000fc6000001000a */
[----:B------:R-:W3:Y:S04]  /*4b90*/  LDL.LU R115, [R1+0x6c] ;  /* 0x00006c0001737983 */ /* 0x000ee80000300800 */
[----:B------:R-:W3:Y:S04]  /*4ba0*/  LDL.LU R116, [R1+0x68] ;  /* 0x0000680001747983 */ /* 0x000ee80000300800 */
[----:B------:R-:W3:Y:S04]  /*4bb0*/  LDL.LU R117, [R1+0x64] ;  /* 0x0000640001757983 */ /* 0x000ee80000300800 */
[----:B------:R0:W5:Y:S01]  /*4bc0*/  LDL.LU R252, [R1+0x60] ;  /* 0x0000600001fc7983 */ /* 0x0001620000300800 */
[----:B----4-:R-:W-:-:S03]  /*4bd0*/  FFMA.FTZ R10, R0, R128, R10 ;  /* 0x00000080000a7223 */ /* 0x010fc6000001000a */
        /* <DEDUP_REMOVED lines=108> */
[----:B------:R-:W-:Y:S01]  /*52a0*/  FFMA.FTZ R5, R109, R231, R5 ;  /* 0x000000e76d057223 */ /* 0x000fe20000010005 */
[----:B------:R-:W-:-:S04]  /*52b0*/  FFMA.FTZ R10, R108, R230, R10 ;  /* 0x000000e66c0a7223 */ /* 0x000fc8000001000a */
[----:B------:R-:W-:Y:S01]  /*52c0*/  FFMA.FTZ R10, R110, R232, R10 ;  /* 0x000000e86e0a7223 */ /* 0x000fe2000001000a */
[----:B------:R-:W-:Y:S01]  /*52d0*/  UMOV UR4, 0xffffffff ;  /* 0xffffffff00047882 */ /* 0x000fe20000000000 */
[----:B--2---:R-:W-:Y:S02]  /*52e0*/  FFMA.FTZ R5, R111, R233, R5 ;  /* 0x000000e96f057223 */ /* 0x004fe40000010005 */
[----:B---3--:R-:W-:Y:S02]  /*52f0*/  FFMA.FTZ R10, R112, R234, R10 ;  /* 0x000000ea700a7223 */ /* 0x008fe4000001000a */
        /* <DEDUP_REMOVED lines=9> */
.L_x_3208:
[----:B------:R-:W-:Y:S01]  /*5390*/  ISETP.EQ.U32.OR P0, PT, R10, 0x1, P0 ;  /* 0x000000010a00780c */ /* 0x000fe20000702470 */
[----:B01----:R-:W-:Y:S01]  /*53a0*/  FADD.FTZ R5, R5, R14 ;  /* 0x0000000e05057221 */ /* 0x003fe20000010000 */
[----:B------:R-:W-:Y:S03]  /*53b0*/  BSSY B1, `(.L_x_3163) ;  /* 0x0000023000017945 */ /* 0x000fe60003800000 */
[----:B------:R-:W-:-:S08]  /*53c0*/  FMUL.FTZ R5, R5, UR19 ;  /* 0x0000001305057c20 */ /* 0x000fd00008410000 */
[----:B------:R-:W-:Y:S05]  /*53d0*/  @P0 BRA `(.L_x_3164) ;  /* 0x0000000000800947 */ /* 0x000fea0003800000 */
[----:B------:R-:W-:Y:S01]  /*53e0*/  UISETP.NE.U32.AND UP0, UPT, UR14, URZ, UPT ;  /* 0x0000003f0e00728c */ /* 0x000fe2000bf05070 */
[----:B------:R-:W-:Y:S01]  /*53f0*/  IMAD.MOV.U32 R11, RZ, RZ, 0x4 ;  /* 0x00000004ff0b7424 */ /* 0x000fe200078e00ff */
        /* <DEDUP_REMOVED lines=12> */
[----:B0-----:R-:W-:-:S03]  /*54c0*/  IADD3 R12, R12, UR20, RZ ;  /* 0x000000140c0c7c10 */ /* 0x001fc6000fffe0ff */
[----:B------:R-:W-:-:S06]  /*54d0*/  UISETP.NE.AND.EX UP0, UPT, UR17, URZ, UPT, UP0 ;  /* 0x0000003f1100728c */ /* 0x000fcc000bf05300 */
[----:B------:R-:W-:-:S05]  /*54e0*/  PLOP3.LUT P2, PT, PT, PT, UP0, 0x80, 0x0 ;  /* 0x000000000000781c */ /* 0x000fca0003f4f008 */
[----:B------:R-:W-:Y:S02]  /*54f0*/  @UP0 ULDC.64 UR8, c[0x0][0x2d8] ;  /* 0x0000b60000080ab9 */ /* 0x000fe40000000a00 */
[----:B------:R-:W-:-:S06]  /*5500*/  @UP0 UIMAD.WIDE UR8, UR46, 0x4, UR8 ;  /* 0x000000042e0808a5 */ /* 0x000fcc000f8e0208 */
[----:B-1----:R-:W-:Y:S02]  /*5510*/  IMAD.U32 R11, RZ, RZ, UR9 ;  /* 0x00000009ff0b7e24 */ /* 0x002fe4000f8e00ff */
[----:B--2---:R-:W-:Y:S01]  /*5520*/  @P0 FADD.FTZ R5, R5, R10 ;  /* 0x0000000a05050221 */ /* 0x004fe20000010000 */
[----:B------:R-:W-:-:S06]  /*5530*/  IMAD.U32 R10, RZ, RZ, UR8 ;  /* 0x00000008ff0a7e24 */ /* 0x000fcc000f8e00ff */
[----:B------:R0:W2:Y:S01]  /*5540*/  @P2 LDG.E R10, desc[UR36][R10.64] ;  /* 0x000000240a0a2981 */ /* 0x0000a2000c1e1900 */
[----:B------:R-:W-:-:S04]  /*5550*/  @P2 ISETP.GE.AND P0, PT, R3, R12, PT ;  /* 0x0000000c0300220c */ /* 0x000fc80003f06270 */
[----:B0-----:R-:W-:-:S04]  /*5560*/  @P2 SEL R11, RZ, UR39, P0 ;  /* 0x00000027ff0b2c07 */ /* 0x001fc80008000000 */
[----:B------:R-:W-:-:S04]  /*5570*/  @P2 IADD3 R11, R11, -UR40, R3 ;  /* 0x800000280b0b2c10 */ /* 0x000fc8000fffe003 */
[----:B------:R-:W-:-:S05]  /*5580*/  @P2 I2FP.F32.S32 R11, R11 ;  /* 0x0000000b000b2245 */ /* 0x000fca0000201400 */
[----:B--2---:R-:W-:Y:S01]  /*5590*/  @P2 FFMA.FTZ R5, R11, R10, R5 ;  /* 0x0000000a0b052223 */ /* 0x004fe20000010005 */
[----:B------:R-:W-:-:S04]  /*55a0*/  IADD3 R10, R3, -UR42, RZ ;  /* 0x8000002a030a7c10 */ /* 0x000fc8000fffe0ff */
[----:B-----5:R-:W-:Y:S01]  /*55b0*/  @!P1 FMNMX.FTZ R252, R252, R5, !PT ;  /* 0x00000005fcfc9209 */ /* 0x020fe20007810000 */
[----:B------:R-:W-:-:S05]  /*55c0*/  IMAD R10, R10, 0x4, R0 ;  /* 0x000000040a0a7824 */ /* 0x000fca00078e0200 */
[----:B------:R0:W-:Y:S02]  /*55d0*/  STS [R10], R5 ;  /* 0x000000050a007388 */ /* 0x0001e40000000800 */
.L_x_3164:
[----:B------:R-:W-:Y:S05]  /*55e0*/  BSYNC B1 ;  /* 0x0000000000017941 */ /* 0x000fea0003800000 */
.L_x_3163:
[----:B------:R-:W-:-:S05]  /*55f0*/  VIADD R3, R3, 0x40 ;  /* 0x0000004003037836 */ /* 0x000fca0000000000 */
[----:B------:R-:W-:-:S13]  /*5600*/  ISETP.GE.AND P0, PT, R3, UR7, PT ;  /* 0x0000000703007c0c */ /* 0x000fda000bf06270 */
[----:B------:R-:W-:Y:S05]  /*5610*/  @!P0 BRA `(.L_x_3165) ;  /* 0xffffffd0000c8947 */ /* 0x000fea000383ffff */
.L_x_3161:
[----:B------:R-:W-:Y:S05]  /*5620*/  BSYNC B0 ;  /* 0x0000000000007941 */ /* 0x000fea0003800000 */
.L_x_3160:
[----:B-1----:R-:W1:Y:S01]  /*5630*/  S2R R16, SR_TID.X ;  /* 0x0000000000107919 */ /* 0x002e620000002100 */
        /* <DEDUP_REMOVED lines=9> */
.L_x_3214:
[----:B-1--4-:R-:W-:Y:S01]  /*56d0*/  SHF.R.S32.HI R5, RZ, 0x1f, R16 ;  /* 0x0000001fff057819 */ /* 0x012fe20000011410 */
[----:B------:R-:W-:Y:S05]  /*56e0*/  WARPSYNC.ALL ;  /* 0x0000000000007948 */ /* 0x000fea0003800000 */
[----:B------:R-:W-:Y:S02]  /*56f0*/  LEA.HI R2, R5, R16, RZ, 0x5 ;  /* 0x0000001005027211 */ /* 0x000fe400078f28ff */
[----:B0--3--:R-:W-:Y:S02]  /*5700*/  FMNMX.FTZ R3, R3, R14, !PT ;  /* 0x0000000e03037209 */ /* 0x009fe40007810000 */
        /* <DEDUP_REMOVED lines=11> */
[----:B------:R-:W-:Y:S02]  /*57c0*/  VIADD R6, R16, UR42 ;  /* 0x0000002a10067c36 */ /* 0x000fe40008000000 */
[----:B------:R-:W-:Y:S02]  /*57d0*/  IMAD.MOV.U32 R8, RZ, RZ, RZ ;  /* 0x000000ffff087224 */ /* 0x000fe400078e00ff */
[----:B------:R-:W-:Y:S01]  /*57e0*/  ULDC UR7, c[0x0][0x284] ;  /* 0x0000a10000077ab9 */ /* 0x000fe20000000800 */
[----:B------:R-:W-:Y:S01]  /*57f0*/  ISETP.GT.AND P1, PT, R6, UR40, PT ;  /* 0x0000002806007c0c */ /* 0x000fe2000bf24270 */
        /* <DEDUP_REMOVED lines=15> */
[----:B------:R-:W-:Y:S01]  /*58f0*/  HFMA2.MMA R8, -RZ, RZ, 0, 0 ;  /* 0x00000000ff087435 */ /* 0x000fe200000001ff */
[----:B------:R-:W-:Y:S01]  /*5900*/  ISETP.NE.U32.AND P0, PT, RZ, UR4, PT ;  /* 0x00000004ff007c0c */ /* 0x000fe2000bf05070 */
[----:B0-----:R-:W-:-:S03]  /*5910*/  IMAD.MOV.U32 R4, RZ, RZ, R6 ;  /* 0x000000ffff047224 */ /* 0x001fc600078e0006 */
[----:B------:R-:W-:-:S13]  /*5920*/  ISETP.NE.AND.EX P0, PT, RZ, UR5, PT, P0 ;  /* 0x00000005ff007c0c */ /* 0x000fda000bf05300 */
.L_x_3172:
[----:B------:R-:W-:Y:S01]  /*5930*/  VIADD R3, R4, -UR42 ;  /* 0x8000002a04037c36 */ /* 0x000fe20008000000 */
[----:B------:R-:W-:Y:S04]  /*5940*/  BSSY B1, `(.L_x_3169) ;  /* 0x0000012000017945 */ /* 0x000fe80003800000 */
[----:B------:R-:W-:Y:S01]  /*5950*/  LEA R10, R3, R0, 0x2 ;  /* 0x00000000030a7211 */ /* 0x000fe200078e10ff */
[----:B0-----:R-:W-:Y:S06]  /*5960*/  @!P0 BRA `(.L_x_3170) ;  /* 0x00000000002c8947 */ /* 0x001fec0003800000 */
        /* <DEDUP_REMOVED lines=9> */
[----:B------:R-:W-:Y:S01]  /*5a00*/  @P2 MOV R7, RZ ;  /* 0x000000ff00072202 */ /* 0x000fe20000000f00 */
[----:B------:R-:W-:Y:S06]  /*5a10*/  @P2 BRA `(.L_x_3171) ;  /* 0x0000000000102947 */ /* 0x000fec0003800000 */
.L_x_3170:
[----:B------:R-:W1:Y:S02]  /*5a20*/  LDS R2, [R10] ;  /* 0x000000000a027984 */ /* 0x000e640000000800 */
[----:B-1----:R-:W-:-:S04]  /*5a30*/  FADD.FTZ R2, -R9, R2 ;  /* 0x0000000209027221 */ /* 0x002fc80000010100 */
[----:B------:R-:W-:-:S04]  /*5a40*/  FMUL.FTZ R2, R2, 1.4426950216293334961 ;  /* 0x3fb8aa3b02027820 */ /* 0x000fc80000410000 */
[----:B------:R0:W3:Y:S03]  /*5a50*/  MUFU.EX2 R7, R2 ;  /* 0x0000000200077308 */ /* 0x0000e60000000800 */
.L_x_3171:
[----:B------:R-:W-:Y:S05]  /*5a60*/  BSYNC B1 ;  /* 0x0000000000017941 */ /* 0x000fea0003800000 */
.L_x_3169:
[----:B---3--:R3:W-:Y:S01]  /*5a70*/  STS [R10], R7 ;  /* 0x000000070a007388 */ /* 0x0087e20000000800 */
[----:B------:R-:W-:Y:S02]  /*5a80*/  VIADD R4, R4, 0x80 ;  /* 0x0000008004047836 */ /* 0x000fe40000000000 */
[----:B------:R-:W-:-:S03]  /*5a90*/  FADD.FTZ R8, R7, R8 ;  /* 0x0000000807087221 */ /* 0x000fc60000010000 */
[----:B------:R-:W-:-:S13]  /*5aa0*/  ISETP.GT.AND P2, PT, R4, UR40, PT ;  /* 0x0000002804007c0c */ /* 0x000fda000bf44270 */
[----:B---3--:R-:W-:Y:S05]  /*5ab0*/  @!P2 BRA `(.L_x_3172) ;  /* 0xfffffffc009ca947 */ /* 0x008fea000383ffff */
.L_x_3168:
[----:B------:R-:W-:Y:S05]  /*5ac0*/  BSYNC B0 ;  /* 0x0000000000007941 */ /* 0x000fea0003800000 */
.L_x_3167:
        /* <DEDUP_REMOVED lines=14> */
[----:B-1----:R-:W-:Y:S01]  /*5bb0*/  @!P0 LEA R8, R9, R8, 0x18 ;  /* 0x0000000809088211 */ /* 0x002fe200078ec0ff */
[----:B------:R-:W-:Y:S01]  /*5bc0*/  @!P2 IMAD.SHL.U32 R9, R16, 0x4, RZ ;  /* 0x000000041009a824 */ /* 0x000fe200078e00ff */
        /* <DEDUP_REMOVED lines=30> */
.L_x_3173:
[----:B------:R-:W-:Y:S01]  /*5db0*/  ULDC.64 UR8, c[0x0][0x310] ;  /* 0x0000c40000087ab9 */ /* 0x000fe20000000a00 */
[----:B------:R-:W-:Y:S04]  /*5dc0*/  BSSY B0, `(.L_x_3174) ;  /* 0x0000012000007945 */ /* 0x000fe80003800000 */
[----:B------:R-:W-:Y:S05]  /*5dd0*/  @P1 BRA `(.L_x_3175) ;  /* 0x0000000000401947 */ /* 0x000fea0003800000 */
[----:B0-----:R-:W-:-:S04]  /*5de0*/  FADD.FTZ R2, R7, 9.9999999747524270788e-07 ;  /* 0x358637bd07027421 */ /* 0x001fc80000010000 */
[----:B------:R0:W1:Y:S03]  /*5df0*/  MUFU.RCP R7, R2 ;  /* 0x0000000200077308 */ /* 0x0000660000001000 */
.L_x_3177:
[----:B01----:R-:W-:-:S05]  /*5e00*/  VIADD R3, R6, -UR42 ;  /* 0x8000002a06037c36 */ /* 0x003fca0008000000 */
[----:B------:R-:W-:-:S05]  /*5e10*/  LEA R3, R3, R0, 0x2 ;  /* 0x0000000003037211 */ /* 0x000fca00078e10ff */
        /* <DEDUP_REMOVED lines=9> */
.L_x_3176:
[----:B------:R-:W-:-:S05]  /*5eb0*/  VIADD R6, R6, 0x80 ;  /* 0x0000008006067836 */ /* 0x000fca0000000000 */
[----:B------:R-:W-:-:S13]  /*5ec0*/  ISETP.GT.AND P1, PT, R6, UR40, PT ;  /* 0x0000002806007c0c */ /* 0x000fda000bf24270 */
[----:B------:R-:W-:Y:S05]  /*5ed0*/  @!P1 BRA `(.L_x_3177) ;  /* 0xfffffffc00c89947 */ /* 0x000fea000383ffff */
.L_x_3175:
[----:B------:R-:W-:Y:S05]  /*5ee0*/  BSYNC B0 ;  /* 0x0000000000007941 */ /* 0x000fea0003800000 */
.L_x_3174:
[----:B------:R-:W-:Y:S01]  /*5ef0*/  ULEA.HI UR4, UR40, UR40, URZ, 0x1 ;  /* 0x0000002828047291 */ /* 0x000fe2000f8f083f */
[----:B------:R-:W-:Y:S01]  /*5f00*/  LEA.HI R5, R5, R16, RZ, 0x6 ;  /* 0x0000001005057211 */ /* 0x000fe200078f30ff */
[----:B------:R-:W-:Y:S01]  /*5f10*/  ULDC.64 UR8, c[0x0][0x240] ;  /* 0x0000900000087ab9 */ /* 0x000fe20000000a00 */
[----:B0-----:R-:W-:Y:S01]  /*5f20*/  CS2R R6, SRZ ;  /* 0x0000000000067805 */ /* 0x001fe2000001ff00 */
[----:B------:R-:W-:Y:S01]  /*5f30*/  ULOP3.LUT UR4, UR4, 0xfffffffe, URZ, 0xc0, !UPT ;  /* 0xfffffffe04047892 */ /* 0x000fe2000f8ec03f */
[----:B------:R-:W-:Y:S02]  /*5f40*/  ISETP.NE.U32.AND P0, PT, RZ, UR8, PT ;  /* 0x00000008ff007c0c */ /* 0x000fe4000bf05070 */
[----:B-1----:R-:W-:Y:S01]  /*5f50*/  SHF.R.S32.HI R3, RZ, 0x6, R5 ;  /* 0x00000006ff037819 */ /* 0x002fe20000011405 */
[----:B------:R-:W-:Y:S01]  /*5f60*/  UIADD3 UR5, -UR4, UR40, URZ ;  /* 0x0000002804057290 */ /* 0x000fe2000fffe13f */
[----:B------:R-:W-:Y:S02]  /*5f70*/  ISETP.NE.AND.EX P0, PT, RZ, UR9, PT, P0 ;  /* 0x00000009ff007c0c */ /* 0x000fe4000bf05300 */
[----:B------:R-:W-:Y:S01]  /*5f80*/  LOP3.LUT R5, R5, 0x3fffffc0, RZ, 0xc0, !PT ;  /* 0x3fffffc005057812 */ /* 0x000fe200078ec0ff */
[----:B------:R-:W-:-:S02]  /*5f90*/  ULDC UR4, c[0x0][0x284] ;  /* 0x0000a10000047ab9 */ /* 0x000fc40000000800 */
[----:B------:R-:W-:Y:S02]  /*5fa0*/  ISETP.NE.OR P0, PT, R3, UR5, !P0 ;  /* 0x0000000503007c0c */ /* 0x000fe4000c705670 */
[----:B------:R-:W-:Y:S01]  /*5fb0*/  IMAD.IADD R2, R16, 0x1, -R5 ;  /* 0x0000000110027824 */ /* 0x000fe200078e0a05 */
[----:B------:R-:W-:-:S03]  /*5fc0*/  MOV R5, UR46 ;  /* 0x0000002e00057c02 */ /* 0x000fc60008000f00 */
[----:B------:R-:W-:-:S07]  /*5fd0*/  IMAD.SHL.U32 R2, R2, 0x4, RZ ;  /* 0x0000000402027824 */ /* 0x000fce00078e00ff */
[----:B------:R-:W0:Y:S01]  /*5fe0*/  @!P0 LDC.64 R8, c[0x0][0x240] ;  /* 0x00009000ff088b82 */ /* 0x000e220000000a00 */
[----:B------:R-:W-:Y:S01]  /*5ff0*/  @!P0 IMAD R5, R5, 0x100, R2 ;  /* 0x0000010005058824 */ /* 0x000fe200078e0202 */
[----:B------:R-:W-:Y:S01]  /*6000*/  UISETP.LT.AND UP0, UPT, UR40, UR4, UPT ;  /* 0x000000042800728c */ /* 0x000fe2000bf01270 */
[----:B------:R-:W-:-:S03]  /*6010*/  VIADD R17, R3, UR42 ;  /* 0x0000002a03117c36 */ /* 0x000fc60008000000 */
[----:B------:R-:W-:Y:S02]  /*6020*/  USEL UR10, UR40, UR4, UP0 ;  /* 0x00000004280a7287 */ /* 0x000fe40008000000 */
[----:B------:R-:W-:Y:S01]  /*6030*/  MOV R11, UR4 ;  /* 0x00000004000b7c02 */ /* 0x000fe20008000f00 */
        /* <DEDUP_REMOVED lines=13> */
[----:B------:R-:W-:Y:S01]  /*6110*/  IMAD.U32 R8, RZ, RZ, UR42 ;  /* 0x0000002aff087e24 */ /* 0x000fe2000f8e00ff */
[----:B------:R-:W-:Y:S01]  /*6120*/  ULOP3.LUT UR5, URZ, UR10, URZ, 0x33, !UPT ;  /* 0x0000000a3f057292 */ /* 0x000fe2000f8e333f */
[----:B------:R-:W-:Y:S01]  /*6130*/  BSSY B1, `(.L_x_3180) ;  /* 0x0000022000017945 */ /* 0x000fe20003800000 */
[----:B------:R-:W-:Y:S01]  /*6140*/  IMAD.MOV.U32 R64, RZ, RZ, R17 ;  /* 0x000000ffff407224 */ /* 0x000fe200078e0011 */
[----:B------:R-:W-:Y:S02]  /*6150*/  CS2R R10, SRZ ;  /* 0x00000000000a7805 */ /* 0x000fe4000001ff00 */
[----:B------:R-:W-:-:S04]  /*6160*/  IADD3 R8, -R8, -0x2, -R3 ;  /* 0xfffffffe08087810 */ /* 0x000fc80007ffe903 */
[----:B------:R-:W-:-:S04]  /*6170*/  IADD3 R9, R8, -UR5, RZ ;  /* 0x8000000508097c10 */ /* 0x000fc8000fffe0ff */
        /* <DEDUP_REMOVED lines=8> */
[----:B------:R-:W-:Y:S02]  /*6200*/  IMAD R15, R3, 0x4, R0 ;  /* 0x00000004030f7824 */ /* 0x000fe400078e0200 */
[----:B------:R-:W-:Y:S01]  /*6210*/  IADD3 R13, P0, R18, R8, RZ ;  /* 0x00000008120d7210 */ /* 0x000fe20007f1e0ff */
[----:B------:R-:W-:-:S03]  /*6220*/  IMAD.MOV.U32 R64, RZ, RZ, R17 ;  /* 0x000000ffff407224 */ /* 0x000fc600078e0011 */
[----:B------:R-:W-:Y:S02]  /*6230*/  LEA.HI.X.SX32 R8, R8, R19, 0x1, P0 ;  /* 0x0000001308087211 */ /* 0x000fe400000f0eff */
[----:B--2---:R-:W-:-:S04]  /*6240*/  LEA R25, P0, R13, UR8, 0x2 ;  /* 0x000000080d197c11 */ /* 0x004fc8000f8010ff */
[----:B------:R-:W-:Y:S01]  /*6250*/  LEA.HI.X R13, R13, UR9, R8, 0x2, P0 ;  /* 0x000000090d0d7c11 */ /* 0x000fe200080f1408 */
[----:B------:R-:W-:-:S11]  /*6260*/  HFMA2.MMA R8, -RZ, RZ, 0, 0 ;  /* 0x00000000ff087435 */ /* 0x000fd600000001ff */
.L_x_3182:
[----:B------:R-:W-:Y:S01]  /*6270*/  IMAD.MOV.U32 R12, RZ, RZ, R25 ;  /* 0x000000ffff0c7224 */ /* 0x000fe200078e0019 */
[----:B------:R0:W1:Y:S04]  /*6280*/  LDS R24, [R15] ;  /* 0x000000000f187984 */ /* 0x0000680000000800 */
[----:B------:R2:W1:Y:S01]  /*6290*/  LDG.E.128 R20, desc[UR36][R12.64] ;  /* 0x000000240c147981 */ /* 0x000462000c1e1d00 */
[----:B------:R-:W-:Y:S01]  /*62a0*/  VIADD R14, R14, 0xffffffff ;  /* 0xffffffff0e0e7836 */ /* 0x000fe20000000000 */
[----:B------:R-:W-:Y:S02]  /*62b0*/  IADD3 R25, P3, R25, 0x800, RZ ;  /* 0x0000080019197810 */ /* 0x000fe40007f7e0ff */
[----:B------:R-:W-:Y:S01]  /*62c0*/  IADD3 R64, R64, 0x2, RZ ;  /* 0x0000000240407810 */ /* 0x000fe20007ffe0ff */
[----:B0-----:R-:W-:Y:S01]  /*62d0*/  VIADD R15, R15, 0x8 ;  /* 0x000000080f0f7836 */ /* 0x001fe20000000000 */
[----:B------:R-:W-:Y:S01]  /*62e0*/  ISETP.NE.AND P0, PT, R14, RZ, PT ;  /* 0x000000ff0e00720c */ /* 0x000fe20003f05270 */
[----:B--2---:R-:W-:-:S02]  /*62f0*/  IMAD.X R13, RZ, RZ, R13, P3 ;  /* 0x000000ffff0d7224 */ /* 0x004fc400018e060d */
[-C--:B-1----:R-:W-:Y:S01]  /*6300*/  FFMA.FTZ R8, R20, R24.reuse, R8 ;  /* 0x0000001814087223 */ /* 0x082fe20000010008 */
[-C--:B------:R-:W-:Y:S01]  /*6310*/  FFMA.FTZ R9, R21, R24.reuse, R9 ;  /* 0x0000001815097223 */ /* 0x080fe20000010009 */
[-C--:B------:R-:W-:Y:S01]  /*6320*/  FFMA.FTZ R10, R22, R24.reuse, R10 ;  /* 0x00000018160a7223 */ /* 0x080fe2000001000a */
[----:B------:R-:W-:-:S07]  /*6330*/  FFMA.FTZ R11, R23, R24, R11 ;  /* 0x00000018170b7223 */ /* 0x000fce000001000b */
[----:B------:R-:W-:Y:S05]  /*6340*/  @P0 BRA `(.L_x_3182) ;  /* 0xfffffffc00c80947 */ /* 0x000fea000383ffff */
.L_x_3181:
[----:B------:R-:W-:Y:S05]  /*6350*/  BSYNC B1 ;  /* 0x0000000000017941 */ /* 0x000fea0003800000 */
.L_x_3180:
[----:B------:R-:W-:Y:S05]  /*6360*/  @!P2 BRA `(.L_x_3179) ;  /* 0x0000000c0044a947 */ /* 0x000fea0003800000 */
[C---:B------:R-:W-:Y:S01]  /*6370*/  IADD3 R21, -R64.reuse, UR10, RZ ;  /* 0x0000000a40157c10 */ /* 0x040fe2000fffe1ff */
[----:B------:R-:W-:Y:S01]  /*6380*/  ULDC.64 UR8, c[0x0][0x250] ;  /* 0x0000940000087ab9 */ /* 0x000fe20000000a00 */
[----:B------:R-:W-:Y:S01]  /*6390*/  SHF.L.U32 R12, R64, 0x8, RZ ;  /* 0x00000008400c7819 */ /* 0x000fe200000006ff */
[----:B------:R-:W-:Y:S01]  /*63a0*/  IMAD.U32 R20, RZ, RZ, UR42 ;  /* 0x0000002aff147e24 */ /* 0x000fe2000f8e00ff */
[----:B------:R-:W-:Y:S01]  /*63b0*/  ISETP.GT.AND P2, PT, R21, 0x18, PT ;  /* 0x000000181500780c */ /* 0x000fe20003f44270 */
[----:B------:R-:W-:Y:S01]  /*63c0*/  BSSY B1, `(.L_x_3183) ;  /* 0x0000075000017945 */ /* 0x000fe20003800000 */
[----:B------:R-:W-:Y:S02]  /*63d0*/  IADD3 R14, P0, R18, R12, RZ ;  /* 0x0000000c120e7210 */ /* 0x000fe40007f1e0ff */
[----:B------:R-:W-:Y:S02]  /*63e0*/  LEA R13, R64, 0x10, 0x2 ;  /* 0x00000010400d7811 */ /* 0x000fe400078e10ff */
        /* <DEDUP_REMOVED lines=10> */
.L_x_3185:
        /* <DEDUP_REMOVED lines=15> */
[----:B------:R0:W2:Y:S01]  /*6580*/  LDG.E.128 R12, desc[UR36][R66.64+0x7800] ;  /* 0x00780024420c7981 */ /* 0x0000a2000c1e1d00 */
[----:B------:R-:W-:-:S02]  /*6590*/  IADD3 R92, P2, R66, 0x8000, RZ ;  /* 0x00008000425c7810 */ /* 0x000fc40007f5e0ff */
[----:B------:R-:W-:Y:S01]  /*65a0*/  IADD3 R64, R64, 0x20, RZ ;  /* 0x0000002040407810 */ /* 0x000fe20007ffe0ff */
[----:B------:R-:W3:Y:S02]  /*65b0*/  LDS R72, [R65+-0x10] ;  /* 0xfffff00041487984 */ /* 0x000ee40000000800 */
[----:B------:R-:W-:Y:S01]  /*65c0*/  IMAD.X R93, RZ, RZ, R67, P2 ;  /* 0x000000ffff5d7224 */ /* 0x000fe200010e0643 */
        /* <DEDUP_REMOVED lines=25> */
[----:B------:R-:W1:Y:S01]  /*6760*/  LDS R69, [R65+0x50] ;  /* 0x0000500041457984 */ /* 0x000e620000000800 */
        /* <DEDUP_REMOVED lines=26> */
[----:B------:R-:W-:-:S02]  /*6910*/  VIADD R65, R65, 0x80 ;  /* 0x0000008041417836 */ /* 0x000fc40000000000 */
        /* <DEDUP_REMOVED lines=31> */
.L_x_3184:
[----:B------:R-:W-:Y:S05]  /*6b10*/  BSYNC B1 ;  /* 0x0000000000017941 */ /* 0x000fea0003800000 */
.L_x_3183:
[----:B------:R-:W-:Y:S01]  /*6b20*/  IADD3 R12, -R64, UR10, RZ ;  /* 0x0000000a400c7c10 */ /* 0x000fe2000fffe1ff */
[----:B------:R-:W-:Y:S03]  /*6b30*/  BSSY B1, `(.L_x_3186) ;  /* 0x000003a000017945 */ /* 0x000fe60003800000 */
[----:B------:R-:W-:-:S13]  /*6b40*/  ISETP.GT.AND P2, PT, R12, 0x8, PT ;  /* 0x000000080c00780c */ /* 0x000fda0003f44270 */
[----:B------:R-:W-:Y:S05]  /*6b50*/  @!P2 BRA `(.L_x_3187) ;  /* 0x0000000000dca947 */ /* 0x000fea0003800000 */
[----:B------:R-:W3:Y:S04]  /*6b60*/  LDG.E.128 R12, desc[UR36][R66.64] ;  /* 0x00000024420c7981 */ /* 0x000ee8000c1e1d00 */
[----:B--2---:R-:W2:Y:S04]  /*6b70*/  LDG.E.128 R24, desc[UR36][R66.64+0x800] ;  /* 0x0008002442187981 */ /* 0x004ea8000c1e1d00 */
[----:B------:R-:W4:Y:S04]  /*6b80*/  LDG.E.128 R28, desc[UR36][R66.64+0x1000] ;  /* 0x00100024421c7981 */ /* 0x000f28000c1e1d00 */
[----:B------:R-:W4:Y:S04]  /*6b90*/  LDG.E.128 R32, desc[UR36][R66.64+0x1800] ;  /* 0x0018002442207981 */ /* 0x000f28000c1e1d00 */
[----:B------:R-:W4:Y:S04]  /*6ba0*/  LDG.E.128 R40, desc[UR36][R66.64+0x2000] ;  /* 0x0020002442287981 */ /* 0x000f28000c1e1d00 */
[----:B------:R-:W4:Y:S04]  /*6bb0*/  LDG.E.128 R44, desc[UR36][R66.64+0x2800] ;  /* 0x00280024422c7981 */ /* 0x000f28000c1e1d00 */
[----:B------:R-:W4:Y:S04]  /*6bc0*/  LDG.E.128 R48, desc[UR36][R66.64+0x3000] ;  /* 0x0030002442307981 */ /* 0x000f28000c1e1d00 */
[----:B------:R0:W4:Y:S01]  /*6bd0*/  LDG.E.128 R52, desc[UR36][R66.64+0x3800] ;  /* 0x0038002442347981 */ /* 0x000122000c1e1d00 */
[----:B------:R-:W-:Y:S01]  /*6be0*/  IADD3 R57, P0, R66, 0x4000, RZ ;  /* 0x0000400042397810 */ /* 0x000fe20007f1e0ff */
[----:B------:R-:W-:-:S02]  /*6bf0*/  VIADD R64, R64, 0x10 ;  /* 0x0000001040407836 */ /* 0x000fc40000000000 */
[----:B------:R-:W3:Y:S02]  /*6c00*/  LDS R20, [R65+-0x10] ;  /* 0xfffff00041147984 */ /* 0x000ee40000000800 */
[----:B------:R-:W-:Y:S01]  /*6c10*/  IMAD.X R58, RZ, RZ, R67, P0 ;  /* 0x000000ffff3a7224 */ /* 0x000fe200000e0643 */
[----:B------:R-:W-:Y:S01]  /*6c20*/  PLOP3.LUT P0, PT, PT, PT, PT, 0x8, 0x0 ;  /* 0x000000000000781c */ /* 0x000fe20003f0e170 */
[----:B------:R-:W2:Y:S01]  /*6c30*/  LDS R22, [R65+-0x8] ;  /* 0xfffff80041167984 */ /* 0x000ea20000000800 */
[----:B0-----:R-:W-:-:S03]  /*6c40*/  IMAD.MOV.U32 R66, RZ, RZ, R57 ;  /* 0x000000ffff427224 */ /* 0x001fc600078e0039 */
[----:B------:R-:W4:Y:S01]  /*6c50*/  LDS R23, [R65] ;  /* 0x0000000041177984 */ /* 0x000f220000000800 */
[----:B------:R-:W-:-:S03]  /*6c60*/  IMAD.MOV.U32 R67, RZ, RZ, R58 ;  /* 0x000000ffff437224 */ /* 0x000fc600078e003a */
[----:B------:R-:W0:Y:S04]  /*6c70*/  LDS R36, [R65+0x8] ;  /* 0x0000080041247984 */ /* 0x000e280000000800 */
[----:B------:R-:W1:Y:S04]  /*6c80*/  LDS R37, [R65+0x10] ;  /* 0x0000100041257984 */ /* 0x000e680000000800 */
[----:B------:R-:W1:Y:S04]  /*6c90*/  LDS R38, [R65+0x18] ;  /* 0x0000180041267984 */ /* 0x000e680000000800 */
[----:B------:R-:W1:Y:S04]  /*6ca0*/  LDS R39, [R65+0x20] ;  /* 0x0000200041277984 */ /* 0x000e680000000800 */
[----:B------:R0:W1:Y:S02]  /*6cb0*/  LDS R56, [R65+0x28] ;  /* 0x0000280041387984 */ /* 0x0000640000000800 */
[----:B0-----:R-:W-:Y:S01]  /*6cc0*/  IADD3 R65, R65, 0x40, RZ ;  /* 0x0000004041417810 */ /* 0x001fe20007ffe0ff */
[-C--:B---3--:R-:W-:Y:S01]  /*6cd0*/  FFMA.FTZ R21, R12, R20.reuse, R8 ;  /* 0x000000140c157223 */ /* 0x088fe20000010008 */
[-C--:B------:R-:W-:Y:S01]  /*6ce0*/  FFMA.FTZ R8, R13, R20.reuse, R9 ;  /* 0x000000140d087223 */ /* 0x080fe20000010009 */
[-C--:B------:R-:W-:Y:S01]  /*6cf0*/  FFMA.FTZ R9, R14, R20.reuse, R10 ;  /* 0x000000140e097223 */ /* 0x080fe2000001000a */
[----:B------:R-:W-:Y:S01]  /*6d00*/  FFMA.FTZ R20, R15, R20, R11 ;  /* 0x000000140f147223 */ /* 0x000fe2000001000b */
[-C--:B--2---:R-:W-:Y:S01]  /*6d10*/  FFMA.FTZ R21, R24, R22.reuse, R21 ;  /* 0x0000001618157223 */ /* 0x084fe20000010015 */
[-C--:B------:R-:W-:Y:S01]  /*6d20*/  FFMA.FTZ R8, R25, R22.reuse, R8 ;  /* 0x0000001619087223 */ /* 0x080fe20000010008 */
[-C--:B------:R-:W-:Y:S01]  /*6d30*/  FFMA.FTZ R9, R26, R22.reuse, R9 ;  /* 0x000000161a097223 */ /* 0x080fe20000010009 */
[----:B------:R-:W-:Y:S01]  /*6d40*/  FFMA.FTZ R20, R27, R22, R20 ;  /* 0x000000161b147223 */ /* 0x000fe20000010014 */
[-C--:B----4-:R-:W-:Y:S01]  /*6d50*/  FFMA.FTZ R21, R28, R23.reuse, R21 ;  /* 0x000000171c157223 */ /* 0x090fe20000010015 */
        /* <DEDUP_REMOVED lines=23> */
.L_x_3187:
[----:B------:R-:W-:Y:S05]  /*6ed0*/  BSYNC B1 ;  /* 0x0000000000017941 */ /* 0x000fea0003800000 */
.L_x_3186:
[----:B------:R-:W-:-:S13]  /*6ee0*/  ISETP.LT.OR P0, PT, R64, UR10, P0 ;  /* 0x0000000a40007c0c */ /* 0x000fda0008701670 */
[----:B------:R-:W-:Y:S05]  /*6ef0*/  @!P0 BRA `(.L_x_3179) ;  /* 0x0000000000608947 */ /* 0x000fea0003800000 */
[----:B------:R-:W3:Y:S04]  /*6f00*/  LDG.E.128 R12, desc[UR36][R66.64] ;  /* 0x00000024420c7981 */ /* 0x000ee8000c1e1d00 */
[----:B--2---:R-:W2:Y:S04]  /*6f10*/  LDG.E.128 R24, desc[UR36][R66.64+0x800] ;  /* 0x0008002442187981 */ /* 0x004ea8000c1e1d00 */
[----:B------:R-:W4:Y:S04]  /*6f20*/  LDG.E.128 R28, desc[UR36][R66.64+0x1000] ;  /* 0x00100024421c7981 */ /* 0x000f28000c1e1d00 */
[----:B------:R-:W4:Y:S04]  /*6f30*/  LDG.E.128 R32, desc[UR36][R66.64+0x1800] ;  /* 0x0018002442207981 */ /* 0x000f28000c1e1d00 */
[----:B------:R-:W3:Y:S04]  /*6f40*/  LDS R20, [R65+-0x10] ;  /* 0xfffff00041147984 */ /* 0x000ee80000000800 */
[----:B------:R-:W2:Y:S04]  /*6f50*/  LDS R22, [R65+-0x8] ;  /* 0xfffff80041167984 */ /* 0x000ea80000000800 */
[----:B------:R-:W4:Y:S04]  /*6f60*/  LDS R23, [R65] ;  /* 0x0000000041177984 */ /* 0x000f280000000800 */
[----:B------:R-:W0:Y:S01]  /*6f70*/  LDS R36, [R65+0x8] ;  /* 0x0000080041247984 */ /* 0x000e220000000800 */
        /* <DEDUP_REMOVED lines=12> */
[-C--:B0-----:R-:W-:Y:S01]  /*7040*/  FFMA.FTZ R8, R32, R36.reuse, R21 ;  /* 0x0000002420087223 */ /* 0x081fe20000010015 */
[-C--:B------:R-:W-:Y:S01]  /*7050*/  FFMA.FTZ R9, R33, R36.reuse, R10 ;  /* 0x0000002421097223 */ /* 0x080fe2000001000a */
[-C--:B------:R-:W-:Y:S01]  /*7060*/  FFMA.FTZ R10, R34, R36.reuse, R11 ;  /* 0x00000024220a7223 */ /* 0x080fe2000001000b */
[----:B------:R-:W-:-:S07]  /*7070*/  FFMA.FTZ R11, R35, R36, R20 ;  /* 0x00000024230b7223 */ /* 0x000fce0000010014 */
.L_x_3179:
[----:B------:R-:W-:Y:S05]  /*7080*/  BSYNC B0 ;  /* 0x0000000000007941 */ /* 0x000fea0003800000 */
.L_x_3178:
[----:B------:R-:W-:Y:S01]  /*7090*/  ISETP.GE.AND P0, PT, R17, UR40, PT ;  /* 0x0000002811007c0c */ /* 0x000fe2000bf06270 */
[----:B------:R-:W-:Y:S01]  /*70a0*/  ULDC.64 UR10, c[0x0][0x250] ;  /* 0x00009400000a7ab9 */ /* 0x000fe20000000a00 */
[----:B------:R-:W-:Y:S01]  /*70b0*/  ULDC.64 UR8, c[0x0][0x250] ;  /* 0x0000940000087ab9 */ /* 0x000fe20000000a00 */
[----:B------:R-:W-:Y:S10]  /*70c0*/  BSSY B0, `(.L_x_3188) ;  /* 0x00000d9000007945 */ /* 0x000ff40003800000 */
[----:B------:R-:W-:Y:S05]  /*70d0*/  @P0 BRA `(.L_x_3189) ;  /* 0x0000000c005c0947 */ /* 0x000fea0003800000 */
[----:B------:R-:W-:Y:S01]  /*70e0*/  LOP3.LUT R12, RZ, R3, RZ, 0x33, !PT ;  /* 0x00000003ff0c7212 */ /* 0x000fe200078e33ff */
[----:B------:R-:W-:Y:S01]  /*70f0*/  BSSY B1, `(.L_x_3190) ;  /* 0x0000033000017945 */ /* 0x000fe20003800000 */
[----:B--2---:R-:W-:-:S04]  /*7100*/  MOV R25, UR42 ;  /* 0x0000002a00197c02 */ /* 0x004fc80008000f00 */
[----:B------:R-:W-:-:S04]  /*7110*/  IADD3 R25, -R25, UR40, R12 ;  /* 0x0000002819197c10 */ /* 0x000fc8000fffe10c */
[----:B------:R-:W-:-:S04]  /*7120*/  LEA.HI R12, R25, 0x1, RZ, 0x1f ;  /* 0x00000001190c7811 */ /* 0x000fc800078ff8ff */
[----:B------:R-:W-:-:S13]  /*7130*/  LOP3.LUT P0, R12, R12, 0x3, RZ, 0xc0, !PT ;  /* 0x000000030c0c7812 */ /* 0x000fda000780c0ff */
[----:B------:R-:W-:Y:S05]  /*7140*/  @!P0 BRA `(.L_x_3191) ;  /* 0x0000000000b48947 */ /* 0x000fea0003800000 */
[----:B------:R-:W-:Y:S02]  /*7150*/  IMAD.MOV.U32 R14, RZ, RZ, R12 ;  /* 0x000000ffff0e7224 */ /* 0x000fe400078e000c */
[----:B------:R-:W-:-:S07]  /*7160*/  IMAD R15, R3, 0x4, R0 ;  /* 0x00000004030f7824 */ /* 0x000fce00078e0200 */
.L_x_3194:
[----:B------:R-:W0:Y:S01]  /*7170*/  LDC R20, c[0x0][0x284] ;  /* 0x0000a100ff147b82 */ /* 0x000e220000000800 */
[----:B------:R-:W-:Y:S01]  /*7180*/  IADD3 R14, R14, -0x1, RZ ;  /* 0xffffffff0e0e7810 */ /* 0x000fe20007ffe0ff */
[----:B------:R-:W-:Y:S03]  /*7190*/  BSSY B2, `(.L_x_3192) ;  /* 0x0000025000027945 */ /* 0x000fe60003800000 */
        /* <DEDUP_REMOVED lines=16> */
[----:B------:R-:W0:Y:S02]  /*72a0*/  LDS R24, [R15] ;  /* 0x000000000f187984 */ /* 0x000e240000000800 */
[----:B------:R-:W-:-:S04]  /*72b0*/  IMAD.HI.U32 R12, R12, R13, RZ ;  /* 0x0000000d0c0c7227 */ /* 0x000fc800078e00ff */
[----:B------:R-:W-:-:S04]  /*72c0*/  IMAD.MOV R12, RZ, RZ, -R12 ;  /* 0x000000ffff0c7224 */ /* 0x000fc800078e0a0c */
[----:B------:R-:W-:-:S05]  /*72d0*/  IMAD R12, R21, R12, R13 ;  /* 0x0000000c150c7224 */ /* 0x000fca00078e020d */
[----:B------:R-:W-:-:S13]  /*72e0*/  ISETP.GT.U32.AND P2, PT, R21, R12, PT ;  /* 0x0000000c1500720c */ /* 0x000fda0003f44070 */
[----:B------:R-:W-:-:S04]  /*72f0*/  @!P2 IADD3 R12, R12, -R21, RZ ;  /* 0x800000150c0ca210 */ /* 0x000fc80007ffe0ff */
[----:B------:R-:W-:-:S13]  /*7300*/  ISETP.GT.U32.AND P2, PT, R21, R12, PT ;  /* 0x0000000c1500720c */ /* 0x000fda0003f44070 */
[----:B------:R-:W-:-:S04]  /*7310*/  @!P2 IMAD.IADD R12, R12, 0x1, -R21 ;  /* 0x000000010c0ca824 */ /* 0x000fc800078e0a15 */
        /* <DEDUP_REMOVED lines=12> */
.L_x_3193:
[----:B------:R-:W-:Y:S05]  /*73e0*/  BSYNC B2 ;  /* 0x0000000000027941 */ /* 0x000fea0003800000 */
.L_x_3192:
[----:B------:R-:W-:Y:S02]  /*73f0*/  VIADD R17, R17, 0x2 ;  /* 0x0000000211117836 */ /* 0x000fe40000000000 */
[----:B------:R-:W-:Y:S01]  /*7400*/  VIADD R15, R15, 0x8 ;  /* 0x000000080f0f7836 */ /* 0x000fe20000000000 */
[----:B------:R-:W-:Y:S06]  /*7410*/  @P0 BRA `(.L_x_3194) ;  /* 0xfffffffc00540947 */ /* 0x000fec000383ffff */
.L_x_3191:
[----:B------:R-:W-:Y:S05]  /*7420*/  BSYNC B1 ;  /* 0x0000000000017941 */ /* 0x000fea0003800000 */
.L_x_3190:
[----:B------:R-:W-:-:S13]  /*7430*/  ISETP.GE.U32.AND P0, PT, R25, 0x6, PT ;  /* 0x000000061900780c */ /* 0x000fda0003f06070 */
[----:B------:R-:W-:Y:S05]  /*7440*/  @!P0 BRA `(.L_x_3189) ;  /* 0x0000000800808947 */ /* 0x000fea0003800000 */
[----:B------:R-:W0:Y:S01]  /*7450*/  LDC R27, c[0x0][0x284] ;  /* 0x0000a100ff1b7b82 */ /* 0x000e220000000800 */
[----:B------:R-:W-:Y:S02]  /*7460*/  LEA R12, R17, 0x10, 0x2 ;  /* 0x00000010110c7811 */ /* 0x000fe400078e10ff */
[----:B------:R-:W-:-:S05]  /*7470*/  MOV R13, UR42 ;  /* 0x0000002a000d7c02 */ /* 0x000fca0008000f00 */
[----:B------:R-:W-:-:S04]  /*7480*/  IMAD R13, R13, -0x4, R12 ;  /* 0xfffffffc0d0d7824 */ /* 0x000fc800078e020c */
[----:B------:R-:W-:-:S07]  /*7490*/  IMAD.IADD R14, R0, 0x1, R13 ;  /* 0x00000001000e7824 */ /* 0x000fce00078e020d */
.L_x_3203:
        /* <DEDUP_REMOVED lines=42> */
.L_x_3196:
[----:B------:R-:W-:Y:S05]  /*7740*/  BSYNC B1 ;  /* 0x0000000000017941 */ /* 0x000fea0003800000 */
.L_x_3195:
        /* <DEDUP_REMOVED lines=35> */
.L_x_3198:
[----:B------:R-:W-:Y:S05]  /*7980*/  BSYNC B1 ;  /* 0x0000000000017941 */ /* 0x000fea0003800000 */
.L_x_3197:
        /* <DEDUP_REMOVED lines=22> */
[----:B------:R-:W0:Y:S03]  /*7af0*/  LDS R15, [R14] ;  /* 0x000000000e0f7984 */ /* 0x000e260000000800 */
        /* <DEDUP_REMOVED lines=12> */
.L_x_3200:
[----:B------:R-:W-:Y:S05]  /*7bc0*/  BSYNC B1 ;  /* 0x0000000000017941 */ /* 0x000fea0003800000 */
.L_x_3199:
        /* <DEDUP_REMOVED lines=22> */
[----:B------:R-:W0:Y:S03]  /*7d30*/  LDS R15, [R14+0x8] ;  /* 0x000008000e0f7984 */ /* 0x000e260000000800 */
        /* <DEDUP_REMOVED lines=12> */
.L_x_3202:
[----:B------:R-:W-:Y:S05]  /*7e00*/  BSYNC B1 ;  /* 0x0000000000017941 */ /* 0x000fea0003800000 */
.L_x_3201:
[----:B------:R-:W-:Y:S01]  /*7e10*/  VIADD R17, R17, 0x8 ;  /* 0x0000000811117836 */ /* 0x000fe20000000000 */
[----:B------:R-:W-:-:S04]  /*7e20*/  IADD3 R14, R14, 0x20, RZ ;  /* 0x000000200e0e7810 */ /* 0x000fc80007ffe0ff */
[----:B------:R-:W-:-:S13]  /*7e30*/  ISETP.GE.AND P0, PT, R17, UR40, PT ;  /* 0x0000002811007c0c */ /* 0x000fda000bf06270 */
[----:B------:R-:W-:Y:S05]  /*7e40*/  @!P0 BRA `(.L_x_3203) ;  /* 0xfffffff400948947 */ /* 0x000fea000383ffff */
.L_x_3189:
[----:B------:R-:W-:Y:S05]  /*7e50*/  BSYNC B0 ;  /* 0x0000000000007941 */ /* 0x000fea0003800000 */
.L_x_3188:
        /* <DEDUP_REMOVED lines=30> */
[----:B--2---:R-:W2:Y:S01]  /*8040*/  @P3 LDG.E.128 R24, desc[UR36][R12.64] ;  /* 0x000000240c183981 */ /* 0x004ea2000c1e1d00 */
[----:B---3--:R-:W-:Y:S02]  /*8050*/  IMAD.U32 R14, RZ, RZ, UR8 ;  /* 0x00000008ff0e7e24 */ /* 0x008fe4000f8e00ff */
[----:B------:R-:W-:Y:S02]  /*8060*/  IMAD.U32 R15, RZ, RZ, UR9 ;  /* 0x00000009ff0f7e24 */ /* 0x000fe4000f8e00ff */
[----:B------:R-:W-:Y:S01]  /*8070*/  @P4 LEA R3, R3, R2, 0x8 ;  /* 0x0000000203034211 */ /* 0x000fe200078e40ff */
[----:B0-----:R-:W3:Y:S04]  /*8080*/  @!P3 LDG.E R18, desc[UR36][R18.64+0x8] ;  /* 0x000008241212b981 */ /* 0x001ee8000c1e1900 */
[----:B------:R-:W-:-:S05]  /*8090*/  @P4 IMAD.WIDE R14, R3, 0x4, R14 ;  /* 0x00000004030e4825 */ /* 0x000fca00078e020e */
[----:B------:R0:W2:Y:S01]  /*80a0*/  @P4 LDG.E.128 R28, desc[UR36][R14.64] ;  /* 0x000000240e1c4981 */ /* 0x0000a2000c1e1d00 */
[----:B------:R-:W1:Y:S01]  /*80b0*/  S2UR UR6, SR_CgaCtaId ;  /* 0x00000000000679c3 */ /* 0x000e620000008800 */
[----:B------:R-:W-:Y:S02]  /*80c0*/  UMOV UR5, 0x400 ;  /* 0x0000040000057882 */ /* 0x000fe40000000000 */
[----:B------:R-:W-:Y:S02]  /*80d0*/  UIADD3 UR5, UR5, 0x420, URZ ;  /* 0x0000042005057890 */ /* 0x000fe4000fffe03f */
[----:B------:R-:W-:-:S06]  /*80e0*/  UIADD3 UR9, -UR42, UR40, URZ ;  /* 0x000000282a097290 */ /* 0x000fcc000fffe13f */
[----:B0-----:R-:W-:Y:S01]  /*80f0*/  IMAD.U32 R15, RZ, RZ, UR9 ;  /* 0x00000009ff0f7e24 */ /* 0x001fe2000f8e00ff */
[----:B-1----:R-:W-:Y:S01]  /*8100*/  ULEA UR5, UR6, UR5, 0x18 ;  /* 0x0000000506057291 */ /* 0x002fe2000f8ec03f */
[----:B------:R-:W-:Y:S01]  /*8110*/  IMAD.U32 R13, RZ, RZ, UR4 ;  /* 0x00000004ff0d7e24 */ /* 0x000fe2000f8e00ff */
[----:B------:R-:W-:-:S03]  /*8120*/  USHF.L.U32 UR8, UR41, 0x8, URZ ;  /* 0x0000000829087899 */ /* 0x000fc6000800063f */
[----:B------:R-:W-:-:S03]  /*8130*/  IMAD R13, R13, 0x100, R2 ;  /* 0x000001000d0d7824 */ /* 0x000fc600078e0202 */
[----:B------:R-:W-:Y:S02]  /*8140*/  MOV R22, UR8 ;  /* 0x0000000800167c02 */ /* 0x000fe40008000f00 */
[----:B------:R-:W-:Y:S02]  /*8150*/  SHF.R.S32.HI R19, RZ, 0x1f, R13 ;  /* 0x0000001fff137819 */ /* 0x000fe4000001140d */
[----:B------:R-:W-:Y:S01]  /*8160*/  IADD3 R13, P1, R13, UR8, RZ ;  /* 0x000000080d0d7c10 */ /* 0x000fe2000ff3e0ff */
[----:B------:R-:W-:-:S03]  /*8170*/  ULDC.64 UR8, c[0x0][0x250] ;  /* 0x0000940000087ab9 */ /* 0x000fc60000000a00 */
[----:B------:R-:W-:Y:S02]  /*8180*/  LEA.HI.X.SX32 R22, R22, R19, 0x1, P1 ;  /* 0x0000001316167211 */ /* 0x000fe400008f0eff */
[----:B----4-:R-:W-:Y:S02]  /*8190*/  @!P3 PRMT R3, R0, 0x9910, RZ ;  /* 0x000099100003b816 */ /* 0x010fe400000000ff */
[--C-:B------:R-:W-:Y:S02]  /*81a0*/  @!P3 SHF.R.U32.HI R17, RZ, 0x10, R0.reuse ;  /* 0x00000010ff11b819 */ /* 0x100fe40000011600 */
[----:B------:R-:W-:Y:S01]  /*81b0*/  @!P3 SHF.R.S32.HI R3, RZ, 0x8, R3 ;  /* 0x00000008ff03b819 */ /* 0x000fe20000011403 */
[----:B------:R0:W3:Y:S01]  /*81c0*/  @!P3 I2F.S8 R20, R0 ;  /* 0x000000000014b306 */ /* 0x0000e20000001400 */
[----:B------:R-:W-:Y:S02]  /*81d0*/  @!P3 SHF.R.U32.HI R12, RZ, 0x18, R0 ;  /* 0x00000018ff0cb819 */ /* 0x000fe40000011600 */
[----:B0-----:R-:W-:-:S05]  /*81e0*/  MOV R0, UR5 ;  /* 0x0000000500007c02 */ /* 0x001fca0008000f00 */
[----:B------:R-:W0:Y:S01]  /*81f0*/  @!P3 I2F.S8 R17, R17 ;  /* 0x000000110011b306 */ /* 0x000e220000001400 */
[----:B------:R-:W-:-:S07]  /*8200*/  IMAD R15, R15, 0x4, R0 ;  /* 0x000000040f0f7824 */ /* 0x000fce00078e0200 */
[----:B------:R1:W4:Y:S01]  /*8210*/  @!P3 I2F.S8 R14, R12 ;  /* 0x0000000c000eb306 */ /* 0x0003220000001400 */
[----:B------:R-:W2:Y:S07]  /*8220*/  LDS R15, [R15] ;  /* 0x000000000f0f7984 */ /* 0x000eae0000000800 */
[----:B------:R-:W2:Y:S01]  /*8230*/  @!P3 I2F.S16 R3, R3 ;  /* 0x000000030003b306 */ /* 0x000ea20000101400 */
[-C--:B---3--:R-:W-:Y:S01]  /*8240*/  @!P3 FMUL.FTZ R24, R20, R18.reuse ;  /* 0x000000121418b220 */ /* 0x088fe20000410000 */
[-C--:B0-----:R-:W-:Y:S01]  /*8250*/  @!P3 FMUL.FTZ R26, R17, R18.reuse ;  /* 0x00000012111ab220 */ /* 0x081fe20000410000 */
[----:B-1----:R-:W-:Y:S01]  /*8260*/  LEA R12, P1, R13, UR8, 0x2 ;  /* 0x000000080d0c7c11 */ /* 0x002fe2000f8210ff */
[----:B----4-:R-:W-:Y:S01]  /*8270*/  @!P3 FMUL.FTZ R27, R14, R18 ;  /* 0x000000120e1bb220 */ /* 0x010fe20000410000 */
[----:B--2--5:R-:W-:Y:S01]  /*8280*/  FADD.FTZ R4, R24, R4 ;  /* 0x0000000418047221 */ /* 0x024fe20000010000 */
[----:B------:R-:W-:-:S02]  /*8290*/  FADD.FTZ R6, R26, R6 ;  /* 0x000000061a067221 */ /* 0x000fc40000010000 */
[----:B------:R-:W-:Y:S01]  /*82a0*/  FADD.FTZ R7, R27, R7 ;  /* 0x000000071b077221 */ /* 0x000fe20000010000 */
[----:B------:R-:W-:-:S04]  /*82b0*/  @!P3 FMUL.FTZ R25, R3, R18 ;  /* 0x000000120319b220 */ /* 0x000fc80000410000 */
        /* <DEDUP_REMOVED lines=11> */
.L_x_3205:
[----:B------:R-:W-:Y:S05]  /*8370*/  BSYNC B0 ;  /* 0x0000000000007941 */ /* 0x000fea0003800000 */
.L_x_3204:
[----:B------:R-:W-:Y:S01]  /*8380*/  BAR.SYNC.DEFER_BLOCKING 0x0 ;  /* 0x0000000000007b1d */ /* 0x000fe20000010000 */
[----:B------:R-:W-:Y:S02]  /*8390*/  IMAD R21, R21, 0x4, R0 ;  /* 0x0000000415157824 */ /* 0x000fe400078e0200 */
[----:B------:R-:W-:-:S05]  /*83a0*/  VIADD R16, R16, 0x3f ;  /* 0x0000003f10107836 */ /* 0x000fca0000000000 */
[----:B------:R-:W-:Y:S01]  /*83b0*/  ISETP.GT.U32.AND P1, PT, R16, 0x7e, PT ;  /* 0x0000007e1000780c */ /* 0x000fe20003f24070 */
[----:B------:R1:W-:Y:S01]  /*83c0*/  @!P2 STS.128 [R21+-0x400], R8 ;  /* 0xfffc00081500a388 */ /* 0x0003e20000000c00 */
[----:B------:R-:W-:Y:S06]  /*83d0*/  BAR.SYNC.DEFER_BLOCKING 0x0 ;  /* 0x0000000000007b1d */ /* 0x000fec0000010000 */
[----:B0-----:R1:W0:Y:S02]  /*83e0*/  @!P0 LDS.128 R12, [R21] ;  /* 0x00000000150c8984 */ /* 0x0012240000000c00 */
        /* <DEDUP_REMOVED lines=16> */
[----:B0-----:R-:W3:Y:S03]  /*84f0*/  LDG.E R4, desc[UR36][R4.64] ;  /* 0x0000002404047981 */ /* 0x001ee6000c1e1900 */
[----:B------:R-:W-:Y:S01]  /*8500*/  IADD3 R2, P0, R6, UR4, RZ ;  /* 0x0000000406027c10 */ /* 0x000fe2000ff1e0ff */
        /* <DEDUP_REMOVED lines=23> */
.L_x_3162:
[----:B------:R-:W-:Y:S01]  /*8680*/  HFMA2.MMA R12, -RZ, RZ, 0, 5.9604644775390625e-08 ;  /* 0x00000001ff0c7435 */ /* 0x000fe200000001ff */
[----:B------:R-:W-:Y:S01]  /*8690*/  BSSY B1, `(.L_x_3206) ;  /* 0x0000007000017945 */ /* 0x000fe20003800000 */
[----:B------:R-:W-:Y:S02]  /*86a0*/  IMAD.MOV.U32 R13, RZ, RZ, R5 ;  /* 0x000000ffff0d7224 */ /* 0x000fe400078e0005 */
[----:B------:R-:W-:Y:S02]  /*86b0*/  IMAD.MOV.U32 R11, RZ, RZ, 0x1f ;  /* 0x0000001fff0b7424 */ /* 0x000fe400078e00ff */
[----:B------:R-:W-:-:S07]  /*86c0*/  IMAD.MOV.U32 R15, RZ, RZ, -0x1 ;  /* 0xffffffffff0f7424 */ /* 0x000fce00078e00ff */
[----:B-----5:R-:W-:Y:S05]  /*86d0*/  WARPSYNC.COLLECTIVE R15, `(.L_x_3207) ;  /* 0x000000000f087348 */ /* 0x020fea0003c00000 */
[----:B------:R0:W1:Y:S02]  /*86e0*/  SHFL.BFLY P6, R14, R13, R12, R11 ;  /* 0x0c00000c0d0e7389 */ /* 0x00006400000c000b */
[----:B01---5:R-:W-:Y:S01]  /*86f0*/  ENDCOLLECTIVE ;  /* 0x000000000000791b */ /* 0x023fe20003800000 */
.L_x_3207:
[----:B------:R-:W-:Y:S05]  /*8700*/  BSYNC B1 ;  /* 0x0000000000017941 */ /* 0x000fea0003800000 */
.L_x_3206:
[----:B------:R-:W-:Y:S05]  /*8710*/  BRA `(.L_x_3208) ;  /* 0xffffffcc001c7947 */ /* 0x000fea000383ffff */
.L_x_3166:
[----:B------:R-:W-:Y:S01]  /*8720*/  BSSY B0, `(.L_x_3209) ;  /* 0x0000008000007945 */ /* 0x000fe20003800000 */
[----:B0----5:R-:W-:Y:S01]  /*8730*/  MOV R13, R252 ;  /* 0x000000fc000d7202 */ /* 0x021fe20000000f00 */
[----:B------:R-:W-:Y:S01]  /*8740*/  IMAD.MOV.U32 R12, RZ, RZ, 0x10 ;  /* 0x00000010ff0c7424 */ /* 0x000fe200078e00ff */
[----:B------:R-:W-:Y:S01]  /*8750*/  MOV R15, 0xffffffff ;  /* 0xffffffff000f7802 */ /* 0x000fe20000000f00 */
[----:B------:R-:W-:-:S07]  /*8760*/  IMAD.MOV.U32 R11, RZ, RZ, 0x1f ;  /* 0x0000001fff0b7424 */ /* 0x000fce00078e00ff */
[----:B-12-4-:R-:W-:Y:S05]  /*8770*/  WARPSYNC.COLLECTIVE R15, `(.L_x_3210) ;  /* 0x000000000f087348 */ /* 0x016fea0003c00000 */
[----:B------:R0:W3:Y:S02]  /*8780*/  SHFL.BFLY P6, R14, R13, R12, R11 ;  /* 0x0c00000c0d0e7389 */ /* 0x0000e400000c000b */
[----:B01234-:R-:W-:Y:S01]  /*8790*/  ENDCOLLECTIVE ;  /* 0x000000000000791b */ /* 0x01ffe20003800000 */
.L_x_3210:
[----:B------:R-:W-:Y:S05]  /*87a0*/  BSYNC B0 ;  /* 0x0000000000007941 */ /* 0x000fea0003800000 */
.L_x_3209:
[----:B------:R-:W-:Y:S01]  /*87b0*/  FMNMX.FTZ R13, R14, R252, !PT ;  /* 0x000000fc0e0d7209 */ /* 0x000fe20007810000 */
[----:B------:R-:W-:Y:S01]  /*87c0*/  IMAD.MOV.U32 R12, RZ, RZ, 0x8 ;  /* 0x00000008ff0c7424 */ /* 0x000fe200078e00ff */
[----:B------:R-:W-:Y:S01]  /*87d0*/  MOV R15, 0xffffffff ;  /* 0xffffffff000f7802 */ /* 0x000fe20000000f00 */
[----:B------:R-:W-:-:S07]  /*87e0*/  IMAD.MOV.U32 R11, RZ, RZ, 0x1f ;  /* 0x0000001fff0b7424 */ /* 0x000fce00078e00ff */
[----:B------:R-:W-:Y:S05]  /*87f0*/  WARPSYNC.COLLECTIVE R15, `(.L_x_3211) ;  /* 0x000000000f087348 */ /* 0x000fea0003c00000 */
[----:B------:R0:W1:Y:S02]  /*8800*/  SHFL.BFLY P6, R14, R13, R12, R11 ;  /* 0x0c00000c0d0e7389 */ /* 0x00006400000c000b */
[----:B01----:R-:W-:Y:S01]  /*8810*/  ENDCOLLECTIVE ;  /* 0x000000000000791b */ /* 0x003fe20003800000 */
.L_x_3211:
[----:B------:R-:W-:Y:S01]  /*8820*/  IMAD.MOV.U32 R12, RZ, RZ, 0x4 ;  /* 0x00000004ff0c7424 */ /* 0x000fe200078e00ff */
[----:B------:R-:W-:-:S05]  /*8830*/  FMNMX.FTZ R2, R13, R14, !PT ;  /* 0x0000000e0d027209 */ /* 0x000fca0007810000 */
[----:B------:R-:W-:-:S07]  /*8840*/  IMAD.MOV.U32 R13, RZ, RZ, R2 ;  /* 0x000000ffff0d7224 */ /* 0x000fce00078e0002 */
[----:B------:R-:W-:Y:S05]  /*8850*/  WARPSYNC.COLLECTIVE R15, `(.L_x_3212) ;  /* 0x000000000f087348 */ /* 0x000fea0003c00000 */
[----:B------:R0:W1:Y:S02]  /*8860*/  SHFL.BFLY P6, R14, R13, R12, R11 ;  /* 0x0c00000c0d0e7389 */ /* 0x00006400000c000b */
[----:B01----:R-:W-:Y:S01]  /*8870*/  ENDCOLLECTIVE ;  /* 0x000000000000791b */ /* 0x003fe20003800000 */
.L_x_3212:
[----:B------:R-:W-:Y:S01]  /*8880*/  IMAD.MOV.U32 R12, RZ, RZ, 0x2 ;  /* 0x00000002ff0c7424 */ /* 0x000fe200078e00ff */
[----:B------:R-:W-:-:S04]  /*8890*/  FMNMX.FTZ R3, R2, R14, !PT ;  /* 0x0000000e02037209 */ /* 0x000fc80007810000 */
[----:B------:R-:W-:-:S07]  /*88a0*/  MOV R13, R3 ;  /* 0x00000003000d7202 */ /* 0x000fce0000000f00 */
[----:B------:R-:W-:Y:S05]  /*88b0*/  WARPSYNC.COLLECTIVE R15, `(.L_x_3213) ;  /* 0x000000000f087348 */ /* 0x000fea0003c00000 */
[----:B------:R0:W1:Y:S02]  /*88c0*/  SHFL.BFLY P6, R14, R13, R12, R11 ;  /* 0x0c00000c0d0e7389 */ /* 0x00006400000c000b */
[----:B01----:R-:W-:Y:S01]  /*88d0*/  ENDCOLLECTIVE ;  /* 0x000000000000791b */ /* 0x003fe20003800000 */
.L_x_3213:
[----:B------:R-:W-:Y:S05]  /*88e0*/  BRA `(.L_x_3214) ;  /* 0xffffffcc00787947 */ /* 0x000fea000383ffff */
.L_x_3215:
        /* <DEDUP_REMOVED lines=9> */
.L_x_3314:


//--------------------- .text._ZN4mmha33masked_multihead_attention_kernelIfLi256ELi256ELi4ELi64ELi64ELb0ELb0EEEv26Multihead_attention_paramsIT_XT5_EE --------------------------
	.section	.text._ZN4mmha33masked_multihead_attention_kernelIfLi256ELi256ELi4ELi64ELi64ELb0ELb0EEEv26Multihead_attention_paramsIT_XT5_EE,"ax",@progbits
	.align	128
        .global         _ZN4mmha33masked_multihead_attention_kernelIfLi256ELi256ELi4ELi64ELi64ELb0ELb0EEEv26Multihead_attention_paramsIT_XT5_EE
        .type           _ZN4mmha33masked_multihead_attention_kernelIfLi256ELi256ELi4ELi64ELi64ELb0ELb0EEEv26Multihead_attention_paramsIT_XT5_EE,@function
        .size           _ZN4mmha33masked_multihead_attention_kernelIfLi256ELi256ELi4ELi64ELi64ELb0ELb0EEEv26Multihead_attention_paramsIT_XT5_EE,(.L_x_3315 - _ZN4mmha33masked_multihead_attention_kernelIfLi256ELi256ELi4ELi64ELi64ELb0ELb0EEEv26Multihead_attention_paramsIT_XT5_EE)
        .other          _ZN4mmha33masked_multihead_attention_kernelIfLi256ELi256ELi4ELi64ELi64ELb0ELb0EEEv26Multihead_attention_paramsIT_XT5_EE,@"STO_CUDA_ENTRY STV_DEFAULT"
_ZN4mmha33masked_multihead_attention_kernelIfLi256ELi256ELi4ELi64ELi64ELb0ELb0EEEv26Multihead_attention_paramsIT_XT5_EE:
.text._ZN4mmha33masked_multihead_attention_kernelIfLi256ELi256ELi4ELi64ELi64ELb0ELb0EEEv26Multihead_attention_paramsIT_XT5_EE:
        /* <DEDUP_REMOVED lines=12> */
.L_x_3216:
        /* <DEDUP_REMOVED lines=41> */
[----:B------:R-:W-:-:S04]  /*0350*/  IMAD.MOV.U32 R27, RZ, RZ, R7 ;  /* 0x000000ffff1b7224 */ /* 0x000fc800078e0007 */
[----:B------:R-:W-:Y:S01]  /*0360*/  @!P4 IMAD.MOV R27, RZ, RZ, -R27 ;  /* 0x000000ffff1bc224 */ /* 0x000fe200078e0a1b */
[----:B------:R-:W-:Y:S01]  /*0370*/  @!P3 LOP3.LUT R27, RZ, R11, RZ, 0x33, !PT ;  /* 0x0000000bff1bb212 */ /* 0x000fe200078e33ff */
[----:B-1----:R-:W1:Y:S01]  /*0380*/  MUFU.RCP R0, R0 ;  /* 0x0000000000007308 */ /* 0x002e620000001000 */
[----:B------:R-:W-:Y:S01]  /*0390*/  ISETP.GT.AND P5, PT, R18, 0x3f, PT ;  /* 0x0000003f1200780c */ /* 0x000fe20003fa4270 */
[----:B------:R-:W-:Y:S02]  /*03a0*/  IMAD R22, R2, UR4, R19 ;  /* 0x0000000402167c24 */ /* 0x000fe4000f8e0213 */
[----:B0-----:R-:W-:Y:S01]  /*03b0*/  @P1 IMAD.WIDE R4, R27, 0x4, R4 ;  /* 0x000000041b041825 */ /* 0x001fe200078e0204 */
[----:B----4-:R-:W-:-:S04]  /*03c0*/  ISETP.NE.AND P2, PT, R25, RZ, PT ;  /* 0x000000ff1900720c */ /* 0x010fc80003f45270 */
[----:B------:R0:W5:Y:S01]  /*03d0*/  @P1 LDG.E R16, desc[UR36][R4.64] ;  /* 0x0000002404101981 */ /* 0x000162000c1e1900 */
[----:B------:R-:W-:Y:S01]  /*03e0*/  IMAD.SHL.U32 R24, R22, 0x100, RZ ;  /* 0x0000010016187824 */ /* 0x000fe200078e00ff */
[----:B------:R-:W-:Y:S01]  /*03f0*/  SHF.L.U32 R29, R18, 0x2, RZ ;  /* 0x00000002121d7819 */ /* 0x000fe200000006ff */
[----:B------:R-:W-:Y:S01]  /*0400*/  BSSY B0, `(.L_x_3217) ;  /* 0x0000039000007945 */ /* 0x000fe20003800000 */
[----:B-1----:R-:W-:Y:S01]  /*0410*/  IADD3 R6, R0, 0xffffffe, RZ ;  /* 0x0ffffffe00067810 */ /* 0x002fe20007ffe0ff */
[----:B------:R-:W-:Y:S02]  /*0420*/  IMAD.SHL.U32 R0, R19, 0x100, RZ ;  /* 0x0000010013007824 */ /* 0x000fe400078e00ff */
[----:B------:R-:W-:Y:S01]  /*0430*/  IMAD R27, R27, UR4, RZ ;  /* 0x000000041b1b7c24 */ /* 0x000fe2000f8e02ff */
[----:B------:R1:W3:Y:S01]  /*0440*/  F2I.FTZ.U32.TRUNC.NTZ R7, R6 ;  /* 0x0000000600077305 */ /* 0x0002e2000021f000 */
        /* <DEDUP_REMOVED lines=8> */
[----:B------:R-:W-:Y:S02]  /*04d0*/  IMAD.IADD R3, R29, 0x1, R25 ;  /* 0x000000011d037824 */ /* 0x000fe400078e0219 */
[----:B--2---:R-:W-:-:S06]  /*04e0*/  @P0 IMAD.IADD R17, R17, 0x1, R10 ;  /* 0x0000000111110824 */ /* 0x004fcc00078e020a */
        /* <DEDUP_REMOVED lines=40> */
.L_x_3218:
[----:B------:R-:W-:Y:S02]  /*0770*/  CS2R R6, SRZ ;  /* 0x0000000000067805 */ /* 0x000fe4000001ff00 */
[----:B------:R-:W-:-:S07]  /*0780*/  CS2R R4, SRZ ;  /* 0x0000000000047805 */ /* 0x000fce000001ff00 */
.L_x_3219:
[----:B------:R-:W-:Y:S05]  /*0790*/  BSYNC B0 ;  /* 0x0000000000007941 */ /* 0x000fea0003800000 */
.L_x_3217:
        /* <DEDUP_REMOVED lines=11> */
.L_x_3221:
        /* <DEDUP_REMOVED lines=18> */
.L_x_3222:
[----:B------:R-:W-:Y:S05]  /*0970*/  BSYNC B0 ;  /* 0x0000000000007941 */ /* 0x000fea0003800000 */
.L_x_3220:
        /* <DEDUP_REMOVED lines=91> */
[----:B------:R-:W-:Y:S01]  /*0f30*/  MOV R10, UR6 ;  /* 0x00000006000a7c02 */ /* 0x000fe20008000f00 */
[----:B------:R-:W-:Y:S02]  /*0f40*/  IMAD.U32 R6, RZ, RZ, UR4 ;  /* 0x00000004ff067e24 */ /* 0x000fe4000f8e00ff */
[----:B------:R-:W-:-:S02]  /*0f50*/  IMAD.U32 R7, RZ, RZ, UR5 ;  /* 0x00000005ff077e24 */ /* 0x000fc4000f8e00ff */
[----:B------:R-:W-:Y:S02]  /*0f60*/  IMAD.U32 R11, RZ, RZ, UR7 ;  /* 0x00000007ff0b7e24 */ /* 0x000fe4000f8e00ff */
[----:B------:R-:W-:Y:S02]  /*0f70*/  IMAD.MOV.U32 R8, RZ, RZ, 0x53f ;  /* 0x0000053fff087424 */ /* 0x000fe400078e00ff */
[----:B------:R-:W-:Y:S02]  /*0f80*/  IMAD.MOV.U32 R12, RZ, RZ, 0x1 ;  /* 0x00000001ff0c7424 */ /* 0x000fe400078e00ff */
[----:B0-----:R-:W-:-:S07]  /*0f90*/  IMAD.MOV.U32 R13, RZ, RZ, RZ ;  /* 0x000000ffff0d7224 */ /* 0x001fce00078e00ff */
[----:B------:R-:W-:-:S07]  /*0fa0*/  LEPC R20, `(.L_x_3225) ;  /* 0x000000001014794e */ /* 0x000fce0000000000 */
[----:B-1---5:R-:W-:Y:S05]  /*0fb0*/  CALL.ABS.NOINC R14 ;  /* 0x000000000e007343 */ /* 0x022fea0003c00000 */
.L_x_3225:
        /* <DEDUP_REMOVED lines=80> */
.L_x_3229:
[----:B------:R-:W-:Y:S05]  /*14c0*/  BSYNC B1 ;  /* 0x0000000000017941 */ /* 0x000fea0003800000 */
.L_x_3228:
        /* <DEDUP_REMOVED lines=8> */
.L_x_3227:
[----:B------:R-:W-:Y:S05]  /*1550*/  BSYNC B0 ;  /* 0x0000000000007941 */ /* 0x000fea0003800000 */
.L_x_3226:
[----:B------:R-:W-:Y:S06]  /*1560*/  BAR.SYNC.DEFER_BLOCKING 0x0 ;  /* 0x0000000000007b1d */ /* 0x000fec0000010000 */
[----:B0-----:R0:W1:Y:S04]  /*1570*/  @P6 LDS.128 R32, [R14] ;  /* 0x000000000e206984 */ /* 0x0010680000000c00 */
[----:B------:R0:W2:Y:S01]  /*1580*/  @P6 LDS.128 R36, [R15] ;  /* 0x000000000f246984 */ /* 0x0000a20000000c00 */
[----:B------:R-:W-:Y:S06]  /*1590*/  BAR.SYNC.DEFER_BLOCKING 0x0 ;  /* 0x0000000000007b1d */ /* 0x000fec0000010000 */
[----:B------:R-:W-:Y:S05]  /*15a0*/  BRA `(.L_x_3224) ;  /* 0x0000000000b07947 */ /* 0x000fea0003800000 */
.L_x_3223:
        /* <DEDUP_REMOVED lines=43> */
.L_x_3230:
[----:B------:R-:W-:Y:S05]  /*1860*/  BSYNC B0 ;  /* 0x0000000000007941 */ /* 0x000fea0003800000 */
.L_x_3224:
[----:B------:R-:W-:Y:S01]  /*1870*/  ISETP.GT.AND P0, PT, R18, 0x3f, PT ;  /* 0x0000003f1200780c */ /* 0x000fe20003f04270 */
[----:B------:R-:W-:Y:S01]  /*1880*/  BSSY B0, `(.L_x_3231) ;  /* 0x0000014000007945 */ /* 0x000fe20003800000 */
[----:B------:R-:W-:-:S11]  /*1890*/  IMAD.MOV.U32 R0, RZ, RZ, RZ ;  /* 0x000000ffff007224 */ /* 0x000fd600078e00ff */
[----:B------:R-:W-:Y:S05]  /*18a0*/  @P0 BRA `(.L_x_3232) ;  /* 0x0000000000440947 */ /* 0x000fea0003800000 */
[----:B------:R-:W3:Y:S01]  /*18b0*/  S2UR UR5, SR_CgaCtaId ;  /* 0x00000000000579c3 */ /* 0x000ee20000008800 */
[----:B------:R-:W-:Y:S01]  /*18c0*/  UMOV UR4, 0x400 ;  /* 0x0000040000047882 */ /* 0x000fe20000000000 */
[----:B------:R-:W-:Y:S01]  /*18d0*/  IADD3 R29, R24, R29, RZ ;  /* 0x0000001d181d7210 */ /* 0x000fe20007ffe0ff */
        /* <DEDUP_REMOVED lines=14> */
.L_x_3232:
[----:B------:R-:W-:Y:S05]  /*19c0*/  BSYNC B0 ;  /* 0x0000000000007941 */ /* 0x000fea0003800000 */
.L_x_3231:
[----:B---3--:R-:W3:Y:S01]  /*19d0*/  SHFL.BFLY PT, R3, R0, 0x10, 0x1f ;  /* 0x0e001f0000037f89 */ /* 0x008ee200000e0000 */
[----:B------:R-:W-:Y:S01]  /*19e0*/  LOP3.LUT P0, R8, R18, 0x1f, RZ, 0xc0, !PT ;  /* 0x0000001f12087812 */ /* 0x000fe2000780c0ff */
[----:B------:R-:W4:Y:S01]  /*19f0*/  S2UR UR9, SR_CgaCtaId ;  /* 0x00000000000979c3 */ /* 0x000f220000008800 */
[----:B------:R-:W-:Y:S01]  /*1a00*/  UMOV UR8, 0x400 ;  /* 0x0000040000087882 */ /* 0x000fe20000000000 */
[----:B------:R-:W-:Y:S01]  /*1a10*/  BSSY B0, `(.L_x_3233) ;  /* 0x000002f000007945 */ /* 0x000fe20003800000 */
[----:B------:R-:W-:Y:S01]  /*1a20*/  ISETP.GT.U32.AND P1, PT, R8, 0x1, PT ;  /* 0x000000010800780c */ /* 0x000fe20003f24070 */
[----:B------:R-:W-:-:S08]  /*1a30*/  IMAD.IADD R9, R17, 0x1, -R26 ;  /* 0x0000000111097824 */ /* 0x000fd000078e0a1a */
        /* <DEDUP_REMOVED lines=36> */
[----:B-----5:R-:W-:Y:S01]  /*1c80*/  IADD3 R0, -R28, R17, RZ ;  /* 0x000000111c007210 */ /* 0x020fe20007ffe1ff */
[----:B------:R-:W-:-:S04]  /*1c90*/  ULDC UR5, c[0x0][0x2d0] ;  /* 0x0000b40000057ab9 */ /* 0x000fc80000000800 */
[----:B------:R-:W-:-:S04]  /*1ca0*/  IMAD R3, R19, UR5, R0 ;  /* 0x0000000513037c24 */ /* 0x000fc8000f8e0200 */
[----:B------:R-:W-:-:S04]  /*1cb0*/  IMAD R3, R3, UR5, R0 ;  /* 0x0000000503037c24 */ /* 0x000fc8000f8e0200 */
[----:B0-----:R-:W-:-:S06]  /*1cc0*/  IMAD.WIDE R4, R3, 0x4, R4 ;  /* 0x0000000403047825 */ /* 0x001fcc00078e0204 */
[----:B------:R-:W3:Y:S02]  /*1cd0*/  LDG.E R4, desc[UR36][R4.64] ;  /* 0x0000002404047981 */ /* 0x000ee4000c1e1900 */
[----:B---3--:R-:W-:-:S07]  /*1ce0*/  FADD.FTZ R155, R155, R4 ;  /* 0x000000049b9b7221 */ /* 0x008fce0000010000 */
.L_x_3235:
[----:B------:R3:W-:Y:S02]  /*1cf0*/  STS [R6], R155 ;  /* 0x0000009b06007388 */ /* 0x0007e40000000800 */
.L_x_3234:
[----:B------:R-:W-:Y:S05]  /*1d00*/  BSYNC B0 ;  /* 0x0000000000007941 */ /* 0x000fea0003800000 */
.L_x_3233:
[----:B------:R-:W-:Y:S01]  /*1d10*/  VIADD R0, R9, 0x7 ;  /* 0x0000000709007836 */ /* 0x000fe20000000000 */
[----:B------:R-:W-:Y:S01]  /*1d20*/  SHF.R.S32.HI R3, RZ, 0x1f, R18 ;  /* 0x0000001fff037819 */ /* 0x000fe20000011412 */
[----:B---3--:R-:W0:Y:S01]  /*1d30*/  LDC.64 R6, c[0x0][0x280] ;  /* 0x0000a000ff067b82 */ /* 0x008e220000000a00 */
[----:B------:R-:W-:Y:S01]  /*1d40*/  ULDC UR10, c[0x0][0x2a0] ;  /* 0x0000a800000a7ab9 */ /* 0x000fe20000000800 */
[----:B------:R-:W-:Y:S01]  /*1d50*/  ULDC.64 UR6, c[0x0][0x2b0] ;  /* 0x0000ac0000067ab9 */ /* 0x000fe20000000a00 */
[----:B------:R-:W-:Y:S01]  /*1d60*/  SHF.R.S32.HI R5, RZ, 0x1f, R0 ;  /* 0x0000001fff057819 */ /* 0x000fe20000011400 */
[----:B------:R-:W-:Y:S01]  /*1d70*/  ULDC.64 UR12, c[0x0][0x2c8] ;  /* 0x0000b200000c7ab9 */ /* 0x000fe20000000a00 */
[----:B------:R-:W-:Y:S01]  /*1d80*/  LEA.HI R9, R3, R18, RZ, 0x2 ;  /* 0x0000001203097211 */ /* 0x000fe200078f10ff */
[----:B------:R-:W-:Y:S01]  /*1d90*/  BSSY B0, `(.L_x_3236) ;  /* 0x00002db000007945 */ /* 0x000fe20003800000 */
[----:B------:R-:W-:Y:S02]  /*1da0*/  LEA.HI R5, R5, R0, RZ, 0x3 ;  /* 0x0000000005057211 */ /* 0x000fe400078f18ff */
[----:B------:R-:W-:-:S02]  /*1db0*/  LEA.HI.SX32 R154, R9, R26, 0x1e ;  /* 0x0000001a099a7211 */ /* 0x000fc400078ff2ff */
[----:B------:R-:W-:-:S05]  /*1dc0*/  LOP3.LUT R3, R5, 0xfffffff8, RZ, 0xc0, !PT ;  /* 0xfffffff805037812 */ /* 0x000fca00078ec0ff */
[----:B------:R-:W-:Y:S01]  /*1dd0*/  IMAD.IADD R3, R26, 0x1, R3 ;  /* 0x000000011a037824 */ /* 0x000fe200078e0203 */
[----:B------:R-:W-:Y:S04]  /*1de0*/  BAR.SYNC.DEFER_BLOCKING 0x0 ;  /* 0x0000000000007b1d */ /* 0x000fe80000010000 */
        /* <DEDUP_REMOVED lines=8> */
[----:B------:R-:W3:Y:S01]  /*1e70*/  I2F.RP R8, R5 ;  /* 0x0000000500087306 */ /* 0x000ee20000209400 */
[----:B------:R-:W-:Y:S02]  /*1e80*/  ULEA UR5, UR9, UR5, 0x18 ;  /* 0x0000000509057291 */ /* 0x000fe4000f8ec03f */
[----:B------:R-:W-:-:S05]  /*1e90*/  IMAD.IADD R6, R18, 0x1, -R9 ;  /* 0x0000000112067824 */ /* 0x000fca00078e0a09 */
[----:B------:R-:W-:Y:S01]  /*1ea0*/  LEA R0, R6, UR5, 0x2 ;  /* 0x0000000506007c11 */ /* 0x000fe2000f8e10ff */
[----:B------:R-:W-:Y:S01]  /*1eb0*/  IMAD R6, R4, R7, R6 ;  /* 0x0000000704067224 */ /* 0x000fe200078e0206 */
[----:B------:R-:W-:-:S03]  /*1ec0*/  ULDC UR5, c[0x0][0x298] ;  /* 0x0000a60000057ab9 */ /* 0x000fc60000000800 */
[----:B------:R4:W1:Y:S01]  /*1ed0*/  LDS R152, [R0] ;  /* 0x0000000000987984 */ /* 0x0008620000000800 */
[----:B---3--:R-:W3:Y:S03]  /*1ee0*/  MUFU.RCP R8, R8 ;  /* 0x0000000800087308 */ /* 0x008ee60000001000 */
[----:B------:R4:W1:Y:S04]  /*1ef0*/  LDS R153, [R0+0x10] ;  /* 0x0000100000997984 */ /* 0x0008680000000800 */
[----:B------:R4:W1:Y:S01]  /*1f00*/  LDS R151, [R0+0x20] ;  /* 0x0000200000977984 */ /* 0x0008620000000800 */
[----:B0-----:R-:W-:-:S03]  /*1f10*/  VIADD R89, R89, UR5 ;  /* 0x0000000559597c36 */ /* 0x001fc60008000000 */
[----:B------:R4:W0:Y:S04]  /*1f20*/  LDS R150, [R0+0x30] ;  /* 0x0000300000967984 */ /* 0x0008280000000800 */
[----:B------:R4:W0:Y:S01]  /*1f30*/  LDS R148, [R0+0x40] ;  /* 0x0000400000947984 */ /* 0x0008220000000800 */
[----:B---3--:R-:W-:-:S03]  /*1f40*/  IADD3 R8, R8, 0xffffffe, RZ ;  /* 0x0ffffffe08087810 */ /* 0x008fc60007ffe0ff */
[----:B------:R4:W3:Y:S01]  /*1f50*/  LDS R146, [R0+0x50] ;  /* 0x0000500000927984 */ /* 0x0008e20000000800 */
[----:B------:R2:W1:Y:S03]  /*1f60*/  F2I.FTZ.U32.TRUNC.NTZ R9, R8 ;  /* 0x0000000800097305 */ /* 0x000466000021f000 */
[----:B------:R4:W0:Y:S04]  /*1f70*/  LDS R149, [R0+0x60] ;  /* 0x0000600000957984 */ /* 0x0008280000000800 */
[----:B------:R4:W0:Y:S04]  /*1f80*/  LDS R144, [R0+0x70] ;  /* 0x0000700000907984 */ /* 0x0008280000000800 */
[----:B------:R4:W0:Y:S01]  /*1f90*/  LDS R147, [R0+0x80] ;  /* 0x0000800000937984 */ /* 0x0008220000000800 */
[----:B--2---:R-:W-:-:S03]  /*1fa0*/  IMAD.MOV.U32 R8, RZ, RZ, RZ ;  /* 0x000000ffff087224 */ /* 0x004fc600078e00ff */
[----:B------:R4:W2:Y:S01]  /*1fb0*/  LDS R142, [R0+0x90] ;  /* 0x00009000008e7984 */ /* 0x0008a20000000800 */
[----:B-1----:R-:W-:-:S03]  /*1fc0*/  IMAD.MOV R10, RZ, RZ, -R9 ;  /* 0x000000ffff0a7224 */ /* 0x002fc600078e0a09 */
[----:B------:R4:W1:Y:S01]  /*1fd0*/  LDS R145, [R0+0xa0] ;  /* 0x0000a00000917984 */ /* 0x0008620000000800 */
[----:B------:R-:W-:-:S03]  /*1fe0*/  IMAD R11, R10, R5, RZ ;  /* 0x000000050a0b7224 */ /* 0x000fc600078e02ff */
[----:B------:R4:W0:Y:S01]  /*1ff0*/  LDS R140, [R0+0xb0] ;  /* 0x0000b000008c7984 */ /* 0x0008220000000800 */
[----:B------:R-:W-:Y:S01]  /*2000*/  IMAD.HI.U32 R7, R9, R11, R8 ;  /* 0x0000000b09077227 */ /* 0x000fe200078e0008 */
[----:B------:R-:W-:Y:S02]  /*2010*/  SHF.R.S32.HI R8, RZ, 0x1f, R6 ;  /* 0x0000001fff087819 */ /* 0x000fe40000011406 */
        /* <DEDUP_REMOVED lines=51> */
[----:B-123--:R4:W0:Y:S02]  /*2350*/  LDS R91, [R0+0x3f0] ;  /* 0x0003f000005b7984 */ /* 0x00e8240000000800 */
.L_x_3241:
[----:B-1----:R-:W1:Y:S01]  /*2360*/  LDC R11, c[0x0][0x284] ;  /* 0x0000a100ff0b7b82 */ /* 0x002e620000000800 */
[----:B------:R-:W-:Y:S02]  /*2370*/  IABS R14, R154 ;  /* 0x0000009a000e7213 */ /* 0x000fe40000000000 */
[C---:B------:R-:W-:Y:S02]  /*2380*/  ISETP.GE.AND P1, PT, R154.reuse, R17, PT ;  /* 0x000000119a00720c */ /* 0x040fe40003f26270 */
[----:B------:R-:W-:Y:S01]  /*2390*/  ISETP.GE.AND P2, PT, R154, RZ, PT ;  /* 0x000000ff9a00720c */ /* 0x000fe20003f46270 */
[----:B------:R-:W-:-:S04]  /*23a0*/  IMAD.HI.U32 R12, R7, R14, RZ ;  /* 0x0000000e070c7227 */ /* 0x000fc800078e00ff */
[----:B0-----:R-:W-:-:S06]  /*23b0*/  IMAD.MOV R13, RZ, RZ, -R12 ;  /* 0x000000ffff0d7224 */ /* 0x001fcc00078e0a0c */
[----:B------:R-:W2:Y:S01]  /*23c0*/  @!P1 LDC.64 R86, c[0x0][0x248] ;  /* 0x00009200ff569b82 */ /* 0x000ea20000000a00 */
[----:B-1----:R-:W-:-:S05]  /*23d0*/  IABS R15, R11 ;  /* 0x0000000b000f7213 */ /* 0x002fca0000000000 */
[----:B------:R-:W-:-:S05]  /*23e0*/  IMAD R12, R15, R13, R14 ;  /* 0x0000000d0f0c7224 */ /* 0x000fca00078e020e */
[----:B------:R-:W-:-:S13]  /*23f0*/  ISETP.GT.U32.AND P0, PT, R5, R12, PT ;  /* 0x0000000c0500720c */ /* 0x000fda0003f04070 */
[----:B------:R-:W-:-:S04]  /*2400*/  @!P0 IADD3 R12, R12, -R15, RZ ;  /* 0x8000000f0c0c8210 */ /* 0x000fc80007ffe0ff */
[----:B------:R-:W-:-:S13]  /*2410*/  ISETP.GT.U32.AND P0, PT, R5, R12, PT ;  /* 0x0000000c0500720c */ /* 0x000fda0003f04070 */
[----:B------:R-:W-:Y:S01]  /*2420*/  @!P0 IMAD.IADD R12, R12, 0x1, -R15 ;  /* 0x000000010c0c8824 */ /* 0x000fe200078e0a0f */
[----:B------:R-:W-:Y:S01]  /*2430*/  ISETP.NE.AND P0, PT, R11, RZ, PT ;  /* 0x000000ff0b00720c */ /* 0x000fe20003f05270 */
[----:B------:R-:W1:Y:S02]  /*2440*/  @!P1 LDC.64 R14, c[0x0][0x248] ;  /* 0x00009200ff0e9b82 */ /* 0x000e640000000a00 */
[----:B------:R-:W-:-:S10]  /*2450*/  @!P2 IMAD.MOV R12, RZ, RZ, -R12 ;  /* 0x000000ffff0ca224 */ /* 0x000fd400078e0a0c */
[----:B------:R-:W-:-:S05]  /*2460*/  @!P0 LOP3.LUT R12, RZ, R11, RZ, 0x33, !PT ;  /* 0x0000000bff0c8212 */ /* 0x000fca00078e33ff */
[----:B------:R-:W-:-:S05]  /*2470*/  @!P1 IMAD.SHL.U32 R13, R12, 0x4, RZ ;  /* 0x000000040c0d9824 */ /* 0x000fca00078e00ff */
[----:B------:R-:W-:-:S04]  /*2480*/  @!P1 IADD3 R157, P0, R6, R13, RZ ;  /* 0x0000000d069d9210 */ /* 0x000fc80007f1e0ff */
[----:B------:R-:W-:Y:S02]  /*2490*/  @!P1 LEA.HI.X.SX32 R158, R13, R8, 0x1, P0 ;  /* 0x000000080d9e9211 */ /* 0x000fe400000f0eff */
[----:B-1----:R-:W-:-:S04]  /*24a0*/  @!P1 LEA R156, P0, R157, R14, 0x2 ;  /* 0x0000000e9d9c9211 */ /* 0x002fc800078010ff */
[----:B------:R-:W-:Y:S01]  /*24b0*/  @!P1 LEA.HI.X R157, R157, R15, R158, 0x2, P0 ;  /* 0x0000000f9d9d9211 */ /* 0x000fe200000f149e */
[----:B------:R-:W-:-:S04]  /*24c0*/  IMAD.IADD R158, R12, 0x1, R11 ;  /* 0x000000010c9e7824 */ /* 0x000fc800078e020b */
[----:B------:R1:W3:Y:S01]  /*24d0*/  @!P1 LDG.E R9, desc[UR36][R156.64] ;  /* 0x000000249c099981 */ /* 0x0002e2000c1e1900 */
[----:B------:R-:W-:-:S04]  /*24e0*/  @!P1 SHF.L.U32 R13, R158, 0x2, RZ ;  /* 0x000000029e0d9819 */ /* 0x000fc800000006ff */
[----:B------:R-:W-:-:S04]  /*24f0*/  @!P1 IADD3 R14, P0, R6, R13, RZ ;  /* 0x0000000d060e9210 */ /* 0x000fc80007f1e0ff */
[----:B------:R-:W-:Y:S02]  /*2500*/  @!P1 LEA.HI.X.SX32 R13, R13, R8, 0x1, P0 ;  /* 0x000000080d0d9211 */ /* 0x000fe400000f0eff */
[----:B--2---:R-:W-:-:S04]  /*2510*/  @!P1 LEA R86, P0, R14, R86, 0x2 ;  /* 0x000000560e569211 */ /* 0x004fc800078010ff */
[----:B------:R-:W-:Y:S02]  /*2520*/  @!P1 LEA.HI.X R87, R14, R87, R13, 0x2, P0 ;  /* 0x000000570e579211 */ /* 0x000fe400000f140d */
[----:B------:R-:W2:Y:S01]  /*2530*/  @!P1 LDC.64 R14, c[0x0][0x248] ;  /* 0x00009200ff0e9b82 */ /* 0x000ea20000000a00 */
[----:B------:R-:W-:Y:S02]  /*2540*/  IMAD.IADD R162, R158, 0x1, R11 ;  /* 0x000000019ea27824 */ /* 0x000fe400078e020b */
[----:B------:R4:W3:Y:S02]  /*2550*/  @!P1 LDG.E R10, desc[UR36][R86.64] ;  /* 0x00000024560a9981 */ /* 0x0008e4000c1e1900 */
[----:B------:R-:W-:-:S05]  /*2560*/  @!P1 IMAD.SHL.U32 R13, R162, 0x4, RZ ;  /* 0x00000004a20d9824 */ /* 0x000fca00078e00ff */
        /* <DEDUP_REMOVED lines=8> */
[----:B-1----:R-:W-:-:S04]  /*25f0*/  @!P1 IADD3 R156, P0, R6, R13, RZ ;  /* 0x0000000d069c9210 */ /* 0x002fc80007f1e0ff */
[----:B------:R-:W-:Y:S02]  /*2600*/  @!P1 LEA.HI.X.SX32 R13, R13, R8, 0x1, P0 ;  /* 0x000000080d0d9211 */ /* 0x000fe400000f0eff */
[----:B--2---:R-:W-:-:S04]  /*2610*/  @!P1 LEA R160, P0, R156, R14, 0x2 ;  /* 0x0000000e9ca09211 */ /* 0x004fc800078010ff */
[----:B------:R-:W-:Y:S02]  /*2620*/  @!P1 LEA.HI.X R161, R156, R15, R13, 0x2, P0 ;  /* 0x0000000f9ca19211 */ /* 0x000fe400000f140d */
[----:B------:R-:W1:Y:S01]  /*2630*/  @!P1 LDC.64 R14, c[0x0][0x248] ;  /* 0x00009200ff0e9b82 */ /* 0x000e620000000a00 */
[----:B------:R-:W-:Y:S02]  /*2640*/  IADD3 R162, R162, R11, RZ ;  /* 0x0000000ba2a27210 */ /* 0x000fe40007ffe0ff */
[----:B------:R-:W2:Y:S03]  /*2650*/  @!P1 LDG.E R21, desc[UR36][R160.64] ;  /* 0x00000024a0159981 */ /* 0x000ea6000c1e1900 */
[----:B------:R-:W-:-:S05]  /*2660*/  @!P1 IMAD.SHL.U32 R13, R162, 0x4, RZ ;  /* 0x00000004a20d9824 */ /* 0x000fca00078e00ff */
[----:B----4-:R-:W-:-:S04]  /*2670*/  @!P1 IADD3 R86, P0, R6, R13, RZ ;  /* 0x0000000d06569210 */ /* 0x010fc80007f1e0ff */
[----:B------:R-:W-:Y:S02]  /*2680*/  @!P1 LEA.HI.X.SX32 R13, R13, R8, 0x1, P0 ;  /* 0x000000080d0d9211 */ /* 0x000fe400000f0eff */
[----:B-1----:R-:W-:-:S04]  /*2690*/  @!P1 LEA R156, P0, R86, R14, 0x2 ;  /* 0x0000000e569c9211 */ /* 0x002fc800078010ff */
[----:B------:R-:W-:Y:S02]  /*26a0*/  @!P1 LEA.HI.X R157, R86, R15, R13, 0x2, P0 ;  /* 0x0000000f569d9211 */ /* 0x000fe400000f140d */
[----:B------:R-:W1:Y:S01]  /*26b0*/  @!P1 LDC.64 R14, c[0x0][0x248] ;  /* 0x00009200ff0e9b82 */ /* 0x000e620000000a00 */
[----:B------:R-:W-:Y:S02]  /*26c0*/  IMAD.IADD R162, R162, 0x1, R11 ;  /* 0x00000001a2a27824 */ /* 0x000fe400078e020b */
[----:B------:R4:W2:Y:S02]  /*26d0*/  @!P1 LDG.E R27, desc[UR36][R156.64] ;  /* 0x000000249c1b9981 */ /* 0x0008a4000c1e1900 */
[----:B------:R-:W-:-:S05]  /*26e0*/  @!P1 IMAD.SHL.U32 R13, R162, 0x4, RZ ;  /* 0x00000004a20d9824 */ /* 0x000fca00078e00ff */
[----:B------:R-:W-:-:S04]  /*26f0*/  @!P1 IADD3 R87, P0, R6, R13, RZ ;  /* 0x0000000d06579210 */ /* 0x000fc80007f1e0ff */
[----:B0-----:R-:W-:Y:S02]  /*2700*/  @!P1 LEA.HI.X.SX32 R158, R13, R8, 0x1, P0 ;  /* 0x000000080d9e9211 */ /* 0x001fe400000f0eff */
[----:B-1----:R-:W-:-:S04]  /*2710*/  @!P1 LEA R86, P0, R87, R14, 0x2 ;  /* 0x0000000e57569211 */ /* 0x002fc800078010ff */
[----:B------:R-:W-:Y:S02]  /*2720*/  @!P1 LEA.HI.X R87, R87, R15, R158, 0x2, P0 ;  /* 0x0000000f57579211 */ /* 0x000fe400000f149e */
[----:B------:R-:W0:Y:S01]  /*2730*/  @!P1 LDC.64 R14, c[0x0][0x248] ;  /* 0x00009200ff0e9b82 */ /* 0x000e220000000a00 */
[----:B------:R-:W-:Y:S02]  /*2740*/  IMAD.IADD R162, R162, 0x1, R11 ;  /* 0x00000001a2a27824 */ /* 0x000fe400078e020b */
[----:B------:R1:W2:Y:S03]  /*2750*/  @!P1 LDG.E R29, desc[UR36][R86.64] ;  /* 0x00000024561d9981 */ /* 0x0002a6000c1e1900 */
[----:B------:R-:W-:-:S04]  /*2760*/  @!P1 SHF.L.U32 R13, R162, 0x2, RZ ;  /* 0x00000002a20d9819 */ /* 0x000fc800000006ff */
[----:B----4-:R-:W-:-:S04]  /*2770*/  @!P1 IADD3 R157, P0, R6, R13, RZ ;  /* 0x0000000d069d9210 */ /* 0x010fc80007f1e0ff */
[----:B------:R-:W-:Y:S02]  /*2780*/  @!P1 LEA.HI.X.SX32 R158, R13, R8, 0x1, P0 ;  /* 0x000000080d9e9211 */ /* 0x000fe400000f0eff */
[----:B0-----:R-:W-:-:S04]  /*2790*/  @!P1 LEA R156, P0, R157, R14, 0x2 ;  /* 0x0000000e9d9c9211 */ /* 0x001fc800078010ff */
[----:B------:R-:W-:Y:S02]  /*27a0*/  @!P1 LEA.HI.X R157, R157, R15, R158, 0x2, P0 ;  /* 0x0000000f9d9d9211 */ /* 0x000fe400000f149e */
[----:B------:R-:W0:Y:S01]  /*27b0*/  @!P1 LDC.64 R14, c[0x0][0x248] ;  /* 0x00009200ff0e9b82 */ /* 0x000e220000000a00 */
[----:B------:R-:W-:Y:S02]  /*27c0*/  IMAD.IADD R13, R162, 0x1, R11 ;  /* 0x00000001a20d7824 */ /* 0x000fe400078e020b */
[----:B------:R-:W-:Y:S01]  /*27d0*/  IMAD R160, R11, 0x8, R12 ;  /* 0x000000080ba07824 */ /* 0x000fe200078e020c */
[----:B------:R4:W2:Y:S01]  /*27e0*/  @!P1 LDG.E R30, desc[UR36][R156.64] ;  /* 0x000000249c1e9981 */ /* 0x0008a2000c1e1900 */
[----:B------:R-:W-:-:S05]  /*27f0*/  @!P1 IMAD.SHL.U32 R13, R13, 0x4, RZ ;  /* 0x000000040d0d9824 */ /* 0x000fca00078e00ff */
[----:B-1----:R-:W-:-:S04]  /*2800*/  @!P1 IADD3 R87, P0, R6, R13, RZ ;  /* 0x0000000d06579210 */ /* 0x002fc80007f1e0ff */
[----:B------:R-:W-:Y:S02]  /*2810*/  @!P1 LEA.HI.X.SX32 R158, R13, R8, 0x1, P0 ;  /* 0x000000080d9e9211 */ /* 0x000fe400000f0eff */
[----:B0-----:R-:W-:-:S04]  /*2820*/  @!P1 LEA R86, P0, R87, R14, 0x2 ;  /* 0x0000000e57569211 */ /* 0x001fc800078010ff */
[----:B------:R-:W-:Y:S02]  /*2830*/  @!P1 LEA.HI.X R87, R87, R15, R158, 0x2, P0 ;  /* 0x0000000f57579211 */ /* 0x000fe400000f149e */
[----:B------:R-:W0:Y:S01]  /*2840*/  @!P1 LDC.64 R14, c[0x0][0x248] ;  /* 0x00009200ff0e9b82 */ /* 0x000e220000000a00 */
[----:B------:R-:W-:Y:S02]  /*2850*/  @!P1 IMAD.SHL.U32 R13, R160, 0x4, RZ ;  /* 0x00000004a00d9824 */ /* 0x000fe400078e00ff */
[----:B------:R1:W2:Y:S03]  /*2860*/  @!P1 LDG.E R31, desc[UR36][R86.64] ;  /* 0x00000024561f9981 */ /* 0x0002a6000c1e1900 */
[----:B----4-:R-:W-:-:S04]  /*2870*/  @!P1 IADD3 R157, P0, R6, R13, RZ ;  /* 0x0000000d069d9210 */ /* 0x010fc80007f1e0ff */
[----:B------:R-:W-:Y:S02]  /*2880*/  @!P1 LEA.HI.X.SX32 R158, R13, R8, 0x1, P0 ;  /* 0x000000080d9e9211 */ /* 0x000fe400000f0eff */
[----:B0-----:R-:W-:-:S04]  /*2890*/  @!P1 LEA R156, P0, R157, R14, 0x2 ;  /* 0x0000000e9d9c9211 */ /* 0x001fc800078010ff */
[----:B------:R-:W-:Y:S02]  /*28a0*/  @!P1 LEA.HI.X R157, R157, R15, R158, 0x2, P0 ;  /* 0x0000000f9d9d9211 */ /* 0x000fe400000f149e */
[----:B------:R-:W0:Y:S01]  /*28b0*/  @!P1 LDC.64 R14, c[0x0][0x248] ;  /* 0x00009200ff0e9b82 */ /* 0x000e220000000a00 */
[----:B------:R-:W-:Y:S02]  /*28c0*/  IADD3 R160, R160, R11, RZ ;  /* 0x0000000ba0a07210 */ /* 0x000fe40007ffe0ff */
[----:B------:R4:W2:Y:S03]  /*28d0*/  @!P1 LDG.E R32, desc[UR36][R156.64] ;  /* 0x000000249c209981 */ /* 0x0008a6000c1e1900 */
[----:B------:R-:W-:-:S05]  /*28e0*/  @!P1 IMAD.SHL.U32 R13, R160, 0x4, RZ ;  /* 0x00000004a00d9824 */ /* 0x000fca00078e00ff */
[----:B-1----:R-:W-:-:S04]  /*28f0*/  @!P1 IADD3 R87, P0, R6, R13, RZ ;  /* 0x0000000d06579210 */ /* 0x002fc80007f1e0ff */
[----:B------:R-:W-:Y:S02]  /*2900*/  @!P1 LEA.HI.X.SX32 R158, R13, R8, 0x1, P0 ;  /* 0x000000080d9e9211 */ /* 0x000fe400000f0eff */
[----:B0-----:R-:W-:-:S04]  /*2910*/  @!P1 LEA R86, P0, R87, R14, 0x2 ;  /* 0x0000000e57569211 */ /* 0x001fc800078010ff */
[----:B------:R-:W-:Y:S02]  /*2920*/  @!P1 LEA.HI.X R87, R87, R15, R158, 0x2, P0 ;  /* 0x0000000f57579211 */ /* 0x000fe400000f149e */
[----:B------:R-:W0:Y:S01]  /*2930*/  @!P1 LDC.64 R14, c[0x0][0x248] ;  /* 0x00009200ff0e9b82 */ /* 0x000e220000000a00 */
[----:B------:R-:W-:Y:S02]  /*2940*/  IMAD.IADD R160, R160, 0x1, R11 ;  /* 0x00000001a0a07824 */ /* 0x000fe400078e020b */
[----:B------:R1:W2:Y:S02]  /*2950*/  @!P1 LDG.E R33, desc[UR36][R86.64] ;  /* 0x0000002456219981 */ /* 0x0002a4000c1e1900 */
[----:B------:R-:W-:-:S05]  /*2960*/  @!P1 IMAD.SHL.U32 R13, R160, 0x4, RZ ;  /* 0x00000004a00d9824 */ /* 0x000fca00078e00ff */
[----:B----4-:R-:W-:-:S04]  /*2970*/  @!P1 IADD3 R157, P0, R6, R13, RZ ;  /* 0x0000000d069d9210 */ /* 0x010fc80007f1e0ff */
[----:B------:R-:W-:Y:S02]  /*2980*/  @!P1 LEA.HI.X.SX32 R158, R13, R8, 0x1, P0 ;  /* 0x000000080d9e9211 */ /* 0x000fe400000f0eff */
[----:B0-----:R-:W-:-:S04]  /*2990*/  @!P1 LEA R156, P0, R157, R14, 0x2 ;  /* 0x0000000e9d9c9211 */ /* 0x001fc800078010ff */
[----:B------:R-:W-:Y:S02]  /*29a0*/  @!P1 LEA.HI.X R157, R157, R15, R158, 0x2, P0 ;  /* 0x0000000f9d9d9211 */ /* 0x000fe400000f149e */
[----:B------:R-:W0:Y:S01]  /*29b0*/  @!P1 LDC.64 R14, c[0x0][0x248] ;  /* 0x00009200ff0e9b82 */ /* 0x000e220000000a00 */
[----:B------:R-:W-:Y:S02]  /*29c0*/  IMAD.IADD R160, R160, 0x1, R11 ;  /* 0x00000001a0a07824 */ /* 0x000fe400078e020b */
[----:B------:R4:W2:Y:S03]  /*29d0*/  @!P1 LDG.E R34, desc[UR36][R156.64] ;  /* 0x000000249c229981 */ /* 0x0008a6000c1e1900 */
[----:B------:R-:W-:-:S04]  /*29e0*/  @!P1 SHF.L.U32 R13, R160, 0x2, RZ ;  /* 0x00000002a00d9819 */ /* 0x000fc800000006ff */
        /* <DEDUP_REMOVED lines=14> */
[----:B------:R4:W2:Y:S02]  /*2ad0*/  @!P1 LDG.E R36, desc[UR36][R156.64] ;  /* 0x000000249c249981 */ /* 0x0008a4000c1e1900 */
[----:B------:R-:W-:-:S05]  /*2ae0*/  @!P1 IMAD.SHL.U32 R13, R13, 0x4, RZ ;  /* 0x000000040d0d9824 */ /* 0x000fca00078e00ff */
[----:B-1----:R-:W-:-:S04]  /*2af0*/  @!P1 IADD3 R87, P0, R6, R13, RZ ;  /* 0x0000000d06579210 */ /* 0x002fc80007f1e0ff */
[----:B------:R-:W-:Y:S02]  /*2b00*/  @!P1 LEA.HI.X.SX32 R158, R13, R8, 0x1, P0 ;  /* 0x000000080d9e9211 */ /* 0x000fe400000f0eff */
[----:B0-----:R-:W-:-:S04]  /*2b10*/  @!P1 LEA R86, P0, R87, R14, 0x2 ;  /* 0x0000000e57569211 */ /* 0x001fc800078010ff */
[----:B------:R-:W-:Y:S02]  /*2b20*/  @!P1 LEA.HI.X R87, R87, R15, R158, 0x2, P0 ;  /* 0x0000000f57579211 */ /* 0x000fe400000f149e */
[----:B------:R-:W0:Y:S01]  /*2b30*/  @!P1 LDC.64 R14, c[0x0][0x248] ;  /* 0x00009200ff0e9b82 */ /* 0x000e220000000a00 */
[----:B------:R-:W-:Y:S02]  /*2b40*/  IMAD R160, R11, 0xe, R12 ;  /* 0x0000000e0ba07824 */ /* 0x000fe400078e020c */
        /* <DEDUP_REMOVED lines=47> */
[----:B------:R-:W-:Y:S02]  /*2e40*/  IMAD R160, R11, 0x14, R12 ;  /* 0x000000140ba07824 */ /* 0x000fe400078e020c */
        /* <DEDUP_REMOVED lines=63> */
[----:B------:R-:W-:Y:S02]  /*3240*/  IADD3 R160, R160, R11, RZ ;  /* 0x0000000ba0a07210 */ /* 0x000fe40007ffe0ff */
[----:B------:R1:W2:Y:S03]  /*3250*/  @!P1 LDG.E R51, desc[UR36][R86.64] ;  /* 0x0000002456339981 */ /* 0x0002a6000c1e1900 */
        /* <DEDUP_REMOVED lines=270> */
[----:B------:R-:W-:Y:S01]  /*4340*/  IMAD R158, R11, 0x3e, R12 ;  /* 0x0000003e0b9e7824 */ /* 0x000fe200078e020c */
[----:B------:R-:W-:Y:S01]  /*4350*/  ISETP.NE.U32.AND P0, PT, RZ, UR6, PT ;  /* 0x00000006ff007c0c */ /* 0x000fe2000bf05070 */
[----:B------:R1:W2:Y:S02]  /*4360*/  @!P1 LDG.E R84, desc[UR36][R86.64] ;  /* 0x0000002456549981 */ /* 0x0002a4000c1e1900 */
[----:B------:R-:W-:Y:S01]  /*4370*/  @!P1 IMAD.SHL.U32 R13, R158, 0x4, RZ ;  /* 0x000000049e0d9824 */ /* 0x000fe200078e00ff */
[----:B------:R-:W-:-:S04]  /*4380*/  ISETP.NE.AND.EX P0, PT, RZ, UR7, PT, P0 ;  /* 0x00000007ff007c0c */ /* 0x000fc8000bf05300 */
[----:B----4-:R-:W-:-:S04]  /*4390*/  @!P1 IADD3 R156, P2, R6, R13, RZ ;  /* 0x0000000d069c9210 */ /* 0x010fc80007f5e0ff */
[----:B------:R-:W-:Y:S02]  /*43a0*/  @!P1 LEA.HI.X.SX32 R13, R13, R8, 0x1, P2 ;  /* 0x000000080d0d9211 */ /* 0x000fe400010f0eff */
[----:B------:R-:W-:Y:S02]  /*43b0*/  IADD3 R158, R158, R11, RZ ;  /* 0x0000000b9e9e7210 */ /* 0x000fe40007ffe0ff */
[----:B0-----:R-:W-:-:S04]  /*43c0*/  @!P1 LEA R12, P2, R156, R14, 0x2 ;  /* 0x0000000e9c0c9211 */ /* 0x001fc800078410ff */
[----:B------:R-:W-:Y:S02]  /*43d0*/  @!P1 LEA.HI.X R13, R156, R15, R13, 0x2, P2 ;  /* 0x0000000f9c0d9211 */ /* 0x000fe400010f140d */
[----:B------:R-:W0:Y:S01]  /*43e0*/  @!P1 LDC.64 R14, c[0x0][0x248] ;  /* 0x00009200ff0e9b82 */ /* 0x000e220000000a00 */
[----:B------:R-:W-:Y:S02]  /*43f0*/  @P0 IMAD R11, R2, R11, RZ ;  /* 0x0000000b020b0224 */ /* 0x000fe400078e02ff */
[----:B------:R4:W4:Y:S03]  /*4400*/  @!P1 LDG.E R85, desc[UR36][R12.64] ;  /* 0x000000240c559981 */ /* 0x000926000c1e1900 */
[--C-:B------:R-:W-:Y:S02]  /*4410*/  @P0 SHF.R.S32.HI R156, RZ, 0x1f, R11.reuse ;  /* 0x0000001fff9c0819 */ /* 0x100fe4000001140b */
[----:B-1----:R-:W-:-:S02]  /*4420*/  @P0 IADD3 R86, P2, P3, R154, UR6, R11 ;  /* 0x000000069a560c10 */ /* 0x002fc4000fb5e00b */
[----:B------:R-:W-:-:S04]  /*4430*/  @P0 SHF.R.S32.HI R11, RZ, 0x1f, R154 ;  /* 0x0000001fff0b0819 */ /* 0x000fc8000001149a */
[----:B------:R-:W-:Y:S01]  /*4440*/  @P0 IADD3.X R87, R11, UR7, R156, P2, P3 ;  /* 0x000000070b570c10 */ /* 0x000fe200097e649c */
[----:B------:R-:W-:-:S04]  /*4450*/  @!P1 IMAD.SHL.U32 R11, R158, 0x4, RZ ;  /* 0x000000049e0b9824 */ /* 0x000fc800078e00ff */
[----:B------:R-:W4:Y:S01]  /*4460*/  @P0 LDG.E.U8 R86, desc[UR36][R86.64] ;  /* 0x0000002456560981 */ /* 0x000f22000c1e1100 */
[----:B------:R-:W-:-:S04]  /*4470*/  @!P1 IADD3 R156, P2, R6, R11, RZ ;  /* 0x0000000b069c9210 */ /* 0x000fc80007f5e0ff */
[----:B------:R-:W-:Y:S02]  /*4480*/  @!P1 LEA.HI.X.SX32 R11, R11, R8, 0x1, P2 ;  /* 0x000000080b0b9211 */ /* 0x000fe400010f0eff */
[----:B0-----:R-:W-:-:S04]  /*4490*/  @!P1 LEA R14, P2, R156, R14, 0x2 ;  /* 0x0000000e9c0e9211 */ /* 0x001fc800078410ff */
[----:B------:R-:W-:-:S05]  /*44a0*/  @!P1 LEA.HI.X R15, R156, R15, R11, 0x2, P2 ;  /* 0x0000000f9c0f9211 */ /* 0x000fca00010f140b */
[----:B------:R-:W4:Y:S01]  /*44b0*/  @!P1 LDG.E R88, desc[UR36][R14.64] ;  /* 0x000000240e589981 */ /* 0x000f22000c1e1900 */
[----:B---3--:R-:W-:-:S04]  /*44c0*/  FMUL.FTZ R11, R153, R10 ;  /* 0x0000000a990b7220 */ /* 0x008fc80000410000 */
[----:B------:R-:W-:-:S04]  /*44d0*/  FFMA.FTZ R156, R152, R9, R11 ;  /* 0x00000009989c7223 */ /* 0x000fc8000001000b */
[----:B------:R-:W-:-:S04]  /*44e0*/  FFMA.FTZ R11, R151, R20, R156 ;  /* 0x00000014970b7223 */ /* 0x000fc8000001009c */
[----:B--2---:R-:W-:-:S04]  /*44f0*/  FFMA.FTZ R11, R150, R21, R11 ;  /* 0x00000015960b7223 */ /* 0x004fc8000001000b */
[----:B------:R-:W-:-:S04]  /*4500*/  FFMA.FTZ R11, R148, R27, R11 ;  /* 0x0000001b940b7223 */ /* 0x000fc8000001000b */
[----:B------:R-:W-:-:S04]  /*4510*/  FFMA.FTZ R156, R146, R29, R11 ;  /* 0x0000001d929c7223 */ /* 0x000fc8000001000b */
[----:B------:R-:W-:-:S04]  /*4520*/  FFMA.FTZ R11, R149, R30, R156 ;  /* 0x0000001e950b7223 */ /* 0x000fc8000001009c */
[----:B------:R-:W-:-:S04]  /*4530*/  FFMA.FTZ R156, R144, R31, R11 ;  /* 0x0000001f909c7223 */ /* 0x000fc8000001000b */
[----:B------:R-:W-:-:S04]  /*4540*/  FFMA.FTZ R11, R147, R32, R156 ;  /* 0x00000020930b7223 */ /* 0x000fc8000001009c */
[----:B----4-:R-:W-:-:S04]  /*4550*/  FFMA.FTZ R12, R142, R33, R11 ;  /* 0x000000218e0c7223 */ /* 0x010fc8000001000b */
        /* <DEDUP_REMOVED lines=51> */
[----:B------:R-:W-:-:S03]  /*4890*/  UMOV UR5, 0xffffffff ;  /* 0xffffffff00057882 */ /* 0x000fc60000000000 */
[----:B------:R-:W-:Y:S01]  /*48a0*/  FFMA.FTZ R11, R93, R84, R12 ;  /* 0x000000545d0b7223 */ /* 0x000fe2000001000c */
[----:B------:R-:W-:-:S03]  /*48b0*/  LOP3.LUT P1, RZ, R18, 0x3, RZ, 0xc0, !PT ;  /* 0x0000000312ff7812 */ /* 0x000fc6000782c0ff */
[----:B------:R-:W-:Y:S01]  /*48c0*/  FFMA.FTZ R12, R90, R85, R11 ;  /* 0x000000555a0c7223 */ /* 0x000fe2000001000b */
[----:B------:R-:W-:-:S03]  /*48d0*/  ISETP.NE.AND P0, PT, R86, RZ, P0 ;  /* 0x000000ff5600720c */ /* 0x000fc60000705270 */
[----:B------:R-:W-:Y:S01]  /*48e0*/  FFMA.FTZ R13, R91, R88, R12 ;  /* 0x000000585b0d7223 */ /* 0x000fe2000001000c */
[----:B------:R-:W-:Y:S09]  /*48f0*/  BRA.DIV UR5, `(.L_x_3238) ;  /* 0x0000002e05e07947 */ /* 0x000ff2000b800000 */
[----:B------:R-:W0:Y:S02]  /*4900*/  SHFL.BFLY PT, R14, R13, 0x2, 0x1f ;  /* 0x0c401f000d0e7f89 */ /* 0x000e2400000e0000 */
[----:B0-----:R-:W-:-:S05]  /*4910*/  FADD.FTZ R13, R13, R14 ;  /* 0x0000000e0d0d7221 */ /* 0x001fca0000010000 */
[----:B------:R0:W1:Y:S02]  /*4920*/  SHFL.BFLY PT, R14, R13, 0x1, 0x1f ;  /* 0x0c201f000d0e7f89 */ /* 0x00006400000e0000 */
.L_x_3285:
        /* <DEDUP_REMOVED lines=29> */
.L_x_3240:
[----:B------:R-:W-:Y:S05]  /*4b00*/  BSYNC B1 ;  /* 0x0000000000017941 */ /* 0x000fea0003800000 */
.L_x_3239:
[----:B------:R-:W-:-:S05]  /*4b10*/  VIADD R154, R154, 0x10 ;  /* 0x000000109a9a7836 */ /* 0x000fca0000000000 */
[----:B------:R-:W-:-:S13]  /*4b20*/  ISETP.GE.AND P0, PT, R154, R3, PT ;  /* 0x000000039a00720c */ /* 0x000fda0003f06270 */
[----:B------:R-:W-:Y:S05]  /*4b30*/  @!P0 BRA `(.L_x_3241) ;  /* 0xffffffd800088947 */ /* 0x000fea000383ffff */
.L_x_3237:
[----:B------:R-:W-:Y:S05]  /*4b40*/  BSYNC B0 ;  /* 0x0000000000007941 */ /* 0x000fea0003800000 */
.L_x_3236:
[----:B------:R-:W-:Y:S01]  /*4b50*/  UMOV UR5, 0xffffffff ;  /* 0xffffffff00057882 */ /* 0x000fe20000000000 */
[----:B------:R-:W-:Y:S02]  /*4b60*/  SHF.R.S32.HI R3, RZ, 0x1f, R18 ;  /* 0x0000001fff037819 */ /* 0x000fe40000011412 */
[----:B------:R-:W-:Y:S05]  /*4b70*/  BRA.DIV UR5, `(.L_x_3242) ;  /* 0x0000002e05807947 */ /* 0x000fea000b800000 */
[----:B------:R-:W0:Y:S02]  /*4b80*/  SHFL.BFLY PT, R14, R155, 0x10, 0x1f ;  /* 0x0e001f009b0e7f89 */ /* 0x000e2400000e0000 */
[----:B0-----:R-:W-:-:S05]  /*4b90*/  FMNMX.FTZ R13, R14, R155, !PT ;  /* 0x0000009b0e0d7209 */ /* 0x001fca0007810000 */
[----:B------:R-:W0:Y:S02]  /*4ba0*/  SHFL.BFLY PT, R14, R13, 0x8, 0x1f ;  /* 0x0d001f000d0e7f89 */ /* 0x000e2400000e0000 */
[----:B0-----:R-:W-:-:S05]  /*4bb0*/  FMNMX.FTZ R0, R13, R14, !PT ;  /* 0x0000000e0d007209 */ /* 0x001fca0007810000 */
[----:B------:R0:W3:Y:S02]  /*4bc0*/  SHFL.BFLY PT, R14, R0, 0x4, 0x1f ;  /* 0x0c801f00000e7f89 */ /* 0x0000e400000e0000 */
.L_x_3290:
[----:B------:R-:W-:Y:S01]  /*4bd0*/  LEA.HI R3, R3, R18, RZ, 0x5 ;  /* 0x0000001203037211 */ /* 0x000fe200078f28ff */
[----:B------:R-:W-:Y:S05]  /*4be0*/  WARPSYNC.ALL ;  /* 0x0000000000007948 */ /* 0x000fea0003800000 */
[----:B------:R-:W-:Y:S02]  /*4bf0*/  LOP3.LUT R5, R3, 0xffffffe0, RZ, 0xc0, !PT ;  /* 0xffffffe003057812 */ /* 0x000fe400078ec0ff */
[----:B---3--:R-:W-:-:S03]  /*4c00*/  FMNMX.FTZ R14, R0, R14, !PT ;  /* 0x0000000e000e7209 */ /* 0x008fc60007810000 */
[----:B------:R-:W-:-:S05]  /*4c10*/  IMAD.IADD R5, R18, 0x1, -R5 ;  /* 0x0000000112057824 */ /* 0x000fca00078e0a05 */
[----:B------:R-:W-:-:S13]  /*4c20*/  ISETP.NE.AND P0, PT, R5, RZ, PT ;  /* 0x000000ff0500720c */ /* 0x000fda0003f05270 */
[----:B------:R-:W3:Y:S01]  /*4c30*/  @!P0 S2R R7, SR_CgaCtaId ;  /* 0x0000000000078919 */ /* 0x000ee20000008800 */
[----:B------:R-:W-:Y:S02]  /*4c40*/  @!P0 MOV R6, 0x400 ;  /* 0x0000040000068802 */ /* 0x000fe40000000f00 */
[----:B------:R-:W-:Y:S02]  /*4c50*/  @!P0 SHF.R.S32.HI R3, RZ, 0x5, R3 ;  /* 0x00000005ff038819 */ /* 0x000fe40000011403 */
[----:B---3--:R-:W-:-:S04]  /*4c60*/  @!P0 LEA R6, R7, R6, 0x18 ;  /* 0x0000000607068211 */ /* 0x008fc800078ec0ff */
[----:B------:R-:W-:-:S05]  /*4c70*/  @!P0 LEA R3, R3, R6, 0x2 ;  /* 0x0000000603038211 */ /* 0x000fca00078e10ff */
[----:B------:R3:W-:Y:S01]  /*4c80*/  @!P0 STS [R3], R14 ;  /* 0x0000000e03008388 */ /* 0x0007e20000000800 */
[----:B------:R-:W-:Y:S01]  /*4c90*/  BAR.SYNC.DEFER_BLOCKING 0x0 ;  /* 0x0000000000007b1d */ /* 0x000fe20000010000 */
[----:B------:R-:W-:Y:S01]  /*4ca0*/  ISETP.GT.AND P0, PT, R5, 0x1, PT ;  /* 0x000000010500780c */ /* 0x000fe20003f04270 */
[----:B------:R-:W-:Y:S02]  /*4cb0*/  IMAD.IADD R9, R26, 0x1, R18 ;  /* 0x000000011a097824 */ /* 0x000fe400078e0212 */
[----:B------:R-:W-:Y:S02]  /*4cc0*/  IMAD.MOV.U32 R8, RZ, RZ, RZ ;  /* 0x000000ffff087224 */ /* 0x000fe400078e00ff */
[----:B------:R-:W-:Y:S01]  /*4cd0*/  ULDC UR5, c[0x0][0x284] ;  /* 0x0000a10000057ab9 */ /* 0x000fe20000000800 */
[----:B------:R-:W-:Y:S01]  /*4ce0*/  ISETP.GT.AND P1, PT, R9, R17, PT ;  /* 0x000000110900720c */ /* 0x000fe20003f24270 */
[----:B------:R-:W-:Y:S01]  /*4cf0*/  ULDC.64 UR8, c[0x0][0x2b0] ;  /* 0x0000ac0000087ab9 */ /* 0x000fe20000000a00 */
[----:B------:R-:W-:Y:S05]  /*4d00*/  BSSY B0, `(.L_x_3243) ;  /* 0x0000027000007945 */ /* 0x000fea0003800000 */
[----:B---3--:R-:W3:Y:S01]  /*4d10*/  @!P0 S2R R3, SR_CgaCtaId ;  /* 0x0000000000038919 */ /* 0x008ee20000008800 */
[----:B0-----:R-:W-:-:S04]  /*4d20*/  @!P0 MOV R0, 0x400 ;  /* 0x0000040000008802 */ /* 0x001fc80000000f00 */
[----:B---3--:R-:W-:Y:S01]  /*4d30*/  @!P0 LEA R6, R3, R0, 0x18 ;  /* 0x0000000003068211 */ /* 0x008fe200078ec0ff */
[----:B------:R-:W-:-:S04]  /*4d40*/  IMAD.MOV.U32 R0, RZ, RZ, -0x800001 ;  /* 0xff7fffffff007424 */ /* 0x000fc800078e00ff */
[----:B------:R-:W-:-:S05]  /*4d50*/  @!P0 IMAD R5, R5, 0x4, R6 ;  /* 0x0000000405058824 */ /* 0x000fca00078e0206 */
[----:B------:R-:W0:Y:S04]  /*4d60*/  @!P0 LDS R0, [R5] ;  /* 0x0000000005008984 */ /* 0x000e280000000800 */
[----:B0-----:R-:W0:Y:S02]  /*4d70*/  SHFL.BFLY PT, R3, R0, 0x1, 0x1f ;  /* 0x0c201f0000037f89 */ /* 0x001e2400000e0000 */
[----:B0-----:R-:W-:-:S05]  /*4d80*/  FMNMX.FTZ R3, R3, R0, !PT ;  /* 0x0000000003037209 */ /* 0x001fca0007810000 */
[----:B------:R0:W3:Y:S01]  /*4d90*/  SHFL.IDX PT, R10, R3, RZ, 0x1f ;  /* 0x00001fff030a7589 */ /* 0x0000e200000e0000 */
[----:B------:R-:W-:Y:S05]  /*4da0*/  @P1 BRA `(.L_x_3244) ;  /* 0x0000000000701947 */ /* 0x000fea0003800000 */
[----:B------:R-:W-:Y:S01]  /*4db0*/  ULDC.64 UR6, c[0x0][0x2b0] ;  /* 0x0000ac0000067ab9 */ /* 0x000fe20000000a00 */
[----:B------:R-:W-:Y:S01]  /*4dc0*/  HFMA2.MMA R8, -RZ, RZ, 0, 0 ;  /* 0x00000000ff087435 */ /* 0x000fe200000001ff */
[----:B------:R-:W-:Y:S01]  /*4dd0*/  ISETP.NE.U32.AND P0, PT, RZ, UR6, PT ;  /* 0x00000006ff007c0c */ /* 0x000fe2000bf05070 */
[----:B------:R-:W-:-:S03]  /*4de0*/  IMAD.MOV.U32 R0, RZ, RZ, R9 ;  /* 0x000000ffff007224 */ /* 0x000fc600078e0009 */
[----:B------:R-:W-:-:S13]  /*4df0*/  ISETP.NE.AND.EX P0, PT, RZ, UR7, PT, P0 ;  /* 0x00000007ff007c0c */ /* 0x000fda000bf05300 */
.L_x_3248:
        /* <DEDUP_REMOVED lines=9> */
[----:B------:R-:W4:Y:S02]  /*4e90*/  LDG.E.U8 R6, desc[UR36][R6.64] ;  /* 0x0000002406067981 */ /* 0x000f24000c1e1100 */
[----:B----4-:R-:W-:-:S13]  /*4ea0*/  ISETP.NE.AND P2, PT, R6, RZ, PT ;  /* 0x000000ff0600720c */ /* 0x010fda0003f45270 */
[----:B------:R-:W-:Y:S01]  /*4eb0*/  @P2 IMAD.MOV.U32 R3, RZ, RZ, RZ ;  /* 0x000000ffff032224 */ /* 0x000fe200078e00ff */
[----:B------:R-:W-:Y:S06]  /*4ec0*/  @P2 BRA `(.L_x_3247) ;  /* 0x0000000000102947 */ /* 0x000fec0003800000 */
.L_x_3246:
[----:B------:R-:W3:Y:S02]  /*4ed0*/  LDS R3, [R12] ;  /* 0x000000000c037984 */ /* 0x000ee40000000800 */
[----:B---3--:R-:W-:-:S04]  /*4ee0*/  FADD.FTZ R3, -R10, R3 ;  /* 0x000000030a037221 */ /* 0x008fc80000010100 */
[----:B------:R-:W-:-:S06]  /*4ef0*/  FMUL.FTZ R3, R3, 1.4426950216293334961 ;  /* 0x3fb8aa3b03037820 */ /* 0x000fcc0000410000 */
[----:B------:R-:W0:Y:S02]  /*4f00*/  MUFU.EX2 R3, R3 ;  /* 0x0000000300037308 */ /* 0x000e240000000800 */
.L_x_3247:
[----:B------:R-:W-:Y:S05]  /*4f10*/  BSYNC B1 ;  /* 0x0000000000017941 */ /* 0x000fea0003800000 */
.L_x_3245:
[----:B0-----:R4:W-:Y:S01]  /*4f20*/  STS [R12], R3 ;  /* 0x000000030c007388 */ /* 0x0019e20000000800 */
[----:B------:R-:W-:Y:S02]  /*4f30*/  VIADD R0, R0, 0x40 ;  /* 0x0000004000007836 */ /* 0x000fe40000000000 */
[----:B------:R-:W-:-:S03]  /*4f40*/  FADD.FTZ R8, R3, R8 ;  /* 0x0000000803087221 */ /* 0x000fc60000010000 */
[----:B------:R-:W-:-:S13]  /*4f50*/  ISETP.GT.AND P2, PT, R0, R17, PT ;  /* 0x000000110000720c */ /* 0x000fda0003f44270 */
[----:B----4-:R-:W-:Y:S05]  /*4f60*/  @!P2 BRA `(.L_x_3248) ;  /* 0xfffffffc00a4a947 */ /* 0x010fea000383ffff */
.L_x_3244:
[----:B------:R-:W-:Y:S05]  /*4f70*/  BSYNC B0 ;  /* 0x0000000000007941 */ /* 0x000fea0003800000 */
.L_x_3243:
[----:B0-----:R-:W0:Y:S01]  /*4f80*/  SHFL.BFLY PT, R3, R8, 0x10, 0x1f ;  /* 0x0e001f0008037f89 */ /* 0x001e2200000e0000 */
[C---:B------:R-:W-:Y:S01]  /*4f90*/  LOP3.LUT P0, RZ, R18.reuse, 0x1f, RZ, 0xc0, !PT ;  /* 0x0000001f12ff7812 */ /* 0x040fe2000780c0ff */
[----:B------:R-:W-:Y:S01]  /*4fa0*/  ULDC.U8 UR5, c[0x0][0x31c] ;  /* 0x0000c70000057ab9 */ /* 0x000fe20000000000 */
[----:B------:R-:W-:-:S04]  /*4fb0*/  LOP3.LUT R6, R18, 0x1f, RZ, 0xc0, !PT ;  /* 0x0000001f12067812 */ /* 0x000fc800078ec0ff */
[----:B------:R-:W-:-:S07]  /*4fc0*/  ISETP.GT.U32.AND P2, PT, R6, 0x1, PT ;  /* 0x000000010600780c */ /* 0x000fce0003f44070 */
[----:B------:R-:W4:Y:S01]  /*4fd0*/  @!P0 S2R R7, SR_CgaCtaId ;  /* 0x0000000000078919 */ /* 0x000f220000008800 */
[----:B------:R-:W-:-:S05]  /*4fe0*/  @!P0 MOV R6, 0x400 ;  /* 0x0000040000068802 */ /* 0x000fca0000000f00 */
[----:B-1----:R-:W1:Y:S01]  /*4ff0*/  @!P2 S2R R11, SR_CgaCtaId ;  /* 0x00000000000ba919 */ /* 0x002e620000008800 */
[----:B0-----:R-:W-:-:S05]  /*5000*/  FADD.FTZ R3, R3, R8 ;  /* 0x0000000803037221 */ /* 0x001fca0000010000 */
[----:B------:R-:W0:Y:S01]  /*5010*/  SHFL.BFLY PT, R0, R3, 0x8, 0x1f ;  /* 0x0d001f0003007f89 */ /* 0x000e2200000e0000 */
[----:B----4-:R-:W-:Y:S02]  /*5020*/  @!P0 LEA R7, R7, R6, 0x18 ;  /* 0x0000000607078211 */ /* 0x010fe400078ec0ff */
[----:B------:R-:W-:-:S04]  /*5030*/  @!P2 MOV R6, 0x400 ;  /* 0x000004000006a802 */ /* 0x000fc80000000f00 */
[----:B-1----:R-:W-:Y:S01]  /*5040*/  @!P2 LEA R6, R11, R6, 0x18 ;  /* 0x000000060b06a211 */ /* 0x002fe200078ec0ff */
        /* <DEDUP_REMOVED lines=24> */
[----:B------:R-:W4:Y:S01]  /*51d0*/  LDC R5, c[0x0][0x284] ;  /* 0x0000a100ff057b82 */ /* 0x000f220000000800 */
[----:B-1----:R-:W-:-:S04]  /*51e0*/  IMAD R0, R22, R3, R0 ;  /* 0x0000000316007224 */ /* 0x002fc800078e0200 */
[----:B----4-:R-:W-:-:S05]  /*51f0*/  IMAD R2, R0, R5, RZ ;  /* 0x0000000500027224 */ /* 0x010fca00078e02ff */
[----:B------:R-:W-:-:S07]  /*5200*/  SHF.R.S32.HI R3, RZ, 0x1f, R2 ;  /* 0x0000001fff037819 */ /* 0x000fce0000011402 */
.L_x_3249:
[----:B------:R-:W-:Y:S01]  /*5210*/  ULDC.64 UR6, c[0x0][0x310] ;  /* 0x0000c40000067ab9 */ /* 0x000fe20000000a00 */
[----:B------:R-:W-:Y:S04]  /*5220*/  BSSY B0, `(.L_x_3250) ;  /* 0x0000012000007945 */ /* 0x000fe80003800000 */
[----:B------:R-:W-:Y:S05]  /*5230*/  @P1 BRA `(.L_x_3251) ;  /* 0x0000000000401947 */ /* 0x000fea0003800000 */
[----:B0-----:R-:W-:-:S04]  /*5240*/  FADD.FTZ R0, R6, 9.9999999747524270788e-07 ;  /* 0x358637bd06007421 */ /* 0x001fc80000010000 */
[----:B------:R0:W1:Y:S03]  /*5250*/  MUFU.RCP R11, R0 ;  /* 0x00000000000b7308 */ /* 0x0000660000001000 */
.L_x_3253:
        /* <DEDUP_REMOVED lines=11> */
.L_x_3252:
[----:B------:R-:W-:-:S05]  /*5310*/  VIADD R9, R9, 0x40 ;  /* 0x0000004009097836 */ /* 0x000fca0000000000 */
[----:B------:R-:W-:-:S13]  /*5320*/  ISETP.GT.AND P1, PT, R9, R17, PT ;  /* 0x000000110900720c */ /* 0x000fda0003f24270 */
[----:B------:R-:W-:Y:S05]  /*5330*/  @!P1 BRA `(.L_x_3253) ;  /* 0xfffffffc00c89947 */ /* 0x000fea000383ffff */
.L_x_3251:
[----:B------:R-:W-:Y:S05]  /*5340*/  BSYNC B0 ;  /* 0x0000000000007941 */ /* 0x000fea0003800000 */
.L_x_3250:
[----:B------:R-:W-:Y:S01]  /*5350*/  ULDC.64 UR6, c[0x0][0x240] ;  /* 0x0000900000067ab9 */ /* 0x000fe20000000a00 */
[----:B------:R-:W-:Y:S02]  /*5360*/  IADD3 R2, R18, 0x3f, RZ ;  /* 0x0000003f12027810 */ /* 0x000fe40007ffe0ff */
[----:B---3--:R-:W-:Y:S02]  /*5370*/  CS2R R10, SRZ ;  /* 0x00000000000a7805 */ /* 0x008fe4000001ff00 */
[----:B------:R-:W-:Y:S02]  /*5380*/  ISETP.NE.U32.AND P0, PT, RZ, UR6, PT ;  /* 0x00000006ff007c0c */ /* 0x000fe4000bf05070 */
[----:B01----:R-:W-:Y:S02]  /*5390*/  CS2R R8, SRZ ;  /* 0x0000000000087805 */ /* 0x003fe4000001ff00 */
[----:B------:R-:W-:Y:S01]  /*53a0*/  SHF.R.S32.HI R13, RZ, 0x1f, R18 ;  /* 0x0000001fff0d7819 */ /* 0x000fe20000011412 */
[----:B------:R-:W-:Y:S01]  /*53b0*/  ULDC UR5, c[0x0][0x284] ;  /* 0x0000a10000057ab9 */ /* 0x000fe20000000800 */
[----:B------:R-:W-:-:S02]  /*53c0*/  ISETP.NE.AND.EX P0, PT, RZ, UR7, PT, P0 ;  /* 0x00000007ff007c0c */ /* 0x000fc4000bf05300 */
[----:B------:R-:W-:Y:S02]  /*53d0*/  LEA.HI R13, R13, R18, RZ, 0x6 ;  /* 0x000000120d0d7211 */ /* 0x000fe400078f30ff */
[----:B------:R-:W-:Y:S02]  /*53e0*/  ISETP.GT.U32.OR P0, PT, R2, 0x7e, !P0 ;  /* 0x0000007e0200780c */ /* 0x000fe40004704470 */
[----:B------:R-:W-:-:S05]  /*53f0*/  LOP3.LUT R3, R13, 0x3fffffc0, RZ, 0xc0, !PT ;  /* 0x3fffffc00d037812 */ /* 0x000fca00078ec0ff */
[----:B------:R-:W-:-:S04]  /*5400*/  IMAD.IADD R3, R18, 0x1, -R3 ;  /* 0x0000000112037824 */ /* 0x000fc800078e0a03 */
[----:B------:R-:W-:Y:S02]  /*5410*/  IMAD.SHL.U32 R3, R3, 0x4, RZ ;  /* 0x0000000403037824 */ /* 0x000fe400078e00ff */
[----:B------:R-:W0:Y:S01]  /*5420*/  @!P0 LDC.64 R20, c[0x0][0x240] ;  /* 0x00009000ff148b82 */ /* 0x000e220000000a00 */
[----:B------:R-:W-:Y:S01]  /*5430*/  SHF.R.S32.HI R13, RZ, 0x6, R13 ;  /* 0x00000006ff0d7819 */ /* 0x000fe2000001140d */
[----:B------:R-:W-:Y:S01]  /*5440*/  @!P0 IMAD R5, R19, 0x100, R3 ;  /* 0x0000010013058824 */ /* 0x000fe200078e0203 */
[----:B------:R-:W-:-:S03]  /*5450*/  VIMNMX R15, R17, UR5, PT ;  /* 0x00000005110f7c48 */ /* 0x000fc6000bfe0100 */
[----:B------:R-:W-:Y:S01]  /*5460*/  IMAD.IADD R0, R26, 0x1, R13 ;  /* 0x000000011a007824 */ /* 0x000fe200078e020d */
[----:B------:R-:W-:Y:S01]  /*5470*/  ISETP.GT.U32.AND P1, PT, R2, 0x7e, PT ;  /* 0x0000007e0200780c */ /* 0x000fe20003f24070 */
[----:B------:R-:W-:Y:S02]  /*5480*/  IMAD R2, R4, UR5, R3 ;  /* 0x0000000504027c24 */ /* 0x000fe4000f8e0203 */
[----:B0-----:R-:W-:-:S05]  /*5490*/  @!P0 IMAD.WIDE R20, R5, 0x4, R20 ;  /* 0x0000000405148825 */ /* 0x001fca00078e0214 */
[----:B------:R0:W5:Y:S01]  /*54a0*/  @!P0 LDG.E.128 R8, desc[UR36][R20.64] ;  /* 0x0000002414088981 */ /* 0x000162000c1e1d00 */
[----:B------:R-:W-:Y:S01]  /*54b0*/  BAR.SYNC.DEFER_BLOCKING 0x0 ;  /* 0x0000000000007b1d */ /* 0x000fe20000010000 */
[----:B------:R-:W-:Y:S01]  /*54c0*/  ISETP.GE.AND P0, PT, R0, R15, PT ;  /* 0x0000000f0000720c */ /* 0x000fe20003f06270 */
[----:B------:R-:W-:Y:S01]  /*54d0*/  IMAD R22, R22, UR5, RZ ;  /* 0x0000000516167c24 */ /* 0x000fe2000f8e02ff */
[----:B------:R-:W-:Y:S02]  /*54e0*/  CS2R R6, SRZ ;  /* 0x0000000000067805 */ /* 0x000fe4000001ff00 */
[----:B------:R-:W-:Y:S02]  /*54f0*/  CS2R R4, SRZ ;  /* 0x0000000000047805 */ /* 0x000fe4000001ff00 */
        /* <DEDUP_REMOVED lines=8> */
[C---:B------:R-:W-:Y:S02]  /*5580*/  IADD3 R5, -R4.reuse, R5, -R26 ;  /* 0x0000000504057210 */ /* 0x040fe40007ffe91a */
[----:B------:R-:W-:Y:S02]  /*5590*/  IADD3 R7, -R4, R7, RZ ;  /* 0x0000000704077210 */ /* 0x000fe40007ffe1ff */
[----:B------:R-:W-:-:S02]  /*55a0*/  LOP3.LUT P0, R14, R5, 0x3, RZ, 0xc0, !PT ;  /* 0x00000003050e7812 */ /* 0x000fc4000780c0ff */
[----:B------:R-:W-:Y:S02]  /*55b0*/  CS2R R4, SRZ ;  /* 0x0000000000047805 */ /* 0x000fe4000001ff00 */
[----:B------:R-:W-:Y:S02]  /*55c0*/  ISETP.GE.U32.AND P2, PT, R7, 0x3, PT ;  /* 0x000000030700780c */ /* 0x000fe40003f46070 */
[----:B------:R-:W-:-:S07]  /*55d0*/  CS2R R6, SRZ ;  /* 0x0000000000067805 */ /* 0x000fce000001ff00 */
[----:B------:R-:W-:Y:S05]  /*55e0*/  @!P0 BRA `(.L_x_3257) ;  /* 0x0000000000588947 */ /* 0x000fea0003800000 */
[----:B------:R-:W-:Y:S01]  /*55f0*/  IMAD.SHL.U32 R21, R0, 0x100, RZ ;  /* 0x0000010000157824 */ /* 0x000fe200078e00ff */
[----:B------:R-:W-:Y:S01]  /*5600*/  ULDC.64 UR6, c[0x0][0x250] ;  /* 0x0000940000067ab9 */ /* 0x000fe20000000a00 */
[----:B------:R-:W-:Y:S01]  /*5610*/  LEA R27, R13, UR4, 0x2 ;  /* 0x000000040d1b7c11 */ /* 0x000fe2000f8e10ff */
[----:B------:R-:W-:Y:S02]  /*5620*/  IMAD.MOV.U32 R18, RZ, RZ, R0 ;  /* 0x000000ffff127224 */ /* 0x000fe400078e0000 */
[----:B------:R-:W-:-:S04]  /*5630*/  IADD3 R4, P0, R2, R21, RZ ;  /* 0x0000001502047210 */ /* 0x000fc80007f1e0ff */
[----:B------:R-:W-:Y:S02]  /*5640*/  LEA.HI.X.SX32 R21, R21, R12, 0x1, P0 ;  /* 0x0000000c15157211 */ /* 0x000fe400000f0eff */
[----:B------:R-:W-:-:S04]  /*5650*/  LEA R20, P0, R4, UR6, 0x2 ;  /* 0x0000000604147c11 */ /* 0x000fc8000f8010ff */
[----:B------:R-:W-:Y:S01]  /*5660*/  LEA.HI.X R21, R4, UR7, R21, 0x2, P0 ;  /* 0x0000000704157c11 */ /* 0x000fe200080f1415 */
[----:B------:R-:W-:-:S08]  /*5670*/  IMAD.MOV.U32 R4, RZ, RZ, RZ ;  /* 0x000000ffff047224 */ /* 0x000fd000078e00ff */
.L_x_3258:
[----:B-----5:R0:W3:Y:S01]  /*5680*/  LDG.E.128 R28, desc[UR36][R20.64] ;  /* 0x00000024141c7981 */ /* 0x0200e2000c1e1d00 */
[----:B------:R-:W-:Y:S01]  /*5690*/  IADD3 R14, R14, -0x1, RZ ;  /* 0xffffffff0e0e7810 */ /* 0x000fe20007ffe0ff */
[----:B------:R-:W-:Y:S02]  /*56a0*/  VIADD R18, R18, 0x1 ;  /* 0x0000000112127836 */ /* 0x000fe40000000000 */
[----:B------:R1:W3:Y:S01]  /*56b0*/  LDS R32, [R27] ;  /* 0x000000001b207984 */ /* 0x0002e20000000800 */
[----:B------:R-:W-:Y:S02]  /*56c0*/  ISETP.NE.AND P0, PT, R14, RZ, PT ;  /* 0x000000ff0e00720c */ /* 0x000fe40003f05270 */
[----:B0-----:R-:W-:Y:S01]  /*56d0*/  IADD3 R20, P3, R20, 0x400, RZ ;  /* 0x0000040014147810 */ /* 0x001fe20007f7e0ff */
[----:B-1----:R-:W-:-:S04]  /*56e0*/  VIADD R27, R27, 0x4 ;  /* 0x000000041b1b7836 */ /* 0x002fc80000000000 */
[----:B------:R-:W-:Y:S02]  /*56f0*/  IMAD.X R21, RZ, RZ, R21, P3 ;  /* 0x000000ffff157224 */ /* 0x000fe400018e0615 */
[-C--:B---3--:R-:W-:Y:S01]  /*5700*/  FFMA.FTZ R4, R28, R32.reuse, R4 ;  /* 0x000000201c047223 */ /* 0x088fe20000010004 */
[-C--:B------:R-:W-:Y:S01]  /*5710*/  FFMA.FTZ R5, R29, R32.reuse, R5 ;  /* 0x000000201d057223 */ /* 0x080fe20000010005 */
[-C--:B------:R-:W-:Y:S01]  /*5720*/  FFMA.FTZ R6, R30, R32.reuse, R6 ;  /* 0x000000201e067223 */ /* 0x080fe20000010006 */
[----:B------:R-:W-:Y:S01]  /*5730*/  FFMA.FTZ R7, R31, R32, R7 ;  /* 0x000000201f077223 */ /* 0x000fe20000010007 */
[----:B------:R-:W-:Y:S06]  /*5740*/  @P0 BRA `(.L_x_3258) ;  /* 0xfffffffc00cc0947 */ /* 0x000fec000383ffff */
.L_x_3257:
[----:B------:R-:W-:Y:S05]  /*5750*/  BSYNC B1 ;  /* 0x0000000000017941 */ /* 0x000fea0003800000 */
.L_x_3256:
[----:B------:R-:W-:Y:S05]  /*5760*/  @!P2 BRA `(.L_x_3255) ;  /* 0x0000000c003ca947 */ /* 0x000fea0003800000 */
[----:B-----5:R-:W-:Y:S01]  /*5770*/  IADD3 R28, R15, -R18, RZ ;  /* 0x800000120f1c7210 */ /* 0x020fe20007ffe0ff */
[C---:B------:R-:W-:Y:S01]  /*5780*/  IMAD.SHL.U32 R21, R18.reuse, 0x100, RZ ;  /* 0x0000010012157824 */ /* 0x040fe200078e00ff */
[----:B------:R-:W-:Y:S01]  /*5790*/  LEA R27, R18, 0x8, 0x2 ;  /* 0x00000008121b7811 */ /* 0x000fe200078e10ff */
[----:B------:R-:W-:Y:S01]  /*57a0*/  ULDC.64 UR6, c[0x0][0x250] ;  /* 0x0000940000067ab9 */ /* 0x000fe20000000a00 */
[----:B------:R-:W-:Y:S01]  /*57b0*/  ISETP.GT.AND P2, PT, R28, 0xc, PT ;  /* 0x0000000c1c00780c */ /* 0x000fe20003f44270 */
[----:B------:R-:W-:Y:S01]  /*57c0*/  BSSY B1, `(.L_x_3259) ;  /* 0x0000073000017945 */ /* 0x000fe20003800000 */
[----:B------:R-:W-:Y:S01]  /*57d0*/  IADD3 R14, P0, R2, R21, RZ ;  /* 0x00000015020e7210 */ /* 0x000fe20007f1e0ff */
[----:B------:R-:W-:-:S03]  /*57e0*/  IMAD R27, R26, -0x4, R27 ;  /* 0xfffffffc1a1b7824 */ /* 0x000fc600078e021b */
[----:B------:R-:W-:Y:S02]  /*57f0*/  LEA.HI.X.SX32 R21, R21, R12, 0x1, P0 ;  /* 0x0000000c15157211 */ /* 0x000fe400000f0eff */
[----:B------:R-:W-:-:S04]  /*5800*/  LEA R20, P0, R14, UR6, 0x2 ;  /* 0x000000060e147c11 */ /* 0x000fc8000f8010ff */
[----:B------:R-:W-:Y:S01]  /*5810*/  LEA.HI.X R21, R14, UR7, R21, 0x2, P0 ;  /* 0x000000070e157c11 */ /* 0x000fe200080f1415 */
[----:B------:R-:W-:Y:S01]  /*5820*/  VIADD R14, R27, UR4 ;  /* 0x000000041b0e7c36 */ /* 0x000fe20008000000 */
[----:B------:R-:W-:Y:S01]  /*5830*/  PLOP3.LUT P0, PT, PT, PT, PT, 0x80, 0x0 ;  /* 0x000000000000781c */ /* 0x000fe20003f0f070 */
[----:B------:R-:W-:-:S12]  /*5840*/  @!P2 BRA `(.L_x_3260) ;  /* 0x0000000400a8a947 */ /* 0x000fd80003800000 */
[----:B------:R-:W-:Y:S01]  /*5850*/  PLOP3.LUT P0, PT, PT, PT, PT, 0x8, 0x0 ;  /* 0x000000000000781c */ /* 0x000fe20003f0e170 */
[----:B------:R-:W-:-:S12]  /*5860*/  VIADD R27, R15, 0xfffffff4 ;  /* 0xfffffff40f1b7836 */ /* 0x000fd80000000000 */
.L_x_3261:
[----:B------:R-:W3:Y:S04]  /*5870*/  LDG.E.128 R88, desc[UR36][R20.64] ;  /* 0x0000002414587981 */ /* 0x000ee8000c1e1d00 */
[----:B------:R-:W4:Y:S04]  /*5880*/  LDG.E.128 R84, desc[UR36][R20.64+0x400] ;  /* 0x0004002414547981 */ /* 0x000f28000c1e1d00 */
[----:B------:R-:W5:Y:S04]  /*5890*/  LDG.E.128 R80, desc[UR36][R20.64+0x800] ;  /* 0x0008002414507981 */ /* 0x000f68000c1e1d00 */
        /* <DEDUP_REMOVED lines=10> */
[----:B--2---:R-:W2:Y:S04]  /*5940*/  LDG.E.128 R36, desc[UR36][R20.64+0x3400] ;  /* 0x0034002414247981 */ /* 0x004ea8000c1e1d00 */
[----:B------:R-:W2:Y:S04]  /*5950*/  LDG.E.128 R32, desc[UR36][R20.64+0x3800] ;  /* 0x0038002414207981 */ /* 0x000ea8000c1e1d00 */
[----:B------:R0:W2:Y:S01]  /*5960*/  LDG.E.128 R28, desc[UR36][R20.64+0x3c00] ;  /* 0x003c0024141c7981 */ /* 0x0000a2000c1e1d00 */
[----:B------:R-:W-:Y:S01]  /*5970*/  IADD3 R92, P2, R20, 0x4000, RZ ;  /* 0x00004000145c7810 */ /* 0x000fe20007f5e0ff */
[----:B------:R-:W-:-:S02]  /*5980*/  VIADD R18, R18, 0x10 ;  /* 0x0000001012127836 */ /* 0x000fc40000000000 */
[----:B------:R-:W3:Y:S02]  /*5990*/  LDS R94, [R14+-0x8] ;  /* 0xfffff8000e5e7984 */ /* 0x000ee40000000800 */
[----:B------:R-:W-:Y:S01]  /*59a0*/  IMAD.X R93, RZ, RZ, R21, P2 ;  /* 0x000000ffff5d7224 */ /* 0x000fe200010e0615 */
[----:B------:R-:W-:Y:S01]  /*59b0*/  ISETP.GE.AND P2, PT, R18, R27, PT ;  /* 0x0000001b1200720c */ /* 0x000fe20003f46270 */
[----:B------:R-:W4:Y:S04]  /*59c0*/  LDS R95, [R14+-0x4] ;  /* 0xfffffc000e5f7984 */ /* 0x000f280000000800 */
[----:B------:R-:W5:Y:S04]  /*59d0*/  LDS R96, [R14] ;  /* 0x000000000e607984 */ /* 0x000f680000000800 */
        /* <DEDUP_REMOVED lines=15> */
[-C--:B-----5:R-:W-:Y:S01]  /*5ad0*/  FFMA.FTZ R21, R80, R96.reuse, R21 ;  /* 0x0000006050157223 */ /* 0x0a0fe20000010015 */
[----:B------:R-:W-:Y:S01]  /*5ae0*/  FFMA.FTZ R94, R87, R95, R94 ;  /* 0x0000005f575e7223 */ /* 0x000fe2000001005e */
[-C--:B------:R-:W-:Y:S01]  /*5af0*/  FFMA.FTZ R4, R81, R96.reuse, R4 ;  /* 0x0000006051047223 */ /* 0x080fe20000010004 */
[----:B------:R-:W5:Y:S01]  /*5b00*/  LDS R80, [R14+0x24] ;  /* 0x000024000e507984 */ /* 0x000f620000000800 */
[-C--:B------:R-:W-:Y:S01]  /*5b10*/  FFMA.FTZ R5, R82, R96.reuse, R5 ;  /* 0x0000006052057223 */ /* 0x080fe20000010005 */
[----:B------:R-:W-:Y:S01]  /*5b20*/  FFMA.FTZ R94, R83, R96, R94 ;  /* 0x00000060535e7223 */ /* 0x000fe2000001005e */
[-C--:B-1----:R-:W-:Y:S01]  /*5b30*/  FFMA.FTZ R21, R76, R97.reuse, R21 ;  /* 0x000000614c157223 */ /* 0x082fe20000010015 */
        /* <DEDUP_REMOVED lines=36> */
[-C--:B-----5:R-:W-:Y:S01]  /*5d80*/  FFMA.FTZ R4, R45, R80.reuse, R4 ;  /* 0x000000502d047223 */ /* 0x0a0fe20000010004 */
        /* <DEDUP_REMOVED lines=19> */
[----:B------:R-:W-:-:S02]  /*5ec0*/  IMAD.MOV.U32 R20, RZ, RZ, R92 ;  /* 0x000000ffff147224 */ /* 0x000fc400078e005c */
[----:B------:R-:W-:Y:S01]  /*5ed0*/  IMAD.MOV.U32 R21, RZ, RZ, R93 ;  /* 0x000000ffff157224 */ /* 0x000fe200078e005d */
[----:B------:R-:W-:Y:S06]  /*5ee0*/  @!P2 BRA `(.L_x_3261) ;  /* 0xfffffff80060a947 */ /* 0x000fec000383ffff */
.L_x_3260:
[----:B------:R-:W-:Y:S05]  /*5ef0*/  BSYNC B1 ;  /* 0x0000000000017941 */ /* 0x000fea0003800000 */
.L_x_3259:
[----:B------:R-:W-:Y:S01]  /*5f00*/  IMAD.IADD R27, R15, 0x1, -R18 ;  /* 0x000000010f1b7824 */ /* 0x000fe200078e0a12 */
[----:B------:R-:W-:Y:S04]  /*5f10*/  BSSY B1, `(.L_x_3262) ;  /* 0x000003a000017945 */ /* 0x000fe80003800000 */
[----:B------:R-:W-:-:S13]  /*5f20*/  ISETP.GT.AND P2, PT, R27, 0x4, PT ;  /* 0x000000041b00780c */ /* 0x000fda0003f44270 */
[----:B------:R-:W-:Y:S05]  /*5f30*/  @!P2 BRA `(.L_x_3263) ;  /* 0x0000000000dca947 */ /* 0x000fea0003800000 */
[----:B------:R-:W3:Y:S04]  /*5f40*/  LDG.E.128 R56, desc[UR36][R20.64] ;  /* 0x0000002414387981 */ /* 0x000ee8000c1e1d00 */
[----:B------:R-:W4:Y:S04]  /*5f50*/  LDG.E.128 R52, desc[UR36][R20.64+0x400] ;  /* 0x0004002414347981 */ /* 0x000f28000c1e1d00 */
[----:B------:R-:W5:Y:S04]  /*5f60*/  LDG.E.128 R48, desc[UR36][R20.64+0x800] ;  /* 0x0008002414307981 */ /* 0x000f68000c1e1d00 */
[----:B------:R-:W5:Y:S04]  /*5f70*/  LDG.E.128 R44, desc[UR36][R20.64+0xc00] ;  /* 0x000c0024142c7981 */ /* 0x000f68000c1e1d00 */
[----:B------:R-:W5:Y:S04]  /*5f80*/  LDG.E.128 R40, desc[UR36][R20.64+0x1000] ;  /* 0x0010002414287981 */ /* 0x000f68000c1e1d00 */
[----:B--2---:R-:W2:Y:S04]  /*5f90*/  LDG.E.128 R36, desc[UR36][R20.64+0x1400] ;  /* 0x0014002414247981 */ /* 0x004ea8000c1e1d00 */
[----:B------:R-:W2:Y:S04]  /*5fa0*/  LDG.E.128 R32, desc[UR36][R20.64+0x1800] ;  /* 0x0018002414207981 */ /* 0x000ea8000c1e1d00 */
[----:B------:R3:W2:Y:S01]  /*5fb0*/  LDG.E.128 R28, desc[UR36][R20.64+0x1c00] ;  /* 0x001c0024141c7981 */ /* 0x0006a2000c1e1d00 */
[----:B------:R-:W-:-:S02]  /*5fc0*/  IADD3 R67, P0, R20, 0x2000, RZ ;  /* 0x0000200014437810 */ /* 0x000fc40007f1e0ff */
[----:B------:R-:W-:Y:S01]  /*5fd0*/  IADD3 R18, R18, 0x8, RZ ;  /* 0x0000000812127810 */ /* 0x000fe20007ffe0ff */
[----:B------:R-:W3:Y:S02]  /*5fe0*/  LDS R27, [R14+-0x8] ;  /* 0xfffff8000e1b7984 */ /* 0x000ee40000000800 */
[----:B------:R-:W-:Y:S01]  /*5ff0*/  IMAD.X R68, RZ, RZ, R21, P0 ;  /* 0x000000ffff447224 */ /* 0x000fe200000e0615 */
[----:B------:R-:W-:Y:S01]  /*6000*/  PLOP3.LUT P0, PT, PT, PT, PT, 0x8, 0x0 ;  /* 0x000000000000781c */ /* 0x000fe20003f0e170 */
[----:B------:R-:W4:Y:S04]  /*6010*/  LDS R60, [R14+-0x4] ;  /* 0xfffffc000e3c7984 */ /* 0x000f280000000800 */
[----:B------:R-:W5:Y:S04]  /*6020*/  LDS R61, [R14] ;  /* 0x000000000e3d7984 */ /* 0x000f680000000800 */
[----:B------:R-:W0:Y:S04]  /*6030*/  LDS R62, [R14+0x4] ;  /* 0x000004000e3e7984 */ /* 0x000e280000000800 */
[----:B------:R-:W1:Y:S04]  /*6040*/  LDS R63, [R14+0x8] ;  /* 0x000008000e3f7984 */ /* 0x000e680000000800 */
[----:B------:R-:W2:Y:S04]  /*6050*/  LDS R64, [R14+0xc] ;  /* 0x00000c000e407984 */ /* 0x000ea80000000800 */
[----:B------:R-:W2:Y:S04]  /*6060*/  LDS R65, [R14+0x10] ;  /* 0x000010000e417984 */ /* 0x000ea80000000800 */
[----:B------:R0:W2:Y:S02]  /*6070*/  LDS R66, [R14+0x14] ;  /* 0x000014000e427984 */ /* 0x0000a40000000800 */
        /* <DEDUP_REMOVED lines=34> */
[----:B------:R-:W-:-:S07]  /*62a0*/  IMAD.MOV.U32 R21, RZ, RZ, R68 ;  /* 0x000000ffff157224 */ /* 0x000fce00078e0044 */
.L_x_3263:
[----:B------:R-:W-:Y:S05]  /*62b0*/  BSYNC B1 ;  /* 0x0000000000017941 */ /* 0x000fea0003800000 */
.L_x_3262:
[----:B------:R-:W-:-:S13]  /*62c0*/  ISETP.LT.OR P0, PT, R18, R15, P0 ;  /* 0x0000000f1200720c */ /* 0x000fda0000701670 */
[----:B------:R-:W-:Y:S05]  /*62d0*/  @!P0 BRA `(.L_x_3255) ;  /* 0x0000000000608947 */ /* 0x000fea0003800000 */
[----:B------:R-:W3:Y:S04]  /*62e0*/  LDG.E.128 R28, desc[UR36][R20.64] ;  /* 0x00000024141c7981 */ /* 0x000ee8000c1e1d00 */
[----:B------:R-:W4:Y:S04]  /*62f0*/  LDG.E.128 R32, desc[UR36][R20.64+0x400] ;  /* 0x0004002414207981 */ /* 0x000f28000c1e1d00 */
[----:B--2---:R-:W2:Y:S04]  /*6300*/  LDG.E.128 R36, desc[UR36][R20.64+0x800] ;  /* 0x0008002414247981 */ /* 0x004ea8000c1e1d00 */
[----:B------:R-:W5:Y:S04]  /*6310*/  LDG.E.128 R44, desc[UR36][R20.64+0xc00] ;  /* 0x000c0024142c7981 */ /* 0x000f68000c1e1d00 */
[----:B------:R-:W3:Y:S04]  /*6320*/  LDS R15, [R14+-0x8] ;  /* 0xfffff8000e0f7984 */ /* 0x000ee80000000800 */
[----:B------:R-:W4:Y:S04]  /*6330*/  LDS R18, [R14+-0x4] ;  /* 0xfffffc000e127984 */ /* 0x000f280000000800 */
[----:B------:R-:W2:Y:S04]  /*6340*/  LDS R40, [R14] ;  /* 0x000000000e287984 */ /* 0x000ea80000000800 */
[----:B------:R-:W5:Y:S01]  /*6350*/  LDS R41, [R14+0x4] ;  /* 0x000004000e297984 */ /* 0x000f620000000800 */
        /* <DEDUP_REMOVED lines=12> */
[-C--:B-----5:R-:W-:Y:S01]  /*6420*/  FFMA.FTZ R4, R44, R41.reuse, R27 ;  /* 0x000000292c047223 */ /* 0x0a0fe2000001001b */
[-C--:B------:R-:W-:Y:S01]  /*6430*/  FFMA.FTZ R5, R45, R41.reuse, R18 ;  /* 0x000000292d057223 */ /* 0x080fe20000010012 */
[-C--:B------:R-:W-:Y:S01]  /*6440*/  FFMA.FTZ R6, R46, R41.reuse, R7 ;  /* 0x000000292e067223 */ /* 0x080fe20000010007 */
[----:B------:R-:W-:-:S07]  /*6450*/  FFMA.FTZ R7, R47, R41, R40 ;  /* 0x000000292f077223 */ /* 0x000fce0000010028 */
.L_x_3255:
[----:B------:R-:W-:Y:S05]  /*6460*/  BSYNC B0 ;  /* 0x0000000000007941 */ /* 0x000fea0003800000 */
.L_x_3254:
[----:B------:R-:W-:Y:S01]  /*6470*/  ISETP.GE.AND P0, PT, R0, R17, PT ;  /* 0x000000110000720c */ /* 0x000fe20003f06270 */
[----:B------:R-:W-:Y:S01]  /*6480*/  ULDC.64 UR8, c[0x0][0x250] ;  /* 0x0000940000087ab9 */ /* 0x000fe20000000a00 */
[----:B------:R-:W-:Y:S01]  /*6490*/  ULDC.64 UR6, c[0x0][0x250] ;  /* 0x0000940000067ab9 */ /* 0x000fe20000000a00 */
[----:B------:R-:W-:Y:S10]  /*64a0*/  BSSY B0, `(.L_x_3264) ;  /* 0x00000d7000007945 */ /* 0x000ff40003800000 */
[----:B------:R-:W-:Y:S05]  /*64b0*/  @P0 BRA `(.L_x_3265) ;  /* 0x0000000c00540947 */ /* 0x000fea0003800000 */
[----:B------:R-:W-:Y:S01]  /*64c0*/  IADD3 R14, -R26, R17, -R13 ;  /* 0x000000111a0e7210 */ /* 0x000fe20007ffe90d */
[----:B------:R-:W-:Y:S03]  /*64d0*/  BSSY B1, `(.L_x_3266) ;  /* 0x0000030000017945 */ /* 0x000fe60003800000 */
[----:B------:R-:W-:-:S13]  /*64e0*/  LOP3.LUT P0, R14, R14, 0x3, RZ, 0xc0, !PT ;  /* 0x000000030e0e7812 */ /* 0x000fda000780c0ff */
[----:B------:R-:W-:Y:S05]  /*64f0*/  @!P0 BRA `(.L_x_3267) ;  /* 0x0000000000b48947 */ /* 0x000fea0003800000 */
[----:B------:R-:W-:Y:S01]  /*6500*/  IMAD.MOV.U32 R18, RZ, RZ, R14 ;  /* 0x000000ffff127224 */ /* 0x000fe200078e000e */
[----:B------:R-:W-:-:S07]  /*6510*/  LEA R20, R13, UR4, 0x2 ;  /* 0x000000040d147c11 */ /* 0x000fce000f8e10ff */
.L_x_3270:
        /* <DEDUP_REMOVED lines=8> */
[----:B-----5:R-:W0:Y:S01]  /*65a0*/  I2F.RP R28, R27 ;  /* 0x0000001b001c7306 */ /* 0x020e220000209400 */
[----:B------:R-:W-:Y:S02]  /*65b0*/  ISETP.GE.AND P3, PT, R0, RZ, PT ;  /* 0x000000ff0000720c */ /* 0x000fe40003f66270 */
[----:B------:R-:W-:-:S05]  /*65c0*/  ISETP.NE.AND P4, PT, R21, RZ, PT ;  /* 0x000000ff1500720c */ /* 0x000fca0003f85270 */
[----:B0-----:R-:W0:Y:S02]  /*65d0*/  MUFU.RCP R28, R28 ;  /* 0x0000001c001c7308 */ /* 0x001e240000001000 */
[----:B0-----:R-:W-:-:S06]  /*65e0*/  VIADD R29, R28, 0xffffffe ;  /* 0x0ffffffe1c1d7836 */ /* 0x001fcc0000000000 */
        /* <DEDUP_REMOVED lines=26> */
.L_x_3269:
[----:B------:R-:W-:Y:S05]  /*6790*/  BSYNC B2 ;  /* 0x0000000000027941 */ /* 0x000fea0003800000 */
.L_x_3268:
[----:B------:R-:W-:Y:S01]  /*67a0*/  IADD3 R0, R0, 0x1, RZ ;  /* 0x0000000100007810 */ /* 0x000fe20007ffe0ff */
[----:B------:R-:W-:Y:S01]  /*67b0*/  VIADD R20, R20, 0x4 ;  /* 0x0000000414147836 */ /* 0x000fe20000000000 */
[----:B------:R-:W-:Y:S06]  /*67c0*/  @P0 BRA `(.L_x_3270) ;  /* 0xfffffffc00540947 */ /* 0x000fec000383ffff */
.L_x_3267:
[----:B------:R-:W-:Y:S05]  /*67d0*/  BSYNC B1 ;  /* 0x0000000000017941 */ /* 0x000fea0003800000 */
.L_x_3266:
[----:B------:R-:W-:-:S04]  /*67e0*/  LOP3.LUT R13, RZ, R13, RZ, 0x33, !PT ;  /* 0x0000000dff0d7212 */ /* 0x000fc800078e33ff */
[----:B------:R-:W-:-:S04]  /*67f0*/  IADD3 R13, -R26, R17, R13 ;  /* 0x000000111a0d7210 */ /* 0x000fc80007ffe10d */
[----:B------:R-:W-:-:S13]  /*6800*/  ISETP.GE.U32.AND P0, PT, R13, 0x3, PT ;  /* 0x000000030d00780c */ /* 0x000fda0003f06070 */
[----:B------:R-:W-:Y:S05]  /*6810*/  @!P0 BRA `(.L_x_3265) ;  /* 0x00000008007c8947 */ /* 0x000fea0003800000 */
[----:B------:R-:W-:-:S05]  /*6820*/  LEA R13, R0, 0x8, 0x2 ;  /* 0x00000008000d7811 */ /* 0x000fca00078e10ff */
[----:B------:R-:W-:-:S04]  /*6830*/  IMAD R13, R26, -0x4, R13 ;  /* 0xfffffffc1a0d7824 */ /* 0x000fc800078e020d */
[----:B------:R-:W-:-:S07]  /*6840*/  VIADD R13, R13, UR4 ;  /* 0x000000040d0d7c36 */ /* 0x000fce0008000000 */
.L_x_3279:
        /* <DEDUP_REMOVED lines=16> */
[----:B0----5:R-:W-:-:S06]  /*6950*/  VIADD R28, R18, 0xffffffe ;  /* 0x0ffffffe121c7836 */ /* 0x021fcc0000000000 */
        /* <DEDUP_REMOVED lines=20> */
[----:B------:R-:W0:Y:S04]  /*6aa0*/  LDS R18, [R13+-0x8] ;  /* 0xfffff8000d127984 */ /* 0x000e280000000800 */
[----:B------:R-:W0:Y:S02]  /*6ab0*/  LDG.E.128 R28, desc[UR36][R14.64] ;  /* 0x000000240e1c7981 */ /* 0x000e24000c1e1d00 */
[-C--:B0-----:R-:W-:Y:S01]  /*6ac0*/  FFMA.FTZ R4, R28, R18.reuse, R4 ;  /* 0x000000121c047223 */ /* 0x081fe20000010004 */
[-C--:B------:R-:W-:Y:S01]  /*6ad0*/  FFMA.FTZ R5, R29, R18.reuse, R5 ;  /* 0x000000121d057223 */ /* 0x080fe20000010005 */
[-C--:B------:R-:W-:Y:S01]  /*6ae0*/  FFMA.FTZ R6, R30, R18.reuse, R6 ;  /* 0x000000121e067223 */ /* 0x080fe20000010006 */
[----:B------:R-:W-:-:S07]  /*6af0*/  FFMA.FTZ R7, R31, R18, R7 ;  /* 0x000000121f077223 */ /* 0x000fce0000010007 */
.L_x_3272:
[----:B------:R-:W-:Y:S05]  /*6b00*/  BSYNC B1 ;  /* 0x0000000000017941 */ /* 0x000fea0003800000 */
.L_x_3271:
        /* <DEDUP_REMOVED lines=8> */
[----:B0----5:R-:W-:-:S06]  /*6b90*/  IADD3 R28, R18, 0xffffffe, RZ ;  /* 0x0ffffffe121c7810 */ /* 0x021fcc0007ffe0ff */
[----:B------:R-:W0:Y:S02]  /*6ba0*/  F2I.FTZ.U32.TRUNC.NTZ R15, R28 ;  /* 0x0000001c000f7305 */ /* 0x000e24000021f000 */
[----:B0-----:R-:W-:-:S04]  /*6bb0*/  IMAD.MOV R14, RZ, RZ, -R15 ;  /* 0x000000ffff0e7224 */ /* 0x001fc800078e0a0f */
[----:B------:R-:W-:Y:S02]  /*6bc0*/  IMAD R31, R14, R29, RZ ;  /* 0x0000001d0e1f7224 */ /* 0x000fe400078e02ff */
[----:B------:R-:W-:-:S04]  /*6bd0*/  IMAD.MOV.U32 R14, RZ, RZ, RZ ;  /* 0x000000ffff0e7224 */ /* 0x000fc800078e00ff */
[----:B------:R-:W-:-:S04]  /*6be0*/  IMAD.HI.U32 R14, R15, R31, R14 ;  /* 0x0000001f0f0e7227 */ /* 0x000fc800078e000e */
[----:B------:R-:W-:-:S04]  /*6bf0*/  IMAD.MOV.U32 R15, RZ, RZ, R30 ;  /* 0x000000ffff0f7224 */ /* 0x000fc800078e001e */
        /* <DEDUP_REMOVED lines=20> */
.L_x_3274:
[----:B------:R-:W-:Y:S05]  /*6d40*/  BSYNC B1 ;  /* 0x0000000000017941 */ /* 0x000fea0003800000 */
.L_x_3273:
[----:B------:R-:W-:Y:S04]  /*6d50*/  BSSY B1, `(.L_x_3275) ;  /* 0x0000023000017945 */ /* 0x000fe80003800000 */
[----:B------:R-:W-:Y:S05]  /*6d60*/  @!P2 BRA `(.L_x_3276) ;  /* 0x000000000084a947 */ /* 0x000fea0003800000 */
[----:B------:R-:W-:Y:S02]  /*6d70*/  IABS R29, R32 ;  /* 0x00000020001d7213 */ /* 0x000fe40000000000 */
[----:B-----5:R-:W-:Y:S02]  /*6d80*/  IABS R28, R21 ;  /* 0x00000015001c7213 */ /* 0x020fe40000000000 */
        /* <DEDUP_REMOVED lines=17> */
[----:B------:R-:W-:-:S05]  /*6ea0*/  @!P0 IADD3 R14, R14, -R29, RZ ;  /* 0x8000001d0e0e8210 */ /* 0x000fca0007ffe0ff */
        /* <DEDUP_REMOVED lines=13> */
.L_x_3276:
[----:B------:R-:W-:Y:S05]  /*6f80*/  BSYNC B1 ;  /* 0x0000000000017941 */ /* 0x000fea0003800000 */
.L_x_3275:
        /* <DEDUP_REMOVED lines=28> */
[----:B------:R-:W-:Y:S02]  /*7150*/  LEA.HI.X R15, R18, UR9, R15, 0x2, P0 ;  /* 0x00000009120f7c11 */ /* 0x000fe400080f140f */
[----:B------:R-:W0:Y:S04]  /*7160*/  LDS R18, [R13+0x4] ;  /* 0x000004000d127984 */ /* 0x000e280000000800 */
[----:B------:R-:W0:Y:S02]  /*7170*/  LDG.E.128 R28, desc[UR36][R14.64] ;  /* 0x000000240e1c7981 */ /* 0x000e24000c1e1d00 */
[-C--:B0-----:R-:W-:Y:S01]  /*7180*/  FFMA.FTZ R4, R28, R18.reuse, R4 ;  /* 0x000000121c047223 */ /* 0x081fe20000010004 */
[-C--:B------:R-:W-:Y:S01]  /*7190*/  FFMA.FTZ R5, R29, R18.reuse, R5 ;  /* 0x000000121d057223 */ /* 0x080fe20000010005 */
[-C--:B------:R-:W-:Y:S01]  /*71a0*/  FFMA.FTZ R6, R30, R18.reuse, R6 ;  /* 0x000000121e067223 */ /* 0x080fe20000010006 */
[----:B------:R-:W-:-:S07]  /*71b0*/  FFMA.FTZ R7, R31, R18, R7 ;  /* 0x000000121f077223 */ /* 0x000fce0000010007 */
.L_x_3278:
[----:B------:R-:W-:Y:S05]  /*71c0*/  BSYNC B1 ;  /* 0x0000000000017941 */ /* 0x000fea0003800000 */
.L_x_3277:
[----:B------:R-:W-:Y:S02]  /*71d0*/  VIADD R0, R0, 0x4 ;  /* 0x0000000400007836 */ /* 0x000fe40000000000 */
[----:B------:R-:W-:-:S03]  /*71e0*/  VIADD R13, R13, 0x10 ;  /* 0x000000100d0d7836 */ /* 0x000fc60000000000 */
[----:B------:R-:W-:-:S13]  /*71f0*/  ISETP.GE.AND P0, PT, R0, R17, PT ;  /* 0x000000110000720c */ /* 0x000fda0003f06270 */
[----:B------:R-:W-:Y:S05]  /*7200*/  @!P0 BRA `(.L_x_3279) ;  /* 0xfffffff400908947 */ /* 0x000fea000383ffff */
.L_x_3265:
[----:B------:R-:W-:Y:S05]  /*7210*/  BSYNC B0 ;  /* 0x0000000000007941 */ /* 0x000fea0003800000 */
.L_x_3264:
        /* <DEDUP_REMOVED lines=8> */
[----:B------:R-:W-:Y:S01]  /*72a0*/  LEA R22, R22, R3, 0x8 ;  /* 0x0000000316167211 */ /* 0x000fe200078e40ff */
[----:B------:R-:W-:Y:S01]  /*72b0*/  IMAD.SHL.U32 R23, R23, 0x100, RZ ;  /* 0x0000010017177824 */ /* 0x000fe200078e00ff */
[----:B------:R-:W-:-:S09]  /*72c0*/  ULDC.64 UR4, c[0x0][0x250] ;  /* 0x0000940000047ab9 */ /* 0x000fd20000000a00 */
        /* <DEDUP_REMOVED lines=10> */
[----:B----4-:R-:W-:-:S03]  /*7370*/  @P3 IMAD.WIDE R12, R25, 0x4, R12 ;  /* 0x00000004190c3825 */ /* 0x010fc600078e020c */
[----:B------:R-:W-:Y:S02]  /*7380*/  @P0 LEA R19, R0, R3, 0x8 ;  /* 0x0000000300130211 */ /* 0x000fe400078e40ff */
[----:B------:R-:W4:Y:S03]  /*7390*/  @P3 LDG.E.128 R32, desc[UR36][R12.64] ;  /* 0x000000240c203981 */ /* 0x000f26000c1e1d00 */
[----:B-1----:R-:W-:-:S05]  /*73a0*/  @P0 IMAD.WIDE R14, R19, 0x4, R14 ;  /* 0x00000004130e0825 */ /* 0x002fca00078e020e */
[----:B--2---:R0:W2:Y:S04]  /*73b0*/  @P0 LDG.E.128 R36, desc[UR36][R14.64] ;  /* 0x000000240e240981 */ /* 0x0040a8000c1e1d00 */
[----:B------:R-:W4:Y:S01]  /*73c0*/  @!P3 LDG.E R29, desc[UR36][R28.64+0x8] ;  /* 0x000008241c1db981 */ /* 0x000f22000c1e1900 */
[----:B------:R-:W1:Y:S01]  /*73d0*/  S2R R19, SR_CgaCtaId ;  /* 0x0000000000137919 */ /* 0x000e620000008800 */
[----:B------:R-:W-:-:S05]  /*73e0*/  MOV R0, 0x400 ;  /* 0x0000040000007802 */ /* 0x000fca0000000f00 */
[----:B------:R-:W-:-:S05]  /*73f0*/  VIADD R0, R0, 0x410 ;  /* 0x0000041000007836 */ /* 0x000fca0000000000 */
[----:B-1----:R-:W-:-:S05]  /*7400*/  LEA R18, R19, R0, 0x18 ;  /* 0x0000000013127211 */ /* 0x002fca00078ec0ff */
[----:B0-----:R-:W-:Y:S01]  /*7410*/  IMAD R15, R17, 0x4, R18 ;  /* 0x00000004110f7824 */ /* 0x001fe200078e0212 */
[----:B------:R-:W-:-:S05]  /*7420*/  SHF.R.S32.HI R18, RZ, 0x1f, R22 ;  /* 0x0000001fff127819 */ /* 0x000fca0000011416 */
[----:B------:R-:W0:Y:S01]  /*7430*/  LDS R15, [R15] ;  /* 0x000000000f0f7984 */ /* 0x000e220000000800 */
        /* <DEDUP_REMOVED lines=30> */
.L_x_3281:
[----:B------:R-:W-:Y:S05]  /*7620*/  BSYNC B0 ;  /* 0x0000000000007941 */ /* 0x000fea0003800000 */
.L_x_3280:
[----:B------:R-:W-:Y:S06]  /*7630*/  BAR.SYNC.DEFER_BLOCKING 0x0 ;  /* 0x0000000000007b1d */ /* 0x000fec0000010000 */
[----:B------:R-:W-:Y:S05]  /*7640*/  @P1 EXIT ;  /* 0x000000000000194d */ /* 0x000fea0003800000 */
[----:B------:R-:W1:Y:S02]  /*7650*/  LDC R0, c[0x0][0x308] ;  /* 0x0000c200ff007b82 */ /* 0x000e640000000800 */
[----:B-1----:R-:W-:-:S13]  /*7660*/  ISETP.NE.AND P0, PT, R0, 0x2, PT ;  /* 0x000000020000780c */ /* 0x002fda0003f05270 */
[----:B0----5:R-:W0:Y:S01]  /*7670*/  @P0 LDC.64 R8, c[0x0][0x210] ;  /* 0x00008400ff080b82 */ /* 0x021e220000000a00 */
[----:B------:R-:W-:-:S04]  /*7680*/  @P0 IMAD.IADD R11, R24, 0x1, R3 ;  /* 0x00000001180b0824 */ /* 0x000fc800078e0203 */
        /* <DEDUP_REMOVED lines=31> */
.L_x_3238:
[----:B------:R-:W-:Y:S01]  /*7880*/  HFMA2.MMA R11, -RZ, RZ, 0, 1.847743988037109375e-06 ;  /* 0x0000001fff0b7435 */ /* 0x000fe200000001ff */
[----:B------:R-:W-:Y:S01]  /*7890*/  BSSY B1, `(.L_x_3282) ;  /* 0x0000006000017945 */ /* 0x000fe20003800000 */
[----:B------:R-:W-:Y:S02]  /*78a0*/  IMAD.MOV.U32 R12, RZ, RZ, 0x2 ;  /* 0x00000002ff0c7424 */ /* 0x000fe400078e00ff */
[----:B------:R-:W-:-:S07]  /*78b0*/  IMAD.MOV.U32 R15, RZ, RZ, -0x1 ;  /* 0xffffffffff0f7424 */ /* 0x000fce00078e00ff */
[----:B-----5:R-:W-:Y:S05]  /*78c0*/  WARPSYNC.COLLECTIVE R15, `(.L_x_3283) ;  /* 0x000000000f087348 */ /* 0x020fea0003c00000 */
[----:B------:R0:W1:Y:S02]  /*78d0*/  SHFL.BFLY P6, R14, R13, R12, R11 ;  /* 0x0c00000c0d0e7389 */ /* 0x00006400000c000b */
[----:B01---5:R-:W-:Y:S01]  /*78e0*/  ENDCOLLECTIVE ;  /* 0x000000000000791b */ /* 0x023fe20003800000 */
.L_x_3283:
[----:B------:R-:W-:Y:S05]  /*78f0*/  BSYNC B1 ;  /* 0x0000000000017941 */ /* 0x000fea0003800000 */
.L_x_3282:
[----:B------:R-:W-:Y:S01]  /*7900*/  FADD.FTZ R13, R13, R14 ;  /* 0x0000000e0d0d7221 */ /* 0x000fe20000010000 */
[----:B------:R-:W-:Y:S02]  /*7910*/  IMAD.MOV.U32 R12, RZ, RZ, 0x1 ;  /* 0x00000001ff0c7424 */ /* 0x000fe400078e00ff */
[----:B------:R-:W-:Y:S02]  /*7920*/  IMAD.MOV.U32 R11, RZ, RZ, 0x1f ;  /* 0x0000001fff0b7424 */ /* 0x000fe400078e00ff */
[----:B------:R-:W-:-:S07]  /*7930*/  IMAD.MOV.U32 R15, RZ, RZ, -0x1 ;  /* 0xffffffffff0f7424 */ /* 0x000fce00078e00ff */
[----:B------:R-:W-:Y:S05]  /*7940*/  WARPSYNC.COLLECTIVE R15, `(.L_x_3284) ;  /* 0x000000000f087348 */ /* 0x000fea0003c00000 */
[----:B------:R0:W1:Y:S02]  /*7950*/  SHFL.BFLY P6, R14, R13, R12, R11 ;  /* 0x0c00000c0d0e7389 */ /* 0x00006400000c000b */
[----:B01----:R-:W-:Y:S01]  /*7960*/  ENDCOLLECTIVE ;  /* 0x000000000000791b */ /* 0x003fe20003800000 */
.L_x_3284:
[----:B------:R-:W-:Y:S05]  /*7970*/  BRA `(.L_x_3285) ;  /* 0xffffffcc00ec7947 */ /* 0x000fea000383ffff */
.L_x_3242:
[----:B------:R-:W-:Y:S01]  /*7980*/  BSSY B0, `(.L_x_3286) ;  /* 0x0000008000007945 */ /* 0x000fe20003800000 */
[----:B0-----:R-:W-:Y:S01]  /*7990*/  MOV R13, R155 ;  /* 0x0000009b000d7202 */ /* 0x001fe20000000f00 */
[----:B------:R-:W-:Y:S02]  /*79a0*/  IMAD.MOV.U32 R12, RZ, RZ, 0x10 ;  /* 0x00000010ff0c7424 */ /* 0x000fe400078e00ff */
[----:B-1----:R-:W-:Y:S02]  /*79b0*/  IMAD.MOV.U32 R11, RZ, RZ, 0x1f ;  /* 0x0000001fff0b7424 */ /* 0x002fe400078e00ff */
[----:B------:R-:W-:-:S07]  /*79c0*/  IMAD.MOV.U32 R15, RZ, RZ, -0x1 ;  /* 0xffffffffff0f7424 */ /* 0x000fce00078e00ff */
[----:B--2--5:R-:W-:Y:S05]  /*79d0*/  WARPSYNC.COLLECTIVE R15, `(.L_x_3287) ;  /* 0x000000000f087348 */ /* 0x024fea0003c00000 */
[----:B------:R0:W1:Y:S02]  /*79e0*/  SHFL.BFLY P6, R14, R13, R12, R11 ;  /* 0x0c00000c0d0e7389 */ /* 0x00006400000c000b */
[----:B012--5:R-:W-:Y:S01]  /*79f0*/  ENDCOLLECTIVE ;  /* 0x000000000000791b */ /* 0x027fe20003800000 */
.L_x_3287:
[----:B------:R-:W-:Y:S05]  /*7a00*/  BSYNC B0 ;  /* 0x0000000000007941 */ /* 0x000fea0003800000 */
.L_x_3286:
[----:B------:R-:W-:Y:S01]  /*7a10*/  HFMA2.MMA R11, -RZ, RZ, 0, 1.847743988037109375e-06 ;  /* 0x0000001fff0b7435 */ /* 0x000fe200000001ff */
[----:B------:R-:W-:Y:S01]  /*7a20*/  FMNMX.FTZ R13, R14, R155, !PT ;  /* 0x0000009b0e0d7209 */ /* 0x000fe20007810000 */
[----:B------:R-:W-:Y:S02]  /*7a30*/  IMAD.MOV.U32 R12, RZ, RZ, 0x8 ;  /* 0x00000008ff0c7424 */ /* 0x000fe400078e00ff */
[----:B------:R-:W-:-:S07]  /*7a40*/  IMAD.MOV.U32 R15, RZ, RZ, -0x1 ;  /* 0xffffffffff0f7424 */ /* 0x000fce00078e00ff */
[----:B------:R-:W-:Y:S05]  /*7a50*/  WARPSYNC.COLLECTIVE R15, `(.L_x_3288) ;  /* 0x000000000f087348 */ /* 0x000fea0003c00000 */
[----:B------:R0:W1:Y:S02]  /*7a60*/  SHFL.BFLY P6, R14, R13, R12, R11 ;  /* 0x0c00000c0d0e7389 */ /* 0x00006400000c000b */
[----:B01----:R-:W-:Y:S01]  /*7a70*/  ENDCOLLECTIVE ;  /* 0x000000000000791b */ /* 0x003fe20003800000 */
.L_x_3288:
[----:B------:R-:W-:Y:S01]  /*7a80*/  IMAD.MOV.U32 R12, RZ, RZ, 0x4 ;  /* 0x00000004ff0c7424 */ /* 0x000fe200078e00ff */
[----:B------:R-:W-:-:S05]  /*7a90*/  FMNMX.FTZ R0, R13, R14, !PT ;  /* 0x0000000e0d007209 */ /* 0x000fca0007810000 */
[----:B------:R-:W-:-:S07]  /*7aa0*/  IMAD.MOV.U32 R13, RZ, RZ, R0 ;  /* 0x000000ffff0d7224 */ /* 0x000fce00078e0000 */
[----:B------:R-:W-:Y:S05]  /*7ab0*/  WARPSYNC.COLLECTIVE R15, `(.L_x_3289) ;  /* 0x000000000f087348 */ /* 0x000fea0003c00000 */
[----:B------:R0:W1:Y:S02]  /*7ac0*/  SHFL.BFLY P6, R14, R13, R12, R11 ;  /* 0x0c00000c0d0e7389 */ /* 0x00006400000c000b */
[----:B01----:R-:W-:Y:S01]  /*7ad0*/  ENDCOLLECTIVE ;  /* 0x000000000000791b */ /* 0x003fe20003800000 */
.L_x_3289:
[----:B------:R-:W-:Y:S05]  /*7ae0*/  BRA `(.L_x_3290) ;  /* 0xffffffd000387947 */ /* 0x000fea000383ffff */
.L_x_3291:
        /* <DEDUP_REMOVED lines=9> */
.L_x_3315:


//--------------------- .nv.global.init           --------------------------
	.section	.nv.global.init,"aw",@progbits
.nv.global.init:
	.type		$str,@object
	.size		$str,($str$1 - $str)
$str:
        /*0000*/ 	.byte	0x68, 0x61, 0x6c, 0x66, 0x5f, 0x72, 0x6f, 0x74, 0x61, 0x72, 0x79, 0x5f, 0x64, 0x69, 0x6d, 0x20
        /*0010*/ 	.byte	0x25, 0x20, 0x51, 0x4b, 0x5f, 0x56, 0x45, 0x43, 0x5f, 0x53, 0x49, 0x5a, 0x45, 0x20, 0x3d, 0x3d
        /*0020*/ 	.byte	0x20, 0x30, 0x00
	.type		$str$1,@object
	.size		$str$1,(__unnamed_16 - $str$1)
$str$1:
        /* <DEDUP_REMOVED lines=9> */
        /*00b3*/ 	.byte	0x6c, 0x61, 0x74, 0x65, 0x2e, 0x68, 0x70, 0x70, 0x00
	.type		__unnamed_16,@object
	.size		__unnamed_16,(__unnamed_17 - __unnamed_16)
__unnamed_16:
        /* <DEDUP_REMOVED lines=18> */
        /*01dc*/ 	.byte	0x65, 0x5d, 0x00
	.type		__unnamed_17,@object
	.size		__unnamed_17,(__unnamed_13 - __unnamed_17)
__unnamed_17:
        /* <DEDUP_REMOVED lines=19> */
	.type		__unnamed_13,@object
	.size		__unnamed_13,(__unnamed_18 - __unnamed_13)
__unnamed_13:
        /* <DEDUP_REMOVED lines=19> */
	.type		__unnamed_18,@object
	.size		__unnamed_18,(__unnamed_4 - __unnamed_18)
__unnamed_18:
        /* <DEDUP_REMOVED lines=19> */
	.type		__unnamed_4,@object
	.size		__unnamed_4,(__unnamed_1 - __unnamed_4)
__unnamed_4:
        /* <DEDUP_REMOVED lines=19> */
	.type		__unnamed_1,@object
	.size		__unnamed_1,(__unnamed_5 - __unnamed_1)
__unnamed_1:
        /* <DEDUP_REMOVED lines=18> */
        /*078f*/ 	.byte	0x6c, 0x73, 0x65, 0x5d, 0x00
	.type		__unnamed_5,@object
	.size		__unnamed_5,(__unnamed_15 - __unnamed_5)
__unnamed_5:
        /* <DEDUP_REMOVED lines=19> */
	.type		__unnamed_15,@object
	.size		__unnamed_15,(__unnamed_6 - __unnamed_15)
__unnamed_15:
        /* <DEDUP_REMOVED lines=19> */
	.type		__unnamed_6,@object
	.size		__unnamed_6,(__unnamed_14 - __unnamed_6)
__unnamed_6:
        /* <DEDUP_REMOVED lines=19> */
	.type		__unnamed_14,@object
	.size		__unnamed_14,(__unnamed_3 - __unnamed_14)
__unnamed_14:
        /* <DEDUP_REMOVED lines=19> */
	.type		__unnamed_3,@object
	.size		__unnamed_3,(__unnamed_2 - __unnamed_3)
__unnamed_3:
        /* <DEDUP_REMOVED lines=18> */
        /*0d48*/ 	.byte	0x61, 0x6c, 0x73, 0x65, 0x5d, 0x00
	.type		__unnamed_2,@object
	.size		__unnamed_2,(__unnamed_22 - __unnamed_2)
__unnamed_2:
        /* <DEDUP_REMOVED lines=19> */
	.type		__unnamed_22,@object
	.size		__unnamed_22,(__unnamed_19 - __unnamed_22)
__unnamed_22:
        /* <DEDUP_REMOVED lines=19> */
	.type		__unnamed_19,@object
	.size		__unnamed_19,(__unnamed_23 - __unnamed_19)
__unnamed_19:
        /* <DEDUP_REMOVED lines=18> */
        /*10c0*/ 	.byte	0x41, 0x4d, 0x53, 0x20, 0x3d, 0x20, 0x66, 0x61, 0x6c, 0x73, 0x65, 0x5d, 0x00
	.type		__unnamed_23,@object
	.size		__unnamed_23,(__unnamed_10 - __unnamed_23)
__unnamed_23:
        /* <DEDUP_REMOVED lines=19> */
	.type		__unnamed_10,@object
	.size		__unnamed_10,(__unnamed_24 - __unnamed_10)
__unnamed_10:
        /* <DEDUP_REMOVED lines=19> */
	.type		__unnamed_24,@object
	.size		__unnamed_24,(__unnamed_21 - __unnamed_24)
__unnamed_24:
        /* <DEDUP_REMOVED lines=19> */
	.type		__unnamed_21,@object
	.size		__unnamed_21,(__unnamed_11 - __unnamed_21)
__unnamed_21:
        /* <DEDUP_REMOVED lines=18> */
        /*1574*/ 	.byte	0x45, 0x41, 0x4d, 0x53, 0x20, 0x3d, 0x20, 0x66, 0x61, 0x6c, 0x73, 0x65, 0x5d, 0x00
	.type		__unnamed_11,@object
	.size		__unnamed_11,(__unnamed_7 - __unnamed_11)
__unnamed_11:
        /* <DEDUP_REMOVED lines=19> */
	.type		__unnamed_7,@object
	.size		__unnamed_7,(__unnamed_20 - __unnamed_7)
__unnamed_7:
        /* <DEDUP_REMOVED lines=19> */
	.type		__unnamed_20,@object
	.size		__unnamed_20,(__unnamed_12 - __unnamed_20)
__unnamed_20:
        /* <DEDUP_REMOVED lines=19> */
	.type		__unnamed_12,@object
	.size		__unnamed_12,(__unnamed_9 - __unnamed_12)
__unnamed_12:
        /* <DEDUP_REMOVED lines=19> */
	.type		__unnamed_9,@object
	.size		__unnamed_9,(__unnamed_8 - __unnamed_9)
__unnamed_9:
        /* <DEDUP_REMOVED lines=18> */
        /*1b5a*/ 	.byte	0x42, 0x45, 0x41, 0x4d, 0x53, 0x20, 0x3d, 0x20, 0x66, 0x61, 0x6c, 0x73, 0x65, 0x5d, 0x00
	.type		__unnamed_8,@object
	.size		__unnamed_8,(.L_7 - __unnamed_8)
__unnamed_8:
        /* <DEDUP_REMOVED lines=19> */
.L_7:


//--------------------- .nv.shared._ZN4mmha33masked_multihead_attention_kernelItLi256ELi256ELi1ELi32ELi256ELb1ELb1EEEv26Multihead_attention_paramsIT_XT5_EE --------------------------
	.section	.nv.shared._ZN4mmha33masked_multihead_attention_kernelItLi256ELi256ELi1ELi32ELi256ELb1ELb1EEEv26Multihead_attention_paramsIT_XT5_EE,"aw",@nobits
	.sectionflags	@""
	.align	16
.nv.shared._ZN4mmha33masked_multihead_attention_kernelItLi256ELi256ELi1ELi32ELi256ELb1ELb1EEEv26Multihead_attention_paramsIT_XT5_EE:
	.zero		2112


//--------------------- .nv.shared.reserved.0     --------------------------
	.section	.nv.shared.reserved.0,"aw",@nobits
	.weak		__nv_reservedSMEM_offset_0_alias
	.size		__nv_reservedSMEM_offset_0_alias, 0, 0
	.other		__nv_reservedSMEM_offset_0_alias,@"STO_CUDA_RESERVED_SHARED STV_DEFAULT"
__nv_reservedSMEM_offset_0_alias:
	.zero		0


//--------------------- .nv.shared._ZN4mmha33masked_multihead_attention_kernelItLi256ELi256ELi2ELi32ELi128ELb1ELb1EEEv26Multihead_attention_paramsIT_XT5_EE --------------------------
	.section	.nv.shared._ZN4mmha33masked_multihead_attention_kernelItLi256ELi256ELi2ELi32ELi128ELb1ELb1EEEv26Multihead_attention_paramsIT_XT5_EE,"aw",@nobits
	.sectionflags	@""
	.align	16
.nv.shared._ZN4mmha33masked_multihead_attention_kernelItLi256ELi256ELi2ELi32ELi128ELb1ELb1EEEv26Multihead_attention_paramsIT_XT5_EE:
	.zero		2080


//--------------------- .nv.shared._ZN4mmha33masked_multihead_attention_kernelItLi256ELi256ELi4ELi32ELi64ELb1ELb1EEEv26Multihead_attention_paramsIT_XT5_EE --------------------------
	.section	.nv.shared._ZN4mmha33masked_multihead_attention_kernelItLi256ELi256ELi4ELi32ELi64ELb1ELb1EEEv26Multihead_attention_paramsIT_XT5_EE,"aw",@nobits
	.sectionflags	@""
	.align	16
.nv.shared._ZN4mmha33masked_multihead_attention_kernelItLi256ELi256ELi4ELi32ELi64ELb1ELb1EEEv26Multihead_attention_paramsIT_XT5_EE:
	.zero		2064


//--------------------- .nv.shared._ZN4mmha33masked_multihead_attention_kernelItLi256ELi256ELi1ELi32ELi256ELb1ELb0EEEv26Multihead_attention_paramsIT_XT5_EE --------------------------
	.section	.nv.shared._ZN4mmha33masked_multihead_attention_kernelItLi256ELi256ELi1ELi32ELi256ELb1ELb0EEEv26Multihead_attention_paramsIT_XT5_EE,"aw",@nobits
	.sectionflags	@""
	.align	16
.nv.shared._ZN4mmha33masked_multihead_attention_kernelItLi256ELi256ELi1ELi32ELi256ELb1ELb0EEEv26Multihead_attention_paramsIT_XT5_EE:
	.zero		2112


//--------------------- .nv.shared._ZN4mmha33masked_multihead_attention_kernelItLi256ELi256ELi2ELi32ELi128ELb1ELb0EEEv26Multihead_attention_paramsIT_XT5_EE --------------------------
	.section	.nv.shared._ZN4mmha33masked_multihead_attention_kernelItLi256ELi256ELi2ELi32ELi128ELb1ELb0EEEv26Multihead_attention_paramsIT_XT5_EE,"aw",@nobits
	.sectionflags	@""
	.align	16
.nv.shared._ZN4mmha33masked_multihead_attention_kernelItLi256ELi256ELi2ELi32ELi128ELb1ELb0EEEv26Multihead_attention_paramsIT_XT5_EE:
	.zero		2080


//--------------------- .nv.shared._ZN4mmha33masked_multihead_attention_kernelItLi256ELi256ELi4ELi32ELi64ELb1ELb0EEEv26Multihead_attention_paramsIT_XT5_EE --------------------------
	.section	.nv.shared._ZN4mmha33masked_multihead_attention_kernelItLi256ELi256ELi4ELi32ELi64ELb1ELb0EEEv26Multihead_attention_paramsIT_XT5_EE,"aw",@nobits
	.sectionflags	@""
	.align	16
.nv.shared._ZN4mmha33masked_multihead_attention_kernelItLi256ELi256ELi4ELi32ELi64ELb1ELb0EEEv26Multihead_attention_paramsIT_XT5_EE:
	.zero		2064


//--------------------- .nv.shared._ZN4mmha33masked_multihead_attention_kernelIfLi256ELi256ELi1ELi64ELi256ELb1ELb1EEEv26Multihead_attention_paramsIT_XT5_EE --------------------------
	.section	.nv.shared._ZN4mmha33masked_multihead_attention_kernelIfLi256ELi256ELi1ELi64ELi256ELb1ELb1EEEv26Multihead_attention_paramsIT_XT5_EE,"aw",@nobits
	.sectionflags	@""
	.align	16
.nv.shared._ZN4mmha33masked_multihead_attention_kernelIfLi256ELi256ELi1ELi64ELi256ELb1ELb1EEEv26Multihead_attention_paramsIT_XT5_EE:
	.zero		3136


//--------------------- .nv.shared._ZN4mmha33masked_multihead_attention_kernelIfLi256ELi256ELi2ELi64ELi128ELb1ELb1EEEv26Multihead_attention_paramsIT_XT5_EE --------------------------
	.section	.nv.shared._ZN4mmha33masked_multihead_attention_kernelIfLi256ELi256ELi2ELi64ELi128ELb1ELb1EEEv26Multihead_attention_paramsIT_XT5_EE,"aw",@nobits
	.sectionflags	@""
	.align	16
.nv.shared._ZN4mmha33masked_multihead_attention_kernelIfLi256ELi256ELi2ELi64ELi128ELb1ELb1EEEv26Multihead_attention_paramsIT_XT5_EE:
	.zero		3104


//--------------------- .nv.shared._ZN4mmha33masked_multihead_attention_kernelIfLi256ELi256ELi4ELi64ELi64ELb1ELb1EEEv26Multihead_attention_paramsIT_XT5_EE --------------------------
	.section	.nv.shared._ZN4mmha33masked_multihead_attention_kernelIfLi256ELi256ELi4ELi64ELi64ELb1ELb1EEEv26Multihead_attention_paramsIT_XT5_EE,"aw",@nobits
	.sectionflags	@""
	.align	16
.nv.shared._ZN4mmha33masked_multihead_attention_kernelIfLi256ELi256ELi4ELi64ELi64ELb1ELb1EEEv26Multihead_attention_paramsIT_XT5_EE:
	.zero		3088


//--------------------- .nv.shared._ZN4mmha33masked_multihead_attention_kernelIfLi256ELi256ELi1ELi64ELi256ELb1ELb0EEEv26Multihead_attention_paramsIT_XT5_EE --------------------------
	.section	.nv.shared._ZN4mmha33masked_multihead_attention_kernelIfLi256ELi256ELi1ELi64ELi256ELb1ELb0EEEv26Multihead_attention_paramsIT_XT5_EE,"aw",@nobits
	.sectionflags	@""
	.align	16
.nv.shared._ZN4mmha33masked_multihead_attention_kernelIfLi256ELi256ELi1ELi64ELi256ELb1ELb0EEEv26Multihead_attention_paramsIT_XT5_EE:
	.zero		3136


//--------------------- .nv.shared._ZN4mmha33masked_multihead_attention_kernelIfLi256ELi256ELi2ELi64ELi128ELb1ELb0EEEv26Multihead_attention_paramsIT_XT5_EE --------------------------
	.section	.nv.shared._ZN4mmha33masked_multihead_attention_kernelIfLi256ELi256ELi2ELi64ELi128ELb1ELb0EEEv26Multihead_attention_paramsIT_XT5_EE,"aw",@nobits
	.sectionflags	@""
	.align	16
.nv.shared._ZN4mmha33masked_multihead_attention_kernelIfLi256ELi256ELi2ELi64ELi128ELb1ELb0EEEv26Multihead_attention_paramsIT_XT5_EE:
	.zero		3104


//--------------------- .nv.shared._ZN4mmha33masked_multihead_attention_kernelIfLi256ELi256ELi4ELi64ELi64ELb1ELb0EEEv26Multihead_attention_paramsIT_XT5_EE --------------------------
	.section	.nv.shared._ZN4mmha33masked_multihead_attention_kernelIfLi256ELi256ELi4ELi64ELi64ELb1ELb0EEEv26Multihead_attention_paramsIT_XT5_EE,"aw",@nobits
	.sectionflags	@""
	.align	16
.nv.shared._ZN4mmha33masked_multihead_attention_kernelIfLi256ELi256ELi4ELi64ELi64ELb1ELb0EEEv26Multihead_attention_paramsIT_XT5_EE:
	.zero		3088


//--------------------- .nv.shared._ZN4mmha33masked_multihead_attention_kernelItLi256ELi256ELi1ELi32ELi256ELb0ELb1EEEv26Multihead_attention_paramsIT_XT5_EE --------------------------
	.section	.nv.shared._ZN4mmha33masked_multihead_attention_kernelItLi256ELi256ELi1ELi32ELi256ELb0ELb1EEEv26Multihead_attention_paramsIT_XT5_EE,"aw",@nobits
	.sectionflags	@""
	.align	16
.nv.shared._ZN4mmha33masked_multihead_attention_kernelItLi256ELi256ELi1ELi32ELi256ELb0ELb1EEEv26Multihead_attention_paramsIT_XT5_EE:
	.zero		1600


//--------------------- .nv.shared._ZN4mmha33masked_multihead_attention_kernelItLi256ELi256ELi2ELi32ELi128ELb0ELb1EEEv26Multihead_attention_paramsIT_XT5_EE --------------------------
	.section	.nv.shared._ZN4mmha33masked_multihead_attention_kernelItLi256ELi256ELi2ELi32ELi128ELb0ELb1EEEv26Multihead_attention_paramsIT_XT5_EE,"aw",@nobits
	.sectionflags	@""
	.align	16
.nv.shared._ZN4mmha33masked_multihead_attention_kernelItLi256ELi256ELi2ELi32ELi128ELb0ELb1EEEv26Multihead_attention_paramsIT_XT5_EE:
	.zero		1568


//--------------------- .nv.shared._ZN4mmha33masked_multihead_attention_kernelItLi256ELi256ELi4ELi32ELi64ELb0ELb1EEEv26Multihead_attention_paramsIT_XT5_EE --------------------------
	.section	.nv.shared._ZN4mmha33masked_multihead_attention_kernelItLi256ELi256ELi4ELi32ELi64ELb0ELb1EEEv26Multihead_attention_paramsIT_XT5_EE,"aw",@nobits
	.sectionflags	@""
	.align	16
.nv.shared._ZN4mmha33masked_multihead_attention_kernelItLi256ELi256ELi4ELi32ELi64ELb0ELb1EEEv26Multihead_attention_paramsIT_XT5_EE:
	.zero		1552


//--------------------- .nv.shared._ZN4mmha33masked_multihead_attention_kernelItLi256ELi256ELi1ELi32ELi256ELb0ELb0EEEv26Multihead_attention_paramsIT_XT5_EE --------------------------
	.section	.nv.shared._ZN4mmha33masked_multihead_attention_kernelItLi256ELi256ELi1ELi32ELi256ELb0ELb0EEEv26Multihead_attention_paramsIT_XT5_EE,"aw",@nobits
	.sectionflags	@""
	.align	16
.nv.shared._ZN4mmha33masked_multihead_attention_kernelItLi256ELi256ELi1ELi32ELi256ELb0ELb0EEEv26Multihead_attention_paramsIT_XT5_EE:
	.zero		1600


//--------------------- .nv.shared._ZN4mmha33masked_multihead_attention_kernelItLi256ELi256ELi2ELi32ELi128ELb0ELb0EEEv26Multihead_attention_paramsIT_XT5_EE --------------------------
	.section	.nv.shared._ZN4mmha33masked_multihead_attention_kernelItLi256ELi256ELi2ELi32ELi128ELb0ELb0EEEv26Multihead_attention_paramsIT_XT5_EE,"aw",@nobits
	.sectionflags	@""
	.align	16
.nv.shared._ZN4mmha33masked_multihead_attention_kernelItLi256ELi256ELi2ELi32ELi128ELb0ELb0EEEv26Multihead_attention_paramsIT_XT5_EE:
	.zero		1568


//--------------------- .nv.shared._ZN4mmha33masked_multihead_attention_kernelItLi256ELi256ELi4ELi32ELi64ELb0ELb0EEEv26Multihead_attention_paramsIT_XT5_EE --------------------------
	.section	.nv.shared._ZN4mmha33masked_multihead_attention_kernelItLi256ELi256ELi4ELi32ELi64ELb0ELb0EEEv26Multihead_attention_paramsIT_XT5_EE,"aw",@nobits
	.sectionflags	@""
	.align	16
.nv.shared._ZN4mmha33masked_multihead_attention_kernelItLi256ELi256ELi4ELi32ELi64ELb0ELb0EEEv26Multihead_attention_paramsIT_XT5_EE:
	.zero		1552


//--------------------- .nv.shared._ZN4mmha33masked_multihead_attention_kernelIfLi256ELi256ELi1ELi64ELi256ELb0ELb1EEEv26Multihead_attention_paramsIT_XT5_EE --------------------------
	.section	.nv.shared._ZN4mmha33masked_multihead_attention_kernelIfLi256ELi256ELi1ELi64ELi256ELb0ELb1EEEv26Multihead_attention_paramsIT_XT5_EE,"aw",@nobits
	.sectionflags	@""
	.align	16
.nv.shared._ZN4mmha33masked_multihead_attention_kernelIfLi256ELi256ELi1ELi64ELi256ELb0ELb1EEEv26Multihead_attention_paramsIT_XT5_EE:
	.zero		2112


//--------------------- .nv.shared._ZN4mmha33masked_multihead_attention_kernelIfLi256ELi256ELi2ELi64ELi128ELb0ELb1EEEv26Multihead_attention_paramsIT_XT5_EE --------------------------
	.section	.nv.shared._ZN4mmha33masked_multihead_attention_kernelIfLi256ELi256ELi2ELi64ELi128ELb0ELb1EEEv26Multihead_attention_paramsIT_XT5_EE,"aw",@nobits
	.sectionflags	@""
	.align	16
.nv.shared._ZN4mmha33masked_multihead_attention_kernelIfLi256ELi256ELi2ELi64ELi128ELb0ELb1EEEv26Multihead_attention_paramsIT_XT5_EE:
	.zero		2080


//--------------------- .nv.shared._ZN4mmha33masked_multihead_attention_kernelIfLi256ELi256ELi4ELi64ELi64ELb0ELb1EEEv26Multihead_attention_paramsIT_XT5_EE --------------------------
	.section	.nv.shared._ZN4mmha33masked_multihead_attention_kernelIfLi256ELi256ELi4ELi64ELi64ELb0ELb1EEEv26Multihead_attention_paramsIT_XT5_EE,"aw",@nobits
	.sectionflags	@""
	.align	16
.nv.shared._ZN4mmha33masked_multihead_attention_kernelIfLi256ELi256ELi4ELi64ELi64ELb0ELb1EEEv26Multihead_attention_paramsIT_XT5_EE:
	.zero		2064


//--------------------- .nv.shared._ZN4mmha33masked_multihead_attention_kernelIfLi256ELi256ELi1ELi64ELi256ELb0ELb0EEEv26Multihead_attention_paramsIT_XT5_EE --------------------------
	.section	.nv.shared._ZN4mmha33masked_multihead_attention_kernelIfLi256ELi256ELi1ELi64ELi256ELb0ELb0EEEv26Multihead_attention_paramsIT_XT5_EE,"aw",@nobits
	.sectionflags	@""
	.align	16
.nv.shared._ZN4mmha33masked_multihead_attention_kernelIfLi256ELi256ELi1ELi64ELi256ELb0ELb0EEEv26Multihead_attention_paramsIT_XT5_EE:
	.zero		2112


//--------------------- .nv.shared._ZN4mmha33masked_multihead_attention_kernelIfLi256ELi256ELi2ELi64ELi128ELb0ELb0EEEv26Multihead_attention_paramsIT_XT5_EE --------------------------
	.section	.nv.shared._ZN4mmha33masked_multihead_attention_kernelIfLi256ELi256ELi2ELi64ELi128ELb0ELb0EEEv26Multihead_attention_paramsIT_XT5_EE,"aw",@nobits
	.sectionflags	@""
	.align	16
.nv.shared._ZN4mmha33masked_multihead_attention_kernelIfLi256ELi256ELi2ELi64ELi128ELb0ELb0EEEv26Multihead_attention_paramsIT_XT5_EE:
	.zero		2080


//--------------------- .nv.shared._ZN4mmha33masked_multihead_attention_kernelIfLi256ELi256ELi4ELi64ELi64ELb0ELb0EEEv26Multihead_attention_paramsIT_XT5_EE --------------------------
	.section	.nv.shared._ZN4mmha33masked_multihead_attention_kernelIfLi256ELi256ELi4ELi64ELi64ELb0ELb0EEEv26Multihead_attention_paramsIT_XT5_EE,"aw",@nobits
	.sectionflags	@""
	.align	16
.nv.shared._ZN4mmha33masked_multihead_attention_kernelIfLi256ELi256ELi4ELi64ELi64ELb0ELb0EEEv26Multihead_attention_paramsIT_XT5_EE:
	.zero		2064


//--------------------- .nv.constant0._ZN4mmha33masked_multihead_attention_kernelItLi256ELi256ELi1ELi32ELi256ELb1ELb1EEEv26Multihead_attention_paramsIT_XT5_EE --------------------------
	.section	.nv.constant0._ZN4mmha33masked_multihead_attention_kernelItLi256ELi256ELi1ELi32ELi256ELb1ELb1EEEv26Multihead_attention_paramsIT_XT5_EE,"a",@progbits
	.sectionflags	@""
	.align	4
.nv.constant0._ZN4mmha33masked_multihead_attention_kernelItLi256ELi256ELi1ELi32ELi256ELb1ELb1EEEv26Multihead_attention_paramsIT_XT5_EE:
	.zero		824


//--------------------- .nv.constant0._ZN4mmha33masked_multihead_attention_kernelItLi256ELi256ELi2ELi32ELi128ELb1ELb1EEEv26Multihead_attention_paramsIT_XT5_EE --------------------------
	.section	.nv.constant0._ZN4mmha33masked_multihead_attention_kernelItLi256ELi256ELi2ELi32ELi128ELb1ELb1EEEv26Multihead_attention_paramsIT_XT5_EE,"a",@progbits
	.sectionflags	@""
	.align	4
.nv.constant0._ZN4mmha33masked_multihead_attention_kernelItLi256ELi256ELi2ELi32ELi128ELb1ELb1EEEv26Multihead_attention_paramsIT_XT5_EE:
	.zero		824


//--------------------- .nv.constant0._ZN4mmha33masked_multihead_attention_kernelItLi256ELi256ELi4ELi32ELi64ELb1ELb1EEEv26Multihead_attention_paramsIT_XT5_EE --------------------------
	.section	.nv.constant0._ZN4mmha33masked_multihead_attention_kernelItLi256ELi256ELi4ELi32ELi64ELb1ELb1EEEv26Multihead_attention_paramsIT_XT5_EE,"a",@progbits
	.sectionflags	@""
	.align	4
.nv.constant0._ZN4mmha33masked_multihead_attention_kernelItLi256ELi256ELi4ELi32ELi64ELb1ELb1EEEv26Multihead_attention_paramsIT_XT5_EE:
	.zero		824


//--------------------- .nv.constant0._ZN4mmha33masked_multihead_attention_kernelItLi256ELi256ELi1ELi32ELi256ELb1ELb0EEEv26Multihead_attention_paramsIT_XT5_EE --------------------------
	.section	.nv.constant0._ZN4mmha33masked_multihead_attention_kernelItLi256ELi256ELi1ELi32ELi256ELb1ELb0EEEv26Multihead_attention_paramsIT_XT5_EE,"a",@progbits
	.sectionflags	@""
	.align	4
.nv.constant0._ZN4mmha33masked_multihead_attention_kernelItLi256ELi256ELi1ELi32ELi256ELb1ELb0EEEv26Multihead_attention_paramsIT_XT5_EE:
	.zero		824


//--------------------- .nv.constant0._ZN4mmha33masked_multihead_attention_kernelItLi256ELi256ELi2ELi32ELi128ELb1ELb0EEEv26Multihead_attention_paramsIT_XT5_EE --------------------------
	.section	.nv.constant0._ZN4mmha33masked_multihead_attention_kernelItLi256ELi256ELi2ELi32ELi128ELb1ELb0EEEv26Multihead_attention_paramsIT_XT5_EE,"a",@progbits
	.sectionflags	@""
	.align	4
.nv.constant0._ZN4mmha33masked_multihead_attention_kernelItLi256ELi256ELi2ELi32ELi128ELb1ELb0EEEv26Multihead_attention_paramsIT_XT5_EE:
	.zero		824


//--------------------- .nv.constant0._ZN4mmha33masked_multihead_attention_kernelItLi256ELi256ELi4ELi32ELi64ELb1ELb0EEEv26Multihead_attention_paramsIT_XT5_EE --------------------------
	.section	.nv.constant0._ZN4mmha33masked_multihead_attention_kernelItLi256ELi256ELi4ELi32ELi64ELb1ELb0EEEv26Multihead_attention_paramsIT_XT5_EE,"a",@progbits
	.sectionflags	@""
	.align	4
.nv.constant0._ZN4mmha33masked_multihead_attention_kernelItLi256ELi256ELi4ELi32ELi64ELb1ELb0EEEv26Multihead_attention_paramsIT_XT5_EE:
	.zero		824


//--------------------- .nv.constant0._ZN4mmha33masked_multihead_attention_kernelIfLi256ELi256ELi1ELi64ELi256ELb1ELb1EEEv26Multihead_attention_paramsIT_XT5_EE --------------------------
	.section	.nv.constant0._ZN4mmha33masked_multihead_attention_kernelIfLi256ELi256ELi1ELi64ELi256ELb1ELb1EEEv26Multihead_attention_paramsIT_XT5_EE,"a",@progbits
	.sectionflags	@""
	.align	4
.nv.constant0._ZN4mmha33masked_multihead_attention_kernelIfLi256ELi256ELi1ELi64ELi256ELb1ELb1EEEv26Multihead_attention_paramsIT_XT5_EE:
	.zero		824


//--------------------- .nv.constant0._ZN4mmha33masked_multihead_attention_kernelIfLi256ELi256ELi2ELi64ELi128ELb1ELb1EEEv26Multihead_attention_paramsIT_XT5_EE --------------------------
	.section	.nv.constant0._ZN4mmha33masked_multihead_attention_kernelIfLi256ELi256ELi2ELi64ELi128ELb1ELb1EEEv26Multihead_attention_paramsIT_XT5_EE,"a",@progbits
	.sectionflags	@""
	.align	4
.nv.constant0._ZN4mmha33masked_multihead_attention_kernelIfLi256ELi256ELi2ELi64ELi128ELb1ELb1EEEv26Multihead_attention_paramsIT_XT5_EE:
	.zero		824


//--------------------- .nv.constant0._ZN4mmha33masked_multihead_attention_kernelIfLi256ELi256ELi4ELi64ELi64ELb1ELb1EEEv26Multihead_attention_paramsIT_XT5_EE --------------------------
	.section	.nv.constant0._ZN4mmha33masked_multihead_attention_kernelIfLi256ELi256ELi4ELi64ELi64ELb1ELb1EEEv26Multihead_attention_paramsIT_XT5_EE,"a",@progbits
	.sectionflags	@""
	.align	4
.nv.constant0._ZN4mmha33masked_multihead_attention_kernelIfLi256ELi256ELi4ELi64ELi64ELb1ELb1EEEv26Multihead_attention_paramsIT_XT5_EE:
	.zero		824


//--------------------- .nv.constant0._ZN4mmha33masked_multihead_attention_kernelIfLi256ELi256ELi1ELi64ELi256ELb1ELb0EEEv26Multihead_attention_paramsIT_XT5_EE --------------------------
	.section	.nv.constant0._ZN4mmha33masked_multihead_attention_kernelIfLi256ELi256ELi1ELi64ELi256ELb1ELb0EEEv26Multihead_attention_paramsIT_XT5_EE,"a",@progbits
	.sectionflags	@""
	.align	4
.nv.constant0._ZN4mmha33masked_multihead_attention_kernelIfLi256ELi256ELi1ELi64ELi256ELb1ELb0EEEv26Multihead_attention_paramsIT_XT5_EE:
	.zero		824


//--------------------- .nv.constant0._ZN4mmha33masked_multihead_attention_kernelIfLi256ELi256ELi2ELi64ELi128ELb1ELb0EEEv26Multihead_attention_paramsIT_XT5_EE --------------------------
	.section	.nv.constant0._ZN4mmha33masked_multihead_attention_kernelIfLi256ELi256ELi2ELi64ELi128ELb1ELb0EEEv26Multihead_attention_paramsIT_XT5_EE,"a",@progbits
	.sectionflags	@""
	.align	4
.nv.constant0._ZN4mmha33masked_multihead_attention_kernelIfLi256ELi256ELi2ELi64ELi128ELb1ELb0EEEv26Multihead_attention_paramsIT_XT5_EE:
	.zero		824


//--------------------- .nv.constant0._ZN4mmha33masked_multihead_attention_kernelIfLi256ELi256ELi4ELi64ELi64ELb1ELb0EEEv26Multihead_attention_paramsIT_XT5_EE --------------------------
	.section	.nv.constant0._ZN4mmha33masked_multihead_attention_kernelIfLi256ELi256ELi4ELi64ELi64ELb1ELb0EEEv26Multihead_attention_paramsIT_XT5_EE,"a",@progbits
	.sectionflags	@""
	.align	4
.nv.constant0._ZN4mmha33masked_multihead_attention_kernelIfLi256ELi256ELi4ELi64ELi64ELb1ELb0EEEv26Multihead_attention_paramsIT_XT5_EE:
	.zero		824


//--------------------- .nv.constant0._ZN4mmha33masked_multihead_attention_kernelItLi256ELi256ELi1ELi32ELi256ELb0ELb1EEEv26Multihead_attention_paramsIT_XT5_EE --------------------------
	.section	.nv.constant0._ZN4mmha33masked_multihead_attention_kernelItLi256ELi256ELi1ELi32ELi256ELb0ELb1EEEv26Multihead_attention_paramsIT_XT5_EE,"a",@progbits
	.sectionflags	@""
	.align	4
.nv.constant0._ZN4mmha33masked_multihead_attention_kernelItLi256ELi256ELi1ELi32ELi256ELb0ELb1EEEv26Multihead_attention_paramsIT_XT5_EE:
	.zero		824


//--------------------- .nv.constant0._ZN4mmha33masked_multihead_attention_kernelItLi256ELi256ELi2ELi32ELi128ELb0ELb1EEEv26Multihead_attention_paramsIT_XT5_EE --------------------------
	.section	.nv.constant0._ZN4mmha33masked_multihead_attention_kernelItLi256ELi256ELi2ELi32ELi128ELb0ELb1EEEv26Multihead_attention_paramsIT_XT5_EE,"a",@progbits
	.sectionflags	@""
	.align	4
.nv.constant0._ZN4mmha33masked_multihead_attention_kernelItLi256ELi256ELi2ELi32ELi128ELb0ELb1EEEv26Multihead_attention_paramsIT_XT5_EE:
	.zero		824


//--------------------- .nv.constant0._ZN4mmha33masked_multihead_attention_kernelItLi256ELi256ELi4ELi32ELi64ELb0ELb1EEEv26Multihead_attention_paramsIT_XT5_EE --------------------------
	.section	.nv.constant0._ZN4mmha33masked_multihead_attention_kernelItLi256ELi256ELi4ELi32ELi64ELb0ELb1EEEv26Multihead_attention_paramsIT_XT5_EE,"a",@progbits
	.sectionflags	@""
	.align	4
.nv.constant0._ZN4mmha33masked_multihead_attention_kernelItLi256ELi256ELi4ELi32ELi64ELb0ELb1EEEv26Multihead_attention_paramsIT_XT5_EE:
	.zero		824


//--------------------- .nv.constant0._ZN4mmha33masked_multihead_attention_kernelItLi256ELi256ELi1ELi32ELi256ELb0ELb0EEEv26Multihead_attention_paramsIT_XT5_EE --------------------------
	.section	.nv.constant0._ZN4mmha33masked_multihead_attention_kernelItLi256ELi256ELi1ELi32ELi256ELb0ELb0EEEv26Multihead_attention_paramsIT_XT5_EE,"a",@progbits
	.sectionflags	@""
	.align	4
.nv.constant0._ZN4mmha33masked_multihead_attention_kernelItLi256ELi256ELi1ELi32ELi256ELb0ELb0EEEv26Multihead_attention_paramsIT_XT5_EE:
	.zero		824


//--------------------- .nv.constant0._ZN4mmha33masked_multihead_attention_kernelItLi256ELi256ELi2ELi32ELi128ELb0ELb0EEEv26Multihead_attention_paramsIT_XT5_EE --------------------------
	.section	.nv.constant0._ZN4mmha33masked_multihead_attention_kernelItLi256ELi256ELi2ELi32ELi128ELb0ELb0EEEv26Multihead_attention_paramsIT_XT5_EE,"a",@progbits
	.sectionflags	@""
	.align	4
.nv.constant0._ZN4mmha33masked_multihead_attention_kernelItLi256ELi256ELi2ELi32ELi128ELb0ELb0EEEv26Multihead_attention_paramsIT_XT5_EE:
	.zero		824


//--------------------- .nv.constant0._ZN4mmha33masked_multihead_attention_kernelItLi256ELi256ELi4ELi32ELi64ELb0ELb0EEEv26Multihead_attention_paramsIT_XT5_EE --------------------------
	.section	.nv.constant0._ZN4mmha33masked_multihead_attention_kernelItLi256ELi256ELi4ELi32ELi64ELb0ELb0EEEv26Multihead_attention_paramsIT_XT5_EE,"a",@progbits
	.sectionflags	@""
	.align	4
.nv.constant0._ZN4mmha33masked_multihead_attention_kernelItLi256ELi256ELi4ELi32ELi64ELb0ELb0EEEv26Multihead_attention_paramsIT_XT5_EE:
	.zero		824


//--------------------- .nv.constant0._ZN4mmha33masked_multihead_attention_kernelIfLi256ELi256ELi1ELi64ELi256ELb0ELb1EEEv26Multihead_attention_paramsIT_XT5_EE --------------------------
	.section	.nv.constant0._ZN4mmha33masked_multihead_attention_kernelIfLi256ELi256ELi1ELi64ELi256ELb0ELb1EEEv26Multihead_attention_paramsIT_XT5_EE,"a",@progbits
	.sectionflags	@""
	.align	4
.nv.constant0._ZN4mmha33masked_multihead_attention_kernelIfLi256ELi256ELi1ELi64ELi256ELb0ELb1EEEv26Multihead_attention_paramsIT_XT5_EE:
	.zero		824


//--------------------- .nv.constant0._ZN4mmha33masked_multihead_attention_kernelIfLi256ELi256ELi2ELi64ELi128ELb0ELb1EEEv26Multihead_attention_paramsIT_XT5_EE --------------------------
	.section	.nv.constant0._ZN4mmha33masked_multihead_attention_kernelIfLi256ELi256ELi2ELi64ELi128ELb0ELb1EEEv26Multihead_attention_paramsIT_XT5_EE,"a",@progbits
	.sectionflags	@""
	.align	4
.nv.constant0._ZN4mmha33masked_multihead_attention_kernelIfLi256ELi256ELi2ELi64ELi128ELb0ELb1EEEv26Multihead_attention_paramsIT_XT5_EE:
	.zero		824


//--------------------- .nv.constant0._ZN4mmha33masked_multihead_attention_kernelIfLi256ELi256ELi4ELi64ELi64ELb0ELb1EEEv26Multihead_attention_paramsIT_XT5_EE --------------------------
	.section	.nv.constant0._ZN4mmha33masked_multihead_attention_kernelIfLi256ELi256ELi4ELi64ELi64ELb0ELb1EEEv26Multihead_attention_paramsIT_XT5_EE,"a",@progbits
	.sectionflags	@""
	.align	4
.nv.constant0._ZN4mmha33masked_multihead_attention_kernelIfLi256ELi256ELi4ELi64ELi64ELb0ELb1EEEv26Multihead_attention_paramsIT_XT5_EE:
	.zero		824


//--------------------- .nv.constant0._ZN4mmha33masked_multihead_attention_kernelIfLi256ELi256ELi1ELi64ELi256ELb0ELb0EEEv26Multihead_attention_paramsIT_XT5_EE --------------------------
	.section	.nv.constant0._ZN4mmha33masked_multihead_attention_kernelIfLi256ELi256ELi1ELi64ELi256ELb0ELb0EEEv26Multihead_attention_paramsIT_XT5_EE,"a",@progbits
	.sectionflags	@""
	.align	4
.nv.constant0._ZN4mmha33masked_multihead_attention_kernelIfLi256ELi256ELi1ELi64ELi256ELb0ELb0EEEv26Multihead_attention_paramsIT_XT5_EE:
	.zero		824


//--------------------- .nv.constant0._ZN4mmha33masked_multihead_attention_kernelIfLi256ELi256ELi2ELi64ELi128ELb0ELb0EEEv26Multihead_attention_paramsIT_XT5_EE --------------------------
	.section	.nv.constant0._ZN4mmha33masked_multihead_attention_kernelIfLi256ELi256ELi2ELi64ELi128ELb0ELb0EEEv26Multihead_attention_paramsIT_XT5_EE,"a",@progbits
	.sectionflags	@""
	.align	4
.nv.constant0._ZN4mmha33masked_multihead_attention_kernelIfLi256ELi256ELi2ELi64ELi128ELb0ELb0EEEv26Multihead_attention_paramsIT_XT5_EE:
	.zero		824


//--------------------- .nv.constant0._ZN4mmha33masked_multihead_attention_kernelIfLi256ELi256ELi4ELi64ELi64ELb0ELb0EEEv26Multihead_attention_paramsIT_XT5_EE --------------------------
	.section	.nv.constant0._ZN4mmha33masked_multihead_attention_kernelIfLi256ELi256ELi4ELi64ELi64ELb0ELb0EEEv26Multihead_attention_paramsIT_XT5_EE,"a",@progbits
	.sectionflags	@""
	.align	4
.nv.constant0._ZN4mmha33masked_multihead_attention_kernelIfLi256ELi256ELi4ELi64ELi64ELb0ELb0EEEv26Multihead_attention_paramsIT_XT5_EE:
	.zero		824


//--------------------- SYMBOLS --------------------------

	.type		.nv.reservedSmem.offset0,@object
	.size		.nv.reservedSmem.offset0,0x4
	.type		__assertfail,@function
